//
// Generated by NVIDIA NVVM Compiler
//
// Compiler Build ID: CL-36424714
// Cuda compilation tools, release 13.0, V13.0.88
// Based on NVVM 20.0.0
//

.version 9.0
.target sm_100
.address_size 64

	// .globl	_Z7kernel0PjPdS0_S0_PbS_S0_S0_mj
// _ZZN3cub18CUB_300001_SM_10006detail6reduce28DeviceReduceSingleTileKernelINS2_10policy_hubImj11mul_functorImEE10Policy1000EN6thrust24THRUST_300001_SM_1000_NS6detail15normal_iteratorINSA_10device_ptrIjEEEEPmjS6_mm11inc_functorIjEEEvT0_T1_T2_T3_T4_T6_E12temp_storage has been demoted
// _ZZN3cub18CUB_300001_SM_10006detail6reduce18DeviceReduceKernelINS2_10policy_hubImj11mul_functorImEE10Policy1000EN6thrust24THRUST_300001_SM_1000_NS6detail15normal_iteratorINSA_10device_ptrIjEEEEjS6_m11inc_functorIjEEEvT0_PT3_T1_NS0_13GridEvenShareISL_EET2_T4_E12temp_storage has been demoted
// _ZZN3cub18CUB_300001_SM_10006detail6reduce28DeviceReduceSingleTileKernelINS2_10policy_hubImj11mul_functorImEE10Policy1000EPmS9_iS6_mmN4cuda3std3__410__identityEEEvT0_T1_T2_T3_T4_T6_E12temp_storage has been demoted
// _ZZN3cub18CUB_300001_SM_10006detail6reduce28DeviceReduceSingleTileKernelINS2_10policy_hubImy11mul_functorImEE10Policy1000EN6thrust24THRUST_300001_SM_1000_NS6detail15normal_iteratorINSA_10device_ptrIjEEEEPmyS6_mm11inc_functorIjEEEvT0_T1_T2_T3_T4_T6_E12temp_storage has been demoted
// _ZZN3cub18CUB_300001_SM_10006detail6reduce18DeviceReduceKernelINS2_10policy_hubImy11mul_functorImEE10Policy1000EN6thrust24THRUST_300001_SM_1000_NS6detail15normal_iteratorINSA_10device_ptrIjEEEEyS6_m11inc_functorIjEEEvT0_PT3_T1_NS0_13GridEvenShareISL_EET2_T4_E12temp_storage has been demoted
// _ZZN3cub18CUB_300001_SM_10006detail6reduce28DeviceReduceSingleTileKernelINS2_10policy_hubImy11mul_functorImEE10Policy1000EPmS9_iS6_mmN4cuda3std3__410__identityEEEvT0_T1_T2_T3_T4_T6_E12temp_storage has been demoted
// _ZZN3cub18CUB_300001_SM_10006detail6reduce28DeviceReduceSingleTileKernelINS2_10policy_hubIdj11max_functorIdEE10Policy1000EN6thrust24THRUST_300001_SM_1000_NS6detail15normal_iteratorINSA_10device_ptrIdEEEEPdjS6_ddN4cuda3std3__410__identityEEEvT0_T1_T2_T3_T4_T6_E12temp_storage has been demoted
// _ZZN3cub18CUB_300001_SM_10006detail6reduce18DeviceReduceKernelINS2_10policy_hubIdj11max_functorIdEE10Policy1000EN6thrust24THRUST_300001_SM_1000_NS6detail15normal_iteratorINSA_10device_ptrIdEEEEjS6_dN4cuda3std3__410__identityEEEvT0_PT3_T1_NS0_13GridEvenShareISN_EET2_T4_E12temp_storage has been demoted
// _ZZN3cub18CUB_300001_SM_10006detail6reduce28DeviceReduceSingleTileKernelINS2_10policy_hubIdj11max_functorIdEE10Policy1000EPdS9_iS6_ddN4cuda3std3__410__identityEEEvT0_T1_T2_T3_T4_T6_E12temp_storage has been demoted
// _ZZN3cub18CUB_300001_SM_10006detail6reduce28DeviceReduceSingleTileKernelINS2_10policy_hubIdy11max_functorIdEE10Policy1000EN6thrust24THRUST_300001_SM_1000_NS6detail15normal_iteratorINSA_10device_ptrIdEEEEPdyS6_ddN4cuda3std3__410__identityEEEvT0_T1_T2_T3_T4_T6_E12temp_storage has been demoted
// _ZZN3cub18CUB_300001_SM_10006detail6reduce18DeviceReduceKernelINS2_10policy_hubIdy11max_functorIdEE10Policy1000EN6thrust24THRUST_300001_SM_1000_NS6detail15normal_iteratorINSA_10device_ptrIdEEEEyS6_dN4cuda3std3__410__identityEEEvT0_PT3_T1_NS0_13GridEvenShareISN_EET2_T4_E12temp_storage has been demoted
// _ZZN3cub18CUB_300001_SM_10006detail6reduce28DeviceReduceSingleTileKernelINS2_10policy_hubIdy11max_functorIdEE10Policy1000EPdS9_iS6_ddN4cuda3std3__410__identityEEEvT0_T1_T2_T3_T4_T6_E12temp_storage has been demoted
// _ZZN3cub18CUB_300001_SM_10006detail6reduce28DeviceReduceSingleTileKernelINS2_10policy_hubIdj11add_functorIdEE10Policy1000EN6thrust24THRUST_300001_SM_1000_NS6detail15normal_iteratorINSA_10device_ptrIdEEEEPdjS6_dd14square_functorIdEEEvT0_T1_T2_T3_T4_T6_E12temp_storage has been demoted
// _ZZN3cub18CUB_300001_SM_10006detail6reduce18DeviceReduceKernelINS2_10policy_hubIdj11add_functorIdEE10Policy1000EN6thrust24THRUST_300001_SM_1000_NS6detail15normal_iteratorINSA_10device_ptrIdEEEEjS6_d14square_functorIdEEEvT0_PT3_T1_NS0_13GridEvenShareISL_EET2_T4_E12temp_storage has been demoted
// _ZZN3cub18CUB_300001_SM_10006detail6reduce28DeviceReduceSingleTileKernelINS2_10policy_hubIdj11add_functorIdEE10Policy1000EPdS9_iS6_ddN4cuda3std3__410__identityEEEvT0_T1_T2_T3_T4_T6_E12temp_storage has been demoted
// _ZZN3cub18CUB_300001_SM_10006detail6reduce28DeviceReduceSingleTileKernelINS2_10policy_hubIdy11add_functorIdEE10Policy1000EN6thrust24THRUST_300001_SM_1000_NS6detail15normal_iteratorINSA_10device_ptrIdEEEEPdyS6_dd14square_functorIdEEEvT0_T1_T2_T3_T4_T6_E12temp_storage has been demoted
// _ZZN3cub18CUB_300001_SM_10006detail6reduce18DeviceReduceKernelINS2_10policy_hubIdy11add_functorIdEE10Policy1000EN6thrust24THRUST_300001_SM_1000_NS6detail15normal_iteratorINSA_10device_ptrIdEEEEyS6_d14square_functorIdEEEvT0_PT3_T1_NS0_13GridEvenShareISL_EET2_T4_E12temp_storage has been demoted
// _ZZN3cub18CUB_300001_SM_10006detail6reduce28DeviceReduceSingleTileKernelINS2_10policy_hubIdy11add_functorIdEE10Policy1000EPdS9_iS6_ddN4cuda3std3__410__identityEEEvT0_T1_T2_T3_T4_T6_E12temp_storage has been demoted
// _ZZN3cub18CUB_300001_SM_10006detail6reduce28DeviceReduceSingleTileKernelINS2_10policy_hubIjj11max_functorIjEE10Policy1000EN6thrust24THRUST_300001_SM_1000_NS6detail15normal_iteratorINSA_10device_ptrIjEEEEPjjS6_jjN4cuda3std3__410__identityEEEvT0_T1_T2_T3_T4_T6_E12temp_storage has been demoted
// _ZZN3cub18CUB_300001_SM_10006detail6reduce18DeviceReduceKernelINS2_10policy_hubIjj11max_functorIjEE10Policy1000EN6thrust24THRUST_300001_SM_1000_NS6detail15normal_iteratorINSA_10device_ptrIjEEEEjS6_jN4cuda3std3__410__identityEEEvT0_PT3_T1_NS0_13GridEvenShareISN_EET2_T4_E12temp_storage has been demoted
// _ZZN3cub18CUB_300001_SM_10006detail6reduce28DeviceReduceSingleTileKernelINS2_10policy_hubIjj11max_functorIjEE10Policy1000EPjS9_iS6_jjN4cuda3std3__410__identityEEEvT0_T1_T2_T3_T4_T6_E12temp_storage has been demoted
// _ZZN3cub18CUB_300001_SM_10006detail6reduce28DeviceReduceSingleTileKernelINS2_10policy_hubIjy11max_functorIjEE10Policy1000EN6thrust24THRUST_300001_SM_1000_NS6detail15normal_iteratorINSA_10device_ptrIjEEEEPjyS6_jjN4cuda3std3__410__identityEEEvT0_T1_T2_T3_T4_T6_E12temp_storage has been demoted
// _ZZN3cub18CUB_300001_SM_10006detail6reduce18DeviceReduceKernelINS2_10policy_hubIjy11max_functorIjEE10Policy1000EN6thrust24THRUST_300001_SM_1000_NS6detail15normal_iteratorINSA_10device_ptrIjEEEEyS6_jN4cuda3std3__410__identityEEEvT0_PT3_T1_NS0_13GridEvenShareISN_EET2_T4_E12temp_storage has been demoted
// _ZZN3cub18CUB_300001_SM_10006detail6reduce28DeviceReduceSingleTileKernelINS2_10policy_hubIjy11max_functorIjEE10Policy1000EPjS9_iS6_jjN4cuda3std3__410__identityEEEvT0_T1_T2_T3_T4_T6_E12temp_storage has been demoted
// _ZZN3cub18CUB_300001_SM_10006detail6reduce28DeviceReduceSingleTileKernelINS2_10policy_hubIN4cuda3std3__45tupleIJblEEEjN6thrust24THRUST_300001_SM_1000_NS8cuda_cub9__find_if7functorIS9_EEE10Policy1000ENSB_12zip_iteratorINS8_IJNSD_26transform_input_iterator_tIbNSB_6detail15normal_iteratorINSB_10device_ptrIbEEEENSK_10functional5actorINSP_9compositeIJNSP_16operator_adaptorINS7_8equal_toIvEEEENSQ_INSP_8argumentILj0EEEEENSQ_INSP_5valueIbEEEEEEEEEEENSB_17counting_iteratorIlNSB_11use_defaultES16_S16_EEEEEEEPS9_jSF_S9_S9_NS7_10__identityEEEvT0_T1_T2_T3_T4_T6_E12temp_storage has been demoted
// _ZZN3cub18CUB_300001_SM_10006detail6reduce18DeviceReduceKernelINS2_10policy_hubIN4cuda3std3__45tupleIJblEEEjN6thrust24THRUST_300001_SM_1000_NS8cuda_cub9__find_if7functorIS9_EEE10Policy1000ENSB_12zip_iteratorINS8_IJNSD_26transform_input_iterator_tIbNSB_6detail15normal_iteratorINSB_10device_ptrIbEEEENSK_10functional5actorINSP_9compositeIJNSP_16operator_adaptorINS7_8equal_toIvEEEENSQ_INSP_8argumentILj0EEEEENSQ_INSP_5valueIbEEEEEEEEEEENSB_17counting_iteratorIlNSB_11use_defaultES16_S16_EEEEEEEjSF_S9_NS7_10__identityEEEvT0_PT3_T1_NS0_13GridEvenShareIS1E_EET2_T4_E12temp_storage has been demoted
// _ZZN3cub18CUB_300001_SM_10006detail6reduce28DeviceReduceSingleTileKernelINS2_10policy_hubIN4cuda3std3__45tupleIJblEEEjN6thrust24THRUST_300001_SM_1000_NS8cuda_cub9__find_if7functorIS9_EEE10Policy1000EPS9_SI_iSF_S9_S9_NS7_10__identityEEEvT0_T1_T2_T3_T4_T6_E12temp_storage has been demoted
// _ZZN3cub18CUB_300001_SM_10006detail6reduce28DeviceReduceSingleTileKernelINS2_10policy_hubIN4cuda3std3__45tupleIJblEEEyN6thrust24THRUST_300001_SM_1000_NS8cuda_cub9__find_if7functorIS9_EEE10Policy1000ENSB_12zip_iteratorINS8_IJNSD_26transform_input_iterator_tIbNSB_6detail15normal_iteratorINSB_10device_ptrIbEEEENSK_10functional5actorINSP_9compositeIJNSP_16operator_adaptorINS7_8equal_toIvEEEENSQ_INSP_8argumentILj0EEEEENSQ_INSP_5valueIbEEEEEEEEEEENSB_17counting_iteratorIlNSB_11use_defaultES16_S16_EEEEEEEPS9_ySF_S9_S9_NS7_10__identityEEEvT0_T1_T2_T3_T4_T6_E12temp_storage has been demoted
// _ZZN3cub18CUB_300001_SM_10006detail6reduce18DeviceReduceKernelINS2_10policy_hubIN4cuda3std3__45tupleIJblEEEyN6thrust24THRUST_300001_SM_1000_NS8cuda_cub9__find_if7functorIS9_EEE10Policy1000ENSB_12zip_iteratorINS8_IJNSD_26transform_input_iterator_tIbNSB_6detail15normal_iteratorINSB_10device_ptrIbEEEENSK_10functional5actorINSP_9compositeIJNSP_16operator_adaptorINS7_8equal_toIvEEEENSQ_INSP_8argumentILj0EEEEENSQ_INSP_5valueIbEEEEEEEEEEENSB_17counting_iteratorIlNSB_11use_defaultES16_S16_EEEEEEEySF_S9_NS7_10__identityEEEvT0_PT3_T1_NS0_13GridEvenShareIS1E_EET2_T4_E12temp_storage has been demoted
// _ZZN3cub18CUB_300001_SM_10006detail6reduce28DeviceReduceSingleTileKernelINS2_10policy_hubIN4cuda3std3__45tupleIJblEEEyN6thrust24THRUST_300001_SM_1000_NS8cuda_cub9__find_if7functorIS9_EEE10Policy1000EPS9_SI_iSF_S9_S9_NS7_10__identityEEEvT0_T1_T2_T3_T4_T6_E12temp_storage has been demoted
.global .align 1 .b8 _ZN34_INTERNAL_9d5d6bf7_4_k_cu_38d60a8e4cuda3std3__45__cpo5beginE[1];
.global .align 1 .b8 _ZN34_INTERNAL_9d5d6bf7_4_k_cu_38d60a8e4cuda3std3__45__cpo3endE[1];
.global .align 1 .b8 _ZN34_INTERNAL_9d5d6bf7_4_k_cu_38d60a8e4cuda3std3__45__cpo6cbeginE[1];
.global .align 1 .b8 _ZN34_INTERNAL_9d5d6bf7_4_k_cu_38d60a8e4cuda3std3__45__cpo4cendE[1];
.global .align 1 .b8 _ZN34_INTERNAL_9d5d6bf7_4_k_cu_38d60a8e4cuda3std3__45__cpo6rbeginE[1];
.global .align 1 .b8 _ZN34_INTERNAL_9d5d6bf7_4_k_cu_38d60a8e4cuda3std3__45__cpo4rendE[1];
.global .align 1 .b8 _ZN34_INTERNAL_9d5d6bf7_4_k_cu_38d60a8e4cuda3std3__45__cpo7crbeginE[1];
.global .align 1 .b8 _ZN34_INTERNAL_9d5d6bf7_4_k_cu_38d60a8e4cuda3std3__45__cpo5crendE[1];
.global .align 1 .b8 _ZN34_INTERNAL_9d5d6bf7_4_k_cu_38d60a8e4cuda3std3__436_GLOBAL__N__9d5d6bf7_4_k_cu_38d60a8e6ignoreE[1];
.global .align 1 .b8 _ZN34_INTERNAL_9d5d6bf7_4_k_cu_38d60a8e4cuda3std3__419piecewise_constructE[1];
.global .align 1 .b8 _ZN34_INTERNAL_9d5d6bf7_4_k_cu_38d60a8e4cuda3std3__48in_placeE[1];
.global .align 1 .b8 _ZN34_INTERNAL_9d5d6bf7_4_k_cu_38d60a8e4cuda3std3__420unreachable_sentinelE[1];
.global .align 1 .b8 _ZN34_INTERNAL_9d5d6bf7_4_k_cu_38d60a8e4cuda3std3__47nulloptE[1];
.global .align 1 .b8 _ZN34_INTERNAL_9d5d6bf7_4_k_cu_38d60a8e4cuda3std3__48unexpectE[1];
.global .align 1 .b8 _ZN34_INTERNAL_9d5d6bf7_4_k_cu_38d60a8e4cuda3std6ranges3__45__cpo4swapE[1];
.global .align 1 .b8 _ZN34_INTERNAL_9d5d6bf7_4_k_cu_38d60a8e4cuda3std6ranges3__45__cpo9iter_moveE[1];
.global .align 1 .b8 _ZN34_INTERNAL_9d5d6bf7_4_k_cu_38d60a8e4cuda3std6ranges3__45__cpo5beginE[1];
.global .align 1 .b8 _ZN34_INTERNAL_9d5d6bf7_4_k_cu_38d60a8e4cuda3std6ranges3__45__cpo3endE[1];
.global .align 1 .b8 _ZN34_INTERNAL_9d5d6bf7_4_k_cu_38d60a8e4cuda3std6ranges3__45__cpo6cbeginE[1];
.global .align 1 .b8 _ZN34_INTERNAL_9d5d6bf7_4_k_cu_38d60a8e4cuda3std6ranges3__45__cpo4cendE[1];
.global .align 1 .b8 _ZN34_INTERNAL_9d5d6bf7_4_k_cu_38d60a8e4cuda3std6ranges3__45__cpo7advanceE[1];
.global .align 1 .b8 _ZN34_INTERNAL_9d5d6bf7_4_k_cu_38d60a8e4cuda3std6ranges3__45__cpo9iter_swapE[1];
.global .align 1 .b8 _ZN34_INTERNAL_9d5d6bf7_4_k_cu_38d60a8e4cuda3std6ranges3__45__cpo4nextE[1];
.global .align 1 .b8 _ZN34_INTERNAL_9d5d6bf7_4_k_cu_38d60a8e4cuda3std6ranges3__45__cpo4prevE[1];
.global .align 1 .b8 _ZN34_INTERNAL_9d5d6bf7_4_k_cu_38d60a8e4cuda3std6ranges3__45__cpo4dataE[1];
.global .align 1 .b8 _ZN34_INTERNAL_9d5d6bf7_4_k_cu_38d60a8e4cuda3std6ranges3__45__cpo5cdataE[1];
.global .align 1 .b8 _ZN34_INTERNAL_9d5d6bf7_4_k_cu_38d60a8e4cuda3std6ranges3__45__cpo4sizeE[1];
.global .align 1 .b8 _ZN34_INTERNAL_9d5d6bf7_4_k_cu_38d60a8e4cuda3std6ranges3__45__cpo5ssizeE[1];
.global .align 1 .b8 _ZN34_INTERNAL_9d5d6bf7_4_k_cu_38d60a8e4cuda3std6ranges3__45__cpo8distanceE[1];
.global .align 1 .b8 _ZN34_INTERNAL_9d5d6bf7_4_k_cu_38d60a8e6thrust24THRUST_300001_SM_1000_NS8cuda_cub3parE[1];
.global .align 1 .b8 _ZN34_INTERNAL_9d5d6bf7_4_k_cu_38d60a8e6thrust24THRUST_300001_SM_1000_NS8cuda_cub10par_nosyncE[1];
.global .align 1 .b8 _ZN34_INTERNAL_9d5d6bf7_4_k_cu_38d60a8e6thrust24THRUST_300001_SM_1000_NS6system6detail10sequential3seqE[1];
.global .align 1 .b8 _ZN34_INTERNAL_9d5d6bf7_4_k_cu_38d60a8e6thrust24THRUST_300001_SM_1000_NS6system3cpp3parE[1];
.global .align 1 .b8 _ZN34_INTERNAL_9d5d6bf7_4_k_cu_38d60a8e6thrust24THRUST_300001_SM_1000_NS12placeholders2_1E[1];
.global .align 1 .b8 _ZN34_INTERNAL_9d5d6bf7_4_k_cu_38d60a8e6thrust24THRUST_300001_SM_1000_NS12placeholders2_2E[1];
.global .align 1 .b8 _ZN34_INTERNAL_9d5d6bf7_4_k_cu_38d60a8e6thrust24THRUST_300001_SM_1000_NS12placeholders2_3E[1];
.global .align 1 .b8 _ZN34_INTERNAL_9d5d6bf7_4_k_cu_38d60a8e6thrust24THRUST_300001_SM_1000_NS12placeholders2_4E[1];
.global .align 1 .b8 _ZN34_INTERNAL_9d5d6bf7_4_k_cu_38d60a8e6thrust24THRUST_300001_SM_1000_NS12placeholders2_5E[1];
.global .align 1 .b8 _ZN34_INTERNAL_9d5d6bf7_4_k_cu_38d60a8e6thrust24THRUST_300001_SM_1000_NS12placeholders2_6E[1];
.global .align 1 .b8 _ZN34_INTERNAL_9d5d6bf7_4_k_cu_38d60a8e6thrust24THRUST_300001_SM_1000_NS12placeholders2_7E[1];
.global .align 1 .b8 _ZN34_INTERNAL_9d5d6bf7_4_k_cu_38d60a8e6thrust24THRUST_300001_SM_1000_NS12placeholders2_8E[1];
.global .align 1 .b8 _ZN34_INTERNAL_9d5d6bf7_4_k_cu_38d60a8e6thrust24THRUST_300001_SM_1000_NS12placeholders2_9E[1];
.global .align 1 .b8 _ZN34_INTERNAL_9d5d6bf7_4_k_cu_38d60a8e6thrust24THRUST_300001_SM_1000_NS12placeholders3_10E[1];
.global .align 1 .b8 _ZN34_INTERNAL_9d5d6bf7_4_k_cu_38d60a8e6thrust24THRUST_300001_SM_1000_NS3seqE[1];
.global .align 1 .b8 _ZN34_INTERNAL_9d5d6bf7_4_k_cu_38d60a8e6thrust24THRUST_300001_SM_1000_NS6deviceE[1];

.visible .entry _Z7kernel0PjPdS0_S0_PbS_S0_S0_mj(
	.param .u64 .ptr .align 1 _Z7kernel0PjPdS0_S0_PbS_S0_S0_mj_param_0,
	.param .u64 .ptr .align 1 _Z7kernel0PjPdS0_S0_PbS_S0_S0_mj_param_1,
	.param .u64 .ptr .align 1 _Z7kernel0PjPdS0_S0_PbS_S0_S0_mj_param_2,
	.param .u64 .ptr .align 1 _Z7kernel0PjPdS0_S0_PbS_S0_S0_mj_param_3,
	.param .u64 .ptr .align 1 _Z7kernel0PjPdS0_S0_PbS_S0_S0_mj_param_4,
	.param .u64 .ptr .align 1 _Z7kernel0PjPdS0_S0_PbS_S0_S0_mj_param_5,
	.param .u64 .ptr .align 1 _Z7kernel0PjPdS0_S0_PbS_S0_S0_mj_param_6,
	.param .u64 .ptr .align 1 _Z7kernel0PjPdS0_S0_PbS_S0_S0_mj_param_7,
	.param .u64 _Z7kernel0PjPdS0_S0_PbS_S0_S0_mj_param_8,
	.param .u32 _Z7kernel0PjPdS0_S0_PbS_S0_S0_mj_param_9
)
{
	.local .align 16 .b8 	__local_depot0[16];
	.reg .b64 	%SP;
	.reg .b64 	%SPL;
	.reg .pred 	%p<110>;
	.reg .b16 	%rs<6>;
	.reg .b32 	%r<276>;
	.reg .b64 	%rd<424>;
	.reg .b64 	%fd<771>;

	mov.u64 	%SPL, __local_depot0;
	ld.param.u64 	%rd167, [_Z7kernel0PjPdS0_S0_PbS_S0_S0_mj_param_3];
	ld.param.u64 	%rd168, [_Z7kernel0PjPdS0_S0_PbS_S0_S0_mj_param_4];
	ld.param.u64 	%rd169, [_Z7kernel0PjPdS0_S0_PbS_S0_S0_mj_param_5];
	ld.param.u64 	%rd166, [_Z7kernel0PjPdS0_S0_PbS_S0_S0_mj_param_8];
	ld.param.u32 	%r71, [_Z7kernel0PjPdS0_S0_PbS_S0_S0_mj_param_9];
	cvta.to.global.u64 	%rd1, %rd169;
	cvta.to.global.u64 	%rd2, %rd167;
	cvta.to.global.u64 	%rd170, %rd168;
	add.u64 	%rd3, %SPL, 0;
	add.u64 	%rd4, %SPL, 0;
	add.u64 	%rd5, %SPL, 0;
	add.u64 	%rd6, %SPL, 0;
	mov.u32 	%r1, %ntid.x;
	mov.u32 	%r72, %ctaid.x;
	mov.u32 	%r73, %tid.x;
	mad.lo.s32 	%r2, %r1, %r72, %r73;
	cvt.s64.s32 	%rd7, %r2;
	add.s64 	%rd8, %rd170, %rd7;
	mov.b16 	%rs1, 0;
	st.global.u8 	[%rd8], %rs1;
	cvt.u64.u32 	%rd388, %r2;
	setp.le.u64 	%p1, %rd166, %rd388;
	@%p1 bra 	$L__BB0_201;
	shl.b64 	%rd175, %rd7, 3;
	add.s64 	%rd10, %rd2, %rd175;
	setp.ne.s32 	%p2, %r71, 0;
	mov.u32 	%r74, %nctaid.x;
	mul.lo.s32 	%r75, %r1, %r74;
	cvt.u64.u32 	%rd11, %r75;
	@%p2 bra 	$L__BB0_7;
$L__BB0_2:
	ld.global.u8 	%rs4, [%rd8];
	setp.eq.s16 	%p107, %rs4, 0;
	@%p107 bra 	$L__BB0_5;
	ld.global.f64 	%fd738, [%rd10];
	setp.leu.f64 	%p108, %fd738, 0d0000000000000000;
	@%p108 bra 	$L__BB0_6;
	mov.b64 	%rd373, 0;
	st.global.u64 	[%rd10], %rd373;
	bra.uni 	$L__BB0_6;
$L__BB0_5:
	mov.b64 	%rd374, 0;
	st.global.u64 	[%rd10], %rd374;
	mov.b16 	%rs5, 1;
	st.global.u8 	[%rd8], %rs5;
$L__BB0_6:
	ld.param.u64 	%rd387, [_Z7kernel0PjPdS0_S0_PbS_S0_S0_mj_param_8];
	add.s64 	%rd388, %rd388, %rd11;
	setp.lt.u64 	%p109, %rd388, %rd387;
	@%p109 bra 	$L__BB0_2;
	bra.uni 	$L__BB0_201;
$L__BB0_7:
	ld.param.u64 	%rd377, [_Z7kernel0PjPdS0_S0_PbS_S0_S0_mj_param_2];
	ld.param.u64 	%rd376, [_Z7kernel0PjPdS0_S0_PbS_S0_S0_mj_param_1];
	ld.param.u64 	%rd375, [_Z7kernel0PjPdS0_S0_PbS_S0_S0_mj_param_0];
	cvta.to.global.u64 	%rd176, %rd375;
	mul.lo.s32 	%r76, %r71, %r2;
	mul.wide.u32 	%rd177, %r76, 4;
	add.s64 	%rd14, %rd176, %rd177;
	cvta.to.global.u64 	%rd178, %rd376;
	mul.wide.u32 	%rd179, %r76, 8;
	add.s64 	%rd15, %rd178, %rd179;
	cvta.to.global.u64 	%rd180, %rd377;
	add.s64 	%rd16, %rd180, %rd179;
	and.b32  	%r3, %r71, 7;
	and.b32  	%r4, %r71, 3;
	and.b32  	%r5, %r71, 15;
	add.s64 	%rd17, %rd14, 16;
$L__BB0_8:
	and.b32  	%r78, %r71, -8;
	neg.s32 	%r247, %r78;
	add.s64 	%rd407, %rd1, 16;
	setp.gt.u32 	%p3, %r71, 7;
	mov.b32 	%r245, 0;
	mov.u64 	%rd390, %rd388;
	mov.u64 	%rd406, %rd17;
	@%p3 bra 	$L__BB0_123;
$L__BB0_9:
	setp.eq.s32 	%p21, %r3, 0;
	@%p21 bra 	$L__BB0_56;
	add.s32 	%r127, %r3, -1;
	setp.lt.u32 	%p22, %r127, 3;
	@%p22 bra 	$L__BB0_36;
	mul.wide.u32 	%rd229, %r245, 4;
	add.s64 	%rd21, %rd1, %rd229;
	ld.global.u32 	%rd230, [%rd21];
	add.s64 	%rd22, %rd230, 1;
	or.b64  	%rd231, %rd390, %rd22;
	and.b64  	%rd232, %rd231, -4294967296;
	setp.ne.s64 	%p23, %rd232, 0;
	@%p23 bra 	$L__BB0_13;
	cvt.u32.u64 	%r128, %rd22;
	cvt.u32.u64 	%r129, %rd390;
	rem.u32 	%r130, %r129, %r128;
	cvt.u64.u32 	%rd391, %r130;
	bra.uni 	$L__BB0_14;
$L__BB0_13:
	rem.u64 	%rd391, %rd390, %rd22;
$L__BB0_14:
	mul.wide.u32 	%rd233, %r245, 4;
	add.s64 	%rd26, %rd14, %rd233;
	st.global.u32 	[%rd26], %rd391;
	ld.global.u32 	%rd234, [%rd21];
	add.s64 	%rd27, %rd234, 1;
	or.b64  	%rd235, %rd390, %rd27;
	and.b64  	%rd236, %rd235, -4294967296;
	setp.ne.s64 	%p24, %rd236, 0;
	@%p24 bra 	$L__BB0_16;
	cvt.u32.u64 	%r131, %rd27;
	cvt.u32.u64 	%r132, %rd390;
	div.u32 	%r133, %r132, %r131;
	cvt.u64.u32 	%rd392, %r133;
	bra.uni 	$L__BB0_17;
$L__BB0_16:
	div.u64 	%rd392, %rd390, %rd27;
$L__BB0_17:
	ld.global.u32 	%rd237, [%rd21+4];
	add.s64 	%rd31, %rd237, 1;
	or.b64  	%rd238, %rd392, %rd31;
	and.b64  	%rd239, %rd238, -4294967296;
	setp.ne.s64 	%p25, %rd239, 0;
	@%p25 bra 	$L__BB0_19;
	cvt.u32.u64 	%r134, %rd31;
	cvt.u32.u64 	%r135, %rd392;
	rem.u32 	%r136, %r135, %r134;
	cvt.u64.u32 	%rd393, %r136;
	bra.uni 	$L__BB0_20;
$L__BB0_19:
	rem.u64 	%rd393, %rd392, %rd31;
$L__BB0_20:
	st.global.u32 	[%rd26+4], %rd393;
	ld.global.u32 	%rd240, [%rd21+4];
	add.s64 	%rd35, %rd240, 1;
	or.b64  	%rd241, %rd392, %rd35;
	and.b64  	%rd242, %rd241, -4294967296;
	setp.ne.s64 	%p26, %rd242, 0;
	@%p26 bra 	$L__BB0_22;
	cvt.u32.u64 	%r137, %rd35;
	cvt.u32.u64 	%r138, %rd392;
	div.u32 	%r139, %r138, %r137;
	cvt.u64.u32 	%rd394, %r139;
	bra.uni 	$L__BB0_23;
$L__BB0_22:
	div.u64 	%rd394, %rd392, %rd35;
$L__BB0_23:
	ld.global.u32 	%rd243, [%rd21+8];
	add.s64 	%rd39, %rd243, 1;
	or.b64  	%rd244, %rd394, %rd39;
	and.b64  	%rd245, %rd244, -4294967296;
	setp.ne.s64 	%p27, %rd245, 0;
	@%p27 bra 	$L__BB0_25;
	cvt.u32.u64 	%r140, %rd39;
	cvt.u32.u64 	%r141, %rd394;
	rem.u32 	%r142, %r141, %r140;
	cvt.u64.u32 	%rd395, %r142;
	bra.uni 	$L__BB0_26;
$L__BB0_25:
	rem.u64 	%rd395, %rd394, %rd39;
$L__BB0_26:
	st.global.u32 	[%rd26+8], %rd395;
	ld.global.u32 	%rd246, [%rd21+8];
	add.s64 	%rd43, %rd246, 1;
	or.b64  	%rd247, %rd394, %rd43;
	and.b64  	%rd248, %rd247, -4294967296;
	setp.ne.s64 	%p28, %rd248, 0;
	@%p28 bra 	$L__BB0_28;
	cvt.u32.u64 	%r143, %rd43;
	cvt.u32.u64 	%r144, %rd394;
	div.u32 	%r145, %r144, %r143;
	cvt.u64.u32 	%rd396, %r145;
	bra.uni 	$L__BB0_29;
$L__BB0_28:
	div.u64 	%rd396, %rd394, %rd43;
$L__BB0_29:
	ld.global.u32 	%rd249, [%rd21+12];
	add.s64 	%rd47, %rd249, 1;
	or.b64  	%rd250, %rd396, %rd47;
	and.b64  	%rd251, %rd250, -4294967296;
	setp.ne.s64 	%p29, %rd251, 0;
	@%p29 bra 	$L__BB0_31;
	cvt.u32.u64 	%r146, %rd47;
	cvt.u32.u64 	%r147, %rd396;
	rem.u32 	%r148, %r147, %r146;
	cvt.u64.u32 	%rd397, %r148;
	bra.uni 	$L__BB0_32;
$L__BB0_31:
	rem.u64 	%rd397, %rd396, %rd47;
$L__BB0_32:
	st.global.u32 	[%rd26+12], %rd397;
	ld.global.u32 	%rd252, [%rd21+12];
	add.s64 	%rd51, %rd252, 1;
	or.b64  	%rd253, %rd396, %rd51;
	and.b64  	%rd254, %rd253, -4294967296;
	setp.ne.s64 	%p30, %rd254, 0;
	@%p30 bra 	$L__BB0_34;
	cvt.u32.u64 	%r149, %rd51;
	cvt.u32.u64 	%r150, %rd396;
	div.u32 	%r151, %r150, %r149;
	cvt.u64.u32 	%rd390, %r151;
	bra.uni 	$L__BB0_35;
$L__BB0_34:
	div.u64 	%rd390, %rd396, %rd51;
$L__BB0_35:
	add.s32 	%r245, %r245, 4;
$L__BB0_36:
	setp.eq.s32 	%p31, %r4, 0;
	@%p31 bra 	$L__BB0_56;
	setp.eq.s32 	%p32, %r4, 1;
	@%p32 bra 	$L__BB0_51;
	mul.wide.u32 	%rd255, %r245, 4;
	add.s64 	%rd56, %rd1, %rd255;
	ld.global.u32 	%rd256, [%rd56];
	add.s64 	%rd57, %rd256, 1;
	or.b64  	%rd257, %rd390, %rd57;
	and.b64  	%rd258, %rd257, -4294967296;
	setp.ne.s64 	%p33, %rd258, 0;
	@%p33 bra 	$L__BB0_40;
	cvt.u32.u64 	%r152, %rd57;
	cvt.u32.u64 	%r153, %rd390;
	rem.u32 	%r154, %r153, %r152;
	cvt.u64.u32 	%rd400, %r154;
	bra.uni 	$L__BB0_41;
$L__BB0_40:
	rem.u64 	%rd400, %rd390, %rd57;
$L__BB0_41:
	mul.wide.u32 	%rd259, %r245, 4;
	add.s64 	%rd61, %rd14, %rd259;
	st.global.u32 	[%rd61], %rd400;
	ld.global.u32 	%rd260, [%rd56];
	add.s64 	%rd62, %rd260, 1;
	or.b64  	%rd261, %rd390, %rd62;
	and.b64  	%rd262, %rd261, -4294967296;
	setp.ne.s64 	%p34, %rd262, 0;
	@%p34 bra 	$L__BB0_43;
	cvt.u32.u64 	%r155, %rd62;
	cvt.u32.u64 	%r156, %rd390;
	div.u32 	%r157, %r156, %r155;
	cvt.u64.u32 	%rd401, %r157;
	bra.uni 	$L__BB0_44;
$L__BB0_43:
	div.u64 	%rd401, %rd390, %rd62;
$L__BB0_44:
	ld.global.u32 	%rd263, [%rd56+4];
	add.s64 	%rd66, %rd263, 1;
	or.b64  	%rd264, %rd401, %rd66;
	and.b64  	%rd265, %rd264, -4294967296;
	setp.ne.s64 	%p35, %rd265, 0;
	@%p35 bra 	$L__BB0_46;
	cvt.u32.u64 	%r158, %rd66;
	cvt.u32.u64 	%r159, %rd401;
	rem.u32 	%r160, %r159, %r158;
	cvt.u64.u32 	%rd402, %r160;
	bra.uni 	$L__BB0_47;
$L__BB0_46:
	rem.u64 	%rd402, %rd401, %rd66;
$L__BB0_47:
	st.global.u32 	[%rd61+4], %rd402;
	ld.global.u32 	%rd266, [%rd56+4];
	add.s64 	%rd70, %rd266, 1;
	or.b64  	%rd267, %rd401, %rd70;
	and.b64  	%rd268, %rd267, -4294967296;
	setp.ne.s64 	%p36, %rd268, 0;
	@%p36 bra 	$L__BB0_49;
	cvt.u32.u64 	%r161, %rd70;
	cvt.u32.u64 	%r162, %rd401;
	div.u32 	%r163, %r162, %r161;
	cvt.u64.u32 	%rd390, %r163;
	bra.uni 	$L__BB0_50;
$L__BB0_49:
	div.u64 	%rd390, %rd401, %rd70;
$L__BB0_50:
	add.s32 	%r245, %r245, 2;
$L__BB0_51:
	and.b32  	%r164, %r71, 1;
	setp.eq.b32 	%p37, %r164, 1;
	not.pred 	%p38, %p37;
	@%p38 bra 	$L__BB0_56;
	mul.wide.u32 	%rd269, %r245, 4;
	add.s64 	%rd270, %rd1, %rd269;
	ld.global.u32 	%rd271, [%rd270];
	add.s64 	%rd75, %rd271, 1;
	or.b64  	%rd272, %rd390, %rd75;
	and.b64  	%rd273, %rd272, -4294967296;
	setp.ne.s64 	%p39, %rd273, 0;
	@%p39 bra 	$L__BB0_54;
	cvt.u32.u64 	%r165, %rd75;
	cvt.u32.u64 	%r166, %rd390;
	rem.u32 	%r167, %r166, %r165;
	cvt.u64.u32 	%rd405, %r167;
	bra.uni 	$L__BB0_55;
$L__BB0_54:
	rem.u64 	%rd405, %rd390, %rd75;
$L__BB0_55:
	add.s64 	%rd275, %rd14, %rd269;
	st.global.u32 	[%rd275], %rd405;
$L__BB0_56:
	setp.lt.u32 	%p40, %r71, 8;
	mov.b32 	%r250, 0;
	@%p40 bra 	$L__BB0_59;
	mov.b32 	%r248, 0;
$L__BB0_58:
	.pragma "nounroll";
	ld.param.u64 	%rd382, [_Z7kernel0PjPdS0_S0_PbS_S0_S0_mj_param_7];
	ld.param.u64 	%rd378, [_Z7kernel0PjPdS0_S0_PbS_S0_S0_mj_param_6];
	cvta.to.global.u64 	%rd276, %rd378;
	mul.wide.u32 	%rd277, %r248, 8;
	add.s64 	%rd278, %rd276, %rd277;
	ld.global.f64 	%fd57, [%rd278];
	mul.wide.u32 	%rd279, %r248, 4;
	add.s64 	%rd280, %rd1, %rd279;
	ld.global.u32 	%r170, [%rd280];
	add.s64 	%rd281, %rd14, %rd279;
	ld.global.u32 	%r171, [%rd281];
	sub.s32 	%r172, %r170, %r171;
	cvt.rn.f64.u32 	%fd58, %r172;
	mul.f64 	%fd59, %fd57, %fd58;
	cvta.to.global.u64 	%rd282, %rd382;
	add.s64 	%rd283, %rd282, %rd277;
	ld.global.f64 	%fd60, [%rd283];
	cvt.rn.f64.u32 	%fd61, %r171;
	fma.rn.f64 	%fd62, %fd60, %fd61, %fd59;
	cvt.rn.f64.u32 	%fd63, %r170;
	div.rn.f64 	%fd64, %fd62, %fd63;
	add.s64 	%rd284, %rd15, %rd277;
	st.global.f64 	[%rd284], %fd64;
	ld.global.f64 	%fd65, [%rd278+8];
	ld.global.u32 	%r173, [%rd280+4];
	ld.global.u32 	%r174, [%rd281+4];
	sub.s32 	%r175, %r173, %r174;
	cvt.rn.f64.u32 	%fd66, %r175;
	mul.f64 	%fd67, %fd65, %fd66;
	ld.global.f64 	%fd68, [%rd283+8];
	cvt.rn.f64.u32 	%fd69, %r174;
	fma.rn.f64 	%fd70, %fd68, %fd69, %fd67;
	cvt.rn.f64.u32 	%fd71, %r173;
	div.rn.f64 	%fd72, %fd70, %fd71;
	st.global.f64 	[%rd284+8], %fd72;
	ld.global.f64 	%fd73, [%rd278+16];
	ld.global.u32 	%r176, [%rd280+8];
	ld.global.u32 	%r177, [%rd281+8];
	sub.s32 	%r178, %r176, %r177;
	cvt.rn.f64.u32 	%fd74, %r178;
	mul.f64 	%fd75, %fd73, %fd74;
	ld.global.f64 	%fd76, [%rd283+16];
	cvt.rn.f64.u32 	%fd77, %r177;
	fma.rn.f64 	%fd78, %fd76, %fd77, %fd75;
	cvt.rn.f64.u32 	%fd79, %r176;
	div.rn.f64 	%fd80, %fd78, %fd79;
	st.global.f64 	[%rd284+16], %fd80;
	ld.global.f64 	%fd81, [%rd278+24];
	ld.global.u32 	%r179, [%rd280+12];
	ld.global.u32 	%r180, [%rd281+12];
	sub.s32 	%r181, %r179, %r180;
	cvt.rn.f64.u32 	%fd82, %r181;
	mul.f64 	%fd83, %fd81, %fd82;
	ld.global.f64 	%fd84, [%rd283+24];
	cvt.rn.f64.u32 	%fd85, %r180;
	fma.rn.f64 	%fd86, %fd84, %fd85, %fd83;
	cvt.rn.f64.u32 	%fd87, %r179;
	div.rn.f64 	%fd88, %fd86, %fd87;
	st.global.f64 	[%rd284+24], %fd88;
	ld.global.f64 	%fd89, [%rd278+32];
	ld.global.u32 	%r182, [%rd280+16];
	ld.global.u32 	%r183, [%rd281+16];
	sub.s32 	%r184, %r182, %r183;
	cvt.rn.f64.u32 	%fd90, %r184;
	mul.f64 	%fd91, %fd89, %fd90;
	ld.global.f64 	%fd92, [%rd283+32];
	cvt.rn.f64.u32 	%fd93, %r183;
	fma.rn.f64 	%fd94, %fd92, %fd93, %fd91;
	cvt.rn.f64.u32 	%fd95, %r182;
	div.rn.f64 	%fd96, %fd94, %fd95;
	st.global.f64 	[%rd284+32], %fd96;
	ld.global.f64 	%fd97, [%rd278+40];
	ld.global.u32 	%r185, [%rd280+20];
	ld.global.u32 	%r186, [%rd281+20];
	sub.s32 	%r187, %r185, %r186;
	cvt.rn.f64.u32 	%fd98, %r187;
	mul.f64 	%fd99, %fd97, %fd98;
	ld.global.f64 	%fd100, [%rd283+40];
	cvt.rn.f64.u32 	%fd101, %r186;
	fma.rn.f64 	%fd102, %fd100, %fd101, %fd99;
	cvt.rn.f64.u32 	%fd103, %r185;
	div.rn.f64 	%fd104, %fd102, %fd103;
	st.global.f64 	[%rd284+40], %fd104;
	ld.global.f64 	%fd105, [%rd278+48];
	ld.global.u32 	%r188, [%rd280+24];
	ld.global.u32 	%r189, [%rd281+24];
	sub.s32 	%r190, %r188, %r189;
	cvt.rn.f64.u32 	%fd106, %r190;
	mul.f64 	%fd107, %fd105, %fd106;
	ld.global.f64 	%fd108, [%rd283+48];
	cvt.rn.f64.u32 	%fd109, %r189;
	fma.rn.f64 	%fd110, %fd108, %fd109, %fd107;
	cvt.rn.f64.u32 	%fd111, %r188;
	div.rn.f64 	%fd112, %fd110, %fd111;
	st.global.f64 	[%rd284+48], %fd112;
	ld.global.f64 	%fd113, [%rd278+56];
	ld.global.u32 	%r191, [%rd280+28];
	ld.global.u32 	%r192, [%rd281+28];
	sub.s32 	%r193, %r191, %r192;
	cvt.rn.f64.u32 	%fd114, %r193;
	mul.f64 	%fd115, %fd113, %fd114;
	ld.global.f64 	%fd116, [%rd283+56];
	cvt.rn.f64.u32 	%fd117, %r192;
	fma.rn.f64 	%fd118, %fd116, %fd117, %fd115;
	cvt.rn.f64.u32 	%fd119, %r191;
	div.rn.f64 	%fd120, %fd118, %fd119;
	st.global.f64 	[%rd284+56], %fd120;
	add.s32 	%r248, %r248, 8;
	and.b32  	%r250, %r71, -8;
	setp.ne.s32 	%p41, %r248, %r250;
	@%p41 bra 	$L__BB0_58;
$L__BB0_59:
	setp.eq.s32 	%p42, %r3, 0;
	@%p42 bra 	$L__BB0_67;
	add.s32 	%r194, %r3, -1;
	setp.lt.u32 	%p43, %r194, 3;
	@%p43 bra 	$L__BB0_62;
	ld.param.u64 	%rd383, [_Z7kernel0PjPdS0_S0_PbS_S0_S0_mj_param_7];
	ld.param.u64 	%rd379, [_Z7kernel0PjPdS0_S0_PbS_S0_S0_mj_param_6];
	cvta.to.global.u64 	%rd285, %rd379;
	mul.wide.u32 	%rd286, %r250, 8;
	add.s64 	%rd287, %rd285, %rd286;
	ld.global.f64 	%fd121, [%rd287];
	mul.wide.u32 	%rd288, %r250, 4;
	add.s64 	%rd289, %rd1, %rd288;
	ld.global.u32 	%r195, [%rd289];
	add.s64 	%rd290, %rd14, %rd288;
	ld.global.u32 	%r196, [%rd290];
	sub.s32 	%r197, %r195, %r196;
	cvt.rn.f64.u32 	%fd122, %r197;
	mul.f64 	%fd123, %fd121, %fd122;
	cvta.to.global.u64 	%rd291, %rd383;
	add.s64 	%rd292, %rd291, %rd286;
	ld.global.f64 	%fd124, [%rd292];
	cvt.rn.f64.u32 	%fd125, %r196;
	fma.rn.f64 	%fd126, %fd124, %fd125, %fd123;
	cvt.rn.f64.u32 	%fd127, %r195;
	div.rn.f64 	%fd128, %fd126, %fd127;
	add.s64 	%rd293, %rd15, %rd286;
	st.global.f64 	[%rd293], %fd128;
	ld.global.f64 	%fd129, [%rd287+8];
	ld.global.u32 	%r198, [%rd289+4];
	ld.global.u32 	%r199, [%rd290+4];
	sub.s32 	%r200, %r198, %r199;
	cvt.rn.f64.u32 	%fd130, %r200;
	mul.f64 	%fd131, %fd129, %fd130;
	ld.global.f64 	%fd132, [%rd292+8];
	cvt.rn.f64.u32 	%fd133, %r199;
	fma.rn.f64 	%fd134, %fd132, %fd133, %fd131;
	cvt.rn.f64.u32 	%fd135, %r198;
	div.rn.f64 	%fd136, %fd134, %fd135;
	st.global.f64 	[%rd293+8], %fd136;
	ld.global.f64 	%fd137, [%rd287+16];
	ld.global.u32 	%r201, [%rd289+8];
	ld.global.u32 	%r202, [%rd290+8];
	sub.s32 	%r203, %r201, %r202;
	cvt.rn.f64.u32 	%fd138, %r203;
	mul.f64 	%fd139, %fd137, %fd138;
	ld.global.f64 	%fd140, [%rd292+16];
	cvt.rn.f64.u32 	%fd141, %r202;
	fma.rn.f64 	%fd142, %fd140, %fd141, %fd139;
	cvt.rn.f64.u32 	%fd143, %r201;
	div.rn.f64 	%fd144, %fd142, %fd143;
	st.global.f64 	[%rd293+16], %fd144;
	ld.global.f64 	%fd145, [%rd287+24];
	ld.global.u32 	%r204, [%rd289+12];
	ld.global.u32 	%r205, [%rd290+12];
	sub.s32 	%r206, %r204, %r205;
	cvt.rn.f64.u32 	%fd146, %r206;
	mul.f64 	%fd147, %fd145, %fd146;
	ld.global.f64 	%fd148, [%rd292+24];
	cvt.rn.f64.u32 	%fd149, %r205;
	fma.rn.f64 	%fd150, %fd148, %fd149, %fd147;
	cvt.rn.f64.u32 	%fd151, %r204;
	div.rn.f64 	%fd152, %fd150, %fd151;
	st.global.f64 	[%rd293+24], %fd152;
	add.s32 	%r250, %r250, 4;
$L__BB0_62:
	setp.eq.s32 	%p44, %r4, 0;
	@%p44 bra 	$L__BB0_67;
	setp.eq.s32 	%p45, %r4, 1;
	@%p45 bra 	$L__BB0_65;
	ld.param.u64 	%rd384, [_Z7kernel0PjPdS0_S0_PbS_S0_S0_mj_param_7];
	ld.param.u64 	%rd380, [_Z7kernel0PjPdS0_S0_PbS_S0_S0_mj_param_6];
	cvta.to.global.u64 	%rd294, %rd380;
	mul.wide.u32 	%rd295, %r250, 8;
	add.s64 	%rd296, %rd294, %rd295;
	ld.global.f64 	%fd153, [%rd296];
	mul.wide.u32 	%rd297, %r250, 4;
	add.s64 	%rd298, %rd1, %rd297;
	ld.global.u32 	%r207, [%rd298];
	add.s64 	%rd299, %rd14, %rd297;
	ld.global.u32 	%r208, [%rd299];
	sub.s32 	%r209, %r207, %r208;
	cvt.rn.f64.u32 	%fd154, %r209;
	mul.f64 	%fd155, %fd153, %fd154;
	cvta.to.global.u64 	%rd300, %rd384;
	add.s64 	%rd301, %rd300, %rd295;
	ld.global.f64 	%fd156, [%rd301];
	cvt.rn.f64.u32 	%fd157, %r208;
	fma.rn.f64 	%fd158, %fd156, %fd157, %fd155;
	cvt.rn.f64.u32 	%fd159, %r207;
	div.rn.f64 	%fd160, %fd158, %fd159;
	add.s64 	%rd302, %rd15, %rd295;
	st.global.f64 	[%rd302], %fd160;
	ld.global.f64 	%fd161, [%rd296+8];
	ld.global.u32 	%r210, [%rd298+4];
	ld.global.u32 	%r211, [%rd299+4];
	sub.s32 	%r212, %r210, %r211;
	cvt.rn.f64.u32 	%fd162, %r212;
	mul.f64 	%fd163, %fd161, %fd162;
	ld.global.f64 	%fd164, [%rd301+8];
	cvt.rn.f64.u32 	%fd165, %r211;
	fma.rn.f64 	%fd166, %fd164, %fd165, %fd163;
	cvt.rn.f64.u32 	%fd167, %r210;
	div.rn.f64 	%fd168, %fd166, %fd167;
	st.global.f64 	[%rd302+8], %fd168;
	add.s32 	%r250, %r250, 2;
$L__BB0_65:
	and.b32  	%r213, %r71, 1;
	setp.eq.b32 	%p46, %r213, 1;
	not.pred 	%p47, %p46;
	@%p47 bra 	$L__BB0_67;
	ld.param.u64 	%rd385, [_Z7kernel0PjPdS0_S0_PbS_S0_S0_mj_param_7];
	ld.param.u64 	%rd381, [_Z7kernel0PjPdS0_S0_PbS_S0_S0_mj_param_6];
	cvta.to.global.u64 	%rd303, %rd381;
	mul.wide.u32 	%rd304, %r250, 8;
	add.s64 	%rd305, %rd303, %rd304;
	ld.global.f64 	%fd169, [%rd305];
	mul.wide.u32 	%rd306, %r250, 4;
	add.s64 	%rd307, %rd1, %rd306;
	ld.global.u32 	%r214, [%rd307];
	add.s64 	%rd308, %rd14, %rd306;
	ld.global.u32 	%r215, [%rd308];
	sub.s32 	%r216, %r214, %r215;
	cvt.rn.f64.u32 	%fd170, %r216;
	mul.f64 	%fd171, %fd169, %fd170;
	cvta.to.global.u64 	%rd309, %rd385;
	add.s64 	%rd310, %rd309, %rd304;
	ld.global.f64 	%fd172, [%rd310];
	cvt.rn.f64.u32 	%fd173, %r215;
	fma.rn.f64 	%fd174, %fd172, %fd173, %fd171;
	cvt.rn.f64.u32 	%fd175, %r214;
	div.rn.f64 	%fd176, %fd174, %fd175;
	add.s64 	%rd311, %rd15, %rd304;
	st.global.f64 	[%rd311], %fd176;
$L__BB0_67:
	setp.lt.u32 	%p48, %r71, 16;
	mov.f64 	%fd179, 0d3FF0000000000000;
	st.local.v2.f64 	[%rd6], {%fd179, %fd179};
	mov.f64 	%fd746, 0d0000000000000000;
	mov.b32 	%r254, 0;
	@%p48 bra 	$L__BB0_70;
	mov.f64 	%fd746, 0d0000000000000000;
	mov.b32 	%r252, 0;
$L__BB0_69:
	.pragma "nounroll";
	mul.wide.u32 	%rd312, %r252, 8;
	add.s64 	%rd313, %rd15, %rd312;
	ld.global.f64 	%fd181, [%rd313];
	add.s64 	%rd314, %rd6, %rd312;
	ld.local.v2.f64 	{%fd182, %fd183}, [%rd314];
	sub.f64 	%fd184, %fd181, %fd182;
	fma.rn.f64 	%fd185, %fd184, %fd184, %fd746;
	ld.global.f64 	%fd186, [%rd313+8];
	sub.f64 	%fd187, %fd186, %fd183;
	fma.rn.f64 	%fd188, %fd187, %fd187, %fd185;
	ld.global.f64 	%fd189, [%rd313+16];
	ld.local.v2.f64 	{%fd190, %fd191}, [%rd314+16];
	sub.f64 	%fd192, %fd189, %fd190;
	fma.rn.f64 	%fd193, %fd192, %fd192, %fd188;
	ld.global.f64 	%fd194, [%rd313+24];
	sub.f64 	%fd195, %fd194, %fd191;
	fma.rn.f64 	%fd196, %fd195, %fd195, %fd193;
	ld.global.f64 	%fd197, [%rd313+32];
	ld.local.v2.f64 	{%fd198, %fd199}, [%rd314+32];
	sub.f64 	%fd200, %fd197, %fd198;
	fma.rn.f64 	%fd201, %fd200, %fd200, %fd196;
	ld.global.f64 	%fd202, [%rd313+40];
	sub.f64 	%fd203, %fd202, %fd199;
	fma.rn.f64 	%fd204, %fd203, %fd203, %fd201;
	ld.global.f64 	%fd205, [%rd313+48];
	ld.local.v2.f64 	{%fd206, %fd207}, [%rd314+48];
	sub.f64 	%fd208, %fd205, %fd206;
	fma.rn.f64 	%fd209, %fd208, %fd208, %fd204;
	ld.global.f64 	%fd210, [%rd313+56];
	sub.f64 	%fd211, %fd210, %fd207;
	fma.rn.f64 	%fd212, %fd211, %fd211, %fd209;
	ld.global.f64 	%fd213, [%rd313+64];
	ld.local.v2.f64 	{%fd214, %fd215}, [%rd314+64];
	sub.f64 	%fd216, %fd213, %fd214;
	fma.rn.f64 	%fd217, %fd216, %fd216, %fd212;
	ld.global.f64 	%fd218, [%rd313+72];
	sub.f64 	%fd219, %fd218, %fd215;
	fma.rn.f64 	%fd220, %fd219, %fd219, %fd217;
	ld.global.f64 	%fd221, [%rd313+80];
	ld.local.v2.f64 	{%fd222, %fd223}, [%rd314+80];
	sub.f64 	%fd224, %fd221, %fd222;
	fma.rn.f64 	%fd225, %fd224, %fd224, %fd220;
	ld.global.f64 	%fd226, [%rd313+88];
	sub.f64 	%fd227, %fd226, %fd223;
	fma.rn.f64 	%fd228, %fd227, %fd227, %fd225;
	ld.global.f64 	%fd229, [%rd313+96];
	ld.local.v2.f64 	{%fd230, %fd231}, [%rd314+96];
	sub.f64 	%fd232, %fd229, %fd230;
	fma.rn.f64 	%fd233, %fd232, %fd232, %fd228;
	ld.global.f64 	%fd234, [%rd313+104];
	sub.f64 	%fd235, %fd234, %fd231;
	fma.rn.f64 	%fd236, %fd235, %fd235, %fd233;
	ld.global.f64 	%fd237, [%rd313+112];
	ld.local.v2.f64 	{%fd238, %fd239}, [%rd314+112];
	sub.f64 	%fd240, %fd237, %fd238;
	fma.rn.f64 	%fd241, %fd240, %fd240, %fd236;
	ld.global.f64 	%fd242, [%rd313+120];
	sub.f64 	%fd243, %fd242, %fd239;
	fma.rn.f64 	%fd746, %fd243, %fd243, %fd241;
	add.s32 	%r252, %r252, 16;
	and.b32  	%r254, %r71, -16;
	setp.ne.s32 	%p49, %r252, %r254;
	@%p49 bra 	$L__BB0_69;
$L__BB0_70:
	setp.eq.s32 	%p50, %r5, 0;
	@%p50 bra 	$L__BB0_80;
	add.s32 	%r219, %r5, -1;
	setp.lt.u32 	%p51, %r219, 7;
	@%p51 bra 	$L__BB0_73;
	mul.wide.u32 	%rd315, %r254, 8;
	add.s64 	%rd316, %rd15, %rd315;
	ld.global.f64 	%fd245, [%rd316];
	add.s64 	%rd317, %rd6, %rd315;
	ld.local.f64 	%fd246, [%rd317];
	sub.f64 	%fd247, %fd245, %fd246;
	fma.rn.f64 	%fd248, %fd247, %fd247, %fd746;
	ld.global.f64 	%fd249, [%rd316+8];
	ld.local.f64 	%fd250, [%rd317+8];
	sub.f64 	%fd251, %fd249, %fd250;
	fma.rn.f64 	%fd252, %fd251, %fd251, %fd248;
	ld.global.f64 	%fd253, [%rd316+16];
	ld.local.f64 	%fd254, [%rd317+16];
	sub.f64 	%fd255, %fd253, %fd254;
	fma.rn.f64 	%fd256, %fd255, %fd255, %fd252;
	ld.global.f64 	%fd257, [%rd316+24];
	ld.local.f64 	%fd258, [%rd317+24];
	sub.f64 	%fd259, %fd257, %fd258;
	fma.rn.f64 	%fd260, %fd259, %fd259, %fd256;
	ld.global.f64 	%fd261, [%rd316+32];
	ld.local.f64 	%fd262, [%rd317+32];
	sub.f64 	%fd263, %fd261, %fd262;
	fma.rn.f64 	%fd264, %fd263, %fd263, %fd260;
	ld.global.f64 	%fd265, [%rd316+40];
	ld.local.f64 	%fd266, [%rd317+40];
	sub.f64 	%fd267, %fd265, %fd266;
	fma.rn.f64 	%fd268, %fd267, %fd267, %fd264;
	ld.global.f64 	%fd269, [%rd316+48];
	ld.local.f64 	%fd270, [%rd317+48];
	sub.f64 	%fd271, %fd269, %fd270;
	fma.rn.f64 	%fd272, %fd271, %fd271, %fd268;
	ld.global.f64 	%fd273, [%rd316+56];
	ld.local.f64 	%fd274, [%rd317+56];
	sub.f64 	%fd275, %fd273, %fd274;
	fma.rn.f64 	%fd746, %fd275, %fd275, %fd272;
	add.s32 	%r254, %r254, 8;
$L__BB0_73:
	setp.eq.s32 	%p52, %r3, 0;
	@%p52 bra 	$L__BB0_80;
	add.s32 	%r220, %r3, -1;
	setp.lt.u32 	%p53, %r220, 3;
	@%p53 bra 	$L__BB0_76;
	mul.wide.u32 	%rd318, %r254, 8;
	add.s64 	%rd319, %rd15, %rd318;
	ld.global.f64 	%fd277, [%rd319];
	add.s64 	%rd320, %rd6, %rd318;
	ld.local.f64 	%fd278, [%rd320];
	sub.f64 	%fd279, %fd277, %fd278;
	fma.rn.f64 	%fd280, %fd279, %fd279, %fd746;
	ld.global.f64 	%fd281, [%rd319+8];
	ld.local.f64 	%fd282, [%rd320+8];
	sub.f64 	%fd283, %fd281, %fd282;
	fma.rn.f64 	%fd284, %fd283, %fd283, %fd280;
	ld.global.f64 	%fd285, [%rd319+16];
	ld.local.f64 	%fd286, [%rd320+16];
	sub.f64 	%fd287, %fd285, %fd286;
	fma.rn.f64 	%fd288, %fd287, %fd287, %fd284;
	ld.global.f64 	%fd289, [%rd319+24];
	ld.local.f64 	%fd290, [%rd320+24];
	sub.f64 	%fd291, %fd289, %fd290;
	fma.rn.f64 	%fd746, %fd291, %fd291, %fd288;
	add.s32 	%r254, %r254, 4;
$L__BB0_76:
	setp.eq.s32 	%p54, %r4, 0;
	@%p54 bra 	$L__BB0_80;
	setp.eq.s32 	%p55, %r4, 1;
	mul.wide.u32 	%rd321, %r254, 8;
	add.s64 	%rd148, %rd15, %rd321;
	ld.global.f64 	%fd292, [%rd148];
	add.s64 	%rd149, %rd6, %rd321;
	ld.local.f64 	%fd293, [%rd149];
	sub.f64 	%fd294, %fd292, %fd293;
	fma.rn.f64 	%fd746, %fd294, %fd294, %fd746;
	@%p55 bra 	$L__BB0_80;
	setp.eq.s32 	%p56, %r4, 2;
	ld.global.f64 	%fd295, [%rd148+8];
	ld.local.f64 	%fd296, [%rd149+8];
	sub.f64 	%fd297, %fd295, %fd296;
	fma.rn.f64 	%fd746, %fd297, %fd297, %fd746;
	@%p56 bra 	$L__BB0_80;
	ld.global.f64 	%fd298, [%rd148+16];
	ld.local.f64 	%fd299, [%rd149+16];
	sub.f64 	%fd300, %fd298, %fd299;
	fma.rn.f64 	%fd746, %fd300, %fd300, %fd746;
$L__BB0_80:
	setp.geu.f64 	%p57, %fd746, 0d4030000000000000;
	@%p57 bra 	$L__BB0_200;
	setp.lt.u32 	%p58, %r71, 16;
	mov.f64 	%fd303, 0d4000000000000000;
	st.local.v2.f64 	[%rd5], {%fd303, %fd303};
	mov.f64 	%fd754, 0d0000000000000000;
	mov.b32 	%r258, 0;
	@%p58 bra 	$L__BB0_84;
	mov.f64 	%fd754, 0d0000000000000000;
	mov.b32 	%r256, 0;
$L__BB0_83:
	.pragma "nounroll";
	mul.wide.u32 	%rd322, %r256, 8;
	add.s64 	%rd323, %rd15, %rd322;
	ld.global.f64 	%fd305, [%rd323];
	add.s64 	%rd324, %rd5, %rd322;
	ld.local.v2.f64 	{%fd306, %fd307}, [%rd324];
	sub.f64 	%fd308, %fd305, %fd306;
	fma.rn.f64 	%fd309, %fd308, %fd308, %fd754;
	ld.global.f64 	%fd310, [%rd323+8];
	sub.f64 	%fd311, %fd310, %fd307;
	fma.rn.f64 	%fd312, %fd311, %fd311, %fd309;
	ld.global.f64 	%fd313, [%rd323+16];
	ld.local.v2.f64 	{%fd314, %fd315}, [%rd324+16];
	sub.f64 	%fd316, %fd313, %fd314;
	fma.rn.f64 	%fd317, %fd316, %fd316, %fd312;
	ld.global.f64 	%fd318, [%rd323+24];
	sub.f64 	%fd319, %fd318, %fd315;
	fma.rn.f64 	%fd320, %fd319, %fd319, %fd317;
	ld.global.f64 	%fd321, [%rd323+32];
	ld.local.v2.f64 	{%fd322, %fd323}, [%rd324+32];
	sub.f64 	%fd324, %fd321, %fd322;
	fma.rn.f64 	%fd325, %fd324, %fd324, %fd320;
	ld.global.f64 	%fd326, [%rd323+40];
	sub.f64 	%fd327, %fd326, %fd323;
	fma.rn.f64 	%fd328, %fd327, %fd327, %fd325;
	ld.global.f64 	%fd329, [%rd323+48];
	ld.local.v2.f64 	{%fd330, %fd331}, [%rd324+48];
	sub.f64 	%fd332, %fd329, %fd330;
	fma.rn.f64 	%fd333, %fd332, %fd332, %fd328;
	ld.global.f64 	%fd334, [%rd323+56];
	sub.f64 	%fd335, %fd334, %fd331;
	fma.rn.f64 	%fd336, %fd335, %fd335, %fd333;
	ld.global.f64 	%fd337, [%rd323+64];
	ld.local.v2.f64 	{%fd338, %fd339}, [%rd324+64];
	sub.f64 	%fd340, %fd337, %fd338;
	fma.rn.f64 	%fd341, %fd340, %fd340, %fd336;
	ld.global.f64 	%fd342, [%rd323+72];
	sub.f64 	%fd343, %fd342, %fd339;
	fma.rn.f64 	%fd344, %fd343, %fd343, %fd341;
	ld.global.f64 	%fd345, [%rd323+80];
	ld.local.v2.f64 	{%fd346, %fd347}, [%rd324+80];
	sub.f64 	%fd348, %fd345, %fd346;
	fma.rn.f64 	%fd349, %fd348, %fd348, %fd344;
	ld.global.f64 	%fd350, [%rd323+88];
	sub.f64 	%fd351, %fd350, %fd347;
	fma.rn.f64 	%fd352, %fd351, %fd351, %fd349;
	ld.global.f64 	%fd353, [%rd323+96];
	ld.local.v2.f64 	{%fd354, %fd355}, [%rd324+96];
	sub.f64 	%fd356, %fd353, %fd354;
	fma.rn.f64 	%fd357, %fd356, %fd356, %fd352;
	ld.global.f64 	%fd358, [%rd323+104];
	sub.f64 	%fd359, %fd358, %fd355;
	fma.rn.f64 	%fd360, %fd359, %fd359, %fd357;
	ld.global.f64 	%fd361, [%rd323+112];
	ld.local.v2.f64 	{%fd362, %fd363}, [%rd324+112];
	sub.f64 	%fd364, %fd361, %fd362;
	fma.rn.f64 	%fd365, %fd364, %fd364, %fd360;
	ld.global.f64 	%fd366, [%rd323+120];
	sub.f64 	%fd367, %fd366, %fd363;
	fma.rn.f64 	%fd754, %fd367, %fd367, %fd365;
	add.s32 	%r256, %r256, 16;
	and.b32  	%r258, %r71, -16;
	setp.ne.s32 	%p59, %r256, %r258;
	@%p59 bra 	$L__BB0_83;
$L__BB0_84:
	setp.eq.s32 	%p60, %r5, 0;
	@%p60 bra 	$L__BB0_94;
	add.s32 	%r223, %r5, -1;
	setp.lt.u32 	%p61, %r223, 7;
	@%p61 bra 	$L__BB0_87;
	mul.wide.u32 	%rd325, %r258, 8;
	add.s64 	%rd326, %rd15, %rd325;
	ld.global.f64 	%fd369, [%rd326];
	add.s64 	%rd327, %rd5, %rd325;
	ld.local.f64 	%fd370, [%rd327];
	sub.f64 	%fd371, %fd369, %fd370;
	fma.rn.f64 	%fd372, %fd371, %fd371, %fd754;
	ld.global.f64 	%fd373, [%rd326+8];
	ld.local.f64 	%fd374, [%rd327+8];
	sub.f64 	%fd375, %fd373, %fd374;
	fma.rn.f64 	%fd376, %fd375, %fd375, %fd372;
	ld.global.f64 	%fd377, [%rd326+16];
	ld.local.f64 	%fd378, [%rd327+16];
	sub.f64 	%fd379, %fd377, %fd378;
	fma.rn.f64 	%fd380, %fd379, %fd379, %fd376;
	ld.global.f64 	%fd381, [%rd326+24];
	ld.local.f64 	%fd382, [%rd327+24];
	sub.f64 	%fd383, %fd381, %fd382;
	fma.rn.f64 	%fd384, %fd383, %fd383, %fd380;
	ld.global.f64 	%fd385, [%rd326+32];
	ld.local.f64 	%fd386, [%rd327+32];
	sub.f64 	%fd387, %fd385, %fd386;
	fma.rn.f64 	%fd388, %fd387, %fd387, %fd384;
	ld.global.f64 	%fd389, [%rd326+40];
	ld.local.f64 	%fd390, [%rd327+40];
	sub.f64 	%fd391, %fd389, %fd390;
	fma.rn.f64 	%fd392, %fd391, %fd391, %fd388;
	ld.global.f64 	%fd393, [%rd326+48];
	ld.local.f64 	%fd394, [%rd327+48];
	sub.f64 	%fd395, %fd393, %fd394;
	fma.rn.f64 	%fd396, %fd395, %fd395, %fd392;
	ld.global.f64 	%fd397, [%rd326+56];
	ld.local.f64 	%fd398, [%rd327+56];
	sub.f64 	%fd399, %fd397, %fd398;
	fma.rn.f64 	%fd754, %fd399, %fd399, %fd396;
	add.s32 	%r258, %r258, 8;
$L__BB0_87:
	setp.eq.s32 	%p62, %r3, 0;
	@%p62 bra 	$L__BB0_94;
	add.s32 	%r224, %r3, -1;
	setp.lt.u32 	%p63, %r224, 3;
	@%p63 bra 	$L__BB0_90;
	mul.wide.u32 	%rd328, %r258, 8;
	add.s64 	%rd329, %rd15, %rd328;
	ld.global.f64 	%fd401, [%rd329];
	add.s64 	%rd330, %rd5, %rd328;
	ld.local.f64 	%fd402, [%rd330];
	sub.f64 	%fd403, %fd401, %fd402;
	fma.rn.f64 	%fd404, %fd403, %fd403, %fd754;
	ld.global.f64 	%fd405, [%rd329+8];
	ld.local.f64 	%fd406, [%rd330+8];
	sub.f64 	%fd407, %fd405, %fd406;
	fma.rn.f64 	%fd408, %fd407, %fd407, %fd404;
	ld.global.f64 	%fd409, [%rd329+16];
	ld.local.f64 	%fd410, [%rd330+16];
	sub.f64 	%fd411, %fd409, %fd410;
	fma.rn.f64 	%fd412, %fd411, %fd411, %fd408;
	ld.global.f64 	%fd413, [%rd329+24];
	ld.local.f64 	%fd414, [%rd330+24];
	sub.f64 	%fd415, %fd413, %fd414;
	fma.rn.f64 	%fd754, %fd415, %fd415, %fd412;
	add.s32 	%r258, %r258, 4;
$L__BB0_90:
	setp.eq.s32 	%p64, %r4, 0;
	@%p64 bra 	$L__BB0_94;
	setp.eq.s32 	%p65, %r4, 1;
	mul.wide.u32 	%rd331, %r258, 8;
	add.s64 	%rd150, %rd15, %rd331;
	ld.global.f64 	%fd416, [%rd150];
	add.s64 	%rd151, %rd5, %rd331;
	ld.local.f64 	%fd417, [%rd151];
	sub.f64 	%fd418, %fd416, %fd417;
	fma.rn.f64 	%fd754, %fd418, %fd418, %fd754;
	@%p65 bra 	$L__BB0_94;
	setp.eq.s32 	%p66, %r4, 2;
	ld.global.f64 	%fd419, [%rd150+8];
	ld.local.f64 	%fd420, [%rd151+8];
	sub.f64 	%fd421, %fd419, %fd420;
	fma.rn.f64 	%fd754, %fd421, %fd421, %fd754;
	@%p66 bra 	$L__BB0_94;
	ld.global.f64 	%fd422, [%rd150+16];
	ld.local.f64 	%fd423, [%rd151+16];
	sub.f64 	%fd424, %fd422, %fd423;
	fma.rn.f64 	%fd754, %fd424, %fd424, %fd754;
$L__BB0_94:
	setp.geu.f64 	%p67, %fd754, 0d4030000000000000;
	@%p67 bra 	$L__BB0_200;
	ld.global.u8 	%rs2, [%rd8];
	setp.ne.s16 	%p68, %rs2, 0;
	@%p68 bra 	$L__BB0_172;
	setp.lt.u32 	%p88, %r71, 16;
	mov.f64 	%fd584, 0d400AAAAAAAAAAAAB;
	mov.f64 	%fd585, 0d4002AAAAAAAAAAAB;
	st.local.v2.f64 	[%rd4], {%fd585, %fd584};
	mov.f64 	%fd762, 0d0000000000000000;
	mov.b32 	%r262, 0;
	@%p88 bra 	$L__BB0_99;
	mov.f64 	%fd762, 0d0000000000000000;
	mov.b32 	%r260, 0;
$L__BB0_98:
	.pragma "nounroll";
	mul.wide.u32 	%rd352, %r260, 8;
	add.s64 	%rd353, %rd15, %rd352;
	ld.global.f64 	%fd587, [%rd353];
	add.s64 	%rd354, %rd4, %rd352;
	ld.local.v2.f64 	{%fd588, %fd589}, [%rd354];
	sub.f64 	%fd590, %fd587, %fd588;
	fma.rn.f64 	%fd591, %fd590, %fd590, %fd762;
	ld.global.f64 	%fd592, [%rd353+8];
	sub.f64 	%fd593, %fd592, %fd589;
	fma.rn.f64 	%fd594, %fd593, %fd593, %fd591;
	ld.global.f64 	%fd595, [%rd353+16];
	ld.local.v2.f64 	{%fd596, %fd597}, [%rd354+16];
	sub.f64 	%fd598, %fd595, %fd596;
	fma.rn.f64 	%fd599, %fd598, %fd598, %fd594;
	ld.global.f64 	%fd600, [%rd353+24];
	sub.f64 	%fd601, %fd600, %fd597;
	fma.rn.f64 	%fd602, %fd601, %fd601, %fd599;
	ld.global.f64 	%fd603, [%rd353+32];
	ld.local.v2.f64 	{%fd604, %fd605}, [%rd354+32];
	sub.f64 	%fd606, %fd603, %fd604;
	fma.rn.f64 	%fd607, %fd606, %fd606, %fd602;
	ld.global.f64 	%fd608, [%rd353+40];
	sub.f64 	%fd609, %fd608, %fd605;
	fma.rn.f64 	%fd610, %fd609, %fd609, %fd607;
	ld.global.f64 	%fd611, [%rd353+48];
	ld.local.v2.f64 	{%fd612, %fd613}, [%rd354+48];
	sub.f64 	%fd614, %fd611, %fd612;
	fma.rn.f64 	%fd615, %fd614, %fd614, %fd610;
	ld.global.f64 	%fd616, [%rd353+56];
	sub.f64 	%fd617, %fd616, %fd613;
	fma.rn.f64 	%fd618, %fd617, %fd617, %fd615;
	ld.global.f64 	%fd619, [%rd353+64];
	ld.local.v2.f64 	{%fd620, %fd621}, [%rd354+64];
	sub.f64 	%fd622, %fd619, %fd620;
	fma.rn.f64 	%fd623, %fd622, %fd622, %fd618;
	ld.global.f64 	%fd624, [%rd353+72];
	sub.f64 	%fd625, %fd624, %fd621;
	fma.rn.f64 	%fd626, %fd625, %fd625, %fd623;
	ld.global.f64 	%fd627, [%rd353+80];
	ld.local.v2.f64 	{%fd628, %fd629}, [%rd354+80];
	sub.f64 	%fd630, %fd627, %fd628;
	fma.rn.f64 	%fd631, %fd630, %fd630, %fd626;
	ld.global.f64 	%fd632, [%rd353+88];
	sub.f64 	%fd633, %fd632, %fd629;
	fma.rn.f64 	%fd634, %fd633, %fd633, %fd631;
	ld.global.f64 	%fd635, [%rd353+96];
	ld.local.v2.f64 	{%fd636, %fd637}, [%rd354+96];
	sub.f64 	%fd638, %fd635, %fd636;
	fma.rn.f64 	%fd639, %fd638, %fd638, %fd634;
	ld.global.f64 	%fd640, [%rd353+104];
	sub.f64 	%fd641, %fd640, %fd637;
	fma.rn.f64 	%fd642, %fd641, %fd641, %fd639;
	ld.global.f64 	%fd643, [%rd353+112];
	ld.local.v2.f64 	{%fd644, %fd645}, [%rd354+112];
	sub.f64 	%fd646, %fd643, %fd644;
	fma.rn.f64 	%fd647, %fd646, %fd646, %fd642;
	ld.global.f64 	%fd648, [%rd353+120];
	sub.f64 	%fd649, %fd648, %fd645;
	fma.rn.f64 	%fd762, %fd649, %fd649, %fd647;
	add.s32 	%r260, %r260, 16;
	and.b32  	%r262, %r71, -16;
	setp.ne.s32 	%p89, %r260, %r262;
	@%p89 bra 	$L__BB0_98;
$L__BB0_99:
	setp.eq.s32 	%p90, %r5, 0;
	@%p90 bra 	$L__BB0_109;
	add.s32 	%r235, %r5, -1;
	setp.lt.u32 	%p91, %r235, 7;
	@%p91 bra 	$L__BB0_102;
	mul.wide.u32 	%rd355, %r262, 8;
	add.s64 	%rd356, %rd15, %rd355;
	ld.global.f64 	%fd651, [%rd356];
	add.s64 	%rd357, %rd4, %rd355;
	ld.local.f64 	%fd652, [%rd357];
	sub.f64 	%fd653, %fd651, %fd652;
	fma.rn.f64 	%fd654, %fd653, %fd653, %fd762;
	ld.global.f64 	%fd655, [%rd356+8];
	ld.local.f64 	%fd656, [%rd357+8];
	sub.f64 	%fd657, %fd655, %fd656;
	fma.rn.f64 	%fd658, %fd657, %fd657, %fd654;
	ld.global.f64 	%fd659, [%rd356+16];
	ld.local.f64 	%fd660, [%rd357+16];
	sub.f64 	%fd661, %fd659, %fd660;
	fma.rn.f64 	%fd662, %fd661, %fd661, %fd658;
	ld.global.f64 	%fd663, [%rd356+24];
	ld.local.f64 	%fd664, [%rd357+24];
	sub.f64 	%fd665, %fd663, %fd664;
	fma.rn.f64 	%fd666, %fd665, %fd665, %fd662;
	ld.global.f64 	%fd667, [%rd356+32];
	ld.local.f64 	%fd668, [%rd357+32];
	sub.f64 	%fd669, %fd667, %fd668;
	fma.rn.f64 	%fd670, %fd669, %fd669, %fd666;
	ld.global.f64 	%fd671, [%rd356+40];
	ld.local.f64 	%fd672, [%rd357+40];
	sub.f64 	%fd673, %fd671, %fd672;
	fma.rn.f64 	%fd674, %fd673, %fd673, %fd670;
	ld.global.f64 	%fd675, [%rd356+48];
	ld.local.f64 	%fd676, [%rd357+48];
	sub.f64 	%fd677, %fd675, %fd676;
	fma.rn.f64 	%fd678, %fd677, %fd677, %fd674;
	ld.global.f64 	%fd679, [%rd356+56];
	ld.local.f64 	%fd680, [%rd357+56];
	sub.f64 	%fd681, %fd679, %fd680;
	fma.rn.f64 	%fd762, %fd681, %fd681, %fd678;
	add.s32 	%r262, %r262, 8;
$L__BB0_102:
	setp.eq.s32 	%p92, %r3, 0;
	@%p92 bra 	$L__BB0_109;
	add.s32 	%r236, %r3, -1;
	setp.lt.u32 	%p93, %r236, 3;
	@%p93 bra 	$L__BB0_105;
	mul.wide.u32 	%rd358, %r262, 8;
	add.s64 	%rd359, %rd15, %rd358;
	ld.global.f64 	%fd683, [%rd359];
	add.s64 	%rd360, %rd4, %rd358;
	ld.local.f64 	%fd684, [%rd360];
	sub.f64 	%fd685, %fd683, %fd684;
	fma.rn.f64 	%fd686, %fd685, %fd685, %fd762;
	ld.global.f64 	%fd687, [%rd359+8];
	ld.local.f64 	%fd688, [%rd360+8];
	sub.f64 	%fd689, %fd687, %fd688;
	fma.rn.f64 	%fd690, %fd689, %fd689, %fd686;
	ld.global.f64 	%fd691, [%rd359+16];
	ld.local.f64 	%fd692, [%rd360+16];
	sub.f64 	%fd693, %fd691, %fd692;
	fma.rn.f64 	%fd694, %fd693, %fd693, %fd690;
	ld.global.f64 	%fd695, [%rd359+24];
	ld.local.f64 	%fd696, [%rd360+24];
	sub.f64 	%fd697, %fd695, %fd696;
	fma.rn.f64 	%fd762, %fd697, %fd697, %fd694;
	add.s32 	%r262, %r262, 4;
$L__BB0_105:
	setp.eq.s32 	%p94, %r4, 0;
	@%p94 bra 	$L__BB0_109;
	setp.eq.s32 	%p95, %r4, 1;
	mul.wide.u32 	%rd361, %r262, 8;
	add.s64 	%rd152, %rd15, %rd361;
	ld.global.f64 	%fd698, [%rd152];
	add.s64 	%rd153, %rd4, %rd361;
	ld.local.f64 	%fd699, [%rd153];
	sub.f64 	%fd700, %fd698, %fd699;
	fma.rn.f64 	%fd762, %fd700, %fd700, %fd762;
	@%p95 bra 	$L__BB0_109;
	setp.eq.s32 	%p96, %r4, 2;
	ld.global.f64 	%fd701, [%rd152+8];
	ld.local.f64 	%fd702, [%rd153+8];
	sub.f64 	%fd703, %fd701, %fd702;
	fma.rn.f64 	%fd762, %fd703, %fd703, %fd762;
	@%p96 bra 	$L__BB0_109;
	ld.global.f64 	%fd704, [%rd152+16];
	ld.local.f64 	%fd705, [%rd153+16];
	sub.f64 	%fd706, %fd704, %fd705;
	fma.rn.f64 	%fd762, %fd706, %fd706, %fd762;
$L__BB0_109:
	setp.lt.u32 	%p97, %r71, 16;
	st.global.f64 	[%rd10], %fd762;
	mov.b32 	%r266, 0;
	@%p97 bra 	$L__BB0_112;
	mov.b32 	%r264, 0;
$L__BB0_111:
	.pragma "nounroll";
	mul.wide.u32 	%rd362, %r264, 8;
	add.s64 	%rd363, %rd15, %rd362;
	ld.global.f64 	%fd707, [%rd363];
	add.s64 	%rd364, %rd16, %rd362;
	st.global.f64 	[%rd364], %fd707;
	ld.global.f64 	%fd708, [%rd363+8];
	st.global.f64 	[%rd364+8], %fd708;
	ld.global.f64 	%fd709, [%rd363+16];
	st.global.f64 	[%rd364+16], %fd709;
	ld.global.f64 	%fd710, [%rd363+24];
	st.global.f64 	[%rd364+24], %fd710;
	ld.global.f64 	%fd711, [%rd363+32];
	st.global.f64 	[%rd364+32], %fd711;
	ld.global.f64 	%fd712, [%rd363+40];
	st.global.f64 	[%rd364+40], %fd712;
	ld.global.f64 	%fd713, [%rd363+48];
	st.global.f64 	[%rd364+48], %fd713;
	ld.global.f64 	%fd714, [%rd363+56];
	st.global.f64 	[%rd364+56], %fd714;
	ld.global.f64 	%fd715, [%rd363+64];
	st.global.f64 	[%rd364+64], %fd715;
	ld.global.f64 	%fd716, [%rd363+72];
	st.global.f64 	[%rd364+72], %fd716;
	ld.global.f64 	%fd717, [%rd363+80];
	st.global.f64 	[%rd364+80], %fd717;
	ld.global.f64 	%fd718, [%rd363+88];
	st.global.f64 	[%rd364+88], %fd718;
	ld.global.f64 	%fd719, [%rd363+96];
	st.global.f64 	[%rd364+96], %fd719;
	ld.global.f64 	%fd720, [%rd363+104];
	st.global.f64 	[%rd364+104], %fd720;
	ld.global.f64 	%fd721, [%rd363+112];
	st.global.f64 	[%rd364+112], %fd721;
	ld.global.f64 	%fd722, [%rd363+120];
	st.global.f64 	[%rd364+120], %fd722;
	add.s32 	%r264, %r264, 16;
	and.b32  	%r266, %r71, -16;
	setp.ne.s32 	%p98, %r264, %r266;
	@%p98 bra 	$L__BB0_111;
$L__BB0_112:
	setp.eq.s32 	%p99, %r5, 0;
	@%p99 bra 	$L__BB0_122;
	add.s32 	%r239, %r5, -1;
	setp.lt.u32 	%p100, %r239, 7;
	@%p100 bra 	$L__BB0_115;
	mul.wide.u32 	%rd365, %r266, 8;
	add.s64 	%rd366, %rd15, %rd365;
	ld.global.f64 	%fd723, [%rd366];
	add.s64 	%rd367, %rd16, %rd365;
	st.global.f64 	[%rd367], %fd723;
	ld.global.f64 	%fd724, [%rd366+8];
	st.global.f64 	[%rd367+8], %fd724;
	ld.global.f64 	%fd725, [%rd366+16];
	st.global.f64 	[%rd367+16], %fd725;
	ld.global.f64 	%fd726, [%rd366+24];
	st.global.f64 	[%rd367+24], %fd726;
	ld.global.f64 	%fd727, [%rd366+32];
	st.global.f64 	[%rd367+32], %fd727;
	ld.global.f64 	%fd728, [%rd366+40];
	st.global.f64 	[%rd367+40], %fd728;
	ld.global.f64 	%fd729, [%rd366+48];
	st.global.f64 	[%rd367+48], %fd729;
	ld.global.f64 	%fd730, [%rd366+56];
	st.global.f64 	[%rd367+56], %fd730;
	add.s32 	%r266, %r266, 8;
$L__BB0_115:
	setp.eq.s32 	%p101, %r3, 0;
	@%p101 bra 	$L__BB0_122;
	add.s32 	%r240, %r3, -1;
	setp.lt.u32 	%p102, %r240, 3;
	@%p102 bra 	$L__BB0_118;
	mul.wide.u32 	%rd368, %r266, 8;
	add.s64 	%rd369, %rd15, %rd368;
	ld.global.f64 	%fd731, [%rd369];
	add.s64 	%rd370, %rd16, %rd368;
	st.global.f64 	[%rd370], %fd731;
	ld.global.f64 	%fd732, [%rd369+8];
	st.global.f64 	[%rd370+8], %fd732;
	ld.global.f64 	%fd733, [%rd369+16];
	st.global.f64 	[%rd370+16], %fd733;
	ld.global.f64 	%fd734, [%rd369+24];
	st.global.f64 	[%rd370+24], %fd734;
	add.s32 	%r266, %r266, 4;
$L__BB0_118:
	setp.eq.s32 	%p103, %r4, 0;
	@%p103 bra 	$L__BB0_122;
	setp.eq.s32 	%p104, %r4, 1;
	mul.wide.u32 	%rd371, %r266, 8;
	add.s64 	%rd154, %rd15, %rd371;
	ld.global.f64 	%fd735, [%rd154];
	add.s64 	%rd155, %rd16, %rd371;
	st.global.f64 	[%rd155], %fd735;
	@%p104 bra 	$L__BB0_122;
	setp.eq.s32 	%p105, %r4, 2;
	ld.global.f64 	%fd736, [%rd154+8];
	st.global.f64 	[%rd155+8], %fd736;
	@%p105 bra 	$L__BB0_122;
	ld.global.f64 	%fd737, [%rd154+16];
	st.global.f64 	[%rd155+16], %fd737;
$L__BB0_122:
	mov.b16 	%rs3, 1;
	st.global.u8 	[%rd8], %rs3;
	bra.uni 	$L__BB0_200;
$L__BB0_123:
	.pragma "nounroll";
	ld.global.u32 	%rd181, [%rd407+-16];
	add.s64 	%rd82, %rd181, 1;
	or.b64  	%rd182, %rd390, %rd82;
	and.b64  	%rd183, %rd182, -4294967296;
	setp.ne.s64 	%p4, %rd183, 0;
	@%p4 bra 	$L__BB0_125;
	cvt.u32.u64 	%r79, %rd82;
	cvt.u32.u64 	%r80, %rd390;
	rem.u32 	%r81, %r80, %r79;
	cvt.u64.u32 	%rd408, %r81;
	bra.uni 	$L__BB0_126;
$L__BB0_125:
	rem.u64 	%rd408, %rd390, %rd82;
$L__BB0_126:
	st.global.u32 	[%rd406+-16], %rd408;
	ld.global.u32 	%rd184, [%rd407+-16];
	add.s64 	%rd86, %rd184, 1;
	or.b64  	%rd185, %rd390, %rd86;
	and.b64  	%rd186, %rd185, -4294967296;
	setp.ne.s64 	%p5, %rd186, 0;
	@%p5 bra 	$L__BB0_128;
	cvt.u32.u64 	%r82, %rd86;
	cvt.u32.u64 	%r83, %rd390;
	div.u32 	%r84, %r83, %r82;
	cvt.u64.u32 	%rd409, %r84;
	bra.uni 	$L__BB0_129;
$L__BB0_128:
	div.u64 	%rd409, %rd390, %rd86;
$L__BB0_129:
	ld.global.u32 	%rd187, [%rd407+-12];
	add.s64 	%rd90, %rd187, 1;
	or.b64  	%rd188, %rd409, %rd90;
	and.b64  	%rd189, %rd188, -4294967296;
	setp.ne.s64 	%p6, %rd189, 0;
	@%p6 bra 	$L__BB0_131;
	cvt.u32.u64 	%r85, %rd90;
	cvt.u32.u64 	%r86, %rd409;
	rem.u32 	%r87, %r86, %r85;
	cvt.u64.u32 	%rd410, %r87;
	bra.uni 	$L__BB0_132;
$L__BB0_131:
	rem.u64 	%rd410, %rd409, %rd90;
$L__BB0_132:
	st.global.u32 	[%rd406+-12], %rd410;
	ld.global.u32 	%rd190, [%rd407+-12];
	add.s64 	%rd94, %rd190, 1;
	or.b64  	%rd191, %rd409, %rd94;
	and.b64  	%rd192, %rd191, -4294967296;
	setp.ne.s64 	%p7, %rd192, 0;
	@%p7 bra 	$L__BB0_134;
	cvt.u32.u64 	%r88, %rd94;
	cvt.u32.u64 	%r89, %rd409;
	div.u32 	%r90, %r89, %r88;
	cvt.u64.u32 	%rd411, %r90;
	bra.uni 	$L__BB0_135;
$L__BB0_134:
	div.u64 	%rd411, %rd409, %rd94;
$L__BB0_135:
	ld.global.u32 	%rd193, [%rd407+-8];
	add.s64 	%rd98, %rd193, 1;
	or.b64  	%rd194, %rd411, %rd98;
	and.b64  	%rd195, %rd194, -4294967296;
	setp.ne.s64 	%p8, %rd195, 0;
	@%p8 bra 	$L__BB0_137;
	cvt.u32.u64 	%r91, %rd98;
	cvt.u32.u64 	%r92, %rd411;
	rem.u32 	%r93, %r92, %r91;
	cvt.u64.u32 	%rd412, %r93;
	bra.uni 	$L__BB0_138;
$L__BB0_137:
	rem.u64 	%rd412, %rd411, %rd98;
$L__BB0_138:
	st.global.u32 	[%rd406+-8], %rd412;
	ld.global.u32 	%rd196, [%rd407+-8];
	add.s64 	%rd102, %rd196, 1;
	or.b64  	%rd197, %rd411, %rd102;
	and.b64  	%rd198, %rd197, -4294967296;
	setp.ne.s64 	%p9, %rd198, 0;
	@%p9 bra 	$L__BB0_140;
	cvt.u32.u64 	%r94, %rd102;
	cvt.u32.u64 	%r95, %rd411;
	div.u32 	%r96, %r95, %r94;
	cvt.u64.u32 	%rd413, %r96;
	bra.uni 	$L__BB0_141;
$L__BB0_140:
	div.u64 	%rd413, %rd411, %rd102;
$L__BB0_141:
	ld.global.u32 	%rd199, [%rd407+-4];
	add.s64 	%rd106, %rd199, 1;
	or.b64  	%rd200, %rd413, %rd106;
	and.b64  	%rd201, %rd200, -4294967296;
	setp.ne.s64 	%p10, %rd201, 0;
	@%p10 bra 	$L__BB0_143;
	cvt.u32.u64 	%r97, %rd106;
	cvt.u32.u64 	%r98, %rd413;
	rem.u32 	%r99, %r98, %r97;
	cvt.u64.u32 	%rd414, %r99;
	bra.uni 	$L__BB0_144;
$L__BB0_143:
	rem.u64 	%rd414, %rd413, %rd106;
$L__BB0_144:
	st.global.u32 	[%rd406+-4], %rd414;
	ld.global.u32 	%rd202, [%rd407+-4];
	add.s64 	%rd110, %rd202, 1;
	or.b64  	%rd203, %rd413, %rd110;
	and.b64  	%rd204, %rd203, -4294967296;
	setp.ne.s64 	%p11, %rd204, 0;
	@%p11 bra 	$L__BB0_146;
	cvt.u32.u64 	%r100, %rd110;
	cvt.u32.u64 	%r101, %rd413;
	div.u32 	%r102, %r101, %r100;
	cvt.u64.u32 	%rd415, %r102;
	bra.uni 	$L__BB0_147;
$L__BB0_146:
	div.u64 	%rd415, %rd413, %rd110;
$L__BB0_147:
	ld.global.u32 	%rd205, [%rd407];
	add.s64 	%rd114, %rd205, 1;
	or.b64  	%rd206, %rd415, %rd114;
	and.b64  	%rd207, %rd206, -4294967296;
	setp.ne.s64 	%p12, %rd207, 0;
	@%p12 bra 	$L__BB0_149;
	cvt.u32.u64 	%r103, %rd114;
	cvt.u32.u64 	%r104, %rd415;
	rem.u32 	%r105, %r104, %r103;
	cvt.u64.u32 	%rd416, %r105;
	bra.uni 	$L__BB0_150;
$L__BB0_149:
	rem.u64 	%rd416, %rd415, %rd114;
$L__BB0_150:
	st.global.u32 	[%rd406], %rd416;
	ld.global.u32 	%rd208, [%rd407];
	add.s64 	%rd118, %rd208, 1;
	or.b64  	%rd209, %rd415, %rd118;
	and.b64  	%rd210, %rd209, -4294967296;
	setp.ne.s64 	%p13, %rd210, 0;
	@%p13 bra 	$L__BB0_152;
	cvt.u32.u64 	%r106, %rd118;
	cvt.u32.u64 	%r107, %rd415;
	div.u32 	%r108, %r107, %r106;
	cvt.u64.u32 	%rd417, %r108;
	bra.uni 	$L__BB0_153;
$L__BB0_152:
	div.u64 	%rd417, %rd415, %rd118;
$L__BB0_153:
	ld.global.u32 	%rd211, [%rd407+4];
	add.s64 	%rd122, %rd211, 1;
	or.b64  	%rd212, %rd417, %rd122;
	and.b64  	%rd213, %rd212, -4294967296;
	setp.ne.s64 	%p14, %rd213, 0;
	@%p14 bra 	$L__BB0_155;
	cvt.u32.u64 	%r109, %rd122;
	cvt.u32.u64 	%r110, %rd417;
	rem.u32 	%r111, %r110, %r109;
	cvt.u64.u32 	%rd418, %r111;
	bra.uni 	$L__BB0_156;
$L__BB0_155:
	rem.u64 	%rd418, %rd417, %rd122;
$L__BB0_156:
	st.global.u32 	[%rd406+4], %rd418;
	ld.global.u32 	%rd214, [%rd407+4];
	add.s64 	%rd126, %rd214, 1;
	or.b64  	%rd215, %rd417, %rd126;
	and.b64  	%rd216, %rd215, -4294967296;
	setp.ne.s64 	%p15, %rd216, 0;
	@%p15 bra 	$L__BB0_158;
	cvt.u32.u64 	%r112, %rd126;
	cvt.u32.u64 	%r113, %rd417;
	div.u32 	%r114, %r113, %r112;
	cvt.u64.u32 	%rd419, %r114;
	bra.uni 	$L__BB0_159;
$L__BB0_158:
	div.u64 	%rd419, %rd417, %rd126;
$L__BB0_159:
	ld.global.u32 	%rd217, [%rd407+8];
	add.s64 	%rd130, %rd217, 1;
	or.b64  	%rd218, %rd419, %rd130;
	and.b64  	%rd219, %rd218, -4294967296;
	setp.ne.s64 	%p16, %rd219, 0;
	@%p16 bra 	$L__BB0_161;
	cvt.u32.u64 	%r115, %rd130;
	cvt.u32.u64 	%r116, %rd419;
	rem.u32 	%r117, %r116, %r115;
	cvt.u64.u32 	%rd420, %r117;
	bra.uni 	$L__BB0_162;
$L__BB0_161:
	rem.u64 	%rd420, %rd419, %rd130;
$L__BB0_162:
	st.global.u32 	[%rd406+8], %rd420;
	ld.global.u32 	%rd220, [%rd407+8];
	add.s64 	%rd134, %rd220, 1;
	or.b64  	%rd221, %rd419, %rd134;
	and.b64  	%rd222, %rd221, -4294967296;
	setp.ne.s64 	%p17, %rd222, 0;
	@%p17 bra 	$L__BB0_164;
	cvt.u32.u64 	%r118, %rd134;
	cvt.u32.u64 	%r119, %rd419;
	div.u32 	%r120, %r119, %r118;
	cvt.u64.u32 	%rd421, %r120;
	bra.uni 	$L__BB0_165;
$L__BB0_164:
	div.u64 	%rd421, %rd419, %rd134;
$L__BB0_165:
	ld.global.u32 	%rd223, [%rd407+12];
	add.s64 	%rd138, %rd223, 1;
	or.b64  	%rd224, %rd421, %rd138;
	and.b64  	%rd225, %rd224, -4294967296;
	setp.ne.s64 	%p18, %rd225, 0;
	@%p18 bra 	$L__BB0_167;
	cvt.u32.u64 	%r121, %rd138;
	cvt.u32.u64 	%r122, %rd421;
	rem.u32 	%r123, %r122, %r121;
	cvt.u64.u32 	%rd422, %r123;
	bra.uni 	$L__BB0_168;
$L__BB0_167:
	rem.u64 	%rd422, %rd421, %rd138;
$L__BB0_168:
	st.global.u32 	[%rd406+12], %rd422;
	ld.global.u32 	%rd226, [%rd407+12];
	add.s64 	%rd142, %rd226, 1;
	or.b64  	%rd227, %rd421, %rd142;
	and.b64  	%rd228, %rd227, -4294967296;
	setp.ne.s64 	%p19, %rd228, 0;
	@%p19 bra 	$L__BB0_170;
	cvt.u32.u64 	%r124, %rd142;
	cvt.u32.u64 	%r125, %rd421;
	div.u32 	%r126, %r125, %r124;
	cvt.u64.u32 	%rd390, %r126;
	bra.uni 	$L__BB0_171;
$L__BB0_170:
	div.u64 	%rd390, %rd421, %rd142;
$L__BB0_171:
	and.b32  	%r245, %r71, -8;
	add.s32 	%r247, %r247, 8;
	add.s64 	%rd407, %rd407, 32;
	add.s64 	%rd406, %rd406, 32;
	setp.eq.s32 	%p20, %r247, 0;
	@%p20 bra 	$L__BB0_9;
	bra.uni 	$L__BB0_123;
$L__BB0_172:
	setp.lt.u32 	%p69, %r71, 16;
	mov.f64 	%fd427, 0d400AAAAAAAAAAAAB;
	mov.f64 	%fd428, 0d4002AAAAAAAAAAAB;
	st.local.v2.f64 	[%rd3], {%fd428, %fd427};
	mov.f64 	%fd770, 0d0000000000000000;
	mov.b32 	%r270, 0;
	@%p69 bra 	$L__BB0_175;
	mov.f64 	%fd770, 0d0000000000000000;
	mov.b32 	%r268, 0;
$L__BB0_174:
	.pragma "nounroll";
	mul.wide.u32 	%rd332, %r268, 8;
	add.s64 	%rd333, %rd15, %rd332;
	ld.global.f64 	%fd430, [%rd333];
	add.s64 	%rd334, %rd3, %rd332;
	ld.local.v2.f64 	{%fd431, %fd432}, [%rd334];
	sub.f64 	%fd433, %fd430, %fd431;
	fma.rn.f64 	%fd434, %fd433, %fd433, %fd770;
	ld.global.f64 	%fd435, [%rd333+8];
	sub.f64 	%fd436, %fd435, %fd432;
	fma.rn.f64 	%fd437, %fd436, %fd436, %fd434;
	ld.global.f64 	%fd438, [%rd333+16];
	ld.local.v2.f64 	{%fd439, %fd440}, [%rd334+16];
	sub.f64 	%fd441, %fd438, %fd439;
	fma.rn.f64 	%fd442, %fd441, %fd441, %fd437;
	ld.global.f64 	%fd443, [%rd333+24];
	sub.f64 	%fd444, %fd443, %fd440;
	fma.rn.f64 	%fd445, %fd444, %fd444, %fd442;
	ld.global.f64 	%fd446, [%rd333+32];
	ld.local.v2.f64 	{%fd447, %fd448}, [%rd334+32];
	sub.f64 	%fd449, %fd446, %fd447;
	fma.rn.f64 	%fd450, %fd449, %fd449, %fd445;
	ld.global.f64 	%fd451, [%rd333+40];
	sub.f64 	%fd452, %fd451, %fd448;
	fma.rn.f64 	%fd453, %fd452, %fd452, %fd450;
	ld.global.f64 	%fd454, [%rd333+48];
	ld.local.v2.f64 	{%fd455, %fd456}, [%rd334+48];
	sub.f64 	%fd457, %fd454, %fd455;
	fma.rn.f64 	%fd458, %fd457, %fd457, %fd453;
	ld.global.f64 	%fd459, [%rd333+56];
	sub.f64 	%fd460, %fd459, %fd456;
	fma.rn.f64 	%fd461, %fd460, %fd460, %fd458;
	ld.global.f64 	%fd462, [%rd333+64];
	ld.local.v2.f64 	{%fd463, %fd464}, [%rd334+64];
	sub.f64 	%fd465, %fd462, %fd463;
	fma.rn.f64 	%fd466, %fd465, %fd465, %fd461;
	ld.global.f64 	%fd467, [%rd333+72];
	sub.f64 	%fd468, %fd467, %fd464;
	fma.rn.f64 	%fd469, %fd468, %fd468, %fd466;
	ld.global.f64 	%fd470, [%rd333+80];
	ld.local.v2.f64 	{%fd471, %fd472}, [%rd334+80];
	sub.f64 	%fd473, %fd470, %fd471;
	fma.rn.f64 	%fd474, %fd473, %fd473, %fd469;
	ld.global.f64 	%fd475, [%rd333+88];
	sub.f64 	%fd476, %fd475, %fd472;
	fma.rn.f64 	%fd477, %fd476, %fd476, %fd474;
	ld.global.f64 	%fd478, [%rd333+96];
	ld.local.v2.f64 	{%fd479, %fd480}, [%rd334+96];
	sub.f64 	%fd481, %fd478, %fd479;
	fma.rn.f64 	%fd482, %fd481, %fd481, %fd477;
	ld.global.f64 	%fd483, [%rd333+104];
	sub.f64 	%fd484, %fd483, %fd480;
	fma.rn.f64 	%fd485, %fd484, %fd484, %fd482;
	ld.global.f64 	%fd486, [%rd333+112];
	ld.local.v2.f64 	{%fd487, %fd488}, [%rd334+112];
	sub.f64 	%fd489, %fd486, %fd487;
	fma.rn.f64 	%fd490, %fd489, %fd489, %fd485;
	ld.global.f64 	%fd491, [%rd333+120];
	sub.f64 	%fd492, %fd491, %fd488;
	fma.rn.f64 	%fd770, %fd492, %fd492, %fd490;
	add.s32 	%r268, %r268, 16;
	and.b32  	%r270, %r71, -16;
	setp.ne.s32 	%p70, %r268, %r270;
	@%p70 bra 	$L__BB0_174;
$L__BB0_175:
	setp.eq.s32 	%p71, %r5, 0;
	@%p71 bra 	$L__BB0_185;
	add.s32 	%r227, %r5, -1;
	setp.lt.u32 	%p72, %r227, 7;
	@%p72 bra 	$L__BB0_178;
	mul.wide.u32 	%rd335, %r270, 8;
	add.s64 	%rd336, %rd15, %rd335;
	ld.global.f64 	%fd494, [%rd336];
	add.s64 	%rd337, %rd3, %rd335;
	ld.local.f64 	%fd495, [%rd337];
	sub.f64 	%fd496, %fd494, %fd495;
	fma.rn.f64 	%fd497, %fd496, %fd496, %fd770;
	ld.global.f64 	%fd498, [%rd336+8];
	ld.local.f64 	%fd499, [%rd337+8];
	sub.f64 	%fd500, %fd498, %fd499;
	fma.rn.f64 	%fd501, %fd500, %fd500, %fd497;
	ld.global.f64 	%fd502, [%rd336+16];
	ld.local.f64 	%fd503, [%rd337+16];
	sub.f64 	%fd504, %fd502, %fd503;
	fma.rn.f64 	%fd505, %fd504, %fd504, %fd501;
	ld.global.f64 	%fd506, [%rd336+24];
	ld.local.f64 	%fd507, [%rd337+24];
	sub.f64 	%fd508, %fd506, %fd507;
	fma.rn.f64 	%fd509, %fd508, %fd508, %fd505;
	ld.global.f64 	%fd510, [%rd336+32];
	ld.local.f64 	%fd511, [%rd337+32];
	sub.f64 	%fd512, %fd510, %fd511;
	fma.rn.f64 	%fd513, %fd512, %fd512, %fd509;
	ld.global.f64 	%fd514, [%rd336+40];
	ld.local.f64 	%fd515, [%rd337+40];
	sub.f64 	%fd516, %fd514, %fd515;
	fma.rn.f64 	%fd517, %fd516, %fd516, %fd513;
	ld.global.f64 	%fd518, [%rd336+48];
	ld.local.f64 	%fd519, [%rd337+48];
	sub.f64 	%fd520, %fd518, %fd519;
	fma.rn.f64 	%fd521, %fd520, %fd520, %fd517;
	ld.global.f64 	%fd522, [%rd336+56];
	ld.local.f64 	%fd523, [%rd337+56];
	sub.f64 	%fd524, %fd522, %fd523;
	fma.rn.f64 	%fd770, %fd524, %fd524, %fd521;
	add.s32 	%r270, %r270, 8;
$L__BB0_178:
	setp.eq.s32 	%p73, %r3, 0;
	@%p73 bra 	$L__BB0_185;
	add.s32 	%r228, %r3, -1;
	setp.lt.u32 	%p74, %r228, 3;
	@%p74 bra 	$L__BB0_181;
	mul.wide.u32 	%rd338, %r270, 8;
	add.s64 	%rd339, %rd15, %rd338;
	ld.global.f64 	%fd526, [%rd339];
	add.s64 	%rd340, %rd3, %rd338;
	ld.local.f64 	%fd527, [%rd340];
	sub.f64 	%fd528, %fd526, %fd527;
	fma.rn.f64 	%fd529, %fd528, %fd528, %fd770;
	ld.global.f64 	%fd530, [%rd339+8];
	ld.local.f64 	%fd531, [%rd340+8];
	sub.f64 	%fd532, %fd530, %fd531;
	fma.rn.f64 	%fd533, %fd532, %fd532, %fd529;
	ld.global.f64 	%fd534, [%rd339+16];
	ld.local.f64 	%fd535, [%rd340+16];
	sub.f64 	%fd536, %fd534, %fd535;
	fma.rn.f64 	%fd537, %fd536, %fd536, %fd533;
	ld.global.f64 	%fd538, [%rd339+24];
	ld.local.f64 	%fd539, [%rd340+24];
	sub.f64 	%fd540, %fd538, %fd539;
	fma.rn.f64 	%fd770, %fd540, %fd540, %fd537;
	add.s32 	%r270, %r270, 4;
$L__BB0_181:
	setp.eq.s32 	%p75, %r4, 0;
	@%p75 bra 	$L__BB0_185;
	setp.eq.s32 	%p76, %r4, 1;
	mul.wide.u32 	%rd341, %r270, 8;
	add.s64 	%rd156, %rd15, %rd341;
	ld.global.f64 	%fd541, [%rd156];
	add.s64 	%rd157, %rd3, %rd341;
	ld.local.f64 	%fd542, [%rd157];
	sub.f64 	%fd543, %fd541, %fd542;
	fma.rn.f64 	%fd770, %fd543, %fd543, %fd770;
	@%p76 bra 	$L__BB0_185;
	setp.eq.s32 	%p77, %r4, 2;
	ld.global.f64 	%fd544, [%rd156+8];
	ld.local.f64 	%fd545, [%rd157+8];
	sub.f64 	%fd546, %fd544, %fd545;
	fma.rn.f64 	%fd770, %fd546, %fd546, %fd770;
	@%p77 bra 	$L__BB0_185;
	ld.global.f64 	%fd547, [%rd156+16];
	ld.local.f64 	%fd548, [%rd157+16];
	sub.f64 	%fd549, %fd547, %fd548;
	fma.rn.f64 	%fd770, %fd549, %fd549, %fd770;
$L__BB0_185:
	ld.global.f64 	%fd550, [%rd10];
	setp.geu.f64 	%p78, %fd770, %fd550;
	@%p78 bra 	$L__BB0_200;
	setp.lt.u32 	%p79, %r71, 16;
	mov.b32 	%r274, 0;
	@%p79 bra 	$L__BB0_189;
	mov.b32 	%r272, 0;
$L__BB0_188:
	.pragma "nounroll";
	mul.wide.u32 	%rd342, %r272, 8;
	add.s64 	%rd343, %rd15, %rd342;
	ld.global.f64 	%fd551, [%rd343];
	add.s64 	%rd344, %rd16, %rd342;
	st.global.f64 	[%rd344], %fd551;
	ld.global.f64 	%fd552, [%rd343+8];
	st.global.f64 	[%rd344+8], %fd552;
	ld.global.f64 	%fd553, [%rd343+16];
	st.global.f64 	[%rd344+16], %fd553;
	ld.global.f64 	%fd554, [%rd343+24];
	st.global.f64 	[%rd344+24], %fd554;
	ld.global.f64 	%fd555, [%rd343+32];
	st.global.f64 	[%rd344+32], %fd555;
	ld.global.f64 	%fd556, [%rd343+40];
	st.global.f64 	[%rd344+40], %fd556;
	ld.global.f64 	%fd557, [%rd343+48];
	st.global.f64 	[%rd344+48], %fd557;
	ld.global.f64 	%fd558, [%rd343+56];
	st.global.f64 	[%rd344+56], %fd558;
	ld.global.f64 	%fd559, [%rd343+64];
	st.global.f64 	[%rd344+64], %fd559;
	ld.global.f64 	%fd560, [%rd343+72];
	st.global.f64 	[%rd344+72], %fd560;
	ld.global.f64 	%fd561, [%rd343+80];
	st.global.f64 	[%rd344+80], %fd561;
	ld.global.f64 	%fd562, [%rd343+88];
	st.global.f64 	[%rd344+88], %fd562;
	ld.global.f64 	%fd563, [%rd343+96];
	st.global.f64 	[%rd344+96], %fd563;
	ld.global.f64 	%fd564, [%rd343+104];
	st.global.f64 	[%rd344+104], %fd564;
	ld.global.f64 	%fd565, [%rd343+112];
	st.global.f64 	[%rd344+112], %fd565;
	ld.global.f64 	%fd566, [%rd343+120];
	st.global.f64 	[%rd344+120], %fd566;
	add.s32 	%r272, %r272, 16;
	and.b32  	%r274, %r71, -16;
	setp.ne.s32 	%p80, %r272, %r274;
	@%p80 bra 	$L__BB0_188;
$L__BB0_189:
	setp.eq.s32 	%p81, %r5, 0;
	@%p81 bra 	$L__BB0_199;
	add.s32 	%r231, %r5, -1;
	setp.lt.u32 	%p82, %r231, 7;
	@%p82 bra 	$L__BB0_192;
	mul.wide.u32 	%rd345, %r274, 8;
	add.s64 	%rd346, %rd15, %rd345;
	ld.global.f64 	%fd567, [%rd346];
	add.s64 	%rd347, %rd16, %rd345;
	st.global.f64 	[%rd347], %fd567;
	ld.global.f64 	%fd568, [%rd346+8];
	st.global.f64 	[%rd347+8], %fd568;
	ld.global.f64 	%fd569, [%rd346+16];
	st.global.f64 	[%rd347+16], %fd569;
	ld.global.f64 	%fd570, [%rd346+24];
	st.global.f64 	[%rd347+24], %fd570;
	ld.global.f64 	%fd571, [%rd346+32];
	st.global.f64 	[%rd347+32], %fd571;
	ld.global.f64 	%fd572, [%rd346+40];
	st.global.f64 	[%rd347+40], %fd572;
	ld.global.f64 	%fd573, [%rd346+48];
	st.global.f64 	[%rd347+48], %fd573;
	ld.global.f64 	%fd574, [%rd346+56];
	st.global.f64 	[%rd347+56], %fd574;
	add.s32 	%r274, %r274, 8;
$L__BB0_192:
	setp.eq.s32 	%p83, %r3, 0;
	@%p83 bra 	$L__BB0_199;
	add.s32 	%r232, %r3, -1;
	setp.lt.u32 	%p84, %r232, 3;
	@%p84 bra 	$L__BB0_195;
	mul.wide.u32 	%rd348, %r274, 8;
	add.s64 	%rd349, %rd15, %rd348;
	ld.global.f64 	%fd575, [%rd349];
	add.s64 	%rd350, %rd16, %rd348;
	st.global.f64 	[%rd350], %fd575;
	ld.global.f64 	%fd576, [%rd349+8];
	st.global.f64 	[%rd350+8], %fd576;
	ld.global.f64 	%fd577, [%rd349+16];
	st.global.f64 	[%rd350+16], %fd577;
	ld.global.f64 	%fd578, [%rd349+24];
	st.global.f64 	[%rd350+24], %fd578;
	add.s32 	%r274, %r274, 4;
$L__BB0_195:
	setp.eq.s32 	%p85, %r4, 0;
	@%p85 bra 	$L__BB0_199;
	setp.eq.s32 	%p86, %r4, 1;
	mul.wide.u32 	%rd351, %r274, 8;
	add.s64 	%rd158, %rd15, %rd351;
	ld.global.f64 	%fd579, [%rd158];
	add.s64 	%rd159, %rd16, %rd351;
	st.global.f64 	[%rd159], %fd579;
	@%p86 bra 	$L__BB0_199;
	setp.eq.s32 	%p87, %r4, 2;
	ld.global.f64 	%fd580, [%rd158+8];
	st.global.f64 	[%rd159+8], %fd580;
	@%p87 bra 	$L__BB0_199;
	ld.global.f64 	%fd581, [%rd158+16];
	st.global.f64 	[%rd159+16], %fd581;
$L__BB0_199:
	st.global.f64 	[%rd10], %fd770;
$L__BB0_200:
	ld.param.u64 	%rd386, [_Z7kernel0PjPdS0_S0_PbS_S0_S0_mj_param_8];
	mov.u32 	%r241, %ntid.x;
	mov.u32 	%r242, %nctaid.x;
	mul.lo.s32 	%r243, %r241, %r242;
	cvt.u64.u32 	%rd372, %r243;
	add.s64 	%rd388, %rd388, %rd372;
	setp.lt.u64 	%p106, %rd388, %rd386;
	@%p106 bra 	$L__BB0_8;
$L__BB0_201:
	ret;

}
	// .globl	_Z7kernel1PdS_S_S_Pbjddjj
.visible .entry _Z7kernel1PdS_S_S_Pbjddjj(
	.param .u64 .ptr .align 1 _Z7kernel1PdS_S_S_Pbjddjj_param_0,
	.param .u64 .ptr .align 1 _Z7kernel1PdS_S_S_Pbjddjj_param_1,
	.param .u64 .ptr .align 1 _Z7kernel1PdS_S_S_Pbjddjj_param_2,
	.param .u64 .ptr .align 1 _Z7kernel1PdS_S_S_Pbjddjj_param_3,
	.param .u64 .ptr .align 1 _Z7kernel1PdS_S_S_Pbjddjj_param_4,
	.param .u32 _Z7kernel1PdS_S_S_Pbjddjj_param_5,
	.param .f64 _Z7kernel1PdS_S_S_Pbjddjj_param_6,
	.param .f64 _Z7kernel1PdS_S_S_Pbjddjj_param_7,
	.param .u32 _Z7kernel1PdS_S_S_Pbjddjj_param_8,
	.param .u32 _Z7kernel1PdS_S_S_Pbjddjj_param_9
)
{
	.local .align 16 .b8 	__local_depot1[16];
	.reg .b64 	%SP;
	.reg .b64 	%SPL;
	.reg .pred 	%p<56>;
	.reg .b16 	%rs<6>;
	.reg .b32 	%r<109>;
	.reg .b64 	%rd<97>;
	.reg .b64 	%fd<637>;

	mov.u64 	%SPL, __local_depot1;
	ld.param.u64 	%rd26, [_Z7kernel1PdS_S_S_Pbjddjj_param_0];
	ld.param.u64 	%rd27, [_Z7kernel1PdS_S_S_Pbjddjj_param_1];
	ld.param.u64 	%rd28, [_Z7kernel1PdS_S_S_Pbjddjj_param_2];
	ld.param.u64 	%rd29, [_Z7kernel1PdS_S_S_Pbjddjj_param_3];
	ld.param.u64 	%rd30, [_Z7kernel1PdS_S_S_Pbjddjj_param_4];
	ld.param.u32 	%r57, [_Z7kernel1PdS_S_S_Pbjddjj_param_5];
	ld.param.u32 	%r59, [_Z7kernel1PdS_S_S_Pbjddjj_param_9];
	cvta.to.global.u64 	%rd1, %rd26;
	cvta.to.global.u64 	%rd31, %rd28;
	cvta.to.global.u64 	%rd32, %rd29;
	cvta.to.global.u64 	%rd2, %rd27;
	cvta.to.global.u64 	%rd33, %rd30;
	add.u64 	%rd3, %SPL, 0;
	add.u64 	%rd4, %SPL, 0;
	add.u64 	%rd5, %SPL, 0;
	add.u64 	%rd6, %SPL, 0;
	mov.u32 	%r1, %ntid.x;
	mov.u32 	%r60, %ctaid.x;
	mov.u32 	%r61, %tid.x;
	mad.lo.s32 	%r91, %r1, %r60, %r61;
	mul.lo.s32 	%r3, %r59, %r91;
	mul.wide.u32 	%rd38, %r3, 8;
	add.s64 	%rd7, %rd2, %rd38;
	cvt.s64.s32 	%rd39, %r91;
	mul.wide.s32 	%rd40, %r91, 8;
	add.s64 	%rd8, %rd31, %rd40;
	add.s64 	%rd9, %rd32, %rd40;
	add.s64 	%rd10, %rd33, %rd39;
	setp.eq.s32 	%p1, %r59, 0;
	@%p1 bra 	$L__BB1_13;
	and.b32  	%r4, %r59, 15;
	setp.lt.u32 	%p2, %r59, 16;
	mov.b32 	%r87, 0;
	@%p2 bra 	$L__BB1_4;
	and.b32  	%r87, %r59, -16;
	mov.b32 	%r85, 0;
$L__BB1_3:
	.pragma "nounroll";
	mul.wide.u32 	%rd41, %r85, 8;
	add.s64 	%rd42, %rd1, %rd41;
	ld.global.f64 	%fd62, [%rd42];
	add.s64 	%rd43, %rd7, %rd41;
	st.global.f64 	[%rd43], %fd62;
	ld.global.f64 	%fd63, [%rd42+8];
	st.global.f64 	[%rd43+8], %fd63;
	ld.global.f64 	%fd64, [%rd42+16];
	st.global.f64 	[%rd43+16], %fd64;
	ld.global.f64 	%fd65, [%rd42+24];
	st.global.f64 	[%rd43+24], %fd65;
	ld.global.f64 	%fd66, [%rd42+32];
	st.global.f64 	[%rd43+32], %fd66;
	ld.global.f64 	%fd67, [%rd42+40];
	st.global.f64 	[%rd43+40], %fd67;
	ld.global.f64 	%fd68, [%rd42+48];
	st.global.f64 	[%rd43+48], %fd68;
	ld.global.f64 	%fd69, [%rd42+56];
	st.global.f64 	[%rd43+56], %fd69;
	ld.global.f64 	%fd70, [%rd42+64];
	st.global.f64 	[%rd43+64], %fd70;
	ld.global.f64 	%fd71, [%rd42+72];
	st.global.f64 	[%rd43+72], %fd71;
	ld.global.f64 	%fd72, [%rd42+80];
	st.global.f64 	[%rd43+80], %fd72;
	ld.global.f64 	%fd73, [%rd42+88];
	st.global.f64 	[%rd43+88], %fd73;
	ld.global.f64 	%fd74, [%rd42+96];
	st.global.f64 	[%rd43+96], %fd74;
	ld.global.f64 	%fd75, [%rd42+104];
	st.global.f64 	[%rd43+104], %fd75;
	ld.global.f64 	%fd76, [%rd42+112];
	st.global.f64 	[%rd43+112], %fd76;
	ld.global.f64 	%fd77, [%rd42+120];
	st.global.f64 	[%rd43+120], %fd77;
	add.s32 	%r85, %r85, 16;
	setp.ne.s32 	%p3, %r85, %r87;
	@%p3 bra 	$L__BB1_3;
$L__BB1_4:
	setp.eq.s32 	%p4, %r4, 0;
	@%p4 bra 	$L__BB1_13;
	and.b32  	%r9, %r59, 7;
	setp.lt.u32 	%p5, %r4, 8;
	@%p5 bra 	$L__BB1_7;
	mul.wide.u32 	%rd44, %r87, 8;
	add.s64 	%rd45, %rd1, %rd44;
	ld.global.f64 	%fd78, [%rd45];
	add.s64 	%rd46, %rd7, %rd44;
	st.global.f64 	[%rd46], %fd78;
	ld.global.f64 	%fd79, [%rd45+8];
	st.global.f64 	[%rd46+8], %fd79;
	ld.global.f64 	%fd80, [%rd45+16];
	st.global.f64 	[%rd46+16], %fd80;
	ld.global.f64 	%fd81, [%rd45+24];
	st.global.f64 	[%rd46+24], %fd81;
	ld.global.f64 	%fd82, [%rd45+32];
	st.global.f64 	[%rd46+32], %fd82;
	ld.global.f64 	%fd83, [%rd45+40];
	st.global.f64 	[%rd46+40], %fd83;
	ld.global.f64 	%fd84, [%rd45+48];
	st.global.f64 	[%rd46+48], %fd84;
	ld.global.f64 	%fd85, [%rd45+56];
	st.global.f64 	[%rd46+56], %fd85;
	add.s32 	%r87, %r87, 8;
$L__BB1_7:
	setp.eq.s32 	%p6, %r9, 0;
	@%p6 bra 	$L__BB1_13;
	and.b32  	%r12, %r59, 3;
	setp.lt.u32 	%p7, %r9, 4;
	@%p7 bra 	$L__BB1_10;
	mul.wide.u32 	%rd47, %r87, 8;
	add.s64 	%rd48, %rd1, %rd47;
	ld.global.f64 	%fd86, [%rd48];
	add.s64 	%rd49, %rd7, %rd47;
	st.global.f64 	[%rd49], %fd86;
	ld.global.f64 	%fd87, [%rd48+8];
	st.global.f64 	[%rd49+8], %fd87;
	ld.global.f64 	%fd88, [%rd48+16];
	st.global.f64 	[%rd49+16], %fd88;
	ld.global.f64 	%fd89, [%rd48+24];
	st.global.f64 	[%rd49+24], %fd89;
	add.s32 	%r87, %r87, 4;
$L__BB1_10:
	setp.eq.s32 	%p8, %r12, 0;
	@%p8 bra 	$L__BB1_13;
	mov.b32 	%r90, 0;
$L__BB1_12:
	.pragma "nounroll";
	mul.wide.u32 	%rd50, %r87, 8;
	add.s64 	%rd51, %rd1, %rd50;
	ld.global.f64 	%fd90, [%rd51];
	add.s64 	%rd52, %rd7, %rd50;
	st.global.f64 	[%rd52], %fd90;
	add.s32 	%r87, %r87, 1;
	add.s32 	%r90, %r90, 1;
	setp.ne.s32 	%p9, %r90, %r12;
	@%p9 bra 	$L__BB1_12;
$L__BB1_13:
	mov.b16 	%rs1, 0;
	st.global.u8 	[%rd10], %rs1;
	setp.gt.u32 	%p10, %r91, %r57;
	@%p10 bra 	$L__BB1_80;
	ld.param.u32 	%r84, [_Z7kernel1PdS_S_S_Pbjddjj_param_8];
	setp.ne.s32 	%p11, %r59, 0;
	cvt.rn.f64.u32 	%fd1, %r57;
	mul.wide.u32 	%rd53, %r84, 8;
	add.s64 	%rd11, %rd7, %rd53;
	mov.u32 	%r65, %nctaid.x;
	mul.lo.s32 	%r19, %r1, %r65;
	@%p11 bra 	$L__BB1_20;
$L__BB1_15:
	ld.param.f64 	%fd604, [_Z7kernel1PdS_S_S_Pbjddjj_param_7];
	ld.param.f64 	%fd602, [_Z7kernel1PdS_S_S_Pbjddjj_param_6];
	sub.s32 	%r83, %r57, %r91;
	cvt.rn.f64.u32 	%fd595, %r83;
	mul.f64 	%fd596, %fd602, %fd595;
	cvt.rn.f64.u32 	%fd597, %r91;
	fma.rn.f64 	%fd598, %fd604, %fd597, %fd596;
	div.rn.f64 	%fd2, %fd598, %fd1;
	st.global.f64 	[%rd11], %fd2;
	ld.global.u8 	%rs4, [%rd10];
	setp.eq.s16 	%p53, %rs4, 0;
	@%p53 bra 	$L__BB1_18;
	ld.global.f64 	%fd599, [%rd9];
	setp.leu.f64 	%p54, %fd599, 0d0000000000000000;
	@%p54 bra 	$L__BB1_19;
	st.global.f64 	[%rd8], %fd2;
	mov.b64 	%rd93, 0;
	st.global.u64 	[%rd9], %rd93;
	bra.uni 	$L__BB1_19;
$L__BB1_18:
	mov.b64 	%rd94, 0;
	st.global.u64 	[%rd9], %rd94;
	ld.global.f64 	%fd600, [%rd11];
	st.global.f64 	[%rd8], %fd600;
	mov.b16 	%rs5, 1;
	st.global.u8 	[%rd10], %rs5;
$L__BB1_19:
	add.s32 	%r91, %r91, %r19;
	setp.gt.u32 	%p55, %r91, %r57;
	@%p55 bra 	$L__BB1_80;
	bra.uni 	$L__BB1_15;
$L__BB1_20:
	and.b32  	%r22, %r59, 15;
	and.b32  	%r23, %r59, 7;
	and.b32  	%r24, %r59, -16;
	and.b32  	%r25, %r59, 3;
	add.s64 	%rd55, %rd38, %rd2;
	add.s64 	%rd12, %rd55, 64;
$L__BB1_21:
	ld.param.f64 	%fd603, [_Z7kernel1PdS_S_S_Pbjddjj_param_7];
	ld.param.f64 	%fd601, [_Z7kernel1PdS_S_S_Pbjddjj_param_6];
	setp.lt.u32 	%p12, %r59, 16;
	sub.s32 	%r67, %r57, %r91;
	cvt.rn.f64.u32 	%fd93, %r67;
	mul.f64 	%fd94, %fd601, %fd93;
	cvt.rn.f64.u32 	%fd95, %r91;
	fma.rn.f64 	%fd96, %fd603, %fd95, %fd94;
	div.rn.f64 	%fd3, %fd96, %fd1;
	st.global.f64 	[%rd11], %fd3;
	mov.f64 	%fd97, 0d3FF0000000000000;
	st.local.v2.f64 	[%rd6], {%fd97, %fd97};
	mov.f64 	%fd612, 0d0000000000000000;
	mov.b32 	%r95, 0;
	@%p12 bra 	$L__BB1_24;
	and.b32  	%r68, %r59, -16;
	neg.s32 	%r93, %r68;
	add.s64 	%rd95, %rd6, 64;
	mov.f64 	%fd612, 0d0000000000000000;
	mov.u64 	%rd96, %rd12;
$L__BB1_23:
	.pragma "nounroll";
	ld.global.f64 	%fd99, [%rd96+-64];
	ld.local.v2.f64 	{%fd100, %fd101}, [%rd95+-64];
	sub.f64 	%fd102, %fd99, %fd100;
	fma.rn.f64 	%fd103, %fd102, %fd102, %fd612;
	ld.global.f64 	%fd104, [%rd96+-56];
	sub.f64 	%fd105, %fd104, %fd101;
	fma.rn.f64 	%fd106, %fd105, %fd105, %fd103;
	ld.global.f64 	%fd107, [%rd96+-48];
	ld.local.v2.f64 	{%fd108, %fd109}, [%rd95+-48];
	sub.f64 	%fd110, %fd107, %fd108;
	fma.rn.f64 	%fd111, %fd110, %fd110, %fd106;
	ld.global.f64 	%fd112, [%rd96+-40];
	sub.f64 	%fd113, %fd112, %fd109;
	fma.rn.f64 	%fd114, %fd113, %fd113, %fd111;
	ld.global.f64 	%fd115, [%rd96+-32];
	ld.local.v2.f64 	{%fd116, %fd117}, [%rd95+-32];
	sub.f64 	%fd118, %fd115, %fd116;
	fma.rn.f64 	%fd119, %fd118, %fd118, %fd114;
	ld.global.f64 	%fd120, [%rd96+-24];
	sub.f64 	%fd121, %fd120, %fd117;
	fma.rn.f64 	%fd122, %fd121, %fd121, %fd119;
	ld.global.f64 	%fd123, [%rd96+-16];
	ld.local.v2.f64 	{%fd124, %fd125}, [%rd95+-16];
	sub.f64 	%fd126, %fd123, %fd124;
	fma.rn.f64 	%fd127, %fd126, %fd126, %fd122;
	ld.global.f64 	%fd128, [%rd96+-8];
	sub.f64 	%fd129, %fd128, %fd125;
	fma.rn.f64 	%fd130, %fd129, %fd129, %fd127;
	ld.global.f64 	%fd131, [%rd96];
	ld.local.v2.f64 	{%fd132, %fd133}, [%rd95];
	sub.f64 	%fd134, %fd131, %fd132;
	fma.rn.f64 	%fd135, %fd134, %fd134, %fd130;
	ld.global.f64 	%fd136, [%rd96+8];
	sub.f64 	%fd137, %fd136, %fd133;
	fma.rn.f64 	%fd138, %fd137, %fd137, %fd135;
	ld.global.f64 	%fd139, [%rd96+16];
	ld.local.v2.f64 	{%fd140, %fd141}, [%rd95+16];
	sub.f64 	%fd142, %fd139, %fd140;
	fma.rn.f64 	%fd143, %fd142, %fd142, %fd138;
	ld.global.f64 	%fd144, [%rd96+24];
	sub.f64 	%fd145, %fd144, %fd141;
	fma.rn.f64 	%fd146, %fd145, %fd145, %fd143;
	ld.global.f64 	%fd147, [%rd96+32];
	ld.local.v2.f64 	{%fd148, %fd149}, [%rd95+32];
	sub.f64 	%fd150, %fd147, %fd148;
	fma.rn.f64 	%fd151, %fd150, %fd150, %fd146;
	ld.global.f64 	%fd152, [%rd96+40];
	sub.f64 	%fd153, %fd152, %fd149;
	fma.rn.f64 	%fd154, %fd153, %fd153, %fd151;
	ld.global.f64 	%fd155, [%rd96+48];
	ld.local.v2.f64 	{%fd156, %fd157}, [%rd95+48];
	sub.f64 	%fd158, %fd155, %fd156;
	fma.rn.f64 	%fd159, %fd158, %fd158, %fd154;
	ld.global.f64 	%fd160, [%rd96+56];
	sub.f64 	%fd161, %fd160, %fd157;
	fma.rn.f64 	%fd612, %fd161, %fd161, %fd159;
	add.s32 	%r93, %r93, 16;
	add.s64 	%rd96, %rd96, 128;
	add.s64 	%rd95, %rd95, 128;
	setp.ne.s32 	%p13, %r93, 0;
	mov.u32 	%r95, %r24;
	@%p13 bra 	$L__BB1_23;
$L__BB1_24:
	setp.eq.s32 	%p14, %r22, 0;
	@%p14 bra 	$L__BB1_34;
	add.s32 	%r69, %r22, -1;
	setp.lt.u32 	%p15, %r69, 7;
	@%p15 bra 	$L__BB1_27;
	mul.wide.u32 	%rd56, %r95, 8;
	add.s64 	%rd57, %rd7, %rd56;
	ld.global.f64 	%fd163, [%rd57];
	add.s64 	%rd58, %rd6, %rd56;
	ld.local.f64 	%fd164, [%rd58];
	sub.f64 	%fd165, %fd163, %fd164;
	fma.rn.f64 	%fd166, %fd165, %fd165, %fd612;
	ld.global.f64 	%fd167, [%rd57+8];
	ld.local.f64 	%fd168, [%rd58+8];
	sub.f64 	%fd169, %fd167, %fd168;
	fma.rn.f64 	%fd170, %fd169, %fd169, %fd166;
	ld.global.f64 	%fd171, [%rd57+16];
	ld.local.f64 	%fd172, [%rd58+16];
	sub.f64 	%fd173, %fd171, %fd172;
	fma.rn.f64 	%fd174, %fd173, %fd173, %fd170;
	ld.global.f64 	%fd175, [%rd57+24];
	ld.local.f64 	%fd176, [%rd58+24];
	sub.f64 	%fd177, %fd175, %fd176;
	fma.rn.f64 	%fd178, %fd177, %fd177, %fd174;
	ld.global.f64 	%fd179, [%rd57+32];
	ld.local.f64 	%fd180, [%rd58+32];
	sub.f64 	%fd181, %fd179, %fd180;
	fma.rn.f64 	%fd182, %fd181, %fd181, %fd178;
	ld.global.f64 	%fd183, [%rd57+40];
	ld.local.f64 	%fd184, [%rd58+40];
	sub.f64 	%fd185, %fd183, %fd184;
	fma.rn.f64 	%fd186, %fd185, %fd185, %fd182;
	ld.global.f64 	%fd187, [%rd57+48];
	ld.local.f64 	%fd188, [%rd58+48];
	sub.f64 	%fd189, %fd187, %fd188;
	fma.rn.f64 	%fd190, %fd189, %fd189, %fd186;
	ld.global.f64 	%fd191, [%rd57+56];
	ld.local.f64 	%fd192, [%rd58+56];
	sub.f64 	%fd193, %fd191, %fd192;
	fma.rn.f64 	%fd612, %fd193, %fd193, %fd190;
	add.s32 	%r95, %r95, 8;
$L__BB1_27:
	setp.eq.s32 	%p16, %r23, 0;
	@%p16 bra 	$L__BB1_34;
	add.s32 	%r70, %r23, -1;
	setp.lt.u32 	%p17, %r70, 3;
	@%p17 bra 	$L__BB1_30;
	mul.wide.u32 	%rd59, %r95, 8;
	add.s64 	%rd60, %rd7, %rd59;
	ld.global.f64 	%fd195, [%rd60];
	add.s64 	%rd61, %rd6, %rd59;
	ld.local.f64 	%fd196, [%rd61];
	sub.f64 	%fd197, %fd195, %fd196;
	fma.rn.f64 	%fd198, %fd197, %fd197, %fd612;
	ld.global.f64 	%fd199, [%rd60+8];
	ld.local.f64 	%fd200, [%rd61+8];
	sub.f64 	%fd201, %fd199, %fd200;
	fma.rn.f64 	%fd202, %fd201, %fd201, %fd198;
	ld.global.f64 	%fd203, [%rd60+16];
	ld.local.f64 	%fd204, [%rd61+16];
	sub.f64 	%fd205, %fd203, %fd204;
	fma.rn.f64 	%fd206, %fd205, %fd205, %fd202;
	ld.global.f64 	%fd207, [%rd60+24];
	ld.local.f64 	%fd208, [%rd61+24];
	sub.f64 	%fd209, %fd207, %fd208;
	fma.rn.f64 	%fd612, %fd209, %fd209, %fd206;
	add.s32 	%r95, %r95, 4;
$L__BB1_30:
	setp.eq.s32 	%p18, %r25, 0;
	@%p18 bra 	$L__BB1_34;
	setp.eq.s32 	%p19, %r25, 1;
	mul.wide.u32 	%rd62, %r95, 8;
	add.s64 	%rd18, %rd7, %rd62;
	ld.global.f64 	%fd210, [%rd18];
	add.s64 	%rd19, %rd6, %rd62;
	ld.local.f64 	%fd211, [%rd19];
	sub.f64 	%fd212, %fd210, %fd211;
	fma.rn.f64 	%fd612, %fd212, %fd212, %fd612;
	@%p19 bra 	$L__BB1_34;
	setp.eq.s32 	%p20, %r25, 2;
	ld.global.f64 	%fd213, [%rd18+8];
	ld.local.f64 	%fd214, [%rd19+8];
	sub.f64 	%fd215, %fd213, %fd214;
	fma.rn.f64 	%fd612, %fd215, %fd215, %fd612;
	@%p20 bra 	$L__BB1_34;
	ld.global.f64 	%fd216, [%rd18+16];
	ld.local.f64 	%fd217, [%rd19+16];
	sub.f64 	%fd218, %fd216, %fd217;
	fma.rn.f64 	%fd612, %fd218, %fd218, %fd612;
$L__BB1_34:
	setp.geu.f64 	%p21, %fd612, 0d4030000000000000;
	@%p21 bra 	$L__BB1_79;
	mov.f64 	%fd221, 0d4000000000000000;
	st.local.v2.f64 	[%rd5], {%fd221, %fd221};
	mov.f64 	%fd620, 0d0000000000000000;
	mov.b32 	%r99, 0;
	@%p12 bra 	$L__BB1_38;
	mov.f64 	%fd620, 0d0000000000000000;
	mov.b32 	%r97, 0;
$L__BB1_37:
	.pragma "nounroll";
	mul.wide.u32 	%rd63, %r97, 8;
	add.s64 	%rd64, %rd7, %rd63;
	ld.global.f64 	%fd223, [%rd64];
	add.s64 	%rd65, %rd5, %rd63;
	ld.local.v2.f64 	{%fd224, %fd225}, [%rd65];
	sub.f64 	%fd226, %fd223, %fd224;
	fma.rn.f64 	%fd227, %fd226, %fd226, %fd620;
	ld.global.f64 	%fd228, [%rd64+8];
	sub.f64 	%fd229, %fd228, %fd225;
	fma.rn.f64 	%fd230, %fd229, %fd229, %fd227;
	ld.global.f64 	%fd231, [%rd64+16];
	ld.local.v2.f64 	{%fd232, %fd233}, [%rd65+16];
	sub.f64 	%fd234, %fd231, %fd232;
	fma.rn.f64 	%fd235, %fd234, %fd234, %fd230;
	ld.global.f64 	%fd236, [%rd64+24];
	sub.f64 	%fd237, %fd236, %fd233;
	fma.rn.f64 	%fd238, %fd237, %fd237, %fd235;
	ld.global.f64 	%fd239, [%rd64+32];
	ld.local.v2.f64 	{%fd240, %fd241}, [%rd65+32];
	sub.f64 	%fd242, %fd239, %fd240;
	fma.rn.f64 	%fd243, %fd242, %fd242, %fd238;
	ld.global.f64 	%fd244, [%rd64+40];
	sub.f64 	%fd245, %fd244, %fd241;
	fma.rn.f64 	%fd246, %fd245, %fd245, %fd243;
	ld.global.f64 	%fd247, [%rd64+48];
	ld.local.v2.f64 	{%fd248, %fd249}, [%rd65+48];
	sub.f64 	%fd250, %fd247, %fd248;
	fma.rn.f64 	%fd251, %fd250, %fd250, %fd246;
	ld.global.f64 	%fd252, [%rd64+56];
	sub.f64 	%fd253, %fd252, %fd249;
	fma.rn.f64 	%fd254, %fd253, %fd253, %fd251;
	ld.global.f64 	%fd255, [%rd64+64];
	ld.local.v2.f64 	{%fd256, %fd257}, [%rd65+64];
	sub.f64 	%fd258, %fd255, %fd256;
	fma.rn.f64 	%fd259, %fd258, %fd258, %fd254;
	ld.global.f64 	%fd260, [%rd64+72];
	sub.f64 	%fd261, %fd260, %fd257;
	fma.rn.f64 	%fd262, %fd261, %fd261, %fd259;
	ld.global.f64 	%fd263, [%rd64+80];
	ld.local.v2.f64 	{%fd264, %fd265}, [%rd65+80];
	sub.f64 	%fd266, %fd263, %fd264;
	fma.rn.f64 	%fd267, %fd266, %fd266, %fd262;
	ld.global.f64 	%fd268, [%rd64+88];
	sub.f64 	%fd269, %fd268, %fd265;
	fma.rn.f64 	%fd270, %fd269, %fd269, %fd267;
	ld.global.f64 	%fd271, [%rd64+96];
	ld.local.v2.f64 	{%fd272, %fd273}, [%rd65+96];
	sub.f64 	%fd274, %fd271, %fd272;
	fma.rn.f64 	%fd275, %fd274, %fd274, %fd270;
	ld.global.f64 	%fd276, [%rd64+104];
	sub.f64 	%fd277, %fd276, %fd273;
	fma.rn.f64 	%fd278, %fd277, %fd277, %fd275;
	ld.global.f64 	%fd279, [%rd64+112];
	ld.local.v2.f64 	{%fd280, %fd281}, [%rd65+112];
	sub.f64 	%fd282, %fd279, %fd280;
	fma.rn.f64 	%fd283, %fd282, %fd282, %fd278;
	ld.global.f64 	%fd284, [%rd64+120];
	sub.f64 	%fd285, %fd284, %fd281;
	fma.rn.f64 	%fd620, %fd285, %fd285, %fd283;
	add.s32 	%r97, %r97, 16;
	setp.ne.s32 	%p23, %r97, %r24;
	mov.u32 	%r99, %r24;
	@%p23 bra 	$L__BB1_37;
$L__BB1_38:
	@%p14 bra 	$L__BB1_48;
	add.s32 	%r73, %r22, -1;
	setp.lt.u32 	%p25, %r73, 7;
	@%p25 bra 	$L__BB1_41;
	mul.wide.u32 	%rd66, %r99, 8;
	add.s64 	%rd67, %rd7, %rd66;
	ld.global.f64 	%fd287, [%rd67];
	add.s64 	%rd68, %rd5, %rd66;
	ld.local.f64 	%fd288, [%rd68];
	sub.f64 	%fd289, %fd287, %fd288;
	fma.rn.f64 	%fd290, %fd289, %fd289, %fd620;
	ld.global.f64 	%fd291, [%rd67+8];
	ld.local.f64 	%fd292, [%rd68+8];
	sub.f64 	%fd293, %fd291, %fd292;
	fma.rn.f64 	%fd294, %fd293, %fd293, %fd290;
	ld.global.f64 	%fd295, [%rd67+16];
	ld.local.f64 	%fd296, [%rd68+16];
	sub.f64 	%fd297, %fd295, %fd296;
	fma.rn.f64 	%fd298, %fd297, %fd297, %fd294;
	ld.global.f64 	%fd299, [%rd67+24];
	ld.local.f64 	%fd300, [%rd68+24];
	sub.f64 	%fd301, %fd299, %fd300;
	fma.rn.f64 	%fd302, %fd301, %fd301, %fd298;
	ld.global.f64 	%fd303, [%rd67+32];
	ld.local.f64 	%fd304, [%rd68+32];
	sub.f64 	%fd305, %fd303, %fd304;
	fma.rn.f64 	%fd306, %fd305, %fd305, %fd302;
	ld.global.f64 	%fd307, [%rd67+40];
	ld.local.f64 	%fd308, [%rd68+40];
	sub.f64 	%fd309, %fd307, %fd308;
	fma.rn.f64 	%fd310, %fd309, %fd309, %fd306;
	ld.global.f64 	%fd311, [%rd67+48];
	ld.local.f64 	%fd312, [%rd68+48];
	sub.f64 	%fd313, %fd311, %fd312;
	fma.rn.f64 	%fd314, %fd313, %fd313, %fd310;
	ld.global.f64 	%fd315, [%rd67+56];
	ld.local.f64 	%fd316, [%rd68+56];
	sub.f64 	%fd317, %fd315, %fd316;
	fma.rn.f64 	%fd620, %fd317, %fd317, %fd314;
	add.s32 	%r99, %r99, 8;
$L__BB1_41:
	setp.eq.s32 	%p26, %r23, 0;
	@%p26 bra 	$L__BB1_48;
	add.s32 	%r74, %r23, -1;
	setp.lt.u32 	%p27, %r74, 3;
	@%p27 bra 	$L__BB1_44;
	mul.wide.u32 	%rd69, %r99, 8;
	add.s64 	%rd70, %rd7, %rd69;
	ld.global.f64 	%fd319, [%rd70];
	add.s64 	%rd71, %rd5, %rd69;
	ld.local.f64 	%fd320, [%rd71];
	sub.f64 	%fd321, %fd319, %fd320;
	fma.rn.f64 	%fd322, %fd321, %fd321, %fd620;
	ld.global.f64 	%fd323, [%rd70+8];
	ld.local.f64 	%fd324, [%rd71+8];
	sub.f64 	%fd325, %fd323, %fd324;
	fma.rn.f64 	%fd326, %fd325, %fd325, %fd322;
	ld.global.f64 	%fd327, [%rd70+16];
	ld.local.f64 	%fd328, [%rd71+16];
	sub.f64 	%fd329, %fd327, %fd328;
	fma.rn.f64 	%fd330, %fd329, %fd329, %fd326;
	ld.global.f64 	%fd331, [%rd70+24];
	ld.local.f64 	%fd332, [%rd71+24];
	sub.f64 	%fd333, %fd331, %fd332;
	fma.rn.f64 	%fd620, %fd333, %fd333, %fd330;
	add.s32 	%r99, %r99, 4;
$L__BB1_44:
	setp.eq.s32 	%p28, %r25, 0;
	@%p28 bra 	$L__BB1_48;
	setp.eq.s32 	%p29, %r25, 1;
	mul.wide.u32 	%rd72, %r99, 8;
	add.s64 	%rd20, %rd7, %rd72;
	ld.global.f64 	%fd334, [%rd20];
	add.s64 	%rd21, %rd5, %rd72;
	ld.local.f64 	%fd335, [%rd21];
	sub.f64 	%fd336, %fd334, %fd335;
	fma.rn.f64 	%fd620, %fd336, %fd336, %fd620;
	@%p29 bra 	$L__BB1_48;
	setp.eq.s32 	%p30, %r25, 2;
	ld.global.f64 	%fd337, [%rd20+8];
	ld.local.f64 	%fd338, [%rd21+8];
	sub.f64 	%fd339, %fd337, %fd338;
	fma.rn.f64 	%fd620, %fd339, %fd339, %fd620;
	@%p30 bra 	$L__BB1_48;
	ld.global.f64 	%fd340, [%rd20+16];
	ld.local.f64 	%fd341, [%rd21+16];
	sub.f64 	%fd342, %fd340, %fd341;
	fma.rn.f64 	%fd620, %fd342, %fd342, %fd620;
$L__BB1_48:
	setp.geu.f64 	%p31, %fd620, 0d4030000000000000;
	@%p31 bra 	$L__BB1_79;
	ld.global.u8 	%rs2, [%rd10];
	setp.ne.s16 	%p32, %rs2, 0;
	@%p32 bra 	$L__BB1_64;
	mov.f64 	%fd471, 0d400AAAAAAAAAAAAB;
	mov.f64 	%fd472, 0d4002AAAAAAAAAAAB;
	st.local.v2.f64 	[%rd4], {%fd472, %fd471};
	mov.f64 	%fd628, 0d0000000000000000;
	mov.b32 	%r103, 0;
	@%p12 bra 	$L__BB1_53;
	mov.f64 	%fd628, 0d0000000000000000;
	mov.b32 	%r101, 0;
$L__BB1_52:
	.pragma "nounroll";
	mul.wide.u32 	%rd83, %r101, 8;
	add.s64 	%rd84, %rd7, %rd83;
	ld.global.f64 	%fd474, [%rd84];
	add.s64 	%rd85, %rd4, %rd83;
	ld.local.v2.f64 	{%fd475, %fd476}, [%rd85];
	sub.f64 	%fd477, %fd474, %fd475;
	fma.rn.f64 	%fd478, %fd477, %fd477, %fd628;
	ld.global.f64 	%fd479, [%rd84+8];
	sub.f64 	%fd480, %fd479, %fd476;
	fma.rn.f64 	%fd481, %fd480, %fd480, %fd478;
	ld.global.f64 	%fd482, [%rd84+16];
	ld.local.v2.f64 	{%fd483, %fd484}, [%rd85+16];
	sub.f64 	%fd485, %fd482, %fd483;
	fma.rn.f64 	%fd486, %fd485, %fd485, %fd481;
	ld.global.f64 	%fd487, [%rd84+24];
	sub.f64 	%fd488, %fd487, %fd484;
	fma.rn.f64 	%fd489, %fd488, %fd488, %fd486;
	ld.global.f64 	%fd490, [%rd84+32];
	ld.local.v2.f64 	{%fd491, %fd492}, [%rd85+32];
	sub.f64 	%fd493, %fd490, %fd491;
	fma.rn.f64 	%fd494, %fd493, %fd493, %fd489;
	ld.global.f64 	%fd495, [%rd84+40];
	sub.f64 	%fd496, %fd495, %fd492;
	fma.rn.f64 	%fd497, %fd496, %fd496, %fd494;
	ld.global.f64 	%fd498, [%rd84+48];
	ld.local.v2.f64 	{%fd499, %fd500}, [%rd85+48];
	sub.f64 	%fd501, %fd498, %fd499;
	fma.rn.f64 	%fd502, %fd501, %fd501, %fd497;
	ld.global.f64 	%fd503, [%rd84+56];
	sub.f64 	%fd504, %fd503, %fd500;
	fma.rn.f64 	%fd505, %fd504, %fd504, %fd502;
	ld.global.f64 	%fd506, [%rd84+64];
	ld.local.v2.f64 	{%fd507, %fd508}, [%rd85+64];
	sub.f64 	%fd509, %fd506, %fd507;
	fma.rn.f64 	%fd510, %fd509, %fd509, %fd505;
	ld.global.f64 	%fd511, [%rd84+72];
	sub.f64 	%fd512, %fd511, %fd508;
	fma.rn.f64 	%fd513, %fd512, %fd512, %fd510;
	ld.global.f64 	%fd514, [%rd84+80];
	ld.local.v2.f64 	{%fd515, %fd516}, [%rd85+80];
	sub.f64 	%fd517, %fd514, %fd515;
	fma.rn.f64 	%fd518, %fd517, %fd517, %fd513;
	ld.global.f64 	%fd519, [%rd84+88];
	sub.f64 	%fd520, %fd519, %fd516;
	fma.rn.f64 	%fd521, %fd520, %fd520, %fd518;
	ld.global.f64 	%fd522, [%rd84+96];
	ld.local.v2.f64 	{%fd523, %fd524}, [%rd85+96];
	sub.f64 	%fd525, %fd522, %fd523;
	fma.rn.f64 	%fd526, %fd525, %fd525, %fd521;
	ld.global.f64 	%fd527, [%rd84+104];
	sub.f64 	%fd528, %fd527, %fd524;
	fma.rn.f64 	%fd529, %fd528, %fd528, %fd526;
	ld.global.f64 	%fd530, [%rd84+112];
	ld.local.v2.f64 	{%fd531, %fd532}, [%rd85+112];
	sub.f64 	%fd533, %fd530, %fd531;
	fma.rn.f64 	%fd534, %fd533, %fd533, %fd529;
	ld.global.f64 	%fd535, [%rd84+120];
	sub.f64 	%fd536, %fd535, %fd532;
	fma.rn.f64 	%fd628, %fd536, %fd536, %fd534;
	add.s32 	%r101, %r101, 16;
	setp.ne.s32 	%p44, %r101, %r24;
	mov.u32 	%r103, %r24;
	@%p44 bra 	$L__BB1_52;
$L__BB1_53:
	@%p14 bra 	$L__BB1_63;
	add.s32 	%r81, %r22, -1;
	setp.lt.u32 	%p46, %r81, 7;
	@%p46 bra 	$L__BB1_56;
	mul.wide.u32 	%rd86, %r103, 8;
	add.s64 	%rd87, %rd7, %rd86;
	ld.global.f64 	%fd538, [%rd87];
	add.s64 	%rd88, %rd4, %rd86;
	ld.local.f64 	%fd539, [%rd88];
	sub.f64 	%fd540, %fd538, %fd539;
	fma.rn.f64 	%fd541, %fd540, %fd540, %fd628;
	ld.global.f64 	%fd542, [%rd87+8];
	ld.local.f64 	%fd543, [%rd88+8];
	sub.f64 	%fd544, %fd542, %fd543;
	fma.rn.f64 	%fd545, %fd544, %fd544, %fd541;
	ld.global.f64 	%fd546, [%rd87+16];
	ld.local.f64 	%fd547, [%rd88+16];
	sub.f64 	%fd548, %fd546, %fd547;
	fma.rn.f64 	%fd549, %fd548, %fd548, %fd545;
	ld.global.f64 	%fd550, [%rd87+24];
	ld.local.f64 	%fd551, [%rd88+24];
	sub.f64 	%fd552, %fd550, %fd551;
	fma.rn.f64 	%fd553, %fd552, %fd552, %fd549;
	ld.global.f64 	%fd554, [%rd87+32];
	ld.local.f64 	%fd555, [%rd88+32];
	sub.f64 	%fd556, %fd554, %fd555;
	fma.rn.f64 	%fd557, %fd556, %fd556, %fd553;
	ld.global.f64 	%fd558, [%rd87+40];
	ld.local.f64 	%fd559, [%rd88+40];
	sub.f64 	%fd560, %fd558, %fd559;
	fma.rn.f64 	%fd561, %fd560, %fd560, %fd557;
	ld.global.f64 	%fd562, [%rd87+48];
	ld.local.f64 	%fd563, [%rd88+48];
	sub.f64 	%fd564, %fd562, %fd563;
	fma.rn.f64 	%fd565, %fd564, %fd564, %fd561;
	ld.global.f64 	%fd566, [%rd87+56];
	ld.local.f64 	%fd567, [%rd88+56];
	sub.f64 	%fd568, %fd566, %fd567;
	fma.rn.f64 	%fd628, %fd568, %fd568, %fd565;
	add.s32 	%r103, %r103, 8;
$L__BB1_56:
	setp.eq.s32 	%p47, %r23, 0;
	@%p47 bra 	$L__BB1_63;
	add.s32 	%r82, %r23, -1;
	setp.lt.u32 	%p48, %r82, 3;
	@%p48 bra 	$L__BB1_59;
	mul.wide.u32 	%rd89, %r103, 8;
	add.s64 	%rd90, %rd7, %rd89;
	ld.global.f64 	%fd570, [%rd90];
	add.s64 	%rd91, %rd4, %rd89;
	ld.local.f64 	%fd571, [%rd91];
	sub.f64 	%fd572, %fd570, %fd571;
	fma.rn.f64 	%fd573, %fd572, %fd572, %fd628;
	ld.global.f64 	%fd574, [%rd90+8];
	ld.local.f64 	%fd575, [%rd91+8];
	sub.f64 	%fd576, %fd574, %fd575;
	fma.rn.f64 	%fd577, %fd576, %fd576, %fd573;
	ld.global.f64 	%fd578, [%rd90+16];
	ld.local.f64 	%fd579, [%rd91+16];
	sub.f64 	%fd580, %fd578, %fd579;
	fma.rn.f64 	%fd581, %fd580, %fd580, %fd577;
	ld.global.f64 	%fd582, [%rd90+24];
	ld.local.f64 	%fd583, [%rd91+24];
	sub.f64 	%fd584, %fd582, %fd583;
	fma.rn.f64 	%fd628, %fd584, %fd584, %fd581;
	add.s32 	%r103, %r103, 4;
$L__BB1_59:
	setp.eq.s32 	%p49, %r25, 0;
	@%p49 bra 	$L__BB1_63;
	setp.eq.s32 	%p50, %r25, 1;
	mul.wide.u32 	%rd92, %r103, 8;
	add.s64 	%rd22, %rd7, %rd92;
	ld.global.f64 	%fd585, [%rd22];
	add.s64 	%rd23, %rd4, %rd92;
	ld.local.f64 	%fd586, [%rd23];
	sub.f64 	%fd587, %fd585, %fd586;
	fma.rn.f64 	%fd628, %fd587, %fd587, %fd628;
	@%p50 bra 	$L__BB1_63;
	setp.eq.s32 	%p51, %r25, 2;
	ld.global.f64 	%fd588, [%rd22+8];
	ld.local.f64 	%fd589, [%rd23+8];
	sub.f64 	%fd590, %fd588, %fd589;
	fma.rn.f64 	%fd628, %fd590, %fd590, %fd628;
	@%p51 bra 	$L__BB1_63;
	ld.global.f64 	%fd591, [%rd22+16];
	ld.local.f64 	%fd592, [%rd23+16];
	sub.f64 	%fd593, %fd591, %fd592;
	fma.rn.f64 	%fd628, %fd593, %fd593, %fd628;
$L__BB1_63:
	st.global.f64 	[%rd9], %fd628;
	ld.global.f64 	%fd594, [%rd11];
	st.global.f64 	[%rd8], %fd594;
	mov.b16 	%rs3, 1;
	st.global.u8 	[%rd10], %rs3;
	bra.uni 	$L__BB1_79;
$L__BB1_64:
	mov.f64 	%fd345, 0d400AAAAAAAAAAAAB;
	mov.f64 	%fd346, 0d4002AAAAAAAAAAAB;
	st.local.v2.f64 	[%rd3], {%fd346, %fd345};
	mov.f64 	%fd636, 0d0000000000000000;
	mov.b32 	%r107, 0;
	@%p12 bra 	$L__BB1_67;
	mov.f64 	%fd636, 0d0000000000000000;
	mov.b32 	%r105, 0;
$L__BB1_66:
	.pragma "nounroll";
	mul.wide.u32 	%rd73, %r105, 8;
	add.s64 	%rd74, %rd7, %rd73;
	ld.global.f64 	%fd348, [%rd74];
	add.s64 	%rd75, %rd3, %rd73;
	ld.local.v2.f64 	{%fd349, %fd350}, [%rd75];
	sub.f64 	%fd351, %fd348, %fd349;
	fma.rn.f64 	%fd352, %fd351, %fd351, %fd636;
	ld.global.f64 	%fd353, [%rd74+8];
	sub.f64 	%fd354, %fd353, %fd350;
	fma.rn.f64 	%fd355, %fd354, %fd354, %fd352;
	ld.global.f64 	%fd356, [%rd74+16];
	ld.local.v2.f64 	{%fd357, %fd358}, [%rd75+16];
	sub.f64 	%fd359, %fd356, %fd357;
	fma.rn.f64 	%fd360, %fd359, %fd359, %fd355;
	ld.global.f64 	%fd361, [%rd74+24];
	sub.f64 	%fd362, %fd361, %fd358;
	fma.rn.f64 	%fd363, %fd362, %fd362, %fd360;
	ld.global.f64 	%fd364, [%rd74+32];
	ld.local.v2.f64 	{%fd365, %fd366}, [%rd75+32];
	sub.f64 	%fd367, %fd364, %fd365;
	fma.rn.f64 	%fd368, %fd367, %fd367, %fd363;
	ld.global.f64 	%fd369, [%rd74+40];
	sub.f64 	%fd370, %fd369, %fd366;
	fma.rn.f64 	%fd371, %fd370, %fd370, %fd368;
	ld.global.f64 	%fd372, [%rd74+48];
	ld.local.v2.f64 	{%fd373, %fd374}, [%rd75+48];
	sub.f64 	%fd375, %fd372, %fd373;
	fma.rn.f64 	%fd376, %fd375, %fd375, %fd371;
	ld.global.f64 	%fd377, [%rd74+56];
	sub.f64 	%fd378, %fd377, %fd374;
	fma.rn.f64 	%fd379, %fd378, %fd378, %fd376;
	ld.global.f64 	%fd380, [%rd74+64];
	ld.local.v2.f64 	{%fd381, %fd382}, [%rd75+64];
	sub.f64 	%fd383, %fd380, %fd381;
	fma.rn.f64 	%fd384, %fd383, %fd383, %fd379;
	ld.global.f64 	%fd385, [%rd74+72];
	sub.f64 	%fd386, %fd385, %fd382;
	fma.rn.f64 	%fd387, %fd386, %fd386, %fd384;
	ld.global.f64 	%fd388, [%rd74+80];
	ld.local.v2.f64 	{%fd389, %fd390}, [%rd75+80];
	sub.f64 	%fd391, %fd388, %fd389;
	fma.rn.f64 	%fd392, %fd391, %fd391, %fd387;
	ld.global.f64 	%fd393, [%rd74+88];
	sub.f64 	%fd394, %fd393, %fd390;
	fma.rn.f64 	%fd395, %fd394, %fd394, %fd392;
	ld.global.f64 	%fd396, [%rd74+96];
	ld.local.v2.f64 	{%fd397, %fd398}, [%rd75+96];
	sub.f64 	%fd399, %fd396, %fd397;
	fma.rn.f64 	%fd400, %fd399, %fd399, %fd395;
	ld.global.f64 	%fd401, [%rd74+104];
	sub.f64 	%fd402, %fd401, %fd398;
	fma.rn.f64 	%fd403, %fd402, %fd402, %fd400;
	ld.global.f64 	%fd404, [%rd74+112];
	ld.local.v2.f64 	{%fd405, %fd406}, [%rd75+112];
	sub.f64 	%fd407, %fd404, %fd405;
	fma.rn.f64 	%fd408, %fd407, %fd407, %fd403;
	ld.global.f64 	%fd409, [%rd74+120];
	sub.f64 	%fd410, %fd409, %fd406;
	fma.rn.f64 	%fd636, %fd410, %fd410, %fd408;
	add.s32 	%r105, %r105, 16;
	setp.ne.s32 	%p34, %r105, %r24;
	mov.u32 	%r107, %r24;
	@%p34 bra 	$L__BB1_66;
$L__BB1_67:
	@%p14 bra 	$L__BB1_77;
	add.s32 	%r77, %r22, -1;
	setp.lt.u32 	%p36, %r77, 7;
	@%p36 bra 	$L__BB1_70;
	mul.wide.u32 	%rd76, %r107, 8;
	add.s64 	%rd77, %rd7, %rd76;
	ld.global.f64 	%fd412, [%rd77];
	add.s64 	%rd78, %rd3, %rd76;
	ld.local.f64 	%fd413, [%rd78];
	sub.f64 	%fd414, %fd412, %fd413;
	fma.rn.f64 	%fd415, %fd414, %fd414, %fd636;
	ld.global.f64 	%fd416, [%rd77+8];
	ld.local.f64 	%fd417, [%rd78+8];
	sub.f64 	%fd418, %fd416, %fd417;
	fma.rn.f64 	%fd419, %fd418, %fd418, %fd415;
	ld.global.f64 	%fd420, [%rd77+16];
	ld.local.f64 	%fd421, [%rd78+16];
	sub.f64 	%fd422, %fd420, %fd421;
	fma.rn.f64 	%fd423, %fd422, %fd422, %fd419;
	ld.global.f64 	%fd424, [%rd77+24];
	ld.local.f64 	%fd425, [%rd78+24];
	sub.f64 	%fd426, %fd424, %fd425;
	fma.rn.f64 	%fd427, %fd426, %fd426, %fd423;
	ld.global.f64 	%fd428, [%rd77+32];
	ld.local.f64 	%fd429, [%rd78+32];
	sub.f64 	%fd430, %fd428, %fd429;
	fma.rn.f64 	%fd431, %fd430, %fd430, %fd427;
	ld.global.f64 	%fd432, [%rd77+40];
	ld.local.f64 	%fd433, [%rd78+40];
	sub.f64 	%fd434, %fd432, %fd433;
	fma.rn.f64 	%fd435, %fd434, %fd434, %fd431;
	ld.global.f64 	%fd436, [%rd77+48];
	ld.local.f64 	%fd437, [%rd78+48];
	sub.f64 	%fd438, %fd436, %fd437;
	fma.rn.f64 	%fd439, %fd438, %fd438, %fd435;
	ld.global.f64 	%fd440, [%rd77+56];
	ld.local.f64 	%fd441, [%rd78+56];
	sub.f64 	%fd442, %fd440, %fd441;
	fma.rn.f64 	%fd636, %fd442, %fd442, %fd439;
	add.s32 	%r107, %r107, 8;
$L__BB1_70:
	setp.eq.s32 	%p37, %r23, 0;
	@%p37 bra 	$L__BB1_77;
	add.s32 	%r78, %r23, -1;
	setp.lt.u32 	%p38, %r78, 3;
	@%p38 bra 	$L__BB1_73;
	mul.wide.u32 	%rd79, %r107, 8;
	add.s64 	%rd80, %rd7, %rd79;
	ld.global.f64 	%fd444, [%rd80];
	add.s64 	%rd81, %rd3, %rd79;
	ld.local.f64 	%fd445, [%rd81];
	sub.f64 	%fd446, %fd444, %fd445;
	fma.rn.f64 	%fd447, %fd446, %fd446, %fd636;
	ld.global.f64 	%fd448, [%rd80+8];
	ld.local.f64 	%fd449, [%rd81+8];
	sub.f64 	%fd450, %fd448, %fd449;
	fma.rn.f64 	%fd451, %fd450, %fd450, %fd447;
	ld.global.f64 	%fd452, [%rd80+16];
	ld.local.f64 	%fd453, [%rd81+16];
	sub.f64 	%fd454, %fd452, %fd453;
	fma.rn.f64 	%fd455, %fd454, %fd454, %fd451;
	ld.global.f64 	%fd456, [%rd80+24];
	ld.local.f64 	%fd457, [%rd81+24];
	sub.f64 	%fd458, %fd456, %fd457;
	fma.rn.f64 	%fd636, %fd458, %fd458, %fd455;
	add.s32 	%r107, %r107, 4;
$L__BB1_73:
	setp.eq.s32 	%p39, %r25, 0;
	@%p39 bra 	$L__BB1_77;
	setp.eq.s32 	%p40, %r25, 1;
	mul.wide.u32 	%rd82, %r107, 8;
	add.s64 	%rd24, %rd7, %rd82;
	ld.global.f64 	%fd459, [%rd24];
	add.s64 	%rd25, %rd3, %rd82;
	ld.local.f64 	%fd460, [%rd25];
	sub.f64 	%fd461, %fd459, %fd460;
	fma.rn.f64 	%fd636, %fd461, %fd461, %fd636;
	@%p40 bra 	$L__BB1_77;
	setp.eq.s32 	%p41, %r25, 2;
	ld.global.f64 	%fd462, [%rd24+8];
	ld.local.f64 	%fd463, [%rd25+8];
	sub.f64 	%fd464, %fd462, %fd463;
	fma.rn.f64 	%fd636, %fd464, %fd464, %fd636;
	@%p41 bra 	$L__BB1_77;
	ld.global.f64 	%fd465, [%rd24+16];
	ld.local.f64 	%fd466, [%rd25+16];
	sub.f64 	%fd467, %fd465, %fd466;
	fma.rn.f64 	%fd636, %fd467, %fd467, %fd636;
$L__BB1_77:
	ld.global.f64 	%fd468, [%rd9];
	setp.geu.f64 	%p42, %fd636, %fd468;
	@%p42 bra 	$L__BB1_79;
	st.global.f64 	[%rd8], %fd3;
	st.global.f64 	[%rd9], %fd636;
$L__BB1_79:
	add.s32 	%r91, %r91, %r19;
	setp.le.u32 	%p52, %r91, %r57;
	@%p52 bra 	$L__BB1_21;
$L__BB1_80:
	ret;

}
	// .globl	_Z7kernel2PdS_S_S_PbS_S_ddij
.visible .entry _Z7kernel2PdS_S_S_PbS_S_ddij(
	.param .u64 .ptr .align 1 _Z7kernel2PdS_S_S_PbS_S_ddij_param_0,
	.param .u64 .ptr .align 1 _Z7kernel2PdS_S_S_PbS_S_ddij_param_1,
	.param .u64 .ptr .align 1 _Z7kernel2PdS_S_S_PbS_S_ddij_param_2,
	.param .u64 .ptr .align 1 _Z7kernel2PdS_S_S_PbS_S_ddij_param_3,
	.param .u64 .ptr .align 1 _Z7kernel2PdS_S_S_PbS_S_ddij_param_4,
	.param .u64 .ptr .align 1 _Z7kernel2PdS_S_S_PbS_S_ddij_param_5,
	.param .u64 .ptr .align 1 _Z7kernel2PdS_S_S_PbS_S_ddij_param_6,
	.param .f64 _Z7kernel2PdS_S_S_PbS_S_ddij_param_7,
	.param .f64 _Z7kernel2PdS_S_S_PbS_S_ddij_param_8,
	.param .u32 _Z7kernel2PdS_S_S_PbS_S_ddij_param_9,
	.param .u32 _Z7kernel2PdS_S_S_PbS_S_ddij_param_10
)
{
	.local .align 16 .b8 	__local_depot2[16];
	.reg .b64 	%SP;
	.reg .b64 	%SPL;
	.reg .pred 	%p<74>;
	.reg .b16 	%rs<6>;
	.reg .b32 	%r<133>;
	.reg .b64 	%rd<132>;
	.reg .b64 	%fd<795>;

	mov.u64 	%SPL, __local_depot2;
	ld.param.u64 	%rd40, [_Z7kernel2PdS_S_S_PbS_S_ddij_param_2];
	ld.param.u64 	%rd41, [_Z7kernel2PdS_S_S_PbS_S_ddij_param_3];
	ld.param.u64 	%rd42, [_Z7kernel2PdS_S_S_PbS_S_ddij_param_4];
	ld.param.u64 	%rd43, [_Z7kernel2PdS_S_S_PbS_S_ddij_param_5];
	ld.param.u64 	%rd44, [_Z7kernel2PdS_S_S_PbS_S_ddij_param_6];
	ld.param.u32 	%r63, [_Z7kernel2PdS_S_S_PbS_S_ddij_param_9];
	ld.param.u32 	%r64, [_Z7kernel2PdS_S_S_PbS_S_ddij_param_10];
	cvta.to.global.u64 	%rd1, %rd43;
	cvta.to.global.u64 	%rd2, %rd44;
	cvta.to.global.u64 	%rd45, %rd41;
	cvta.to.global.u64 	%rd3, %rd40;
	cvta.to.global.u64 	%rd46, %rd42;
	add.u64 	%rd4, %SPL, 0;
	add.u64 	%rd5, %SPL, 0;
	add.u64 	%rd6, %SPL, 0;
	add.u64 	%rd7, %SPL, 0;
	mov.u32 	%r1, %ntid.x;
	mov.u32 	%r65, %ctaid.x;
	mov.u32 	%r66, %tid.x;
	mad.lo.s32 	%r2, %r1, %r65, %r66;
	cvt.s64.s32 	%rd8, %r2;
	mul.wide.s32 	%rd51, %r2, 8;
	add.s64 	%rd9, %rd45, %rd51;
	add.s64 	%rd10, %rd46, %rd8;
	mov.b16 	%rs1, 0;
	st.global.u8 	[%rd10], %rs1;
	sub.s32 	%r103, %r2, %r63;
	setp.gt.s32 	%p1, %r103, %r63;
	@%p1 bra 	$L__BB2_106;
	shl.b64 	%rd52, %rd8, 3;
	add.s64 	%rd11, %rd3, %rd52;
	cvt.rn.f64.s32 	%fd1, %r63;
	setp.ne.s32 	%p2, %r64, 0;
	mov.u32 	%r67, %nctaid.x;
	mul.lo.s32 	%r4, %r1, %r67;
	@%p2 bra 	$L__BB2_7;
$L__BB2_2:
	ld.param.f64 	%fd762, [_Z7kernel2PdS_S_S_PbS_S_ddij_param_8];
	ld.param.f64 	%fd760, [_Z7kernel2PdS_S_S_PbS_S_ddij_param_7];
	sub.s32 	%r101, %r63, %r103;
	cvt.rn.f64.s32 	%fd753, %r101;
	add.s32 	%r102, %r103, %r63;
	cvt.rn.f64.s32 	%fd754, %r102;
	mul.f64 	%fd755, %fd762, %fd754;
	fma.rn.f64 	%fd756, %fd760, %fd753, %fd755;
	div.rn.f64 	%fd757, %fd756, %fd1;
	mul.f64 	%fd2, %fd757, 0d3FE0000000000000;
	ld.global.u8 	%rs4, [%rd10];
	setp.eq.s16 	%p71, %rs4, 0;
	@%p71 bra 	$L__BB2_5;
	ld.global.f64 	%fd758, [%rd11];
	setp.leu.f64 	%p72, %fd758, 0d0000000000000000;
	@%p72 bra 	$L__BB2_6;
	mov.b64 	%rd125, 0;
	st.global.u64 	[%rd11], %rd125;
	st.global.f64 	[%rd9], %fd2;
	bra.uni 	$L__BB2_6;
$L__BB2_5:
	mov.b64 	%rd126, 0;
	st.global.u64 	[%rd11], %rd126;
	st.global.f64 	[%rd9], %fd2;
	mov.b16 	%rs5, 1;
	st.global.u8 	[%rd10], %rs5;
$L__BB2_6:
	add.s32 	%r103, %r103, %r4;
	setp.gt.s32 	%p73, %r103, %r63;
	@%p73 bra 	$L__BB2_106;
	bra.uni 	$L__BB2_2;
$L__BB2_7:
	ld.param.u64 	%rd128, [_Z7kernel2PdS_S_S_PbS_S_ddij_param_1];
	ld.param.u64 	%rd127, [_Z7kernel2PdS_S_S_PbS_S_ddij_param_0];
	cvta.to.global.u64 	%rd53, %rd127;
	mul.lo.s32 	%r68, %r64, %r2;
	mul.wide.u32 	%rd54, %r68, 8;
	add.s64 	%rd12, %rd53, %rd54;
	cvta.to.global.u64 	%rd55, %rd128;
	add.s64 	%rd13, %rd55, %rd54;
	and.b32  	%r7, %r64, 15;
	and.b32  	%r8, %r64, 7;
	and.b32  	%r9, %r64, -16;
	and.b32  	%r10, %r64, 3;
	add.s64 	%rd14, %rd12, 64;
$L__BB2_8:
	ld.param.f64 	%fd761, [_Z7kernel2PdS_S_S_PbS_S_ddij_param_8];
	ld.param.f64 	%fd759, [_Z7kernel2PdS_S_S_PbS_S_ddij_param_7];
	setp.lt.u32 	%p3, %r64, 16;
	sub.s32 	%r70, %r63, %r103;
	cvt.rn.f64.s32 	%fd62, %r70;
	add.s32 	%r71, %r103, %r63;
	cvt.rn.f64.s32 	%fd63, %r71;
	mul.f64 	%fd64, %fd761, %fd63;
	fma.rn.f64 	%fd65, %fd759, %fd62, %fd64;
	div.rn.f64 	%fd67, %fd65, %fd1;
	mul.f64 	%fd3, %fd67, 0d3FE0000000000000;
	mov.b32 	%r107, 0;
	@%p3 bra 	$L__BB2_11;
	and.b32  	%r72, %r64, -16;
	neg.s32 	%r105, %r72;
	add.s64 	%rd131, %rd2, 64;
	add.s64 	%rd130, %rd1, 64;
	mov.u64 	%rd129, %rd14;
$L__BB2_10:
	.pragma "nounroll";
	ld.global.f64 	%fd68, [%rd131+-64];
	ld.global.f64 	%fd69, [%rd130+-64];
	sub.f64 	%fd70, %fd69, %fd68;
	fma.rn.f64 	%fd71, %fd3, %fd70, %fd68;
	st.global.f64 	[%rd129+-64], %fd71;
	ld.global.f64 	%fd72, [%rd131+-56];
	ld.global.f64 	%fd73, [%rd130+-56];
	sub.f64 	%fd74, %fd73, %fd72;
	fma.rn.f64 	%fd75, %fd3, %fd74, %fd72;
	st.global.f64 	[%rd129+-56], %fd75;
	ld.global.f64 	%fd76, [%rd131+-48];
	ld.global.f64 	%fd77, [%rd130+-48];
	sub.f64 	%fd78, %fd77, %fd76;
	fma.rn.f64 	%fd79, %fd3, %fd78, %fd76;
	st.global.f64 	[%rd129+-48], %fd79;
	ld.global.f64 	%fd80, [%rd131+-40];
	ld.global.f64 	%fd81, [%rd130+-40];
	sub.f64 	%fd82, %fd81, %fd80;
	fma.rn.f64 	%fd83, %fd3, %fd82, %fd80;
	st.global.f64 	[%rd129+-40], %fd83;
	ld.global.f64 	%fd84, [%rd131+-32];
	ld.global.f64 	%fd85, [%rd130+-32];
	sub.f64 	%fd86, %fd85, %fd84;
	fma.rn.f64 	%fd87, %fd3, %fd86, %fd84;
	st.global.f64 	[%rd129+-32], %fd87;
	ld.global.f64 	%fd88, [%rd131+-24];
	ld.global.f64 	%fd89, [%rd130+-24];
	sub.f64 	%fd90, %fd89, %fd88;
	fma.rn.f64 	%fd91, %fd3, %fd90, %fd88;
	st.global.f64 	[%rd129+-24], %fd91;
	ld.global.f64 	%fd92, [%rd131+-16];
	ld.global.f64 	%fd93, [%rd130+-16];
	sub.f64 	%fd94, %fd93, %fd92;
	fma.rn.f64 	%fd95, %fd3, %fd94, %fd92;
	st.global.f64 	[%rd129+-16], %fd95;
	ld.global.f64 	%fd96, [%rd131+-8];
	ld.global.f64 	%fd97, [%rd130+-8];
	sub.f64 	%fd98, %fd97, %fd96;
	fma.rn.f64 	%fd99, %fd3, %fd98, %fd96;
	st.global.f64 	[%rd129+-8], %fd99;
	ld.global.f64 	%fd100, [%rd131];
	ld.global.f64 	%fd101, [%rd130];
	sub.f64 	%fd102, %fd101, %fd100;
	fma.rn.f64 	%fd103, %fd3, %fd102, %fd100;
	st.global.f64 	[%rd129], %fd103;
	ld.global.f64 	%fd104, [%rd131+8];
	ld.global.f64 	%fd105, [%rd130+8];
	sub.f64 	%fd106, %fd105, %fd104;
	fma.rn.f64 	%fd107, %fd3, %fd106, %fd104;
	st.global.f64 	[%rd129+8], %fd107;
	ld.global.f64 	%fd108, [%rd131+16];
	ld.global.f64 	%fd109, [%rd130+16];
	sub.f64 	%fd110, %fd109, %fd108;
	fma.rn.f64 	%fd111, %fd3, %fd110, %fd108;
	st.global.f64 	[%rd129+16], %fd111;
	ld.global.f64 	%fd112, [%rd131+24];
	ld.global.f64 	%fd113, [%rd130+24];
	sub.f64 	%fd114, %fd113, %fd112;
	fma.rn.f64 	%fd115, %fd3, %fd114, %fd112;
	st.global.f64 	[%rd129+24], %fd115;
	ld.global.f64 	%fd116, [%rd131+32];
	ld.global.f64 	%fd117, [%rd130+32];
	sub.f64 	%fd118, %fd117, %fd116;
	fma.rn.f64 	%fd119, %fd3, %fd118, %fd116;
	st.global.f64 	[%rd129+32], %fd119;
	ld.global.f64 	%fd120, [%rd131+40];
	ld.global.f64 	%fd121, [%rd130+40];
	sub.f64 	%fd122, %fd121, %fd120;
	fma.rn.f64 	%fd123, %fd3, %fd122, %fd120;
	st.global.f64 	[%rd129+40], %fd123;
	ld.global.f64 	%fd124, [%rd131+48];
	ld.global.f64 	%fd125, [%rd130+48];
	sub.f64 	%fd126, %fd125, %fd124;
	fma.rn.f64 	%fd127, %fd3, %fd126, %fd124;
	st.global.f64 	[%rd129+48], %fd127;
	ld.global.f64 	%fd128, [%rd131+56];
	ld.global.f64 	%fd129, [%rd130+56];
	sub.f64 	%fd130, %fd129, %fd128;
	fma.rn.f64 	%fd131, %fd3, %fd130, %fd128;
	st.global.f64 	[%rd129+56], %fd131;
	add.s32 	%r105, %r105, 16;
	add.s64 	%rd131, %rd131, 128;
	add.s64 	%rd130, %rd130, 128;
	add.s64 	%rd129, %rd129, 128;
	setp.ne.s32 	%p4, %r105, 0;
	mov.u32 	%r107, %r9;
	@%p4 bra 	$L__BB2_10;
$L__BB2_11:
	setp.eq.s32 	%p5, %r7, 0;
	@%p5 bra 	$L__BB2_21;
	add.s32 	%r73, %r7, -1;
	setp.lt.u32 	%p6, %r73, 7;
	@%p6 bra 	$L__BB2_14;
	mul.wide.u32 	%rd56, %r107, 8;
	add.s64 	%rd57, %rd2, %rd56;
	ld.global.f64 	%fd132, [%rd57];
	add.s64 	%rd58, %rd1, %rd56;
	ld.global.f64 	%fd133, [%rd58];
	sub.f64 	%fd134, %fd133, %fd132;
	fma.rn.f64 	%fd135, %fd3, %fd134, %fd132;
	add.s64 	%rd59, %rd12, %rd56;
	st.global.f64 	[%rd59], %fd135;
	ld.global.f64 	%fd136, [%rd57+8];
	ld.global.f64 	%fd137, [%rd58+8];
	sub.f64 	%fd138, %fd137, %fd136;
	fma.rn.f64 	%fd139, %fd3, %fd138, %fd136;
	st.global.f64 	[%rd59+8], %fd139;
	ld.global.f64 	%fd140, [%rd57+16];
	ld.global.f64 	%fd141, [%rd58+16];
	sub.f64 	%fd142, %fd141, %fd140;
	fma.rn.f64 	%fd143, %fd3, %fd142, %fd140;
	st.global.f64 	[%rd59+16], %fd143;
	ld.global.f64 	%fd144, [%rd57+24];
	ld.global.f64 	%fd145, [%rd58+24];
	sub.f64 	%fd146, %fd145, %fd144;
	fma.rn.f64 	%fd147, %fd3, %fd146, %fd144;
	st.global.f64 	[%rd59+24], %fd147;
	ld.global.f64 	%fd148, [%rd57+32];
	ld.global.f64 	%fd149, [%rd58+32];
	sub.f64 	%fd150, %fd149, %fd148;
	fma.rn.f64 	%fd151, %fd3, %fd150, %fd148;
	st.global.f64 	[%rd59+32], %fd151;
	ld.global.f64 	%fd152, [%rd57+40];
	ld.global.f64 	%fd153, [%rd58+40];
	sub.f64 	%fd154, %fd153, %fd152;
	fma.rn.f64 	%fd155, %fd3, %fd154, %fd152;
	st.global.f64 	[%rd59+40], %fd155;
	ld.global.f64 	%fd156, [%rd57+48];
	ld.global.f64 	%fd157, [%rd58+48];
	sub.f64 	%fd158, %fd157, %fd156;
	fma.rn.f64 	%fd159, %fd3, %fd158, %fd156;
	st.global.f64 	[%rd59+48], %fd159;
	ld.global.f64 	%fd160, [%rd57+56];
	ld.global.f64 	%fd161, [%rd58+56];
	sub.f64 	%fd162, %fd161, %fd160;
	fma.rn.f64 	%fd163, %fd3, %fd162, %fd160;
	st.global.f64 	[%rd59+56], %fd163;
	add.s32 	%r107, %r107, 8;
$L__BB2_14:
	setp.eq.s32 	%p7, %r8, 0;
	@%p7 bra 	$L__BB2_21;
	add.s32 	%r74, %r8, -1;
	setp.lt.u32 	%p8, %r74, 3;
	@%p8 bra 	$L__BB2_17;
	mul.wide.u32 	%rd60, %r107, 8;
	add.s64 	%rd61, %rd2, %rd60;
	ld.global.f64 	%fd164, [%rd61];
	add.s64 	%rd62, %rd1, %rd60;
	ld.global.f64 	%fd165, [%rd62];
	sub.f64 	%fd166, %fd165, %fd164;
	fma.rn.f64 	%fd167, %fd3, %fd166, %fd164;
	add.s64 	%rd63, %rd12, %rd60;
	st.global.f64 	[%rd63], %fd167;
	ld.global.f64 	%fd168, [%rd61+8];
	ld.global.f64 	%fd169, [%rd62+8];
	sub.f64 	%fd170, %fd169, %fd168;
	fma.rn.f64 	%fd171, %fd3, %fd170, %fd168;
	st.global.f64 	[%rd63+8], %fd171;
	ld.global.f64 	%fd172, [%rd61+16];
	ld.global.f64 	%fd173, [%rd62+16];
	sub.f64 	%fd174, %fd173, %fd172;
	fma.rn.f64 	%fd175, %fd3, %fd174, %fd172;
	st.global.f64 	[%rd63+16], %fd175;
	ld.global.f64 	%fd176, [%rd61+24];
	ld.global.f64 	%fd177, [%rd62+24];
	sub.f64 	%fd178, %fd177, %fd176;
	fma.rn.f64 	%fd179, %fd3, %fd178, %fd176;
	st.global.f64 	[%rd63+24], %fd179;
	add.s32 	%r107, %r107, 4;
$L__BB2_17:
	setp.eq.s32 	%p9, %r10, 0;
	@%p9 bra 	$L__BB2_21;
	setp.eq.s32 	%p10, %r10, 1;
	mul.wide.u32 	%rd64, %r107, 8;
	add.s64 	%rd23, %rd2, %rd64;
	ld.global.f64 	%fd180, [%rd23];
	add.s64 	%rd24, %rd1, %rd64;
	ld.global.f64 	%fd181, [%rd24];
	sub.f64 	%fd182, %fd181, %fd180;
	fma.rn.f64 	%fd183, %fd3, %fd182, %fd180;
	add.s64 	%rd25, %rd12, %rd64;
	st.global.f64 	[%rd25], %fd183;
	@%p10 bra 	$L__BB2_21;
	setp.eq.s32 	%p11, %r10, 2;
	ld.global.f64 	%fd184, [%rd23+8];
	ld.global.f64 	%fd185, [%rd24+8];
	sub.f64 	%fd186, %fd185, %fd184;
	fma.rn.f64 	%fd187, %fd3, %fd186, %fd184;
	st.global.f64 	[%rd25+8], %fd187;
	@%p11 bra 	$L__BB2_21;
	ld.global.f64 	%fd188, [%rd23+16];
	ld.global.f64 	%fd189, [%rd24+16];
	sub.f64 	%fd190, %fd189, %fd188;
	fma.rn.f64 	%fd191, %fd3, %fd190, %fd188;
	st.global.f64 	[%rd25+16], %fd191;
$L__BB2_21:
	setp.lt.u32 	%p12, %r64, 16;
	mov.f64 	%fd194, 0d3FF0000000000000;
	st.local.v2.f64 	[%rd7], {%fd194, %fd194};
	mov.f64 	%fd770, 0d0000000000000000;
	mov.b32 	%r111, 0;
	@%p12 bra 	$L__BB2_24;
	mov.f64 	%fd770, 0d0000000000000000;
	mov.b32 	%r109, 0;
$L__BB2_23:
	.pragma "nounroll";
	mul.wide.u32 	%rd65, %r109, 8;
	add.s64 	%rd66, %rd12, %rd65;
	ld.global.f64 	%fd196, [%rd66];
	add.s64 	%rd67, %rd7, %rd65;
	ld.local.v2.f64 	{%fd197, %fd198}, [%rd67];
	sub.f64 	%fd199, %fd196, %fd197;
	fma.rn.f64 	%fd200, %fd199, %fd199, %fd770;
	ld.global.f64 	%fd201, [%rd66+8];
	sub.f64 	%fd202, %fd201, %fd198;
	fma.rn.f64 	%fd203, %fd202, %fd202, %fd200;
	ld.global.f64 	%fd204, [%rd66+16];
	ld.local.v2.f64 	{%fd205, %fd206}, [%rd67+16];
	sub.f64 	%fd207, %fd204, %fd205;
	fma.rn.f64 	%fd208, %fd207, %fd207, %fd203;
	ld.global.f64 	%fd209, [%rd66+24];
	sub.f64 	%fd210, %fd209, %fd206;
	fma.rn.f64 	%fd211, %fd210, %fd210, %fd208;
	ld.global.f64 	%fd212, [%rd66+32];
	ld.local.v2.f64 	{%fd213, %fd214}, [%rd67+32];
	sub.f64 	%fd215, %fd212, %fd213;
	fma.rn.f64 	%fd216, %fd215, %fd215, %fd211;
	ld.global.f64 	%fd217, [%rd66+40];
	sub.f64 	%fd218, %fd217, %fd214;
	fma.rn.f64 	%fd219, %fd218, %fd218, %fd216;
	ld.global.f64 	%fd220, [%rd66+48];
	ld.local.v2.f64 	{%fd221, %fd222}, [%rd67+48];
	sub.f64 	%fd223, %fd220, %fd221;
	fma.rn.f64 	%fd224, %fd223, %fd223, %fd219;
	ld.global.f64 	%fd225, [%rd66+56];
	sub.f64 	%fd226, %fd225, %fd222;
	fma.rn.f64 	%fd227, %fd226, %fd226, %fd224;
	ld.global.f64 	%fd228, [%rd66+64];
	ld.local.v2.f64 	{%fd229, %fd230}, [%rd67+64];
	sub.f64 	%fd231, %fd228, %fd229;
	fma.rn.f64 	%fd232, %fd231, %fd231, %fd227;
	ld.global.f64 	%fd233, [%rd66+72];
	sub.f64 	%fd234, %fd233, %fd230;
	fma.rn.f64 	%fd235, %fd234, %fd234, %fd232;
	ld.global.f64 	%fd236, [%rd66+80];
	ld.local.v2.f64 	{%fd237, %fd238}, [%rd67+80];
	sub.f64 	%fd239, %fd236, %fd237;
	fma.rn.f64 	%fd240, %fd239, %fd239, %fd235;
	ld.global.f64 	%fd241, [%rd66+88];
	sub.f64 	%fd242, %fd241, %fd238;
	fma.rn.f64 	%fd243, %fd242, %fd242, %fd240;
	ld.global.f64 	%fd244, [%rd66+96];
	ld.local.v2.f64 	{%fd245, %fd246}, [%rd67+96];
	sub.f64 	%fd247, %fd244, %fd245;
	fma.rn.f64 	%fd248, %fd247, %fd247, %fd243;
	ld.global.f64 	%fd249, [%rd66+104];
	sub.f64 	%fd250, %fd249, %fd246;
	fma.rn.f64 	%fd251, %fd250, %fd250, %fd248;
	ld.global.f64 	%fd252, [%rd66+112];
	ld.local.v2.f64 	{%fd253, %fd254}, [%rd67+112];
	sub.f64 	%fd255, %fd252, %fd253;
	fma.rn.f64 	%fd256, %fd255, %fd255, %fd251;
	ld.global.f64 	%fd257, [%rd66+120];
	sub.f64 	%fd258, %fd257, %fd254;
	fma.rn.f64 	%fd770, %fd258, %fd258, %fd256;
	add.s32 	%r109, %r109, 16;
	setp.ne.s32 	%p13, %r109, %r9;
	mov.u32 	%r111, %r9;
	@%p13 bra 	$L__BB2_23;
$L__BB2_24:
	setp.eq.s32 	%p14, %r7, 0;
	@%p14 bra 	$L__BB2_34;
	add.s32 	%r77, %r7, -1;
	setp.lt.u32 	%p15, %r77, 7;
	@%p15 bra 	$L__BB2_27;
	mul.wide.u32 	%rd68, %r111, 8;
	add.s64 	%rd69, %rd12, %rd68;
	ld.global.f64 	%fd260, [%rd69];
	add.s64 	%rd70, %rd7, %rd68;
	ld.local.f64 	%fd261, [%rd70];
	sub.f64 	%fd262, %fd260, %fd261;
	fma.rn.f64 	%fd263, %fd262, %fd262, %fd770;
	ld.global.f64 	%fd264, [%rd69+8];
	ld.local.f64 	%fd265, [%rd70+8];
	sub.f64 	%fd266, %fd264, %fd265;
	fma.rn.f64 	%fd267, %fd266, %fd266, %fd263;
	ld.global.f64 	%fd268, [%rd69+16];
	ld.local.f64 	%fd269, [%rd70+16];
	sub.f64 	%fd270, %fd268, %fd269;
	fma.rn.f64 	%fd271, %fd270, %fd270, %fd267;
	ld.global.f64 	%fd272, [%rd69+24];
	ld.local.f64 	%fd273, [%rd70+24];
	sub.f64 	%fd274, %fd272, %fd273;
	fma.rn.f64 	%fd275, %fd274, %fd274, %fd271;
	ld.global.f64 	%fd276, [%rd69+32];
	ld.local.f64 	%fd277, [%rd70+32];
	sub.f64 	%fd278, %fd276, %fd277;
	fma.rn.f64 	%fd279, %fd278, %fd278, %fd275;
	ld.global.f64 	%fd280, [%rd69+40];
	ld.local.f64 	%fd281, [%rd70+40];
	sub.f64 	%fd282, %fd280, %fd281;
	fma.rn.f64 	%fd283, %fd282, %fd282, %fd279;
	ld.global.f64 	%fd284, [%rd69+48];
	ld.local.f64 	%fd285, [%rd70+48];
	sub.f64 	%fd286, %fd284, %fd285;
	fma.rn.f64 	%fd287, %fd286, %fd286, %fd283;
	ld.global.f64 	%fd288, [%rd69+56];
	ld.local.f64 	%fd289, [%rd70+56];
	sub.f64 	%fd290, %fd288, %fd289;
	fma.rn.f64 	%fd770, %fd290, %fd290, %fd287;
	add.s32 	%r111, %r111, 8;
$L__BB2_27:
	setp.eq.s32 	%p16, %r8, 0;
	@%p16 bra 	$L__BB2_34;
	add.s32 	%r78, %r8, -1;
	setp.lt.u32 	%p17, %r78, 3;
	@%p17 bra 	$L__BB2_30;
	mul.wide.u32 	%rd71, %r111, 8;
	add.s64 	%rd72, %rd12, %rd71;
	ld.global.f64 	%fd292, [%rd72];
	add.s64 	%rd73, %rd7, %rd71;
	ld.local.f64 	%fd293, [%rd73];
	sub.f64 	%fd294, %fd292, %fd293;
	fma.rn.f64 	%fd295, %fd294, %fd294, %fd770;
	ld.global.f64 	%fd296, [%rd72+8];
	ld.local.f64 	%fd297, [%rd73+8];
	sub.f64 	%fd298, %fd296, %fd297;
	fma.rn.f64 	%fd299, %fd298, %fd298, %fd295;
	ld.global.f64 	%fd300, [%rd72+16];
	ld.local.f64 	%fd301, [%rd73+16];
	sub.f64 	%fd302, %fd300, %fd301;
	fma.rn.f64 	%fd303, %fd302, %fd302, %fd299;
	ld.global.f64 	%fd304, [%rd72+24];
	ld.local.f64 	%fd305, [%rd73+24];
	sub.f64 	%fd306, %fd304, %fd305;
	fma.rn.f64 	%fd770, %fd306, %fd306, %fd303;
	add.s32 	%r111, %r111, 4;
$L__BB2_30:
	setp.eq.s32 	%p18, %r10, 0;
	@%p18 bra 	$L__BB2_34;
	setp.eq.s32 	%p19, %r10, 1;
	mul.wide.u32 	%rd74, %r111, 8;
	add.s64 	%rd26, %rd12, %rd74;
	ld.global.f64 	%fd307, [%rd26];
	add.s64 	%rd27, %rd7, %rd74;
	ld.local.f64 	%fd308, [%rd27];
	sub.f64 	%fd309, %fd307, %fd308;
	fma.rn.f64 	%fd770, %fd309, %fd309, %fd770;
	@%p19 bra 	$L__BB2_34;
	setp.eq.s32 	%p20, %r10, 2;
	ld.global.f64 	%fd310, [%rd26+8];
	ld.local.f64 	%fd311, [%rd27+8];
	sub.f64 	%fd312, %fd310, %fd311;
	fma.rn.f64 	%fd770, %fd312, %fd312, %fd770;
	@%p20 bra 	$L__BB2_34;
	ld.global.f64 	%fd313, [%rd26+16];
	ld.local.f64 	%fd314, [%rd27+16];
	sub.f64 	%fd315, %fd313, %fd314;
	fma.rn.f64 	%fd770, %fd315, %fd315, %fd770;
$L__BB2_34:
	setp.geu.f64 	%p21, %fd770, 0d4030000000000000;
	@%p21 bra 	$L__BB2_105;
	setp.lt.u32 	%p22, %r64, 16;
	mov.f64 	%fd318, 0d4000000000000000;
	st.local.v2.f64 	[%rd6], {%fd318, %fd318};
	mov.f64 	%fd778, 0d0000000000000000;
	mov.b32 	%r115, 0;
	@%p22 bra 	$L__BB2_38;
	mov.f64 	%fd778, 0d0000000000000000;
	mov.b32 	%r113, 0;
$L__BB2_37:
	.pragma "nounroll";
	mul.wide.u32 	%rd75, %r113, 8;
	add.s64 	%rd76, %rd12, %rd75;
	ld.global.f64 	%fd320, [%rd76];
	add.s64 	%rd77, %rd6, %rd75;
	ld.local.v2.f64 	{%fd321, %fd322}, [%rd77];
	sub.f64 	%fd323, %fd320, %fd321;
	fma.rn.f64 	%fd324, %fd323, %fd323, %fd778;
	ld.global.f64 	%fd325, [%rd76+8];
	sub.f64 	%fd326, %fd325, %fd322;
	fma.rn.f64 	%fd327, %fd326, %fd326, %fd324;
	ld.global.f64 	%fd328, [%rd76+16];
	ld.local.v2.f64 	{%fd329, %fd330}, [%rd77+16];
	sub.f64 	%fd331, %fd328, %fd329;
	fma.rn.f64 	%fd332, %fd331, %fd331, %fd327;
	ld.global.f64 	%fd333, [%rd76+24];
	sub.f64 	%fd334, %fd333, %fd330;
	fma.rn.f64 	%fd335, %fd334, %fd334, %fd332;
	ld.global.f64 	%fd336, [%rd76+32];
	ld.local.v2.f64 	{%fd337, %fd338}, [%rd77+32];
	sub.f64 	%fd339, %fd336, %fd337;
	fma.rn.f64 	%fd340, %fd339, %fd339, %fd335;
	ld.global.f64 	%fd341, [%rd76+40];
	sub.f64 	%fd342, %fd341, %fd338;
	fma.rn.f64 	%fd343, %fd342, %fd342, %fd340;
	ld.global.f64 	%fd344, [%rd76+48];
	ld.local.v2.f64 	{%fd345, %fd346}, [%rd77+48];
	sub.f64 	%fd347, %fd344, %fd345;
	fma.rn.f64 	%fd348, %fd347, %fd347, %fd343;
	ld.global.f64 	%fd349, [%rd76+56];
	sub.f64 	%fd350, %fd349, %fd346;
	fma.rn.f64 	%fd351, %fd350, %fd350, %fd348;
	ld.global.f64 	%fd352, [%rd76+64];
	ld.local.v2.f64 	{%fd353, %fd354}, [%rd77+64];
	sub.f64 	%fd355, %fd352, %fd353;
	fma.rn.f64 	%fd356, %fd355, %fd355, %fd351;
	ld.global.f64 	%fd357, [%rd76+72];
	sub.f64 	%fd358, %fd357, %fd354;
	fma.rn.f64 	%fd359, %fd358, %fd358, %fd356;
	ld.global.f64 	%fd360, [%rd76+80];
	ld.local.v2.f64 	{%fd361, %fd362}, [%rd77+80];
	sub.f64 	%fd363, %fd360, %fd361;
	fma.rn.f64 	%fd364, %fd363, %fd363, %fd359;
	ld.global.f64 	%fd365, [%rd76+88];
	sub.f64 	%fd366, %fd365, %fd362;
	fma.rn.f64 	%fd367, %fd366, %fd366, %fd364;
	ld.global.f64 	%fd368, [%rd76+96];
	ld.local.v2.f64 	{%fd369, %fd370}, [%rd77+96];
	sub.f64 	%fd371, %fd368, %fd369;
	fma.rn.f64 	%fd372, %fd371, %fd371, %fd367;
	ld.global.f64 	%fd373, [%rd76+104];
	sub.f64 	%fd374, %fd373, %fd370;
	fma.rn.f64 	%fd375, %fd374, %fd374, %fd372;
	ld.global.f64 	%fd376, [%rd76+112];
	ld.local.v2.f64 	{%fd377, %fd378}, [%rd77+112];
	sub.f64 	%fd379, %fd376, %fd377;
	fma.rn.f64 	%fd380, %fd379, %fd379, %fd375;
	ld.global.f64 	%fd381, [%rd76+120];
	sub.f64 	%fd382, %fd381, %fd378;
	fma.rn.f64 	%fd778, %fd382, %fd382, %fd380;
	add.s32 	%r113, %r113, 16;
	setp.ne.s32 	%p23, %r113, %r9;
	mov.u32 	%r115, %r9;
	@%p23 bra 	$L__BB2_37;
$L__BB2_38:
	setp.eq.s32 	%p24, %r7, 0;
	@%p24 bra 	$L__BB2_48;
	add.s32 	%r81, %r7, -1;
	setp.lt.u32 	%p25, %r81, 7;
	@%p25 bra 	$L__BB2_41;
	mul.wide.u32 	%rd78, %r115, 8;
	add.s64 	%rd79, %rd12, %rd78;
	ld.global.f64 	%fd384, [%rd79];
	add.s64 	%rd80, %rd6, %rd78;
	ld.local.f64 	%fd385, [%rd80];
	sub.f64 	%fd386, %fd384, %fd385;
	fma.rn.f64 	%fd387, %fd386, %fd386, %fd778;
	ld.global.f64 	%fd388, [%rd79+8];
	ld.local.f64 	%fd389, [%rd80+8];
	sub.f64 	%fd390, %fd388, %fd389;
	fma.rn.f64 	%fd391, %fd390, %fd390, %fd387;
	ld.global.f64 	%fd392, [%rd79+16];
	ld.local.f64 	%fd393, [%rd80+16];
	sub.f64 	%fd394, %fd392, %fd393;
	fma.rn.f64 	%fd395, %fd394, %fd394, %fd391;
	ld.global.f64 	%fd396, [%rd79+24];
	ld.local.f64 	%fd397, [%rd80+24];
	sub.f64 	%fd398, %fd396, %fd397;
	fma.rn.f64 	%fd399, %fd398, %fd398, %fd395;
	ld.global.f64 	%fd400, [%rd79+32];
	ld.local.f64 	%fd401, [%rd80+32];
	sub.f64 	%fd402, %fd400, %fd401;
	fma.rn.f64 	%fd403, %fd402, %fd402, %fd399;
	ld.global.f64 	%fd404, [%rd79+40];
	ld.local.f64 	%fd405, [%rd80+40];
	sub.f64 	%fd406, %fd404, %fd405;
	fma.rn.f64 	%fd407, %fd406, %fd406, %fd403;
	ld.global.f64 	%fd408, [%rd79+48];
	ld.local.f64 	%fd409, [%rd80+48];
	sub.f64 	%fd410, %fd408, %fd409;
	fma.rn.f64 	%fd411, %fd410, %fd410, %fd407;
	ld.global.f64 	%fd412, [%rd79+56];
	ld.local.f64 	%fd413, [%rd80+56];
	sub.f64 	%fd414, %fd412, %fd413;
	fma.rn.f64 	%fd778, %fd414, %fd414, %fd411;
	add.s32 	%r115, %r115, 8;
$L__BB2_41:
	setp.eq.s32 	%p26, %r8, 0;
	@%p26 bra 	$L__BB2_48;
	add.s32 	%r82, %r8, -1;
	setp.lt.u32 	%p27, %r82, 3;
	@%p27 bra 	$L__BB2_44;
	mul.wide.u32 	%rd81, %r115, 8;
	add.s64 	%rd82, %rd12, %rd81;
	ld.global.f64 	%fd416, [%rd82];
	add.s64 	%rd83, %rd6, %rd81;
	ld.local.f64 	%fd417, [%rd83];
	sub.f64 	%fd418, %fd416, %fd417;
	fma.rn.f64 	%fd419, %fd418, %fd418, %fd778;
	ld.global.f64 	%fd420, [%rd82+8];
	ld.local.f64 	%fd421, [%rd83+8];
	sub.f64 	%fd422, %fd420, %fd421;
	fma.rn.f64 	%fd423, %fd422, %fd422, %fd419;
	ld.global.f64 	%fd424, [%rd82+16];
	ld.local.f64 	%fd425, [%rd83+16];
	sub.f64 	%fd426, %fd424, %fd425;
	fma.rn.f64 	%fd427, %fd426, %fd426, %fd423;
	ld.global.f64 	%fd428, [%rd82+24];
	ld.local.f64 	%fd429, [%rd83+24];
	sub.f64 	%fd430, %fd428, %fd429;
	fma.rn.f64 	%fd778, %fd430, %fd430, %fd427;
	add.s32 	%r115, %r115, 4;
$L__BB2_44:
	setp.eq.s32 	%p28, %r10, 0;
	@%p28 bra 	$L__BB2_48;
	setp.eq.s32 	%p29, %r10, 1;
	mul.wide.u32 	%rd84, %r115, 8;
	add.s64 	%rd28, %rd12, %rd84;
	ld.global.f64 	%fd431, [%rd28];
	add.s64 	%rd29, %rd6, %rd84;
	ld.local.f64 	%fd432, [%rd29];
	sub.f64 	%fd433, %fd431, %fd432;
	fma.rn.f64 	%fd778, %fd433, %fd433, %fd778;
	@%p29 bra 	$L__BB2_48;
	setp.eq.s32 	%p30, %r10, 2;
	ld.global.f64 	%fd434, [%rd28+8];
	ld.local.f64 	%fd435, [%rd29+8];
	sub.f64 	%fd436, %fd434, %fd435;
	fma.rn.f64 	%fd778, %fd436, %fd436, %fd778;
	@%p30 bra 	$L__BB2_48;
	ld.global.f64 	%fd437, [%rd28+16];
	ld.local.f64 	%fd438, [%rd29+16];
	sub.f64 	%fd439, %fd437, %fd438;
	fma.rn.f64 	%fd778, %fd439, %fd439, %fd778;
$L__BB2_48:
	setp.geu.f64 	%p31, %fd778, 0d4030000000000000;
	@%p31 bra 	$L__BB2_105;
	ld.global.u8 	%rs2, [%rd10];
	setp.ne.s16 	%p32, %rs2, 0;
	@%p32 bra 	$L__BB2_77;
	setp.lt.u32 	%p52, %r64, 16;
	mov.f64 	%fd599, 0d400AAAAAAAAAAAAB;
	mov.f64 	%fd600, 0d4002AAAAAAAAAAAB;
	st.local.v2.f64 	[%rd5], {%fd600, %fd599};
	mov.f64 	%fd786, 0d0000000000000000;
	mov.b32 	%r119, 0;
	@%p52 bra 	$L__BB2_53;
	mov.f64 	%fd786, 0d0000000000000000;
	mov.b32 	%r117, 0;
$L__BB2_52:
	.pragma "nounroll";
	mul.wide.u32 	%rd105, %r117, 8;
	add.s64 	%rd106, %rd12, %rd105;
	ld.global.f64 	%fd602, [%rd106];
	add.s64 	%rd107, %rd5, %rd105;
	ld.local.v2.f64 	{%fd603, %fd604}, [%rd107];
	sub.f64 	%fd605, %fd602, %fd603;
	fma.rn.f64 	%fd606, %fd605, %fd605, %fd786;
	ld.global.f64 	%fd607, [%rd106+8];
	sub.f64 	%fd608, %fd607, %fd604;
	fma.rn.f64 	%fd609, %fd608, %fd608, %fd606;
	ld.global.f64 	%fd610, [%rd106+16];
	ld.local.v2.f64 	{%fd611, %fd612}, [%rd107+16];
	sub.f64 	%fd613, %fd610, %fd611;
	fma.rn.f64 	%fd614, %fd613, %fd613, %fd609;
	ld.global.f64 	%fd615, [%rd106+24];
	sub.f64 	%fd616, %fd615, %fd612;
	fma.rn.f64 	%fd617, %fd616, %fd616, %fd614;
	ld.global.f64 	%fd618, [%rd106+32];
	ld.local.v2.f64 	{%fd619, %fd620}, [%rd107+32];
	sub.f64 	%fd621, %fd618, %fd619;
	fma.rn.f64 	%fd622, %fd621, %fd621, %fd617;
	ld.global.f64 	%fd623, [%rd106+40];
	sub.f64 	%fd624, %fd623, %fd620;
	fma.rn.f64 	%fd625, %fd624, %fd624, %fd622;
	ld.global.f64 	%fd626, [%rd106+48];
	ld.local.v2.f64 	{%fd627, %fd628}, [%rd107+48];
	sub.f64 	%fd629, %fd626, %fd627;
	fma.rn.f64 	%fd630, %fd629, %fd629, %fd625;
	ld.global.f64 	%fd631, [%rd106+56];
	sub.f64 	%fd632, %fd631, %fd628;
	fma.rn.f64 	%fd633, %fd632, %fd632, %fd630;
	ld.global.f64 	%fd634, [%rd106+64];
	ld.local.v2.f64 	{%fd635, %fd636}, [%rd107+64];
	sub.f64 	%fd637, %fd634, %fd635;
	fma.rn.f64 	%fd638, %fd637, %fd637, %fd633;
	ld.global.f64 	%fd639, [%rd106+72];
	sub.f64 	%fd640, %fd639, %fd636;
	fma.rn.f64 	%fd641, %fd640, %fd640, %fd638;
	ld.global.f64 	%fd642, [%rd106+80];
	ld.local.v2.f64 	{%fd643, %fd644}, [%rd107+80];
	sub.f64 	%fd645, %fd642, %fd643;
	fma.rn.f64 	%fd646, %fd645, %fd645, %fd641;
	ld.global.f64 	%fd647, [%rd106+88];
	sub.f64 	%fd648, %fd647, %fd644;
	fma.rn.f64 	%fd649, %fd648, %fd648, %fd646;
	ld.global.f64 	%fd650, [%rd106+96];
	ld.local.v2.f64 	{%fd651, %fd652}, [%rd107+96];
	sub.f64 	%fd653, %fd650, %fd651;
	fma.rn.f64 	%fd654, %fd653, %fd653, %fd649;
	ld.global.f64 	%fd655, [%rd106+104];
	sub.f64 	%fd656, %fd655, %fd652;
	fma.rn.f64 	%fd657, %fd656, %fd656, %fd654;
	ld.global.f64 	%fd658, [%rd106+112];
	ld.local.v2.f64 	{%fd659, %fd660}, [%rd107+112];
	sub.f64 	%fd661, %fd658, %fd659;
	fma.rn.f64 	%fd662, %fd661, %fd661, %fd657;
	ld.global.f64 	%fd663, [%rd106+120];
	sub.f64 	%fd664, %fd663, %fd660;
	fma.rn.f64 	%fd786, %fd664, %fd664, %fd662;
	add.s32 	%r117, %r117, 16;
	setp.ne.s32 	%p53, %r117, %r9;
	mov.u32 	%r119, %r9;
	@%p53 bra 	$L__BB2_52;
$L__BB2_53:
	setp.eq.s32 	%p54, %r7, 0;
	@%p54 bra 	$L__BB2_63;
	add.s32 	%r93, %r7, -1;
	setp.lt.u32 	%p55, %r93, 7;
	@%p55 bra 	$L__BB2_56;
	mul.wide.u32 	%rd108, %r119, 8;
	add.s64 	%rd109, %rd12, %rd108;
	ld.global.f64 	%fd666, [%rd109];
	add.s64 	%rd110, %rd5, %rd108;
	ld.local.f64 	%fd667, [%rd110];
	sub.f64 	%fd668, %fd666, %fd667;
	fma.rn.f64 	%fd669, %fd668, %fd668, %fd786;
	ld.global.f64 	%fd670, [%rd109+8];
	ld.local.f64 	%fd671, [%rd110+8];
	sub.f64 	%fd672, %fd670, %fd671;
	fma.rn.f64 	%fd673, %fd672, %fd672, %fd669;
	ld.global.f64 	%fd674, [%rd109+16];
	ld.local.f64 	%fd675, [%rd110+16];
	sub.f64 	%fd676, %fd674, %fd675;
	fma.rn.f64 	%fd677, %fd676, %fd676, %fd673;
	ld.global.f64 	%fd678, [%rd109+24];
	ld.local.f64 	%fd679, [%rd110+24];
	sub.f64 	%fd680, %fd678, %fd679;
	fma.rn.f64 	%fd681, %fd680, %fd680, %fd677;
	ld.global.f64 	%fd682, [%rd109+32];
	ld.local.f64 	%fd683, [%rd110+32];
	sub.f64 	%fd684, %fd682, %fd683;
	fma.rn.f64 	%fd685, %fd684, %fd684, %fd681;
	ld.global.f64 	%fd686, [%rd109+40];
	ld.local.f64 	%fd687, [%rd110+40];
	sub.f64 	%fd688, %fd686, %fd687;
	fma.rn.f64 	%fd689, %fd688, %fd688, %fd685;
	ld.global.f64 	%fd690, [%rd109+48];
	ld.local.f64 	%fd691, [%rd110+48];
	sub.f64 	%fd692, %fd690, %fd691;
	fma.rn.f64 	%fd693, %fd692, %fd692, %fd689;
	ld.global.f64 	%fd694, [%rd109+56];
	ld.local.f64 	%fd695, [%rd110+56];
	sub.f64 	%fd696, %fd694, %fd695;
	fma.rn.f64 	%fd786, %fd696, %fd696, %fd693;
	add.s32 	%r119, %r119, 8;
$L__BB2_56:
	setp.eq.s32 	%p56, %r8, 0;
	@%p56 bra 	$L__BB2_63;
	add.s32 	%r94, %r8, -1;
	setp.lt.u32 	%p57, %r94, 3;
	@%p57 bra 	$L__BB2_59;
	mul.wide.u32 	%rd111, %r119, 8;
	add.s64 	%rd112, %rd12, %rd111;
	ld.global.f64 	%fd698, [%rd112];
	add.s64 	%rd113, %rd5, %rd111;
	ld.local.f64 	%fd699, [%rd113];
	sub.f64 	%fd700, %fd698, %fd699;
	fma.rn.f64 	%fd701, %fd700, %fd700, %fd786;
	ld.global.f64 	%fd702, [%rd112+8];
	ld.local.f64 	%fd703, [%rd113+8];
	sub.f64 	%fd704, %fd702, %fd703;
	fma.rn.f64 	%fd705, %fd704, %fd704, %fd701;
	ld.global.f64 	%fd706, [%rd112+16];
	ld.local.f64 	%fd707, [%rd113+16];
	sub.f64 	%fd708, %fd706, %fd707;
	fma.rn.f64 	%fd709, %fd708, %fd708, %fd705;
	ld.global.f64 	%fd710, [%rd112+24];
	ld.local.f64 	%fd711, [%rd113+24];
	sub.f64 	%fd712, %fd710, %fd711;
	fma.rn.f64 	%fd786, %fd712, %fd712, %fd709;
	add.s32 	%r119, %r119, 4;
$L__BB2_59:
	setp.eq.s32 	%p58, %r10, 0;
	@%p58 bra 	$L__BB2_63;
	setp.eq.s32 	%p59, %r10, 1;
	mul.wide.u32 	%rd114, %r119, 8;
	add.s64 	%rd30, %rd12, %rd114;
	ld.global.f64 	%fd713, [%rd30];
	add.s64 	%rd31, %rd5, %rd114;
	ld.local.f64 	%fd714, [%rd31];
	sub.f64 	%fd715, %fd713, %fd714;
	fma.rn.f64 	%fd786, %fd715, %fd715, %fd786;
	@%p59 bra 	$L__BB2_63;
	setp.eq.s32 	%p60, %r10, 2;
	ld.global.f64 	%fd716, [%rd30+8];
	ld.local.f64 	%fd717, [%rd31+8];
	sub.f64 	%fd718, %fd716, %fd717;
	fma.rn.f64 	%fd786, %fd718, %fd718, %fd786;
	@%p60 bra 	$L__BB2_63;
	ld.global.f64 	%fd719, [%rd30+16];
	ld.local.f64 	%fd720, [%rd31+16];
	sub.f64 	%fd721, %fd719, %fd720;
	fma.rn.f64 	%fd786, %fd721, %fd721, %fd786;
$L__BB2_63:
	setp.lt.u32 	%p61, %r64, 16;
	st.global.f64 	[%rd11], %fd786;
	st.global.f64 	[%rd9], %fd3;
	mov.b32 	%r123, 0;
	@%p61 bra 	$L__BB2_66;
	mov.b32 	%r121, 0;
$L__BB2_65:
	.pragma "nounroll";
	mul.wide.u32 	%rd115, %r121, 8;
	add.s64 	%rd116, %rd12, %rd115;
	ld.global.f64 	%fd722, [%rd116];
	add.s64 	%rd117, %rd13, %rd115;
	st.global.f64 	[%rd117], %fd722;
	ld.global.f64 	%fd723, [%rd116+8];
	st.global.f64 	[%rd117+8], %fd723;
	ld.global.f64 	%fd724, [%rd116+16];
	st.global.f64 	[%rd117+16], %fd724;
	ld.global.f64 	%fd725, [%rd116+24];
	st.global.f64 	[%rd117+24], %fd725;
	ld.global.f64 	%fd726, [%rd116+32];
	st.global.f64 	[%rd117+32], %fd726;
	ld.global.f64 	%fd727, [%rd116+40];
	st.global.f64 	[%rd117+40], %fd727;
	ld.global.f64 	%fd728, [%rd116+48];
	st.global.f64 	[%rd117+48], %fd728;
	ld.global.f64 	%fd729, [%rd116+56];
	st.global.f64 	[%rd117+56], %fd729;
	ld.global.f64 	%fd730, [%rd116+64];
	st.global.f64 	[%rd117+64], %fd730;
	ld.global.f64 	%fd731, [%rd116+72];
	st.global.f64 	[%rd117+72], %fd731;
	ld.global.f64 	%fd732, [%rd116+80];
	st.global.f64 	[%rd117+80], %fd732;
	ld.global.f64 	%fd733, [%rd116+88];
	st.global.f64 	[%rd117+88], %fd733;
	ld.global.f64 	%fd734, [%rd116+96];
	st.global.f64 	[%rd117+96], %fd734;
	ld.global.f64 	%fd735, [%rd116+104];
	st.global.f64 	[%rd117+104], %fd735;
	ld.global.f64 	%fd736, [%rd116+112];
	st.global.f64 	[%rd117+112], %fd736;
	ld.global.f64 	%fd737, [%rd116+120];
	st.global.f64 	[%rd117+120], %fd737;
	add.s32 	%r121, %r121, 16;
	setp.ne.s32 	%p62, %r121, %r9;
	mov.u32 	%r123, %r9;
	@%p62 bra 	$L__BB2_65;
$L__BB2_66:
	setp.eq.s32 	%p63, %r7, 0;
	@%p63 bra 	$L__BB2_76;
	add.s32 	%r97, %r7, -1;
	setp.lt.u32 	%p64, %r97, 7;
	@%p64 bra 	$L__BB2_69;
	mul.wide.u32 	%rd118, %r123, 8;
	add.s64 	%rd119, %rd12, %rd118;
	ld.global.f64 	%fd738, [%rd119];
	add.s64 	%rd120, %rd13, %rd118;
	st.global.f64 	[%rd120], %fd738;
	ld.global.f64 	%fd739, [%rd119+8];
	st.global.f64 	[%rd120+8], %fd739;
	ld.global.f64 	%fd740, [%rd119+16];
	st.global.f64 	[%rd120+16], %fd740;
	ld.global.f64 	%fd741, [%rd119+24];
	st.global.f64 	[%rd120+24], %fd741;
	ld.global.f64 	%fd742, [%rd119+32];
	st.global.f64 	[%rd120+32], %fd742;
	ld.global.f64 	%fd743, [%rd119+40];
	st.global.f64 	[%rd120+40], %fd743;
	ld.global.f64 	%fd744, [%rd119+48];
	st.global.f64 	[%rd120+48], %fd744;
	ld.global.f64 	%fd745, [%rd119+56];
	st.global.f64 	[%rd120+56], %fd745;
	add.s32 	%r123, %r123, 8;
$L__BB2_69:
	setp.eq.s32 	%p65, %r8, 0;
	@%p65 bra 	$L__BB2_76;
	add.s32 	%r98, %r8, -1;
	setp.lt.u32 	%p66, %r98, 3;
	@%p66 bra 	$L__BB2_72;
	mul.wide.u32 	%rd121, %r123, 8;
	add.s64 	%rd122, %rd12, %rd121;
	ld.global.f64 	%fd746, [%rd122];
	add.s64 	%rd123, %rd13, %rd121;
	st.global.f64 	[%rd123], %fd746;
	ld.global.f64 	%fd747, [%rd122+8];
	st.global.f64 	[%rd123+8], %fd747;
	ld.global.f64 	%fd748, [%rd122+16];
	st.global.f64 	[%rd123+16], %fd748;
	ld.global.f64 	%fd749, [%rd122+24];
	st.global.f64 	[%rd123+24], %fd749;
	add.s32 	%r123, %r123, 4;
$L__BB2_72:
	setp.eq.s32 	%p67, %r10, 0;
	@%p67 bra 	$L__BB2_76;
	setp.eq.s32 	%p68, %r10, 1;
	mul.wide.u32 	%rd124, %r123, 8;
	add.s64 	%rd32, %rd12, %rd124;
	ld.global.f64 	%fd750, [%rd32];
	add.s64 	%rd33, %rd13, %rd124;
	st.global.f64 	[%rd33], %fd750;
	@%p68 bra 	$L__BB2_76;
	setp.eq.s32 	%p69, %r10, 2;
	ld.global.f64 	%fd751, [%rd32+8];
	st.global.f64 	[%rd33+8], %fd751;
	@%p69 bra 	$L__BB2_76;
	ld.global.f64 	%fd752, [%rd32+16];
	st.global.f64 	[%rd33+16], %fd752;
$L__BB2_76:
	mov.b16 	%rs3, 1;
	st.global.u8 	[%rd10], %rs3;
	bra.uni 	$L__BB2_105;
$L__BB2_77:
	setp.lt.u32 	%p33, %r64, 16;
	mov.f64 	%fd442, 0d400AAAAAAAAAAAAB;
	mov.f64 	%fd443, 0d4002AAAAAAAAAAAB;
	st.local.v2.f64 	[%rd4], {%fd443, %fd442};
	mov.f64 	%fd794, 0d0000000000000000;
	mov.b32 	%r127, 0;
	@%p33 bra 	$L__BB2_80;
	mov.f64 	%fd794, 0d0000000000000000;
	mov.b32 	%r125, 0;
$L__BB2_79:
	.pragma "nounroll";
	mul.wide.u32 	%rd85, %r125, 8;
	add.s64 	%rd86, %rd12, %rd85;
	ld.global.f64 	%fd445, [%rd86];
	add.s64 	%rd87, %rd4, %rd85;
	ld.local.v2.f64 	{%fd446, %fd447}, [%rd87];
	sub.f64 	%fd448, %fd445, %fd446;
	fma.rn.f64 	%fd449, %fd448, %fd448, %fd794;
	ld.global.f64 	%fd450, [%rd86+8];
	sub.f64 	%fd451, %fd450, %fd447;
	fma.rn.f64 	%fd452, %fd451, %fd451, %fd449;
	ld.global.f64 	%fd453, [%rd86+16];
	ld.local.v2.f64 	{%fd454, %fd455}, [%rd87+16];
	sub.f64 	%fd456, %fd453, %fd454;
	fma.rn.f64 	%fd457, %fd456, %fd456, %fd452;
	ld.global.f64 	%fd458, [%rd86+24];
	sub.f64 	%fd459, %fd458, %fd455;
	fma.rn.f64 	%fd460, %fd459, %fd459, %fd457;
	ld.global.f64 	%fd461, [%rd86+32];
	ld.local.v2.f64 	{%fd462, %fd463}, [%rd87+32];
	sub.f64 	%fd464, %fd461, %fd462;
	fma.rn.f64 	%fd465, %fd464, %fd464, %fd460;
	ld.global.f64 	%fd466, [%rd86+40];
	sub.f64 	%fd467, %fd466, %fd463;
	fma.rn.f64 	%fd468, %fd467, %fd467, %fd465;
	ld.global.f64 	%fd469, [%rd86+48];
	ld.local.v2.f64 	{%fd470, %fd471}, [%rd87+48];
	sub.f64 	%fd472, %fd469, %fd470;
	fma.rn.f64 	%fd473, %fd472, %fd472, %fd468;
	ld.global.f64 	%fd474, [%rd86+56];
	sub.f64 	%fd475, %fd474, %fd471;
	fma.rn.f64 	%fd476, %fd475, %fd475, %fd473;
	ld.global.f64 	%fd477, [%rd86+64];
	ld.local.v2.f64 	{%fd478, %fd479}, [%rd87+64];
	sub.f64 	%fd480, %fd477, %fd478;
	fma.rn.f64 	%fd481, %fd480, %fd480, %fd476;
	ld.global.f64 	%fd482, [%rd86+72];
	sub.f64 	%fd483, %fd482, %fd479;
	fma.rn.f64 	%fd484, %fd483, %fd483, %fd481;
	ld.global.f64 	%fd485, [%rd86+80];
	ld.local.v2.f64 	{%fd486, %fd487}, [%rd87+80];
	sub.f64 	%fd488, %fd485, %fd486;
	fma.rn.f64 	%fd489, %fd488, %fd488, %fd484;
	ld.global.f64 	%fd490, [%rd86+88];
	sub.f64 	%fd491, %fd490, %fd487;
	fma.rn.f64 	%fd492, %fd491, %fd491, %fd489;
	ld.global.f64 	%fd493, [%rd86+96];
	ld.local.v2.f64 	{%fd494, %fd495}, [%rd87+96];
	sub.f64 	%fd496, %fd493, %fd494;
	fma.rn.f64 	%fd497, %fd496, %fd496, %fd492;
	ld.global.f64 	%fd498, [%rd86+104];
	sub.f64 	%fd499, %fd498, %fd495;
	fma.rn.f64 	%fd500, %fd499, %fd499, %fd497;
	ld.global.f64 	%fd501, [%rd86+112];
	ld.local.v2.f64 	{%fd502, %fd503}, [%rd87+112];
	sub.f64 	%fd504, %fd501, %fd502;
	fma.rn.f64 	%fd505, %fd504, %fd504, %fd500;
	ld.global.f64 	%fd506, [%rd86+120];
	sub.f64 	%fd507, %fd506, %fd503;
	fma.rn.f64 	%fd794, %fd507, %fd507, %fd505;
	add.s32 	%r125, %r125, 16;
	setp.ne.s32 	%p34, %r125, %r9;
	mov.u32 	%r127, %r9;
	@%p34 bra 	$L__BB2_79;
$L__BB2_80:
	setp.eq.s32 	%p35, %r7, 0;
	@%p35 bra 	$L__BB2_90;
	add.s32 	%r85, %r7, -1;
	setp.lt.u32 	%p36, %r85, 7;
	@%p36 bra 	$L__BB2_83;
	mul.wide.u32 	%rd88, %r127, 8;
	add.s64 	%rd89, %rd12, %rd88;
	ld.global.f64 	%fd509, [%rd89];
	add.s64 	%rd90, %rd4, %rd88;
	ld.local.f64 	%fd510, [%rd90];
	sub.f64 	%fd511, %fd509, %fd510;
	fma.rn.f64 	%fd512, %fd511, %fd511, %fd794;
	ld.global.f64 	%fd513, [%rd89+8];
	ld.local.f64 	%fd514, [%rd90+8];
	sub.f64 	%fd515, %fd513, %fd514;
	fma.rn.f64 	%fd516, %fd515, %fd515, %fd512;
	ld.global.f64 	%fd517, [%rd89+16];
	ld.local.f64 	%fd518, [%rd90+16];
	sub.f64 	%fd519, %fd517, %fd518;
	fma.rn.f64 	%fd520, %fd519, %fd519, %fd516;
	ld.global.f64 	%fd521, [%rd89+24];
	ld.local.f64 	%fd522, [%rd90+24];
	sub.f64 	%fd523, %fd521, %fd522;
	fma.rn.f64 	%fd524, %fd523, %fd523, %fd520;
	ld.global.f64 	%fd525, [%rd89+32];
	ld.local.f64 	%fd526, [%rd90+32];
	sub.f64 	%fd527, %fd525, %fd526;
	fma.rn.f64 	%fd528, %fd527, %fd527, %fd524;
	ld.global.f64 	%fd529, [%rd89+40];
	ld.local.f64 	%fd530, [%rd90+40];
	sub.f64 	%fd531, %fd529, %fd530;
	fma.rn.f64 	%fd532, %fd531, %fd531, %fd528;
	ld.global.f64 	%fd533, [%rd89+48];
	ld.local.f64 	%fd534, [%rd90+48];
	sub.f64 	%fd535, %fd533, %fd534;
	fma.rn.f64 	%fd536, %fd535, %fd535, %fd532;
	ld.global.f64 	%fd537, [%rd89+56];
	ld.local.f64 	%fd538, [%rd90+56];
	sub.f64 	%fd539, %fd537, %fd538;
	fma.rn.f64 	%fd794, %fd539, %fd539, %fd536;
	add.s32 	%r127, %r127, 8;
$L__BB2_83:
	setp.eq.s32 	%p37, %r8, 0;
	@%p37 bra 	$L__BB2_90;
	add.s32 	%r86, %r8, -1;
	setp.lt.u32 	%p38, %r86, 3;
	@%p38 bra 	$L__BB2_86;
	mul.wide.u32 	%rd91, %r127, 8;
	add.s64 	%rd92, %rd12, %rd91;
	ld.global.f64 	%fd541, [%rd92];
	add.s64 	%rd93, %rd4, %rd91;
	ld.local.f64 	%fd542, [%rd93];
	sub.f64 	%fd543, %fd541, %fd542;
	fma.rn.f64 	%fd544, %fd543, %fd543, %fd794;
	ld.global.f64 	%fd545, [%rd92+8];
	ld.local.f64 	%fd546, [%rd93+8];
	sub.f64 	%fd547, %fd545, %fd546;
	fma.rn.f64 	%fd548, %fd547, %fd547, %fd544;
	ld.global.f64 	%fd549, [%rd92+16];
	ld.local.f64 	%fd550, [%rd93+16];
	sub.f64 	%fd551, %fd549, %fd550;
	fma.rn.f64 	%fd552, %fd551, %fd551, %fd548;
	ld.global.f64 	%fd553, [%rd92+24];
	ld.local.f64 	%fd554, [%rd93+24];
	sub.f64 	%fd555, %fd553, %fd554;
	fma.rn.f64 	%fd794, %fd555, %fd555, %fd552;
	add.s32 	%r127, %r127, 4;
$L__BB2_86:
	setp.eq.s32 	%p39, %r10, 0;
	@%p39 bra 	$L__BB2_90;
	setp.eq.s32 	%p40, %r10, 1;
	mul.wide.u32 	%rd94, %r127, 8;
	add.s64 	%rd34, %rd12, %rd94;
	ld.global.f64 	%fd556, [%rd34];
	add.s64 	%rd35, %rd4, %rd94;
	ld.local.f64 	%fd557, [%rd35];
	sub.f64 	%fd558, %fd556, %fd557;
	fma.rn.f64 	%fd794, %fd558, %fd558, %fd794;
	@%p40 bra 	$L__BB2_90;
	setp.eq.s32 	%p41, %r10, 2;
	ld.global.f64 	%fd559, [%rd34+8];
	ld.local.f64 	%fd560, [%rd35+8];
	sub.f64 	%fd561, %fd559, %fd560;
	fma.rn.f64 	%fd794, %fd561, %fd561, %fd794;
	@%p41 bra 	$L__BB2_90;
	ld.global.f64 	%fd562, [%rd34+16];
	ld.local.f64 	%fd563, [%rd35+16];
	sub.f64 	%fd564, %fd562, %fd563;
	fma.rn.f64 	%fd794, %fd564, %fd564, %fd794;
$L__BB2_90:
	ld.global.f64 	%fd565, [%rd11];
	setp.geu.f64 	%p42, %fd794, %fd565;
	@%p42 bra 	$L__BB2_105;
	setp.lt.u32 	%p43, %r64, 16;
	mov.b32 	%r131, 0;
	@%p43 bra 	$L__BB2_94;
	mov.b32 	%r129, 0;
$L__BB2_93:
	.pragma "nounroll";
	mul.wide.u32 	%rd95, %r129, 8;
	add.s64 	%rd96, %rd12, %rd95;
	ld.global.f64 	%fd566, [%rd96];
	add.s64 	%rd97, %rd13, %rd95;
	st.global.f64 	[%rd97], %fd566;
	ld.global.f64 	%fd567, [%rd96+8];
	st.global.f64 	[%rd97+8], %fd567;
	ld.global.f64 	%fd568, [%rd96+16];
	st.global.f64 	[%rd97+16], %fd568;
	ld.global.f64 	%fd569, [%rd96+24];
	st.global.f64 	[%rd97+24], %fd569;
	ld.global.f64 	%fd570, [%rd96+32];
	st.global.f64 	[%rd97+32], %fd570;
	ld.global.f64 	%fd571, [%rd96+40];
	st.global.f64 	[%rd97+40], %fd571;
	ld.global.f64 	%fd572, [%rd96+48];
	st.global.f64 	[%rd97+48], %fd572;
	ld.global.f64 	%fd573, [%rd96+56];
	st.global.f64 	[%rd97+56], %fd573;
	ld.global.f64 	%fd574, [%rd96+64];
	st.global.f64 	[%rd97+64], %fd574;
	ld.global.f64 	%fd575, [%rd96+72];
	st.global.f64 	[%rd97+72], %fd575;
	ld.global.f64 	%fd576, [%rd96+80];
	st.global.f64 	[%rd97+80], %fd576;
	ld.global.f64 	%fd577, [%rd96+88];
	st.global.f64 	[%rd97+88], %fd577;
	ld.global.f64 	%fd578, [%rd96+96];
	st.global.f64 	[%rd97+96], %fd578;
	ld.global.f64 	%fd579, [%rd96+104];
	st.global.f64 	[%rd97+104], %fd579;
	ld.global.f64 	%fd580, [%rd96+112];
	st.global.f64 	[%rd97+112], %fd580;
	ld.global.f64 	%fd581, [%rd96+120];
	st.global.f64 	[%rd97+120], %fd581;
	add.s32 	%r129, %r129, 16;
	setp.ne.s32 	%p44, %r129, %r9;
	mov.u32 	%r131, %r9;
	@%p44 bra 	$L__BB2_93;
$L__BB2_94:
	setp.eq.s32 	%p45, %r7, 0;
	@%p45 bra 	$L__BB2_104;
	add.s32 	%r89, %r7, -1;
	setp.lt.u32 	%p46, %r89, 7;
	@%p46 bra 	$L__BB2_97;
	mul.wide.u32 	%rd98, %r131, 8;
	add.s64 	%rd99, %rd12, %rd98;
	ld.global.f64 	%fd582, [%rd99];
	add.s64 	%rd100, %rd13, %rd98;
	st.global.f64 	[%rd100], %fd582;
	ld.global.f64 	%fd583, [%rd99+8];
	st.global.f64 	[%rd100+8], %fd583;
	ld.global.f64 	%fd584, [%rd99+16];
	st.global.f64 	[%rd100+16], %fd584;
	ld.global.f64 	%fd585, [%rd99+24];
	st.global.f64 	[%rd100+24], %fd585;
	ld.global.f64 	%fd586, [%rd99+32];
	st.global.f64 	[%rd100+32], %fd586;
	ld.global.f64 	%fd587, [%rd99+40];
	st.global.f64 	[%rd100+40], %fd587;
	ld.global.f64 	%fd588, [%rd99+48];
	st.global.f64 	[%rd100+48], %fd588;
	ld.global.f64 	%fd589, [%rd99+56];
	st.global.f64 	[%rd100+56], %fd589;
	add.s32 	%r131, %r131, 8;
$L__BB2_97:
	setp.eq.s32 	%p47, %r8, 0;
	@%p47 bra 	$L__BB2_104;
	add.s32 	%r90, %r8, -1;
	setp.lt.u32 	%p48, %r90, 3;
	@%p48 bra 	$L__BB2_100;
	mul.wide.u32 	%rd101, %r131, 8;
	add.s64 	%rd102, %rd12, %rd101;
	ld.global.f64 	%fd590, [%rd102];
	add.s64 	%rd103, %rd13, %rd101;
	st.global.f64 	[%rd103], %fd590;
	ld.global.f64 	%fd591, [%rd102+8];
	st.global.f64 	[%rd103+8], %fd591;
	ld.global.f64 	%fd592, [%rd102+16];
	st.global.f64 	[%rd103+16], %fd592;
	ld.global.f64 	%fd593, [%rd102+24];
	st.global.f64 	[%rd103+24], %fd593;
	add.s32 	%r131, %r131, 4;
$L__BB2_100:
	setp.eq.s32 	%p49, %r10, 0;
	@%p49 bra 	$L__BB2_104;
	setp.eq.s32 	%p50, %r10, 1;
	mul.wide.u32 	%rd104, %r131, 8;
	add.s64 	%rd36, %rd12, %rd104;
	ld.global.f64 	%fd594, [%rd36];
	add.s64 	%rd37, %rd13, %rd104;
	st.global.f64 	[%rd37], %fd594;
	@%p50 bra 	$L__BB2_104;
	setp.eq.s32 	%p51, %r10, 2;
	ld.global.f64 	%fd595, [%rd36+8];
	st.global.f64 	[%rd37+8], %fd595;
	@%p51 bra 	$L__BB2_104;
	ld.global.f64 	%fd596, [%rd36+16];
	st.global.f64 	[%rd37+16], %fd596;
$L__BB2_104:
	st.global.f64 	[%rd11], %fd794;
	st.global.f64 	[%rd9], %fd3;
$L__BB2_105:
	mov.u32 	%r99, %ntid.x;
	mov.u32 	%r100, %nctaid.x;
	mad.lo.s32 	%r103, %r99, %r100, %r103;
	setp.le.s32 	%p70, %r103, %r63;
	@%p70 bra 	$L__BB2_8;
$L__BB2_106:
	ret;

}
	// .globl	_ZN3cub18CUB_300001_SM_10006detail11EmptyKernelIvEEvv
.visible .entry _ZN3cub18CUB_300001_SM_10006detail11EmptyKernelIvEEvv()
{


	ret;

}
	// .globl	_ZN3cub18CUB_300001_SM_10006detail8for_each13static_kernelINS2_12policy_hub_t12policy_500_tEmN6thrust24THRUST_300001_SM_1000_NS8cuda_cub20__uninitialized_fill7functorINS7_10device_ptrIjEEjEEEEvT0_T1_
.visible .entry _ZN3cub18CUB_300001_SM_10006detail8for_each13static_kernelINS2_12policy_hub_t12policy_500_tEmN6thrust24THRUST_300001_SM_1000_NS8cuda_cub20__uninitialized_fill7functorINS7_10device_ptrIjEEjEEEEvT0_T1_(
	.param .u64 _ZN3cub18CUB_300001_SM_10006detail8for_each13static_kernelINS2_12policy_hub_t12policy_500_tEmN6thrust24THRUST_300001_SM_1000_NS8cuda_cub20__uninitialized_fill7functorINS7_10device_ptrIjEEjEEEEvT0_T1__param_0,
	.param .align 8 .b8 _ZN3cub18CUB_300001_SM_10006detail8for_each13static_kernelINS2_12policy_hub_t12policy_500_tEmN6thrust24THRUST_300001_SM_1000_NS8cuda_cub20__uninitialized_fill7functorINS7_10device_ptrIjEEjEEEEvT0_T1__param_1[16]
)
.maxntid 256
{
	.reg .pred 	%p<4>;
	.reg .b16 	%rs<5>;
	.reg .b32 	%r<12>;
	.reg .b64 	%rd<16>;

	ld.param.u32 	%r3, [_ZN3cub18CUB_300001_SM_10006detail8for_each13static_kernelINS2_12policy_hub_t12policy_500_tEmN6thrust24THRUST_300001_SM_1000_NS8cuda_cub20__uninitialized_fill7functorINS7_10device_ptrIjEEjEEEEvT0_T1__param_1+8];
	ld.param.u64 	%rd4, [_ZN3cub18CUB_300001_SM_10006detail8for_each13static_kernelINS2_12policy_hub_t12policy_500_tEmN6thrust24THRUST_300001_SM_1000_NS8cuda_cub20__uninitialized_fill7functorINS7_10device_ptrIjEEjEEEEvT0_T1__param_1];
	ld.param.u64 	%rd5, [_ZN3cub18CUB_300001_SM_10006detail8for_each13static_kernelINS2_12policy_hub_t12policy_500_tEmN6thrust24THRUST_300001_SM_1000_NS8cuda_cub20__uninitialized_fill7functorINS7_10device_ptrIjEEjEEEEvT0_T1__param_0];
	mov.u32 	%r9, %ctaid.x;
	mul.wide.u32 	%rd1, %r9, 512;
	sub.s64 	%rd2, %rd5, %rd1;
	setp.lt.u64 	%p1, %rd2, 512;
	@%p1 bra 	$L__BB4_2;
	mov.u32 	%r11, %tid.x;
	cvta.to.global.u64 	%rd11, %rd4;
	cvt.u64.u32 	%rd12, %r11;
	add.s64 	%rd13, %rd1, %rd12;
	shl.b64 	%rd14, %rd13, 2;
	add.s64 	%rd15, %rd11, %rd14;
	st.global.u32 	[%rd15], %r3;
	st.global.u32 	[%rd15+1024], %r3;
	bra.uni 	$L__BB4_6;
$L__BB4_2:
	cvta.to.global.u64 	%rd6, %rd4;
	mov.u32 	%r2, %tid.x;
	cvt.u64.u32 	%rd7, %r2;
	setp.le.u64 	%p2, %rd2, %rd7;
	add.s64 	%rd8, %rd1, %rd7;
	shl.b64 	%rd9, %rd8, 2;
	add.s64 	%rd3, %rd6, %rd9;
	@%p2 bra 	$L__BB4_4;
	st.global.u32 	[%rd3], %r3;
$L__BB4_4:
	add.s32 	%r10, %r2, 256;
	cvt.u64.u32 	%rd10, %r10;
	setp.le.u64 	%p3, %rd2, %rd10;
	@%p3 bra 	$L__BB4_6;
	st.global.u32 	[%rd3+1024], %r3;
$L__BB4_6:
	ret;

}
	// .globl	_ZN3cub18CUB_300001_SM_10006detail8for_each13static_kernelINS2_12policy_hub_t12policy_500_tEmN6thrust24THRUST_300001_SM_1000_NS8cuda_cub20__uninitialized_fill7functorINS7_10device_ptrIdEEdEEEEvT0_T1_
.visible .entry _ZN3cub18CUB_300001_SM_10006detail8for_each13static_kernelINS2_12policy_hub_t12policy_500_tEmN6thrust24THRUST_300001_SM_1000_NS8cuda_cub20__uninitialized_fill7functorINS7_10device_ptrIdEEdEEEEvT0_T1_(
	.param .u64 _ZN3cub18CUB_300001_SM_10006detail8for_each13static_kernelINS2_12policy_hub_t12policy_500_tEmN6thrust24THRUST_300001_SM_1000_NS8cuda_cub20__uninitialized_fill7functorINS7_10device_ptrIdEEdEEEEvT0_T1__param_0,
	.param .align 8 .b8 _ZN3cub18CUB_300001_SM_10006detail8for_each13static_kernelINS2_12policy_hub_t12policy_500_tEmN6thrust24THRUST_300001_SM_1000_NS8cuda_cub20__uninitialized_fill7functorINS7_10device_ptrIdEEdEEEEvT0_T1__param_1[16]
)
.maxntid 256
{
	.reg .pred 	%p<4>;
	.reg .b32 	%r<5>;
	.reg .b64 	%rd<16>;
	.reg .b64 	%fd<3>;

	ld.param.f64 	%fd2, [_ZN3cub18CUB_300001_SM_10006detail8for_each13static_kernelINS2_12policy_hub_t12policy_500_tEmN6thrust24THRUST_300001_SM_1000_NS8cuda_cub20__uninitialized_fill7functorINS7_10device_ptrIdEEdEEEEvT0_T1__param_1+8];
	ld.param.u64 	%rd4, [_ZN3cub18CUB_300001_SM_10006detail8for_each13static_kernelINS2_12policy_hub_t12policy_500_tEmN6thrust24THRUST_300001_SM_1000_NS8cuda_cub20__uninitialized_fill7functorINS7_10device_ptrIdEEdEEEEvT0_T1__param_1];
	ld.param.u64 	%rd5, [_ZN3cub18CUB_300001_SM_10006detail8for_each13static_kernelINS2_12policy_hub_t12policy_500_tEmN6thrust24THRUST_300001_SM_1000_NS8cuda_cub20__uninitialized_fill7functorINS7_10device_ptrIdEEdEEEEvT0_T1__param_0];
	mov.u32 	%r2, %ctaid.x;
	mul.wide.u32 	%rd1, %r2, 512;
	sub.s64 	%rd2, %rd5, %rd1;
	setp.lt.u64 	%p1, %rd2, 512;
	@%p1 bra 	$L__BB5_2;
	mov.u32 	%r4, %tid.x;
	cvta.to.global.u64 	%rd11, %rd4;
	cvt.u64.u32 	%rd12, %r4;
	add.s64 	%rd13, %rd1, %rd12;
	shl.b64 	%rd14, %rd13, 3;
	add.s64 	%rd15, %rd11, %rd14;
	st.global.f64 	[%rd15], %fd2;
	st.global.f64 	[%rd15+2048], %fd2;
	bra.uni 	$L__BB5_6;
$L__BB5_2:
	cvta.to.global.u64 	%rd6, %rd4;
	mov.u32 	%r1, %tid.x;
	cvt.u64.u32 	%rd7, %r1;
	setp.le.u64 	%p2, %rd2, %rd7;
	add.s64 	%rd8, %rd1, %rd7;
	shl.b64 	%rd9, %rd8, 3;
	add.s64 	%rd3, %rd6, %rd9;
	@%p2 bra 	$L__BB5_4;
	st.global.f64 	[%rd3], %fd2;
$L__BB5_4:
	add.s32 	%r3, %r1, 256;
	cvt.u64.u32 	%rd10, %r3;
	setp.le.u64 	%p3, %rd2, %rd10;
	@%p3 bra 	$L__BB5_6;
	st.global.f64 	[%rd3+2048], %fd2;
$L__BB5_6:
	ret;

}
	// .globl	_ZN3cub18CUB_300001_SM_10006detail8for_each13static_kernelINS2_12policy_hub_t12policy_500_tEmN6thrust24THRUST_300001_SM_1000_NS8cuda_cub20__uninitialized_fill7functorINS7_10device_ptrIbEEbEEEEvT0_T1_
.visible .entry _ZN3cub18CUB_300001_SM_10006detail8for_each13static_kernelINS2_12policy_hub_t12policy_500_tEmN6thrust24THRUST_300001_SM_1000_NS8cuda_cub20__uninitialized_fill7functorINS7_10device_ptrIbEEbEEEEvT0_T1_(
	.param .u64 _ZN3cub18CUB_300001_SM_10006detail8for_each13static_kernelINS2_12policy_hub_t12policy_500_tEmN6thrust24THRUST_300001_SM_1000_NS8cuda_cub20__uninitialized_fill7functorINS7_10device_ptrIbEEbEEEEvT0_T1__param_0,
	.param .align 8 .b8 _ZN3cub18CUB_300001_SM_10006detail8for_each13static_kernelINS2_12policy_hub_t12policy_500_tEmN6thrust24THRUST_300001_SM_1000_NS8cuda_cub20__uninitialized_fill7functorINS7_10device_ptrIbEEbEEEEvT0_T1__param_1[16]
)
.maxntid 256
{
	.reg .pred 	%p<4>;
	.reg .b16 	%rs<10>;
	.reg .b32 	%r<15>;
	.reg .b64 	%rd<14>;

	ld.param.u32 	%r7, [_ZN3cub18CUB_300001_SM_10006detail8for_each13static_kernelINS2_12policy_hub_t12policy_500_tEmN6thrust24THRUST_300001_SM_1000_NS8cuda_cub20__uninitialized_fill7functorINS7_10device_ptrIbEEbEEEEvT0_T1__param_1+8];
	bfe.u32 	%r11, %r7, 0, 8;
	cvt.u16.u32 	%rs2, %r11;
	ld.param.u64 	%rd4, [_ZN3cub18CUB_300001_SM_10006detail8for_each13static_kernelINS2_12policy_hub_t12policy_500_tEmN6thrust24THRUST_300001_SM_1000_NS8cuda_cub20__uninitialized_fill7functorINS7_10device_ptrIbEEbEEEEvT0_T1__param_1];
	ld.param.u64 	%rd5, [_ZN3cub18CUB_300001_SM_10006detail8for_each13static_kernelINS2_12policy_hub_t12policy_500_tEmN6thrust24THRUST_300001_SM_1000_NS8cuda_cub20__uninitialized_fill7functorINS7_10device_ptrIbEEbEEEEvT0_T1__param_0];
	mov.u32 	%r12, %ctaid.x;
	mul.wide.u32 	%rd1, %r12, 512;
	sub.s64 	%rd2, %rd5, %rd1;
	setp.lt.u64 	%p1, %rd2, 512;
	@%p1 bra 	$L__BB6_2;
	mov.u32 	%r14, %tid.x;
	cvta.to.global.u64 	%rd10, %rd4;
	cvt.u64.u32 	%rd11, %r14;
	add.s64 	%rd12, %rd1, %rd11;
	add.s64 	%rd13, %rd10, %rd12;
	st.global.u8 	[%rd13], %rs2;
	st.global.u8 	[%rd13+256], %rs2;
	bra.uni 	$L__BB6_6;
$L__BB6_2:
	cvta.to.global.u64 	%rd6, %rd4;
	mov.u32 	%r1, %tid.x;
	cvt.u64.u32 	%rd7, %r1;
	setp.le.u64 	%p2, %rd2, %rd7;
	add.s64 	%rd8, %rd1, %rd7;
	add.s64 	%rd3, %rd6, %rd8;
	@%p2 bra 	$L__BB6_4;
	st.global.u8 	[%rd3], %rs2;
$L__BB6_4:
	add.s32 	%r13, %r1, 256;
	cvt.u64.u32 	%rd9, %r13;
	setp.le.u64 	%p3, %rd2, %rd9;
	@%p3 bra 	$L__BB6_6;
	st.global.u8 	[%rd3+256], %rs2;
$L__BB6_6:
	ret;

}
	// .globl	_ZN3cub18CUB_300001_SM_10006detail9transform16transform_kernelINS2_10policy_hubILb1EN4cuda3std3__45tupleIJN6thrust24THRUST_300001_SM_1000_NS6detail15normal_iteratorINSA_10device_ptrIdEEEESF_EEEE10policy1000Ei12diff_functorIdESF_JPdSL_EEEvT0_iT1_T2_DpNS2_10kernel_argIT3_EE
.visible .entry _ZN3cub18CUB_300001_SM_10006detail9transform16transform_kernelINS2_10policy_hubILb1EN4cuda3std3__45tupleIJN6thrust24THRUST_300001_SM_1000_NS6detail15normal_iteratorINSA_10device_ptrIdEEEESF_EEEE10policy1000Ei12diff_functorIdESF_JPdSL_EEEvT0_iT1_T2_DpNS2_10kernel_argIT3_EE(
	.param .u32 _ZN3cub18CUB_300001_SM_10006detail9transform16transform_kernelINS2_10policy_hubILb1EN4cuda3std3__45tupleIJN6thrust24THRUST_300001_SM_1000_NS6detail15normal_iteratorINSA_10device_ptrIdEEEESF_EEEE10policy1000Ei12diff_functorIdESF_JPdSL_EEEvT0_iT1_T2_DpNS2_10kernel_argIT3_EE_param_0,
	.param .u32 _ZN3cub18CUB_300001_SM_10006detail9transform16transform_kernelINS2_10policy_hubILb1EN4cuda3std3__45tupleIJN6thrust24THRUST_300001_SM_1000_NS6detail15normal_iteratorINSA_10device_ptrIdEEEESF_EEEE10policy1000Ei12diff_functorIdESF_JPdSL_EEEvT0_iT1_T2_DpNS2_10kernel_argIT3_EE_param_1,
	.param .align 1 .b8 _ZN3cub18CUB_300001_SM_10006detail9transform16transform_kernelINS2_10policy_hubILb1EN4cuda3std3__45tupleIJN6thrust24THRUST_300001_SM_1000_NS6detail15normal_iteratorINSA_10device_ptrIdEEEESF_EEEE10policy1000Ei12diff_functorIdESF_JPdSL_EEEvT0_iT1_T2_DpNS2_10kernel_argIT3_EE_param_2[1],
	.param .align 8 .b8 _ZN3cub18CUB_300001_SM_10006detail9transform16transform_kernelINS2_10policy_hubILb1EN4cuda3std3__45tupleIJN6thrust24THRUST_300001_SM_1000_NS6detail15normal_iteratorINSA_10device_ptrIdEEEESF_EEEE10policy1000Ei12diff_functorIdESF_JPdSL_EEEvT0_iT1_T2_DpNS2_10kernel_argIT3_EE_param_3[8],
	.param .align 8 .b8 _ZN3cub18CUB_300001_SM_10006detail9transform16transform_kernelINS2_10policy_hubILb1EN4cuda3std3__45tupleIJN6thrust24THRUST_300001_SM_1000_NS6detail15normal_iteratorINSA_10device_ptrIdEEEESF_EEEE10policy1000Ei12diff_functorIdESF_JPdSL_EEEvT0_iT1_T2_DpNS2_10kernel_argIT3_EE_param_4[16],
	.param .align 8 .b8 _ZN3cub18CUB_300001_SM_10006detail9transform16transform_kernelINS2_10policy_hubILb1EN4cuda3std3__45tupleIJN6thrust24THRUST_300001_SM_1000_NS6detail15normal_iteratorINSA_10device_ptrIdEEEESF_EEEE10policy1000Ei12diff_functorIdESF_JPdSL_EEEvT0_iT1_T2_DpNS2_10kernel_argIT3_EE_param_5[16]
)
.maxntid 128
{
	.reg .pred 	%p<68>;
	.reg .b32 	%r<84>;
	.reg .b64 	%rd<98>;
	.reg .b64 	%fd<151>;

	ld.param.u32 	%r45, [_ZN3cub18CUB_300001_SM_10006detail9transform16transform_kernelINS2_10policy_hubILb1EN4cuda3std3__45tupleIJN6thrust24THRUST_300001_SM_1000_NS6detail15normal_iteratorINSA_10device_ptrIdEEEESF_EEEE10policy1000Ei12diff_functorIdESF_JPdSL_EEEvT0_iT1_T2_DpNS2_10kernel_argIT3_EE_param_0];
	ld.param.u64 	%rd26, [_ZN3cub18CUB_300001_SM_10006detail9transform16transform_kernelINS2_10policy_hubILb1EN4cuda3std3__45tupleIJN6thrust24THRUST_300001_SM_1000_NS6detail15normal_iteratorINSA_10device_ptrIdEEEESF_EEEE10policy1000Ei12diff_functorIdESF_JPdSL_EEEvT0_iT1_T2_DpNS2_10kernel_argIT3_EE_param_5];
	ld.param.u64 	%rd24, [_ZN3cub18CUB_300001_SM_10006detail9transform16transform_kernelINS2_10policy_hubILb1EN4cuda3std3__45tupleIJN6thrust24THRUST_300001_SM_1000_NS6detail15normal_iteratorINSA_10device_ptrIdEEEESF_EEEE10policy1000Ei12diff_functorIdESF_JPdSL_EEEvT0_iT1_T2_DpNS2_10kernel_argIT3_EE_param_4];
	ld.param.u64 	%rd28, [_ZN3cub18CUB_300001_SM_10006detail9transform16transform_kernelINS2_10policy_hubILb1EN4cuda3std3__45tupleIJN6thrust24THRUST_300001_SM_1000_NS6detail15normal_iteratorINSA_10device_ptrIdEEEESF_EEEE10policy1000Ei12diff_functorIdESF_JPdSL_EEEvT0_iT1_T2_DpNS2_10kernel_argIT3_EE_param_3];
	ld.param.u32 	%r44, [_ZN3cub18CUB_300001_SM_10006detail9transform16transform_kernelINS2_10policy_hubILb1EN4cuda3std3__45tupleIJN6thrust24THRUST_300001_SM_1000_NS6detail15normal_iteratorINSA_10device_ptrIdEEEESF_EEEE10policy1000Ei12diff_functorIdESF_JPdSL_EEEvT0_iT1_T2_DpNS2_10kernel_argIT3_EE_param_1];
	cvta.to.global.u64 	%rd1, %rd28;
	cvta.to.global.u64 	%rd2, %rd24;
	cvta.to.global.u64 	%rd3, %rd26;
	shl.b32 	%r1, %r44, 7;
	mov.u32 	%r46, %ctaid.x;
	mul.lo.s32 	%r2, %r1, %r46;
	sub.s32 	%r3, %r45, %r2;
	min.s32 	%r4, %r1, %r3;
	shl.b32 	%r5, %r4, 3;
	mov.u32 	%r6, %tid.x;
	shl.b32 	%r74, %r6, 7;
	setp.ge.s32 	%p1, %r74, %r5;
	@%p1 bra 	$L__BB7_5;
	mul.wide.u32 	%rd4, %r6, 128;
	add.s64 	%rd29, %rd2, %rd4;
	mul.wide.s32 	%rd5, %r2, 8;
	add.s64 	%rd95, %rd29, %rd5;
	mov.u32 	%r73, %r74;
$L__BB7_2:
	.pragma "nounroll";
	// begin inline asm
	prefetch.global.L2 [%rd95];
	// end inline asm
	add.s32 	%r73, %r73, 16384;
	add.s64 	%rd95, %rd95, 16384;
	setp.lt.s32 	%p2, %r73, %r5;
	@%p2 bra 	$L__BB7_2;
	add.s64 	%rd31, %rd3, %rd4;
	add.s64 	%rd96, %rd31, %rd5;
$L__BB7_4:
	.pragma "nounroll";
	// begin inline asm
	prefetch.global.L2 [%rd96];
	// end inline asm
	add.s32 	%r74, %r74, 16384;
	add.s64 	%rd96, %rd96, 16384;
	setp.lt.s32 	%p3, %r74, %r5;
	@%p3 bra 	$L__BB7_4;
$L__BB7_5:
	mul.wide.s32 	%rd97, %r2, 8;
	add.s64 	%rd12, %rd2, %rd97;
	add.s64 	%rd13, %rd3, %rd97;
	add.s64 	%rd14, %rd1, %rd97;
	setp.gt.s32 	%p4, %r1, %r3;
	@%p4 bra 	$L__BB7_18;
	setp.lt.s32 	%p5, %r44, 1;
	@%p5 bra 	$L__BB7_59;
	setp.lt.u32 	%p6, %r44, 8;
	mov.b32 	%r82, 0;
	@%p6 bra 	$L__BB7_10;
	and.b32  	%r48, %r44, 2147483640;
	neg.s32 	%r76, %r48;
	mul.wide.u32 	%rd34, %r6, 8;
	add.s64 	%rd15, %rd1, %rd34;
	add.s64 	%rd35, %rd97, 3072;
	add.s32 	%r75, %r6, 128;
	add.s64 	%rd17, %rd3, %rd35;
	add.s64 	%rd18, %rd1, %rd35;
$L__BB7_9:
	.pragma "nounroll";
	and.b32  	%r82, %r44, 2147483640;
	mul.wide.s32 	%rd36, %r75, 8;
	cvta.to.global.u64 	%rd37, %rd24;
	mov.u32 	%r49, %ctaid.x;
	mul.lo.s32 	%r50, %r44, %r49;
	shl.b32 	%r51, %r50, 7;
	mul.wide.s32 	%rd38, %r51, 8;
	add.s64 	%rd39, %rd38, %rd37;
	add.s64 	%rd40, %rd39, %rd36;
	add.s64 	%rd41, %rd17, %rd36;
	add.s64 	%rd42, %rd18, %rd36;
	mul.wide.u32 	%rd43, %r6, 8;
	add.s64 	%rd44, %rd37, %rd43;
	add.s64 	%rd45, %rd44, %rd97;
	cvta.to.global.u64 	%rd46, %rd26;
	add.s64 	%rd47, %rd46, %rd43;
	add.s64 	%rd48, %rd47, %rd97;
	ld.global.f64 	%fd1, [%rd45];
	ld.global.f64 	%fd2, [%rd48];
	sub.f64 	%fd3, %fd1, %fd2;
	sub.f64 	%fd4, %fd2, %fd1;
	setp.lt.f64 	%p7, %fd3, %fd4;
	selp.f64 	%fd5, %fd4, %fd3, %p7;
	add.s64 	%rd49, %rd15, %rd97;
	st.global.f64 	[%rd49], %fd5;
	ld.global.f64 	%fd6, [%rd40];
	ld.global.f64 	%fd7, [%rd41+-3072];
	sub.f64 	%fd8, %fd6, %fd7;
	sub.f64 	%fd9, %fd7, %fd6;
	setp.lt.f64 	%p8, %fd8, %fd9;
	selp.f64 	%fd10, %fd9, %fd8, %p8;
	st.global.f64 	[%rd42+-3072], %fd10;
	ld.global.f64 	%fd11, [%rd40+1024];
	ld.global.f64 	%fd12, [%rd41+-2048];
	sub.f64 	%fd13, %fd11, %fd12;
	sub.f64 	%fd14, %fd12, %fd11;
	setp.lt.f64 	%p9, %fd13, %fd14;
	selp.f64 	%fd15, %fd14, %fd13, %p9;
	st.global.f64 	[%rd42+-2048], %fd15;
	ld.global.f64 	%fd16, [%rd40+2048];
	ld.global.f64 	%fd17, [%rd41+-1024];
	sub.f64 	%fd18, %fd16, %fd17;
	sub.f64 	%fd19, %fd17, %fd16;
	setp.lt.f64 	%p10, %fd18, %fd19;
	selp.f64 	%fd20, %fd19, %fd18, %p10;
	st.global.f64 	[%rd42+-1024], %fd20;
	ld.global.f64 	%fd21, [%rd40+3072];
	ld.global.f64 	%fd22, [%rd41];
	sub.f64 	%fd23, %fd21, %fd22;
	sub.f64 	%fd24, %fd22, %fd21;
	setp.lt.f64 	%p11, %fd23, %fd24;
	selp.f64 	%fd25, %fd24, %fd23, %p11;
	st.global.f64 	[%rd42], %fd25;
	ld.global.f64 	%fd26, [%rd40+4096];
	ld.global.f64 	%fd27, [%rd41+1024];
	sub.f64 	%fd28, %fd26, %fd27;
	sub.f64 	%fd29, %fd27, %fd26;
	setp.lt.f64 	%p12, %fd28, %fd29;
	selp.f64 	%fd30, %fd29, %fd28, %p12;
	st.global.f64 	[%rd42+1024], %fd30;
	ld.global.f64 	%fd31, [%rd40+5120];
	ld.global.f64 	%fd32, [%rd41+2048];
	sub.f64 	%fd33, %fd31, %fd32;
	sub.f64 	%fd34, %fd32, %fd31;
	setp.lt.f64 	%p13, %fd33, %fd34;
	selp.f64 	%fd35, %fd34, %fd33, %p13;
	st.global.f64 	[%rd42+2048], %fd35;
	ld.global.f64 	%fd36, [%rd40+6144];
	ld.global.f64 	%fd37, [%rd41+3072];
	sub.f64 	%fd38, %fd36, %fd37;
	sub.f64 	%fd39, %fd37, %fd36;
	setp.lt.f64 	%p14, %fd38, %fd39;
	selp.f64 	%fd40, %fd39, %fd38, %p14;
	st.global.f64 	[%rd42+3072], %fd40;
	add.s32 	%r76, %r76, 8;
	add.s64 	%rd97, %rd97, 8192;
	add.s32 	%r75, %r75, 1024;
	setp.eq.s32 	%p15, %r76, 0;
	@%p15 bra 	$L__BB7_10;
	bra.uni 	$L__BB7_9;
$L__BB7_10:
	and.b32  	%r38, %r44, 7;
	setp.eq.s32 	%p16, %r38, 0;
	@%p16 bra 	$L__BB7_59;
	and.b32  	%r39, %r44, 3;
	setp.lt.u32 	%p17, %r38, 4;
	@%p17 bra 	$L__BB7_13;
	shl.b32 	%r52, %r82, 7;
	add.s32 	%r53, %r52, %r6;
	mul.wide.s32 	%rd50, %r53, 8;
	add.s64 	%rd51, %rd12, %rd50;
	add.s64 	%rd52, %rd13, %rd50;
	ld.global.f64 	%fd41, [%rd51];
	ld.global.f64 	%fd42, [%rd52];
	sub.f64 	%fd43, %fd41, %fd42;
	sub.f64 	%fd44, %fd42, %fd41;
	setp.lt.f64 	%p18, %fd43, %fd44;
	selp.f64 	%fd45, %fd44, %fd43, %p18;
	add.s64 	%rd53, %rd14, %rd50;
	st.global.f64 	[%rd53], %fd45;
	ld.global.f64 	%fd46, [%rd51+1024];
	ld.global.f64 	%fd47, [%rd52+1024];
	sub.f64 	%fd48, %fd46, %fd47;
	sub.f64 	%fd49, %fd47, %fd46;
	setp.lt.f64 	%p19, %fd48, %fd49;
	selp.f64 	%fd50, %fd49, %fd48, %p19;
	st.global.f64 	[%rd53+1024], %fd50;
	ld.global.f64 	%fd51, [%rd51+2048];
	ld.global.f64 	%fd52, [%rd52+2048];
	sub.f64 	%fd53, %fd51, %fd52;
	sub.f64 	%fd54, %fd52, %fd51;
	setp.lt.f64 	%p20, %fd53, %fd54;
	selp.f64 	%fd55, %fd54, %fd53, %p20;
	st.global.f64 	[%rd53+2048], %fd55;
	ld.global.f64 	%fd56, [%rd51+3072];
	ld.global.f64 	%fd57, [%rd52+3072];
	sub.f64 	%fd58, %fd56, %fd57;
	sub.f64 	%fd59, %fd57, %fd56;
	setp.lt.f64 	%p21, %fd58, %fd59;
	selp.f64 	%fd60, %fd59, %fd58, %p21;
	st.global.f64 	[%rd53+3072], %fd60;
	add.s32 	%r82, %r82, 4;
$L__BB7_13:
	setp.eq.s32 	%p22, %r39, 0;
	@%p22 bra 	$L__BB7_59;
	setp.eq.s32 	%p23, %r39, 1;
	@%p23 bra 	$L__BB7_16;
	shl.b32 	%r54, %r82, 7;
	add.s32 	%r55, %r54, %r6;
	mul.wide.s32 	%rd54, %r55, 8;
	add.s64 	%rd55, %rd12, %rd54;
	add.s64 	%rd56, %rd13, %rd54;
	ld.global.f64 	%fd61, [%rd55];
	ld.global.f64 	%fd62, [%rd56];
	sub.f64 	%fd63, %fd61, %fd62;
	sub.f64 	%fd64, %fd62, %fd61;
	setp.lt.f64 	%p24, %fd63, %fd64;
	selp.f64 	%fd65, %fd64, %fd63, %p24;
	add.s64 	%rd57, %rd14, %rd54;
	st.global.f64 	[%rd57], %fd65;
	ld.global.f64 	%fd66, [%rd55+1024];
	ld.global.f64 	%fd67, [%rd56+1024];
	sub.f64 	%fd68, %fd66, %fd67;
	sub.f64 	%fd69, %fd67, %fd66;
	setp.lt.f64 	%p25, %fd68, %fd69;
	selp.f64 	%fd70, %fd69, %fd68, %p25;
	st.global.f64 	[%rd57+1024], %fd70;
	add.s32 	%r82, %r82, 2;
$L__BB7_16:
	and.b32  	%r56, %r44, 1;
	setp.eq.b32 	%p26, %r56, 1;
	not.pred 	%p27, %p26;
	@%p27 bra 	$L__BB7_59;
	shl.b32 	%r57, %r82, 7;
	add.s32 	%r58, %r57, %r6;
	mul.wide.s32 	%rd58, %r58, 8;
	add.s64 	%rd59, %rd12, %rd58;
	add.s64 	%rd60, %rd13, %rd58;
	ld.global.f64 	%fd71, [%rd59];
	ld.global.f64 	%fd72, [%rd60];
	sub.f64 	%fd73, %fd71, %fd72;
	sub.f64 	%fd74, %fd72, %fd71;
	setp.lt.f64 	%p28, %fd73, %fd74;
	selp.f64 	%fd75, %fd74, %fd73, %p28;
	add.s64 	%rd61, %rd14, %rd58;
	st.global.f64 	[%rd61], %fd75;
	bra.uni 	$L__BB7_59;
$L__BB7_18:
	setp.lt.s32 	%p29, %r44, 1;
	@%p29 bra 	$L__BB7_59;
	and.b32  	%r14, %r44, 7;
	setp.lt.u32 	%p30, %r44, 8;
	mov.b32 	%r78, 0;
	@%p30 bra 	$L__BB7_38;
	and.b32  	%r78, %r44, 2147483640;
	mov.b32 	%r77, 0;
$L__BB7_21:
	.pragma "nounroll";
	shl.b32 	%r61, %r77, 7;
	add.s32 	%r22, %r61, %r6;
	setp.ge.s32 	%p31, %r22, %r4;
	@%p31 bra 	$L__BB7_23;
	mul.wide.u32 	%rd62, %r22, 8;
	add.s64 	%rd63, %rd12, %rd62;
	add.s64 	%rd64, %rd13, %rd62;
	ld.global.f64 	%fd76, [%rd63];
	ld.global.f64 	%fd77, [%rd64];
	sub.f64 	%fd78, %fd76, %fd77;
	sub.f64 	%fd79, %fd77, %fd76;
	setp.lt.f64 	%p32, %fd78, %fd79;
	selp.f64 	%fd80, %fd79, %fd78, %p32;
	add.s64 	%rd65, %rd14, %rd62;
	st.global.f64 	[%rd65], %fd80;
$L__BB7_23:
	add.s32 	%r62, %r22, 128;
	setp.ge.s32 	%p33, %r62, %r4;
	mul.wide.s32 	%rd66, %r62, 8;
	add.s64 	%rd21, %rd12, %rd66;
	add.s64 	%rd22, %rd13, %rd66;
	add.s64 	%rd23, %rd14, %rd66;
	@%p33 bra 	$L__BB7_25;
	ld.global.f64 	%fd81, [%rd21];
	ld.global.f64 	%fd82, [%rd22];
	sub.f64 	%fd83, %fd81, %fd82;
	sub.f64 	%fd84, %fd82, %fd81;
	setp.lt.f64 	%p34, %fd83, %fd84;
	selp.f64 	%fd85, %fd84, %fd83, %p34;
	st.global.f64 	[%rd23], %fd85;
$L__BB7_25:
	add.s32 	%r63, %r22, 256;
	setp.ge.s32 	%p35, %r63, %r4;
	@%p35 bra 	$L__BB7_27;
	ld.global.f64 	%fd86, [%rd21+1024];
	ld.global.f64 	%fd87, [%rd22+1024];
	sub.f64 	%fd88, %fd86, %fd87;
	sub.f64 	%fd89, %fd87, %fd86;
	setp.lt.f64 	%p36, %fd88, %fd89;
	selp.f64 	%fd90, %fd89, %fd88, %p36;
	st.global.f64 	[%rd23+1024], %fd90;
$L__BB7_27:
	add.s32 	%r64, %r22, 384;
	setp.ge.s32 	%p37, %r64, %r4;
	@%p37 bra 	$L__BB7_29;
	ld.global.f64 	%fd91, [%rd21+2048];
	ld.global.f64 	%fd92, [%rd22+2048];
	sub.f64 	%fd93, %fd91, %fd92;
	sub.f64 	%fd94, %fd92, %fd91;
	setp.lt.f64 	%p38, %fd93, %fd94;
	selp.f64 	%fd95, %fd94, %fd93, %p38;
	st.global.f64 	[%rd23+2048], %fd95;
$L__BB7_29:
	add.s32 	%r65, %r22, 512;
	setp.ge.s32 	%p39, %r65, %r4;
	@%p39 bra 	$L__BB7_31;
	ld.global.f64 	%fd96, [%rd21+3072];
	ld.global.f64 	%fd97, [%rd22+3072];
	sub.f64 	%fd98, %fd96, %fd97;
	sub.f64 	%fd99, %fd97, %fd96;
	setp.lt.f64 	%p40, %fd98, %fd99;
	selp.f64 	%fd100, %fd99, %fd98, %p40;
	st.global.f64 	[%rd23+3072], %fd100;
$L__BB7_31:
	add.s32 	%r66, %r22, 640;
	setp.ge.s32 	%p41, %r66, %r4;
	@%p41 bra 	$L__BB7_33;
	ld.global.f64 	%fd101, [%rd21+4096];
	ld.global.f64 	%fd102, [%rd22+4096];
	sub.f64 	%fd103, %fd101, %fd102;
	sub.f64 	%fd104, %fd102, %fd101;
	setp.lt.f64 	%p42, %fd103, %fd104;
	selp.f64 	%fd105, %fd104, %fd103, %p42;
	st.global.f64 	[%rd23+4096], %fd105;
$L__BB7_33:
	add.s32 	%r67, %r22, 768;
	setp.ge.s32 	%p43, %r67, %r4;
	@%p43 bra 	$L__BB7_35;
	ld.global.f64 	%fd106, [%rd21+5120];
	ld.global.f64 	%fd107, [%rd22+5120];
	sub.f64 	%fd108, %fd106, %fd107;
	sub.f64 	%fd109, %fd107, %fd106;
	setp.lt.f64 	%p44, %fd108, %fd109;
	selp.f64 	%fd110, %fd109, %fd108, %p44;
	st.global.f64 	[%rd23+5120], %fd110;
$L__BB7_35:
	add.s32 	%r68, %r22, 896;
	setp.ge.s32 	%p45, %r68, %r4;
	@%p45 bra 	$L__BB7_37;
	ld.global.f64 	%fd111, [%rd21+6144];
	ld.global.f64 	%fd112, [%rd22+6144];
	sub.f64 	%fd113, %fd111, %fd112;
	sub.f64 	%fd114, %fd112, %fd111;
	setp.lt.f64 	%p46, %fd113, %fd114;
	selp.f64 	%fd115, %fd114, %fd113, %p46;
	st.global.f64 	[%rd23+6144], %fd115;
$L__BB7_37:
	add.s32 	%r77, %r77, 8;
	setp.ne.s32 	%p47, %r77, %r78;
	@%p47 bra 	$L__BB7_21;
$L__BB7_38:
	setp.eq.s32 	%p48, %r14, 0;
	@%p48 bra 	$L__BB7_59;
	and.b32  	%r25, %r44, 3;
	setp.lt.u32 	%p49, %r14, 4;
	@%p49 bra 	$L__BB7_49;
	shl.b32 	%r69, %r78, 7;
	add.s32 	%r26, %r69, %r6;
	setp.ge.s32 	%p50, %r26, %r4;
	@%p50 bra 	$L__BB7_42;
	mul.wide.s32 	%rd67, %r26, 8;
	add.s64 	%rd68, %rd12, %rd67;
	add.s64 	%rd69, %rd13, %rd67;
	ld.global.f64 	%fd116, [%rd68];
	ld.global.f64 	%fd117, [%rd69];
	sub.f64 	%fd118, %fd116, %fd117;
	sub.f64 	%fd119, %fd117, %fd116;
	setp.lt.f64 	%p51, %fd118, %fd119;
	selp.f64 	%fd120, %fd119, %fd118, %p51;
	add.s64 	%rd70, %rd14, %rd67;
	st.global.f64 	[%rd70], %fd120;
$L__BB7_42:
	add.s32 	%r27, %r26, 128;
	setp.ge.s32 	%p52, %r27, %r4;
	@%p52 bra 	$L__BB7_44;
	mul.wide.s32 	%rd71, %r27, 8;
	add.s64 	%rd72, %rd12, %rd71;
	add.s64 	%rd73, %rd13, %rd71;
	ld.global.f64 	%fd121, [%rd72];
	ld.global.f64 	%fd122, [%rd73];
	sub.f64 	%fd123, %fd121, %fd122;
	sub.f64 	%fd124, %fd122, %fd121;
	setp.lt.f64 	%p53, %fd123, %fd124;
	selp.f64 	%fd125, %fd124, %fd123, %p53;
	add.s64 	%rd74, %rd14, %rd71;
	st.global.f64 	[%rd74], %fd125;
$L__BB7_44:
	add.s32 	%r28, %r26, 256;
	setp.ge.s32 	%p54, %r28, %r4;
	@%p54 bra 	$L__BB7_46;
	mul.wide.s32 	%rd75, %r28, 8;
	add.s64 	%rd76, %rd12, %rd75;
	add.s64 	%rd77, %rd13, %rd75;
	ld.global.f64 	%fd126, [%rd76];
	ld.global.f64 	%fd127, [%rd77];
	sub.f64 	%fd128, %fd126, %fd127;
	sub.f64 	%fd129, %fd127, %fd126;
	setp.lt.f64 	%p55, %fd128, %fd129;
	selp.f64 	%fd130, %fd129, %fd128, %p55;
	add.s64 	%rd78, %rd14, %rd75;
	st.global.f64 	[%rd78], %fd130;
$L__BB7_46:
	add.s32 	%r29, %r26, 384;
	setp.ge.s32 	%p56, %r29, %r4;
	@%p56 bra 	$L__BB7_48;
	mul.wide.s32 	%rd79, %r29, 8;
	add.s64 	%rd80, %rd12, %rd79;
	add.s64 	%rd81, %rd13, %rd79;
	ld.global.f64 	%fd131, [%rd80];
	ld.global.f64 	%fd132, [%rd81];
	sub.f64 	%fd133, %fd131, %fd132;
	sub.f64 	%fd134, %fd132, %fd131;
	setp.lt.f64 	%p57, %fd133, %fd134;
	selp.f64 	%fd135, %fd134, %fd133, %p57;
	add.s64 	%rd82, %rd14, %rd79;
	st.global.f64 	[%rd82], %fd135;
$L__BB7_48:
	add.s32 	%r78, %r78, 4;
$L__BB7_49:
	setp.eq.s32 	%p58, %r25, 0;
	@%p58 bra 	$L__BB7_59;
	setp.eq.s32 	%p59, %r25, 1;
	@%p59 bra 	$L__BB7_56;
	shl.b32 	%r70, %r78, 7;
	add.s32 	%r32, %r70, %r6;
	setp.ge.s32 	%p60, %r32, %r4;
	@%p60 bra 	$L__BB7_53;
	mul.wide.s32 	%rd83, %r32, 8;
	add.s64 	%rd84, %rd12, %rd83;
	add.s64 	%rd85, %rd13, %rd83;
	ld.global.f64 	%fd136, [%rd84];
	ld.global.f64 	%fd137, [%rd85];
	sub.f64 	%fd138, %fd136, %fd137;
	sub.f64 	%fd139, %fd137, %fd136;
	setp.lt.f64 	%p61, %fd138, %fd139;
	selp.f64 	%fd140, %fd139, %fd138, %p61;
	add.s64 	%rd86, %rd14, %rd83;
	st.global.f64 	[%rd86], %fd140;
$L__BB7_53:
	add.s32 	%r33, %r32, 128;
	setp.ge.s32 	%p62, %r33, %r4;
	@%p62 bra 	$L__BB7_55;
	mul.wide.s32 	%rd87, %r33, 8;
	add.s64 	%rd88, %rd12, %rd87;
	add.s64 	%rd89, %rd13, %rd87;
	ld.global.f64 	%fd141, [%rd88];
	ld.global.f64 	%fd142, [%rd89];
	sub.f64 	%fd143, %fd141, %fd142;
	sub.f64 	%fd144, %fd142, %fd141;
	setp.lt.f64 	%p63, %fd143, %fd144;
	selp.f64 	%fd145, %fd144, %fd143, %p63;
	add.s64 	%rd90, %rd14, %rd87;
	st.global.f64 	[%rd90], %fd145;
$L__BB7_55:
	add.s32 	%r78, %r78, 2;
$L__BB7_56:
	and.b32  	%r71, %r44, 1;
	setp.eq.b32 	%p64, %r71, 1;
	not.pred 	%p65, %p64;
	@%p65 bra 	$L__BB7_59;
	shl.b32 	%r72, %r78, 7;
	add.s32 	%r36, %r72, %r6;
	setp.ge.s32 	%p66, %r36, %r4;
	@%p66 bra 	$L__BB7_59;
	mul.wide.s32 	%rd91, %r36, 8;
	add.s64 	%rd92, %rd12, %rd91;
	add.s64 	%rd93, %rd13, %rd91;
	ld.global.f64 	%fd146, [%rd92];
	ld.global.f64 	%fd147, [%rd93];
	sub.f64 	%fd148, %fd146, %fd147;
	sub.f64 	%fd149, %fd147, %fd146;
	setp.lt.f64 	%p67, %fd148, %fd149;
	selp.f64 	%fd150, %fd149, %fd148, %p67;
	add.s64 	%rd94, %rd14, %rd91;
	st.global.f64 	[%rd94], %fd150;
$L__BB7_59:
	ret;

}
	// .globl	_ZN3cub18CUB_300001_SM_10006detail9transform16transform_kernelINS2_10policy_hubILb1EN4cuda3std3__45tupleIJN6thrust24THRUST_300001_SM_1000_NS6detail15normal_iteratorINSA_10device_ptrIdEEEESF_EEEE10policy1000El12diff_functorIdESF_JPdSL_EEEvT0_iT1_T2_DpNS2_10kernel_argIT3_EE
.visible .entry _ZN3cub18CUB_300001_SM_10006detail9transform16transform_kernelINS2_10policy_hubILb1EN4cuda3std3__45tupleIJN6thrust24THRUST_300001_SM_1000_NS6detail15normal_iteratorINSA_10device_ptrIdEEEESF_EEEE10policy1000El12diff_functorIdESF_JPdSL_EEEvT0_iT1_T2_DpNS2_10kernel_argIT3_EE(
	.param .u64 _ZN3cub18CUB_300001_SM_10006detail9transform16transform_kernelINS2_10policy_hubILb1EN4cuda3std3__45tupleIJN6thrust24THRUST_300001_SM_1000_NS6detail15normal_iteratorINSA_10device_ptrIdEEEESF_EEEE10policy1000El12diff_functorIdESF_JPdSL_EEEvT0_iT1_T2_DpNS2_10kernel_argIT3_EE_param_0,
	.param .u32 _ZN3cub18CUB_300001_SM_10006detail9transform16transform_kernelINS2_10policy_hubILb1EN4cuda3std3__45tupleIJN6thrust24THRUST_300001_SM_1000_NS6detail15normal_iteratorINSA_10device_ptrIdEEEESF_EEEE10policy1000El12diff_functorIdESF_JPdSL_EEEvT0_iT1_T2_DpNS2_10kernel_argIT3_EE_param_1,
	.param .align 1 .b8 _ZN3cub18CUB_300001_SM_10006detail9transform16transform_kernelINS2_10policy_hubILb1EN4cuda3std3__45tupleIJN6thrust24THRUST_300001_SM_1000_NS6detail15normal_iteratorINSA_10device_ptrIdEEEESF_EEEE10policy1000El12diff_functorIdESF_JPdSL_EEEvT0_iT1_T2_DpNS2_10kernel_argIT3_EE_param_2[1],
	.param .align 8 .b8 _ZN3cub18CUB_300001_SM_10006detail9transform16transform_kernelINS2_10policy_hubILb1EN4cuda3std3__45tupleIJN6thrust24THRUST_300001_SM_1000_NS6detail15normal_iteratorINSA_10device_ptrIdEEEESF_EEEE10policy1000El12diff_functorIdESF_JPdSL_EEEvT0_iT1_T2_DpNS2_10kernel_argIT3_EE_param_3[8],
	.param .align 8 .b8 _ZN3cub18CUB_300001_SM_10006detail9transform16transform_kernelINS2_10policy_hubILb1EN4cuda3std3__45tupleIJN6thrust24THRUST_300001_SM_1000_NS6detail15normal_iteratorINSA_10device_ptrIdEEEESF_EEEE10policy1000El12diff_functorIdESF_JPdSL_EEEvT0_iT1_T2_DpNS2_10kernel_argIT3_EE_param_4[16],
	.param .align 8 .b8 _ZN3cub18CUB_300001_SM_10006detail9transform16transform_kernelINS2_10policy_hubILb1EN4cuda3std3__45tupleIJN6thrust24THRUST_300001_SM_1000_NS6detail15normal_iteratorINSA_10device_ptrIdEEEESF_EEEE10policy1000El12diff_functorIdESF_JPdSL_EEEvT0_iT1_T2_DpNS2_10kernel_argIT3_EE_param_5[16]
)
.maxntid 128
{
	.reg .pred 	%p<68>;
	.reg .b32 	%r<80>;
	.reg .b64 	%rd<107>;
	.reg .b64 	%fd<151>;

	ld.param.u64 	%rd29, [_ZN3cub18CUB_300001_SM_10006detail9transform16transform_kernelINS2_10policy_hubILb1EN4cuda3std3__45tupleIJN6thrust24THRUST_300001_SM_1000_NS6detail15normal_iteratorINSA_10device_ptrIdEEEESF_EEEE10policy1000El12diff_functorIdESF_JPdSL_EEEvT0_iT1_T2_DpNS2_10kernel_argIT3_EE_param_0];
	ld.param.u64 	%rd27, [_ZN3cub18CUB_300001_SM_10006detail9transform16transform_kernelINS2_10policy_hubILb1EN4cuda3std3__45tupleIJN6thrust24THRUST_300001_SM_1000_NS6detail15normal_iteratorINSA_10device_ptrIdEEEESF_EEEE10policy1000El12diff_functorIdESF_JPdSL_EEEvT0_iT1_T2_DpNS2_10kernel_argIT3_EE_param_5];
	ld.param.u64 	%rd25, [_ZN3cub18CUB_300001_SM_10006detail9transform16transform_kernelINS2_10policy_hubILb1EN4cuda3std3__45tupleIJN6thrust24THRUST_300001_SM_1000_NS6detail15normal_iteratorINSA_10device_ptrIdEEEESF_EEEE10policy1000El12diff_functorIdESF_JPdSL_EEEvT0_iT1_T2_DpNS2_10kernel_argIT3_EE_param_4];
	ld.param.u64 	%rd30, [_ZN3cub18CUB_300001_SM_10006detail9transform16transform_kernelINS2_10policy_hubILb1EN4cuda3std3__45tupleIJN6thrust24THRUST_300001_SM_1000_NS6detail15normal_iteratorINSA_10device_ptrIdEEEESF_EEEE10policy1000El12diff_functorIdESF_JPdSL_EEEvT0_iT1_T2_DpNS2_10kernel_argIT3_EE_param_3];
	ld.param.u32 	%r42, [_ZN3cub18CUB_300001_SM_10006detail9transform16transform_kernelINS2_10policy_hubILb1EN4cuda3std3__45tupleIJN6thrust24THRUST_300001_SM_1000_NS6detail15normal_iteratorINSA_10device_ptrIdEEEESF_EEEE10policy1000El12diff_functorIdESF_JPdSL_EEEvT0_iT1_T2_DpNS2_10kernel_argIT3_EE_param_1];
	cvta.to.global.u64 	%rd1, %rd30;
	cvta.to.global.u64 	%rd2, %rd25;
	cvta.to.global.u64 	%rd3, %rd27;
	shl.b32 	%r1, %r42, 7;
	mov.u32 	%r43, %ctaid.x;
	cvt.u64.u32 	%rd31, %r43;
	cvt.s64.s32 	%rd32, %r1;
	mul.lo.s64 	%rd4, %rd32, %rd31;
	sub.s64 	%rd33, %rd29, %rd4;
	min.s64 	%rd34, %rd33, %rd32;
	cvt.u32.u64 	%r2, %rd34;
	shl.b32 	%r3, %r2, 3;
	mov.u32 	%r4, %tid.x;
	shl.b32 	%r70, %r4, 7;
	setp.ge.s32 	%p1, %r70, %r3;
	@%p1 bra 	$L__BB8_5;
	shl.b64 	%rd5, %rd4, 3;
	add.s64 	%rd35, %rd2, %rd5;
	mul.wide.u32 	%rd6, %r4, 128;
	add.s64 	%rd104, %rd35, %rd6;
	mov.u32 	%r69, %r70;
$L__BB8_2:
	.pragma "nounroll";
	// begin inline asm
	prefetch.global.L2 [%rd104];
	// end inline asm
	add.s32 	%r69, %r69, 16384;
	add.s64 	%rd104, %rd104, 16384;
	setp.lt.s32 	%p2, %r69, %r3;
	@%p2 bra 	$L__BB8_2;
	add.s64 	%rd37, %rd3, %rd5;
	add.s64 	%rd105, %rd37, %rd6;
$L__BB8_4:
	.pragma "nounroll";
	// begin inline asm
	prefetch.global.L2 [%rd105];
	// end inline asm
	add.s32 	%r70, %r70, 16384;
	add.s64 	%rd105, %rd105, 16384;
	setp.lt.s32 	%p3, %r70, %r3;
	@%p3 bra 	$L__BB8_4;
$L__BB8_5:
	shl.b64 	%rd106, %rd4, 3;
	add.s64 	%rd13, %rd2, %rd106;
	add.s64 	%rd14, %rd3, %rd106;
	add.s64 	%rd15, %rd1, %rd106;
	setp.eq.s32 	%p4, %r1, %r2;
	@%p4 bra 	$L__BB8_47;
	setp.lt.s32 	%p5, %r42, 1;
	@%p5 bra 	$L__BB8_59;
	and.b32  	%r10, %r42, 7;
	setp.lt.u32 	%p6, %r42, 8;
	mov.b32 	%r77, 0;
	@%p6 bra 	$L__BB8_26;
	and.b32  	%r77, %r42, 2147483640;
	mov.b32 	%r73, 0;
$L__BB8_9:
	.pragma "nounroll";
	shl.b32 	%r46, %r73, 7;
	add.s32 	%r20, %r46, %r4;
	setp.ge.s32 	%p7, %r20, %r2;
	@%p7 bra 	$L__BB8_11;
	mul.wide.u32 	%rd40, %r20, 8;
	add.s64 	%rd41, %rd13, %rd40;
	add.s64 	%rd42, %rd14, %rd40;
	ld.global.f64 	%fd1, [%rd41];
	ld.global.f64 	%fd2, [%rd42];
	sub.f64 	%fd3, %fd1, %fd2;
	sub.f64 	%fd4, %fd2, %fd1;
	setp.lt.f64 	%p8, %fd3, %fd4;
	selp.f64 	%fd5, %fd4, %fd3, %p8;
	add.s64 	%rd43, %rd15, %rd40;
	st.global.f64 	[%rd43], %fd5;
$L__BB8_11:
	add.s32 	%r47, %r20, 128;
	setp.ge.s32 	%p9, %r47, %r2;
	mul.wide.s32 	%rd44, %r47, 8;
	add.s64 	%rd22, %rd13, %rd44;
	add.s64 	%rd23, %rd14, %rd44;
	add.s64 	%rd24, %rd15, %rd44;
	@%p9 bra 	$L__BB8_13;
	ld.global.f64 	%fd6, [%rd22];
	ld.global.f64 	%fd7, [%rd23];
	sub.f64 	%fd8, %fd6, %fd7;
	sub.f64 	%fd9, %fd7, %fd6;
	setp.lt.f64 	%p10, %fd8, %fd9;
	selp.f64 	%fd10, %fd9, %fd8, %p10;
	st.global.f64 	[%rd24], %fd10;
$L__BB8_13:
	add.s32 	%r48, %r20, 256;
	setp.ge.s32 	%p11, %r48, %r2;
	@%p11 bra 	$L__BB8_15;
	ld.global.f64 	%fd11, [%rd22+1024];
	ld.global.f64 	%fd12, [%rd23+1024];
	sub.f64 	%fd13, %fd11, %fd12;
	sub.f64 	%fd14, %fd12, %fd11;
	setp.lt.f64 	%p12, %fd13, %fd14;
	selp.f64 	%fd15, %fd14, %fd13, %p12;
	st.global.f64 	[%rd24+1024], %fd15;
$L__BB8_15:
	add.s32 	%r49, %r20, 384;
	setp.ge.s32 	%p13, %r49, %r2;
	@%p13 bra 	$L__BB8_17;
	ld.global.f64 	%fd16, [%rd22+2048];
	ld.global.f64 	%fd17, [%rd23+2048];
	sub.f64 	%fd18, %fd16, %fd17;
	sub.f64 	%fd19, %fd17, %fd16;
	setp.lt.f64 	%p14, %fd18, %fd19;
	selp.f64 	%fd20, %fd19, %fd18, %p14;
	st.global.f64 	[%rd24+2048], %fd20;
$L__BB8_17:
	add.s32 	%r50, %r20, 512;
	setp.ge.s32 	%p15, %r50, %r2;
	@%p15 bra 	$L__BB8_19;
	ld.global.f64 	%fd21, [%rd22+3072];
	ld.global.f64 	%fd22, [%rd23+3072];
	sub.f64 	%fd23, %fd21, %fd22;
	sub.f64 	%fd24, %fd22, %fd21;
	setp.lt.f64 	%p16, %fd23, %fd24;
	selp.f64 	%fd25, %fd24, %fd23, %p16;
	st.global.f64 	[%rd24+3072], %fd25;
$L__BB8_19:
	add.s32 	%r51, %r20, 640;
	setp.ge.s32 	%p17, %r51, %r2;
	@%p17 bra 	$L__BB8_21;
	ld.global.f64 	%fd26, [%rd22+4096];
	ld.global.f64 	%fd27, [%rd23+4096];
	sub.f64 	%fd28, %fd26, %fd27;
	sub.f64 	%fd29, %fd27, %fd26;
	setp.lt.f64 	%p18, %fd28, %fd29;
	selp.f64 	%fd30, %fd29, %fd28, %p18;
	st.global.f64 	[%rd24+4096], %fd30;
$L__BB8_21:
	add.s32 	%r52, %r20, 768;
	setp.ge.s32 	%p19, %r52, %r2;
	@%p19 bra 	$L__BB8_23;
	ld.global.f64 	%fd31, [%rd22+5120];
	ld.global.f64 	%fd32, [%rd23+5120];
	sub.f64 	%fd33, %fd31, %fd32;
	sub.f64 	%fd34, %fd32, %fd31;
	setp.lt.f64 	%p20, %fd33, %fd34;
	selp.f64 	%fd35, %fd34, %fd33, %p20;
	st.global.f64 	[%rd24+5120], %fd35;
$L__BB8_23:
	add.s32 	%r53, %r20, 896;
	setp.ge.s32 	%p21, %r53, %r2;
	@%p21 bra 	$L__BB8_25;
	ld.global.f64 	%fd36, [%rd22+6144];
	ld.global.f64 	%fd37, [%rd23+6144];
	sub.f64 	%fd38, %fd36, %fd37;
	sub.f64 	%fd39, %fd37, %fd36;
	setp.lt.f64 	%p22, %fd38, %fd39;
	selp.f64 	%fd40, %fd39, %fd38, %p22;
	st.global.f64 	[%rd24+6144], %fd40;
$L__BB8_25:
	add.s32 	%r73, %r73, 8;
	setp.eq.s32 	%p23, %r73, %r77;
	@%p23 bra 	$L__BB8_26;
	bra.uni 	$L__BB8_9;
$L__BB8_26:
	setp.eq.s32 	%p24, %r10, 0;
	@%p24 bra 	$L__BB8_59;
	and.b32  	%r30, %r42, 3;
	setp.lt.u32 	%p25, %r10, 4;
	@%p25 bra 	$L__BB8_37;
	shl.b32 	%r54, %r77, 7;
	add.s32 	%r31, %r54, %r4;
	setp.ge.s32 	%p26, %r31, %r2;
	@%p26 bra 	$L__BB8_30;
	mul.wide.s32 	%rd45, %r31, 8;
	add.s64 	%rd46, %rd13, %rd45;
	add.s64 	%rd47, %rd14, %rd45;
	ld.global.f64 	%fd41, [%rd46];
	ld.global.f64 	%fd42, [%rd47];
	sub.f64 	%fd43, %fd41, %fd42;
	sub.f64 	%fd44, %fd42, %fd41;
	setp.lt.f64 	%p27, %fd43, %fd44;
	selp.f64 	%fd45, %fd44, %fd43, %p27;
	add.s64 	%rd48, %rd15, %rd45;
	st.global.f64 	[%rd48], %fd45;
$L__BB8_30:
	add.s32 	%r32, %r31, 128;
	setp.ge.s32 	%p28, %r32, %r2;
	@%p28 bra 	$L__BB8_32;
	mul.wide.s32 	%rd49, %r32, 8;
	add.s64 	%rd50, %rd13, %rd49;
	add.s64 	%rd51, %rd14, %rd49;
	ld.global.f64 	%fd46, [%rd50];
	ld.global.f64 	%fd47, [%rd51];
	sub.f64 	%fd48, %fd46, %fd47;
	sub.f64 	%fd49, %fd47, %fd46;
	setp.lt.f64 	%p29, %fd48, %fd49;
	selp.f64 	%fd50, %fd49, %fd48, %p29;
	add.s64 	%rd52, %rd15, %rd49;
	st.global.f64 	[%rd52], %fd50;
$L__BB8_32:
	add.s32 	%r33, %r31, 256;
	setp.ge.s32 	%p30, %r33, %r2;
	@%p30 bra 	$L__BB8_34;
	mul.wide.s32 	%rd53, %r33, 8;
	add.s64 	%rd54, %rd13, %rd53;
	add.s64 	%rd55, %rd14, %rd53;
	ld.global.f64 	%fd51, [%rd54];
	ld.global.f64 	%fd52, [%rd55];
	sub.f64 	%fd53, %fd51, %fd52;
	sub.f64 	%fd54, %fd52, %fd51;
	setp.lt.f64 	%p31, %fd53, %fd54;
	selp.f64 	%fd55, %fd54, %fd53, %p31;
	add.s64 	%rd56, %rd15, %rd53;
	st.global.f64 	[%rd56], %fd55;
$L__BB8_34:
	add.s32 	%r34, %r31, 384;
	setp.ge.s32 	%p32, %r34, %r2;
	@%p32 bra 	$L__BB8_36;
	mul.wide.s32 	%rd57, %r34, 8;
	add.s64 	%rd58, %rd13, %rd57;
	add.s64 	%rd59, %rd14, %rd57;
	ld.global.f64 	%fd56, [%rd58];
	ld.global.f64 	%fd57, [%rd59];
	sub.f64 	%fd58, %fd56, %fd57;
	sub.f64 	%fd59, %fd57, %fd56;
	setp.lt.f64 	%p33, %fd58, %fd59;
	selp.f64 	%fd60, %fd59, %fd58, %p33;
	add.s64 	%rd60, %rd15, %rd57;
	st.global.f64 	[%rd60], %fd60;
$L__BB8_36:
	add.s32 	%r77, %r77, 4;
$L__BB8_37:
	setp.eq.s32 	%p34, %r30, 0;
	@%p34 bra 	$L__BB8_59;
	setp.eq.s32 	%p35, %r30, 1;
	@%p35 bra 	$L__BB8_44;
	shl.b32 	%r55, %r77, 7;
	add.s32 	%r37, %r55, %r4;
	setp.ge.s32 	%p36, %r37, %r2;
	@%p36 bra 	$L__BB8_41;
	mul.wide.s32 	%rd61, %r37, 8;
	add.s64 	%rd62, %rd13, %rd61;
	add.s64 	%rd63, %rd14, %rd61;
	ld.global.f64 	%fd61, [%rd62];
	ld.global.f64 	%fd62, [%rd63];
	sub.f64 	%fd63, %fd61, %fd62;
	sub.f64 	%fd64, %fd62, %fd61;
	setp.lt.f64 	%p37, %fd63, %fd64;
	selp.f64 	%fd65, %fd64, %fd63, %p37;
	add.s64 	%rd64, %rd15, %rd61;
	st.global.f64 	[%rd64], %fd65;
$L__BB8_41:
	add.s32 	%r38, %r37, 128;
	setp.ge.s32 	%p38, %r38, %r2;
	@%p38 bra 	$L__BB8_43;
	mul.wide.s32 	%rd65, %r38, 8;
	add.s64 	%rd66, %rd13, %rd65;
	add.s64 	%rd67, %rd14, %rd65;
	ld.global.f64 	%fd66, [%rd66];
	ld.global.f64 	%fd67, [%rd67];
	sub.f64 	%fd68, %fd66, %fd67;
	sub.f64 	%fd69, %fd67, %fd66;
	setp.lt.f64 	%p39, %fd68, %fd69;
	selp.f64 	%fd70, %fd69, %fd68, %p39;
	add.s64 	%rd68, %rd15, %rd65;
	st.global.f64 	[%rd68], %fd70;
$L__BB8_43:
	add.s32 	%r77, %r77, 2;
$L__BB8_44:
	and.b32  	%r56, %r42, 1;
	setp.eq.b32 	%p40, %r56, 1;
	not.pred 	%p41, %p40;
	@%p41 bra 	$L__BB8_59;
	shl.b32 	%r57, %r77, 7;
	add.s32 	%r41, %r57, %r4;
	setp.ge.s32 	%p42, %r41, %r2;
	@%p42 bra 	$L__BB8_59;
	mul.wide.s32 	%rd69, %r41, 8;
	add.s64 	%rd70, %rd13, %rd69;
	add.s64 	%rd71, %rd14, %rd69;
	ld.global.f64 	%fd71, [%rd70];
	ld.global.f64 	%fd72, [%rd71];
	sub.f64 	%fd73, %fd71, %fd72;
	sub.f64 	%fd74, %fd72, %fd71;
	setp.lt.f64 	%p43, %fd73, %fd74;
	selp.f64 	%fd75, %fd74, %fd73, %p43;
	add.s64 	%rd72, %rd15, %rd69;
	st.global.f64 	[%rd72], %fd75;
	bra.uni 	$L__BB8_59;
$L__BB8_47:
	setp.lt.s32 	%p44, %r42, 1;
	@%p44 bra 	$L__BB8_59;
	setp.lt.u32 	%p45, %r42, 8;
	mov.b32 	%r75, 0;
	@%p45 bra 	$L__BB8_51;
	and.b32  	%r75, %r42, 2147483640;
	neg.s32 	%r72, %r75;
	mul.wide.u32 	%rd73, %r4, 8;
	add.s64 	%rd16, %rd1, %rd73;
	add.s64 	%rd74, %rd106, 3072;
	add.s32 	%r71, %r4, 128;
	add.s64 	%rd18, %rd3, %rd74;
	add.s64 	%rd19, %rd1, %rd74;
$L__BB8_50:
	.pragma "nounroll";
	mul.wide.s32 	%rd75, %r71, 8;
	cvta.to.global.u64 	%rd76, %rd25;
	cvt.s64.s32 	%rd77, %r1;
	mov.u32 	%r61, %ctaid.x;
	cvt.u64.u32 	%rd78, %r61;
	mul.lo.s64 	%rd79, %rd77, %rd78;
	shl.b64 	%rd80, %rd79, 3;
	add.s64 	%rd81, %rd80, %rd76;
	add.s64 	%rd82, %rd81, %rd75;
	add.s64 	%rd83, %rd18, %rd75;
	add.s64 	%rd84, %rd19, %rd75;
	mul.wide.u32 	%rd85, %r4, 8;
	add.s64 	%rd86, %rd76, %rd85;
	add.s64 	%rd87, %rd86, %rd106;
	cvta.to.global.u64 	%rd88, %rd27;
	add.s64 	%rd89, %rd88, %rd85;
	add.s64 	%rd90, %rd89, %rd106;
	ld.global.f64 	%fd76, [%rd87];
	ld.global.f64 	%fd77, [%rd90];
	sub.f64 	%fd78, %fd76, %fd77;
	sub.f64 	%fd79, %fd77, %fd76;
	setp.lt.f64 	%p46, %fd78, %fd79;
	selp.f64 	%fd80, %fd79, %fd78, %p46;
	add.s64 	%rd91, %rd16, %rd106;
	st.global.f64 	[%rd91], %fd80;
	ld.global.f64 	%fd81, [%rd82];
	ld.global.f64 	%fd82, [%rd83+-3072];
	sub.f64 	%fd83, %fd81, %fd82;
	sub.f64 	%fd84, %fd82, %fd81;
	setp.lt.f64 	%p47, %fd83, %fd84;
	selp.f64 	%fd85, %fd84, %fd83, %p47;
	st.global.f64 	[%rd84+-3072], %fd85;
	ld.global.f64 	%fd86, [%rd82+1024];
	ld.global.f64 	%fd87, [%rd83+-2048];
	sub.f64 	%fd88, %fd86, %fd87;
	sub.f64 	%fd89, %fd87, %fd86;
	setp.lt.f64 	%p48, %fd88, %fd89;
	selp.f64 	%fd90, %fd89, %fd88, %p48;
	st.global.f64 	[%rd84+-2048], %fd90;
	ld.global.f64 	%fd91, [%rd82+2048];
	ld.global.f64 	%fd92, [%rd83+-1024];
	sub.f64 	%fd93, %fd91, %fd92;
	sub.f64 	%fd94, %fd92, %fd91;
	setp.lt.f64 	%p49, %fd93, %fd94;
	selp.f64 	%fd95, %fd94, %fd93, %p49;
	st.global.f64 	[%rd84+-1024], %fd95;
	ld.global.f64 	%fd96, [%rd82+3072];
	ld.global.f64 	%fd97, [%rd83];
	sub.f64 	%fd98, %fd96, %fd97;
	sub.f64 	%fd99, %fd97, %fd96;
	setp.lt.f64 	%p50, %fd98, %fd99;
	selp.f64 	%fd100, %fd99, %fd98, %p50;
	st.global.f64 	[%rd84], %fd100;
	ld.global.f64 	%fd101, [%rd82+4096];
	ld.global.f64 	%fd102, [%rd83+1024];
	sub.f64 	%fd103, %fd101, %fd102;
	sub.f64 	%fd104, %fd102, %fd101;
	setp.lt.f64 	%p51, %fd103, %fd104;
	selp.f64 	%fd105, %fd104, %fd103, %p51;
	st.global.f64 	[%rd84+1024], %fd105;
	ld.global.f64 	%fd106, [%rd82+5120];
	ld.global.f64 	%fd107, [%rd83+2048];
	sub.f64 	%fd108, %fd106, %fd107;
	sub.f64 	%fd109, %fd107, %fd106;
	setp.lt.f64 	%p52, %fd108, %fd109;
	selp.f64 	%fd110, %fd109, %fd108, %p52;
	st.global.f64 	[%rd84+2048], %fd110;
	ld.global.f64 	%fd111, [%rd82+6144];
	ld.global.f64 	%fd112, [%rd83+3072];
	sub.f64 	%fd113, %fd111, %fd112;
	sub.f64 	%fd114, %fd112, %fd111;
	setp.lt.f64 	%p53, %fd113, %fd114;
	selp.f64 	%fd115, %fd114, %fd113, %p53;
	st.global.f64 	[%rd84+3072], %fd115;
	add.s32 	%r72, %r72, 8;
	add.s64 	%rd106, %rd106, 8192;
	add.s32 	%r71, %r71, 1024;
	setp.eq.s32 	%p54, %r72, 0;
	@%p54 bra 	$L__BB8_51;
	bra.uni 	$L__BB8_50;
$L__BB8_51:
	and.b32  	%r23, %r42, 7;
	setp.eq.s32 	%p55, %r23, 0;
	@%p55 bra 	$L__BB8_59;
	and.b32  	%r24, %r42, 3;
	setp.lt.u32 	%p56, %r23, 4;
	@%p56 bra 	$L__BB8_54;
	shl.b32 	%r62, %r75, 7;
	add.s32 	%r63, %r62, %r4;
	mul.wide.s32 	%rd92, %r63, 8;
	add.s64 	%rd93, %rd13, %rd92;
	add.s64 	%rd94, %rd14, %rd92;
	ld.global.f64 	%fd116, [%rd93];
	ld.global.f64 	%fd117, [%rd94];
	sub.f64 	%fd118, %fd116, %fd117;
	sub.f64 	%fd119, %fd117, %fd116;
	setp.lt.f64 	%p57, %fd118, %fd119;
	selp.f64 	%fd120, %fd119, %fd118, %p57;
	add.s64 	%rd95, %rd15, %rd92;
	st.global.f64 	[%rd95], %fd120;
	ld.global.f64 	%fd121, [%rd93+1024];
	ld.global.f64 	%fd122, [%rd94+1024];
	sub.f64 	%fd123, %fd121, %fd122;
	sub.f64 	%fd124, %fd122, %fd121;
	setp.lt.f64 	%p58, %fd123, %fd124;
	selp.f64 	%fd125, %fd124, %fd123, %p58;
	st.global.f64 	[%rd95+1024], %fd125;
	ld.global.f64 	%fd126, [%rd93+2048];
	ld.global.f64 	%fd127, [%rd94+2048];
	sub.f64 	%fd128, %fd126, %fd127;
	sub.f64 	%fd129, %fd127, %fd126;
	setp.lt.f64 	%p59, %fd128, %fd129;
	selp.f64 	%fd130, %fd129, %fd128, %p59;
	st.global.f64 	[%rd95+2048], %fd130;
	ld.global.f64 	%fd131, [%rd93+3072];
	ld.global.f64 	%fd132, [%rd94+3072];
	sub.f64 	%fd133, %fd131, %fd132;
	sub.f64 	%fd134, %fd132, %fd131;
	setp.lt.f64 	%p60, %fd133, %fd134;
	selp.f64 	%fd135, %fd134, %fd133, %p60;
	st.global.f64 	[%rd95+3072], %fd135;
	add.s32 	%r75, %r75, 4;
$L__BB8_54:
	setp.eq.s32 	%p61, %r24, 0;
	@%p61 bra 	$L__BB8_59;
	setp.eq.s32 	%p62, %r24, 1;
	@%p62 bra 	$L__BB8_57;
	shl.b32 	%r64, %r75, 7;
	add.s32 	%r65, %r64, %r4;
	mul.wide.s32 	%rd96, %r65, 8;
	add.s64 	%rd97, %rd13, %rd96;
	add.s64 	%rd98, %rd14, %rd96;
	ld.global.f64 	%fd136, [%rd97];
	ld.global.f64 	%fd137, [%rd98];
	sub.f64 	%fd138, %fd136, %fd137;
	sub.f64 	%fd139, %fd137, %fd136;
	setp.lt.f64 	%p63, %fd138, %fd139;
	selp.f64 	%fd140, %fd139, %fd138, %p63;
	add.s64 	%rd99, %rd15, %rd96;
	st.global.f64 	[%rd99], %fd140;
	ld.global.f64 	%fd141, [%rd97+1024];
	ld.global.f64 	%fd142, [%rd98+1024];
	sub.f64 	%fd143, %fd141, %fd142;
	sub.f64 	%fd144, %fd142, %fd141;
	setp.lt.f64 	%p64, %fd143, %fd144;
	selp.f64 	%fd145, %fd144, %fd143, %p64;
	st.global.f64 	[%rd99+1024], %fd145;
	add.s32 	%r75, %r75, 2;
$L__BB8_57:
	and.b32  	%r66, %r42, 1;
	setp.eq.b32 	%p65, %r66, 1;
	not.pred 	%p66, %p65;
	@%p66 bra 	$L__BB8_59;
	shl.b32 	%r67, %r75, 7;
	add.s32 	%r68, %r67, %r4;
	mul.wide.s32 	%rd100, %r68, 8;
	add.s64 	%rd101, %rd13, %rd100;
	add.s64 	%rd102, %rd14, %rd100;
	ld.global.f64 	%fd146, [%rd101];
	ld.global.f64 	%fd147, [%rd102];
	sub.f64 	%fd148, %fd146, %fd147;
	sub.f64 	%fd149, %fd147, %fd146;
	setp.lt.f64 	%p67, %fd148, %fd149;
	selp.f64 	%fd150, %fd149, %fd148, %p67;
	add.s64 	%rd103, %rd15, %rd100;
	st.global.f64 	[%rd103], %fd150;
$L__BB8_59:
	ret;

}
	// .globl	_ZN3cub18CUB_300001_SM_10006detail9transform16transform_kernelINS2_10policy_hubILb1EN4cuda3std3__45tupleIJN6thrust24THRUST_300001_SM_1000_NS6detail15normal_iteratorINSA_10device_ptrIdEEEEEEEE10policy1000Ei11abs_functorIdESF_JPdEEEvT0_iT1_T2_DpNS2_10kernel_argIT3_EE
.visible .entry _ZN3cub18CUB_300001_SM_10006detail9transform16transform_kernelINS2_10policy_hubILb1EN4cuda3std3__45tupleIJN6thrust24THRUST_300001_SM_1000_NS6detail15normal_iteratorINSA_10device_ptrIdEEEEEEEE10policy1000Ei11abs_functorIdESF_JPdEEEvT0_iT1_T2_DpNS2_10kernel_argIT3_EE(
	.param .u32 _ZN3cub18CUB_300001_SM_10006detail9transform16transform_kernelINS2_10policy_hubILb1EN4cuda3std3__45tupleIJN6thrust24THRUST_300001_SM_1000_NS6detail15normal_iteratorINSA_10device_ptrIdEEEEEEEE10policy1000Ei11abs_functorIdESF_JPdEEEvT0_iT1_T2_DpNS2_10kernel_argIT3_EE_param_0,
	.param .u32 _ZN3cub18CUB_300001_SM_10006detail9transform16transform_kernelINS2_10policy_hubILb1EN4cuda3std3__45tupleIJN6thrust24THRUST_300001_SM_1000_NS6detail15normal_iteratorINSA_10device_ptrIdEEEEEEEE10policy1000Ei11abs_functorIdESF_JPdEEEvT0_iT1_T2_DpNS2_10kernel_argIT3_EE_param_1,
	.param .align 1 .b8 _ZN3cub18CUB_300001_SM_10006detail9transform16transform_kernelINS2_10policy_hubILb1EN4cuda3std3__45tupleIJN6thrust24THRUST_300001_SM_1000_NS6detail15normal_iteratorINSA_10device_ptrIdEEEEEEEE10policy1000Ei11abs_functorIdESF_JPdEEEvT0_iT1_T2_DpNS2_10kernel_argIT3_EE_param_2[1],
	.param .align 8 .b8 _ZN3cub18CUB_300001_SM_10006detail9transform16transform_kernelINS2_10policy_hubILb1EN4cuda3std3__45tupleIJN6thrust24THRUST_300001_SM_1000_NS6detail15normal_iteratorINSA_10device_ptrIdEEEEEEEE10policy1000Ei11abs_functorIdESF_JPdEEEvT0_iT1_T2_DpNS2_10kernel_argIT3_EE_param_3[8],
	.param .align 8 .b8 _ZN3cub18CUB_300001_SM_10006detail9transform16transform_kernelINS2_10policy_hubILb1EN4cuda3std3__45tupleIJN6thrust24THRUST_300001_SM_1000_NS6detail15normal_iteratorINSA_10device_ptrIdEEEEEEEE10policy1000Ei11abs_functorIdESF_JPdEEEvT0_iT1_T2_DpNS2_10kernel_argIT3_EE_param_4[16]
)
.maxntid 128
{
	.reg .pred 	%p<81>;
	.reg .b32 	%r<84>;
	.reg .b64 	%rd<65>;
	.reg .b64 	%fd<133>;

	ld.param.u32 	%r50, [_ZN3cub18CUB_300001_SM_10006detail9transform16transform_kernelINS2_10policy_hubILb1EN4cuda3std3__45tupleIJN6thrust24THRUST_300001_SM_1000_NS6detail15normal_iteratorINSA_10device_ptrIdEEEEEEEE10policy1000Ei11abs_functorIdESF_JPdEEEvT0_iT1_T2_DpNS2_10kernel_argIT3_EE_param_0];
	ld.param.u64 	%rd15, [_ZN3cub18CUB_300001_SM_10006detail9transform16transform_kernelINS2_10policy_hubILb1EN4cuda3std3__45tupleIJN6thrust24THRUST_300001_SM_1000_NS6detail15normal_iteratorINSA_10device_ptrIdEEEEEEEE10policy1000Ei11abs_functorIdESF_JPdEEEvT0_iT1_T2_DpNS2_10kernel_argIT3_EE_param_4];
	ld.param.u64 	%rd16, [_ZN3cub18CUB_300001_SM_10006detail9transform16transform_kernelINS2_10policy_hubILb1EN4cuda3std3__45tupleIJN6thrust24THRUST_300001_SM_1000_NS6detail15normal_iteratorINSA_10device_ptrIdEEEEEEEE10policy1000Ei11abs_functorIdESF_JPdEEEvT0_iT1_T2_DpNS2_10kernel_argIT3_EE_param_3];
	ld.param.u32 	%r49, [_ZN3cub18CUB_300001_SM_10006detail9transform16transform_kernelINS2_10policy_hubILb1EN4cuda3std3__45tupleIJN6thrust24THRUST_300001_SM_1000_NS6detail15normal_iteratorINSA_10device_ptrIdEEEEEEEE10policy1000Ei11abs_functorIdESF_JPdEEEvT0_iT1_T2_DpNS2_10kernel_argIT3_EE_param_1];
	cvta.to.global.u64 	%rd1, %rd16;
	cvta.to.global.u64 	%rd2, %rd15;
	shl.b32 	%r1, %r49, 7;
	mov.u32 	%r51, %ctaid.x;
	mul.lo.s32 	%r2, %r1, %r51;
	sub.s32 	%r3, %r50, %r2;
	min.s32 	%r4, %r1, %r3;
	shl.b32 	%r5, %r4, 3;
	mov.u32 	%r6, %tid.x;
	shl.b32 	%r72, %r6, 7;
	setp.ge.s32 	%p1, %r72, %r5;
	@%p1 bra 	$L__BB9_3;
	mul.wide.u32 	%rd17, %r6, 128;
	add.s64 	%rd18, %rd2, %rd17;
	mul.wide.s32 	%rd19, %r2, 8;
	add.s64 	%rd63, %rd18, %rd19;
$L__BB9_2:
	.pragma "nounroll";
	// begin inline asm
	prefetch.global.L2 [%rd63];
	// end inline asm
	add.s32 	%r72, %r72, 16384;
	add.s64 	%rd63, %rd63, 16384;
	setp.lt.s32 	%p2, %r72, %r5;
	@%p2 bra 	$L__BB9_2;
$L__BB9_3:
	mul.wide.s32 	%rd21, %r2, 8;
	add.s64 	%rd6, %rd2, %rd21;
	add.s64 	%rd7, %rd1, %rd21;
	setp.gt.s32 	%p3, %r1, %r3;
	@%p3 bra 	$L__BB9_17;
	setp.lt.s32 	%p4, %r49, 1;
	@%p4 bra 	$L__BB9_58;
	and.b32  	%r10, %r49, 15;
	setp.lt.u32 	%p5, %r49, 16;
	mov.b32 	%r79, 0;
	@%p5 bra 	$L__BB9_8;
	and.b32  	%r79, %r49, 2147483632;
	neg.s32 	%r74, %r79;
	add.s32 	%r73, %r6, 1152;
	mul.wide.u32 	%rd64, %r6, 8;
$L__BB9_7:
	.pragma "nounroll";
	mul.wide.s32 	%rd22, %r73, 8;
	add.s64 	%rd23, %rd22, 3072;
	add.s64 	%rd24, %rd6, %rd64;
	ld.global.f64 	%fd1, [%rd24];
	neg.f64 	%fd2, %fd1;
	setp.lt.f64 	%p6, %fd1, 0d0000000000000000;
	selp.f64 	%fd3, %fd2, %fd1, %p6;
	add.s64 	%rd25, %rd7, %rd64;
	st.global.f64 	[%rd25], %fd3;
	ld.global.f64 	%fd4, [%rd24+1024];
	neg.f64 	%fd5, %fd4;
	setp.lt.f64 	%p7, %fd4, 0d0000000000000000;
	selp.f64 	%fd6, %fd5, %fd4, %p7;
	st.global.f64 	[%rd25+1024], %fd6;
	ld.global.f64 	%fd7, [%rd24+2048];
	neg.f64 	%fd8, %fd7;
	setp.lt.f64 	%p8, %fd7, 0d0000000000000000;
	selp.f64 	%fd9, %fd8, %fd7, %p8;
	st.global.f64 	[%rd25+2048], %fd9;
	ld.global.f64 	%fd10, [%rd24+3072];
	neg.f64 	%fd11, %fd10;
	setp.lt.f64 	%p9, %fd10, 0d0000000000000000;
	selp.f64 	%fd12, %fd11, %fd10, %p9;
	st.global.f64 	[%rd25+3072], %fd12;
	ld.global.f64 	%fd13, [%rd24+4096];
	neg.f64 	%fd14, %fd13;
	setp.lt.f64 	%p10, %fd13, 0d0000000000000000;
	selp.f64 	%fd15, %fd14, %fd13, %p10;
	st.global.f64 	[%rd25+4096], %fd15;
	ld.global.f64 	%fd16, [%rd24+5120];
	neg.f64 	%fd17, %fd16;
	setp.lt.f64 	%p11, %fd16, 0d0000000000000000;
	selp.f64 	%fd18, %fd17, %fd16, %p11;
	st.global.f64 	[%rd25+5120], %fd18;
	ld.global.f64 	%fd19, [%rd24+6144];
	neg.f64 	%fd20, %fd19;
	setp.lt.f64 	%p12, %fd19, 0d0000000000000000;
	selp.f64 	%fd21, %fd20, %fd19, %p12;
	st.global.f64 	[%rd25+6144], %fd21;
	ld.global.f64 	%fd22, [%rd24+7168];
	neg.f64 	%fd23, %fd22;
	setp.lt.f64 	%p13, %fd22, 0d0000000000000000;
	selp.f64 	%fd24, %fd23, %fd22, %p13;
	st.global.f64 	[%rd25+7168], %fd24;
	ld.global.f64 	%fd25, [%rd24+8192];
	neg.f64 	%fd26, %fd25;
	setp.lt.f64 	%p14, %fd25, 0d0000000000000000;
	selp.f64 	%fd27, %fd26, %fd25, %p14;
	st.global.f64 	[%rd25+8192], %fd27;
	add.s64 	%rd26, %rd6, %rd23;
	ld.global.f64 	%fd28, [%rd26+-3072];
	neg.f64 	%fd29, %fd28;
	setp.lt.f64 	%p15, %fd28, 0d0000000000000000;
	selp.f64 	%fd30, %fd29, %fd28, %p15;
	add.s64 	%rd27, %rd7, %rd23;
	st.global.f64 	[%rd27+-3072], %fd30;
	ld.global.f64 	%fd31, [%rd26+-2048];
	neg.f64 	%fd32, %fd31;
	setp.lt.f64 	%p16, %fd31, 0d0000000000000000;
	selp.f64 	%fd33, %fd32, %fd31, %p16;
	st.global.f64 	[%rd27+-2048], %fd33;
	ld.global.f64 	%fd34, [%rd26+-1024];
	neg.f64 	%fd35, %fd34;
	setp.lt.f64 	%p17, %fd34, 0d0000000000000000;
	selp.f64 	%fd36, %fd35, %fd34, %p17;
	st.global.f64 	[%rd27+-1024], %fd36;
	ld.global.f64 	%fd37, [%rd26];
	neg.f64 	%fd38, %fd37;
	setp.lt.f64 	%p18, %fd37, 0d0000000000000000;
	selp.f64 	%fd39, %fd38, %fd37, %p18;
	st.global.f64 	[%rd27], %fd39;
	ld.global.f64 	%fd40, [%rd26+1024];
	neg.f64 	%fd41, %fd40;
	setp.lt.f64 	%p19, %fd40, 0d0000000000000000;
	selp.f64 	%fd42, %fd41, %fd40, %p19;
	st.global.f64 	[%rd27+1024], %fd42;
	ld.global.f64 	%fd43, [%rd26+2048];
	neg.f64 	%fd44, %fd43;
	setp.lt.f64 	%p20, %fd43, 0d0000000000000000;
	selp.f64 	%fd45, %fd44, %fd43, %p20;
	st.global.f64 	[%rd27+2048], %fd45;
	ld.global.f64 	%fd46, [%rd26+3072];
	neg.f64 	%fd47, %fd46;
	setp.lt.f64 	%p21, %fd46, 0d0000000000000000;
	selp.f64 	%fd48, %fd47, %fd46, %p21;
	st.global.f64 	[%rd27+3072], %fd48;
	add.s32 	%r74, %r74, 16;
	add.s32 	%r73, %r73, 2048;
	add.s64 	%rd64, %rd64, 16384;
	setp.eq.s32 	%p22, %r74, 0;
	@%p22 bra 	$L__BB9_8;
	bra.uni 	$L__BB9_7;
$L__BB9_8:
	setp.eq.s32 	%p23, %r10, 0;
	@%p23 bra 	$L__BB9_58;
	and.b32  	%r37, %r49, 7;
	setp.lt.u32 	%p24, %r10, 8;
	@%p24 bra 	$L__BB9_11;
	shl.b32 	%r53, %r79, 7;
	add.s32 	%r54, %r53, %r6;
	mul.wide.s32 	%rd28, %r54, 8;
	add.s64 	%rd29, %rd6, %rd28;
	ld.global.f64 	%fd49, [%rd29];
	neg.f64 	%fd50, %fd49;
	setp.lt.f64 	%p25, %fd49, 0d0000000000000000;
	selp.f64 	%fd51, %fd50, %fd49, %p25;
	add.s64 	%rd30, %rd7, %rd28;
	st.global.f64 	[%rd30], %fd51;
	ld.global.f64 	%fd52, [%rd29+1024];
	neg.f64 	%fd53, %fd52;
	setp.lt.f64 	%p26, %fd52, 0d0000000000000000;
	selp.f64 	%fd54, %fd53, %fd52, %p26;
	st.global.f64 	[%rd30+1024], %fd54;
	ld.global.f64 	%fd55, [%rd29+2048];
	neg.f64 	%fd56, %fd55;
	setp.lt.f64 	%p27, %fd55, 0d0000000000000000;
	selp.f64 	%fd57, %fd56, %fd55, %p27;
	st.global.f64 	[%rd30+2048], %fd57;
	ld.global.f64 	%fd58, [%rd29+3072];
	neg.f64 	%fd59, %fd58;
	setp.lt.f64 	%p28, %fd58, 0d0000000000000000;
	selp.f64 	%fd60, %fd59, %fd58, %p28;
	st.global.f64 	[%rd30+3072], %fd60;
	ld.global.f64 	%fd61, [%rd29+4096];
	neg.f64 	%fd62, %fd61;
	setp.lt.f64 	%p29, %fd61, 0d0000000000000000;
	selp.f64 	%fd63, %fd62, %fd61, %p29;
	st.global.f64 	[%rd30+4096], %fd63;
	ld.global.f64 	%fd64, [%rd29+5120];
	neg.f64 	%fd65, %fd64;
	setp.lt.f64 	%p30, %fd64, 0d0000000000000000;
	selp.f64 	%fd66, %fd65, %fd64, %p30;
	st.global.f64 	[%rd30+5120], %fd66;
	ld.global.f64 	%fd67, [%rd29+6144];
	neg.f64 	%fd68, %fd67;
	setp.lt.f64 	%p31, %fd67, 0d0000000000000000;
	selp.f64 	%fd69, %fd68, %fd67, %p31;
	st.global.f64 	[%rd30+6144], %fd69;
	ld.global.f64 	%fd70, [%rd29+7168];
	neg.f64 	%fd71, %fd70;
	setp.lt.f64 	%p32, %fd70, 0d0000000000000000;
	selp.f64 	%fd72, %fd71, %fd70, %p32;
	st.global.f64 	[%rd30+7168], %fd72;
	add.s32 	%r79, %r79, 8;
$L__BB9_11:
	setp.eq.s32 	%p33, %r37, 0;
	@%p33 bra 	$L__BB9_58;
	and.b32  	%r40, %r49, 3;
	setp.lt.u32 	%p34, %r37, 4;
	@%p34 bra 	$L__BB9_14;
	shl.b32 	%r55, %r79, 7;
	add.s32 	%r56, %r55, %r6;
	mul.wide.s32 	%rd31, %r56, 8;
	add.s64 	%rd32, %rd6, %rd31;
	ld.global.f64 	%fd73, [%rd32];
	neg.f64 	%fd74, %fd73;
	setp.lt.f64 	%p35, %fd73, 0d0000000000000000;
	selp.f64 	%fd75, %fd74, %fd73, %p35;
	add.s64 	%rd33, %rd7, %rd31;
	st.global.f64 	[%rd33], %fd75;
	ld.global.f64 	%fd76, [%rd32+1024];
	neg.f64 	%fd77, %fd76;
	setp.lt.f64 	%p36, %fd76, 0d0000000000000000;
	selp.f64 	%fd78, %fd77, %fd76, %p36;
	st.global.f64 	[%rd33+1024], %fd78;
	ld.global.f64 	%fd79, [%rd32+2048];
	neg.f64 	%fd80, %fd79;
	setp.lt.f64 	%p37, %fd79, 0d0000000000000000;
	selp.f64 	%fd81, %fd80, %fd79, %p37;
	st.global.f64 	[%rd33+2048], %fd81;
	ld.global.f64 	%fd82, [%rd32+3072];
	neg.f64 	%fd83, %fd82;
	setp.lt.f64 	%p38, %fd82, 0d0000000000000000;
	selp.f64 	%fd84, %fd83, %fd82, %p38;
	st.global.f64 	[%rd33+3072], %fd84;
	add.s32 	%r79, %r79, 4;
$L__BB9_14:
	setp.eq.s32 	%p39, %r40, 0;
	@%p39 bra 	$L__BB9_58;
	shl.b32 	%r57, %r79, 7;
	add.s32 	%r83, %r6, %r57;
	neg.s32 	%r82, %r40;
$L__BB9_16:
	.pragma "nounroll";
	mul.wide.s32 	%rd35, %r83, 8;
	add.s64 	%rd36, %rd7, %rd35;
	add.s64 	%rd37, %rd6, %rd35;
	ld.global.f64 	%fd85, [%rd37];
	neg.f64 	%fd86, %fd85;
	setp.lt.f64 	%p40, %fd85, 0d0000000000000000;
	selp.f64 	%fd87, %fd86, %fd85, %p40;
	st.global.f64 	[%rd36], %fd87;
	add.s32 	%r83, %r83, 128;
	add.s32 	%r82, %r82, 1;
	setp.ne.s32 	%p41, %r82, 0;
	@%p41 bra 	$L__BB9_16;
	bra.uni 	$L__BB9_58;
$L__BB9_17:
	setp.lt.s32 	%p42, %r49, 1;
	@%p42 bra 	$L__BB9_58;
	and.b32  	%r14, %r49, 7;
	setp.lt.u32 	%p43, %r49, 8;
	mov.b32 	%r76, 0;
	@%p43 bra 	$L__BB9_37;
	and.b32  	%r76, %r49, 2147483640;
	mov.b32 	%r75, 0;
$L__BB9_20:
	.pragma "nounroll";
	shl.b32 	%r60, %r75, 7;
	add.s32 	%r21, %r60, %r6;
	setp.ge.s32 	%p44, %r21, %r4;
	@%p44 bra 	$L__BB9_22;
	mul.wide.u32 	%rd38, %r21, 8;
	add.s64 	%rd39, %rd6, %rd38;
	ld.global.f64 	%fd88, [%rd39];
	neg.f64 	%fd89, %fd88;
	setp.lt.f64 	%p45, %fd88, 0d0000000000000000;
	selp.f64 	%fd90, %fd89, %fd88, %p45;
	add.s64 	%rd40, %rd7, %rd38;
	st.global.f64 	[%rd40], %fd90;
$L__BB9_22:
	add.s32 	%r61, %r21, 128;
	setp.ge.s32 	%p46, %r61, %r4;
	mul.wide.s32 	%rd41, %r61, 8;
	add.s64 	%rd11, %rd6, %rd41;
	add.s64 	%rd12, %rd7, %rd41;
	@%p46 bra 	$L__BB9_24;
	ld.global.f64 	%fd91, [%rd11];
	neg.f64 	%fd92, %fd91;
	setp.lt.f64 	%p47, %fd91, 0d0000000000000000;
	selp.f64 	%fd93, %fd92, %fd91, %p47;
	st.global.f64 	[%rd12], %fd93;
$L__BB9_24:
	add.s32 	%r62, %r21, 256;
	setp.ge.s32 	%p48, %r62, %r4;
	@%p48 bra 	$L__BB9_26;
	ld.global.f64 	%fd94, [%rd11+1024];
	neg.f64 	%fd95, %fd94;
	setp.lt.f64 	%p49, %fd94, 0d0000000000000000;
	selp.f64 	%fd96, %fd95, %fd94, %p49;
	st.global.f64 	[%rd12+1024], %fd96;
$L__BB9_26:
	add.s32 	%r63, %r21, 384;
	setp.ge.s32 	%p50, %r63, %r4;
	@%p50 bra 	$L__BB9_28;
	ld.global.f64 	%fd97, [%rd11+2048];
	neg.f64 	%fd98, %fd97;
	setp.lt.f64 	%p51, %fd97, 0d0000000000000000;
	selp.f64 	%fd99, %fd98, %fd97, %p51;
	st.global.f64 	[%rd12+2048], %fd99;
$L__BB9_28:
	add.s32 	%r64, %r21, 512;
	setp.ge.s32 	%p52, %r64, %r4;
	@%p52 bra 	$L__BB9_30;
	ld.global.f64 	%fd100, [%rd11+3072];
	neg.f64 	%fd101, %fd100;
	setp.lt.f64 	%p53, %fd100, 0d0000000000000000;
	selp.f64 	%fd102, %fd101, %fd100, %p53;
	st.global.f64 	[%rd12+3072], %fd102;
$L__BB9_30:
	add.s32 	%r65, %r21, 640;
	setp.ge.s32 	%p54, %r65, %r4;
	@%p54 bra 	$L__BB9_32;
	ld.global.f64 	%fd103, [%rd11+4096];
	neg.f64 	%fd104, %fd103;
	setp.lt.f64 	%p55, %fd103, 0d0000000000000000;
	selp.f64 	%fd105, %fd104, %fd103, %p55;
	st.global.f64 	[%rd12+4096], %fd105;
$L__BB9_32:
	add.s32 	%r66, %r21, 768;
	setp.ge.s32 	%p56, %r66, %r4;
	@%p56 bra 	$L__BB9_34;
	ld.global.f64 	%fd106, [%rd11+5120];
	neg.f64 	%fd107, %fd106;
	setp.lt.f64 	%p57, %fd106, 0d0000000000000000;
	selp.f64 	%fd108, %fd107, %fd106, %p57;
	st.global.f64 	[%rd12+5120], %fd108;
$L__BB9_34:
	add.s32 	%r67, %r21, 896;
	setp.ge.s32 	%p58, %r67, %r4;
	@%p58 bra 	$L__BB9_36;
	ld.global.f64 	%fd109, [%rd11+6144];
	neg.f64 	%fd110, %fd109;
	setp.lt.f64 	%p59, %fd109, 0d0000000000000000;
	selp.f64 	%fd111, %fd110, %fd109, %p59;
	st.global.f64 	[%rd12+6144], %fd111;
$L__BB9_36:
	add.s32 	%r75, %r75, 8;
	setp.ne.s32 	%p60, %r75, %r76;
	@%p60 bra 	$L__BB9_20;
$L__BB9_37:
	setp.eq.s32 	%p61, %r14, 0;
	@%p61 bra 	$L__BB9_58;
	and.b32  	%r24, %r49, 3;
	setp.lt.u32 	%p62, %r14, 4;
	@%p62 bra 	$L__BB9_48;
	shl.b32 	%r68, %r76, 7;
	add.s32 	%r25, %r68, %r6;
	setp.ge.s32 	%p63, %r25, %r4;
	@%p63 bra 	$L__BB9_41;
	mul.wide.s32 	%rd42, %r25, 8;
	add.s64 	%rd43, %rd6, %rd42;
	ld.global.f64 	%fd112, [%rd43];
	neg.f64 	%fd113, %fd112;
	setp.lt.f64 	%p64, %fd112, 0d0000000000000000;
	selp.f64 	%fd114, %fd113, %fd112, %p64;
	add.s64 	%rd44, %rd7, %rd42;
	st.global.f64 	[%rd44], %fd114;
$L__BB9_41:
	add.s32 	%r26, %r25, 128;
	setp.ge.s32 	%p65, %r26, %r4;
	@%p65 bra 	$L__BB9_43;
	mul.wide.s32 	%rd45, %r26, 8;
	add.s64 	%rd46, %rd6, %rd45;
	ld.global.f64 	%fd115, [%rd46];
	neg.f64 	%fd116, %fd115;
	setp.lt.f64 	%p66, %fd115, 0d0000000000000000;
	selp.f64 	%fd117, %fd116, %fd115, %p66;
	add.s64 	%rd47, %rd7, %rd45;
	st.global.f64 	[%rd47], %fd117;
$L__BB9_43:
	add.s32 	%r27, %r25, 256;
	setp.ge.s32 	%p67, %r27, %r4;
	@%p67 bra 	$L__BB9_45;
	mul.wide.s32 	%rd48, %r27, 8;
	add.s64 	%rd49, %rd6, %rd48;
	ld.global.f64 	%fd118, [%rd49];
	neg.f64 	%fd119, %fd118;
	setp.lt.f64 	%p68, %fd118, 0d0000000000000000;
	selp.f64 	%fd120, %fd119, %fd118, %p68;
	add.s64 	%rd50, %rd7, %rd48;
	st.global.f64 	[%rd50], %fd120;
$L__BB9_45:
	add.s32 	%r28, %r25, 384;
	setp.ge.s32 	%p69, %r28, %r4;
	@%p69 bra 	$L__BB9_47;
	mul.wide.s32 	%rd51, %r28, 8;
	add.s64 	%rd52, %rd6, %rd51;
	ld.global.f64 	%fd121, [%rd52];
	neg.f64 	%fd122, %fd121;
	setp.lt.f64 	%p70, %fd121, 0d0000000000000000;
	selp.f64 	%fd123, %fd122, %fd121, %p70;
	add.s64 	%rd53, %rd7, %rd51;
	st.global.f64 	[%rd53], %fd123;
$L__BB9_47:
	add.s32 	%r76, %r76, 4;
$L__BB9_48:
	setp.eq.s32 	%p71, %r24, 0;
	@%p71 bra 	$L__BB9_58;
	setp.eq.s32 	%p72, %r24, 1;
	@%p72 bra 	$L__BB9_55;
	shl.b32 	%r69, %r76, 7;
	add.s32 	%r31, %r69, %r6;
	setp.ge.s32 	%p73, %r31, %r4;
	@%p73 bra 	$L__BB9_52;
	mul.wide.s32 	%rd54, %r31, 8;
	add.s64 	%rd55, %rd6, %rd54;
	ld.global.f64 	%fd124, [%rd55];
	neg.f64 	%fd125, %fd124;
	setp.lt.f64 	%p74, %fd124, 0d0000000000000000;
	selp.f64 	%fd126, %fd125, %fd124, %p74;
	add.s64 	%rd56, %rd7, %rd54;
	st.global.f64 	[%rd56], %fd126;
$L__BB9_52:
	add.s32 	%r32, %r31, 128;
	setp.ge.s32 	%p75, %r32, %r4;
	@%p75 bra 	$L__BB9_54;
	mul.wide.s32 	%rd57, %r32, 8;
	add.s64 	%rd58, %rd6, %rd57;
	ld.global.f64 	%fd127, [%rd58];
	neg.f64 	%fd128, %fd127;
	setp.lt.f64 	%p76, %fd127, 0d0000000000000000;
	selp.f64 	%fd129, %fd128, %fd127, %p76;
	add.s64 	%rd59, %rd7, %rd57;
	st.global.f64 	[%rd59], %fd129;
$L__BB9_54:
	add.s32 	%r76, %r76, 2;
$L__BB9_55:
	and.b32  	%r70, %r49, 1;
	setp.eq.b32 	%p77, %r70, 1;
	not.pred 	%p78, %p77;
	@%p78 bra 	$L__BB9_58;
	shl.b32 	%r71, %r76, 7;
	add.s32 	%r35, %r71, %r6;
	setp.ge.s32 	%p79, %r35, %r4;
	@%p79 bra 	$L__BB9_58;
	mul.wide.s32 	%rd60, %r35, 8;
	add.s64 	%rd61, %rd6, %rd60;
	ld.global.f64 	%fd130, [%rd61];
	neg.f64 	%fd131, %fd130;
	setp.lt.f64 	%p80, %fd130, 0d0000000000000000;
	selp.f64 	%fd132, %fd131, %fd130, %p80;
	add.s64 	%rd62, %rd7, %rd60;
	st.global.f64 	[%rd62], %fd132;
$L__BB9_58:
	ret;

}
	// .globl	_ZN3cub18CUB_300001_SM_10006detail9transform16transform_kernelINS2_10policy_hubILb1EN4cuda3std3__45tupleIJN6thrust24THRUST_300001_SM_1000_NS6detail15normal_iteratorINSA_10device_ptrIdEEEEEEEE10policy1000El11abs_functorIdESF_JPdEEEvT0_iT1_T2_DpNS2_10kernel_argIT3_EE
.visible .entry _ZN3cub18CUB_300001_SM_10006detail9transform16transform_kernelINS2_10policy_hubILb1EN4cuda3std3__45tupleIJN6thrust24THRUST_300001_SM_1000_NS6detail15normal_iteratorINSA_10device_ptrIdEEEEEEEE10policy1000El11abs_functorIdESF_JPdEEEvT0_iT1_T2_DpNS2_10kernel_argIT3_EE(
	.param .u64 _ZN3cub18CUB_300001_SM_10006detail9transform16transform_kernelINS2_10policy_hubILb1EN4cuda3std3__45tupleIJN6thrust24THRUST_300001_SM_1000_NS6detail15normal_iteratorINSA_10device_ptrIdEEEEEEEE10policy1000El11abs_functorIdESF_JPdEEEvT0_iT1_T2_DpNS2_10kernel_argIT3_EE_param_0,
	.param .u32 _ZN3cub18CUB_300001_SM_10006detail9transform16transform_kernelINS2_10policy_hubILb1EN4cuda3std3__45tupleIJN6thrust24THRUST_300001_SM_1000_NS6detail15normal_iteratorINSA_10device_ptrIdEEEEEEEE10policy1000El11abs_functorIdESF_JPdEEEvT0_iT1_T2_DpNS2_10kernel_argIT3_EE_param_1,
	.param .align 1 .b8 _ZN3cub18CUB_300001_SM_10006detail9transform16transform_kernelINS2_10policy_hubILb1EN4cuda3std3__45tupleIJN6thrust24THRUST_300001_SM_1000_NS6detail15normal_iteratorINSA_10device_ptrIdEEEEEEEE10policy1000El11abs_functorIdESF_JPdEEEvT0_iT1_T2_DpNS2_10kernel_argIT3_EE_param_2[1],
	.param .align 8 .b8 _ZN3cub18CUB_300001_SM_10006detail9transform16transform_kernelINS2_10policy_hubILb1EN4cuda3std3__45tupleIJN6thrust24THRUST_300001_SM_1000_NS6detail15normal_iteratorINSA_10device_ptrIdEEEEEEEE10policy1000El11abs_functorIdESF_JPdEEEvT0_iT1_T2_DpNS2_10kernel_argIT3_EE_param_3[8],
	.param .align 8 .b8 _ZN3cub18CUB_300001_SM_10006detail9transform16transform_kernelINS2_10policy_hubILb1EN4cuda3std3__45tupleIJN6thrust24THRUST_300001_SM_1000_NS6detail15normal_iteratorINSA_10device_ptrIdEEEEEEEE10policy1000El11abs_functorIdESF_JPdEEEvT0_iT1_T2_DpNS2_10kernel_argIT3_EE_param_4[16]
)
.maxntid 128
{
	.reg .pred 	%p<81>;
	.reg .b32 	%r<81>;
	.reg .b64 	%rd<71>;
	.reg .b64 	%fd<133>;

	ld.param.u64 	%rd16, [_ZN3cub18CUB_300001_SM_10006detail9transform16transform_kernelINS2_10policy_hubILb1EN4cuda3std3__45tupleIJN6thrust24THRUST_300001_SM_1000_NS6detail15normal_iteratorINSA_10device_ptrIdEEEEEEEE10policy1000El11abs_functorIdESF_JPdEEEvT0_iT1_T2_DpNS2_10kernel_argIT3_EE_param_0];
	ld.param.u64 	%rd17, [_ZN3cub18CUB_300001_SM_10006detail9transform16transform_kernelINS2_10policy_hubILb1EN4cuda3std3__45tupleIJN6thrust24THRUST_300001_SM_1000_NS6detail15normal_iteratorINSA_10device_ptrIdEEEEEEEE10policy1000El11abs_functorIdESF_JPdEEEvT0_iT1_T2_DpNS2_10kernel_argIT3_EE_param_4];
	ld.param.u64 	%rd18, [_ZN3cub18CUB_300001_SM_10006detail9transform16transform_kernelINS2_10policy_hubILb1EN4cuda3std3__45tupleIJN6thrust24THRUST_300001_SM_1000_NS6detail15normal_iteratorINSA_10device_ptrIdEEEEEEEE10policy1000El11abs_functorIdESF_JPdEEEvT0_iT1_T2_DpNS2_10kernel_argIT3_EE_param_3];
	ld.param.u32 	%r47, [_ZN3cub18CUB_300001_SM_10006detail9transform16transform_kernelINS2_10policy_hubILb1EN4cuda3std3__45tupleIJN6thrust24THRUST_300001_SM_1000_NS6detail15normal_iteratorINSA_10device_ptrIdEEEEEEEE10policy1000El11abs_functorIdESF_JPdEEEvT0_iT1_T2_DpNS2_10kernel_argIT3_EE_param_1];
	cvta.to.global.u64 	%rd1, %rd18;
	cvta.to.global.u64 	%rd2, %rd17;
	shl.b32 	%r1, %r47, 7;
	mov.u32 	%r48, %ctaid.x;
	cvt.u64.u32 	%rd19, %r48;
	cvt.s64.s32 	%rd20, %r1;
	mul.lo.s64 	%rd3, %rd20, %rd19;
	sub.s64 	%rd21, %rd16, %rd3;
	min.s64 	%rd22, %rd21, %rd20;
	cvt.u32.u64 	%r2, %rd22;
	shl.b32 	%r3, %r2, 3;
	mov.u32 	%r4, %tid.x;
	shl.b32 	%r69, %r4, 7;
	setp.ge.s32 	%p1, %r69, %r3;
	@%p1 bra 	$L__BB10_3;
	shl.b64 	%rd23, %rd3, 3;
	add.s64 	%rd24, %rd2, %rd23;
	mul.wide.u32 	%rd25, %r4, 128;
	add.s64 	%rd69, %rd24, %rd25;
$L__BB10_2:
	.pragma "nounroll";
	// begin inline asm
	prefetch.global.L2 [%rd69];
	// end inline asm
	add.s32 	%r69, %r69, 16384;
	add.s64 	%rd69, %rd69, 16384;
	setp.lt.s32 	%p2, %r69, %r3;
	@%p2 bra 	$L__BB10_2;
$L__BB10_3:
	shl.b64 	%rd27, %rd3, 3;
	add.s64 	%rd7, %rd2, %rd27;
	add.s64 	%rd8, %rd1, %rd27;
	setp.eq.s32 	%p3, %r1, %r2;
	@%p3 bra 	$L__BB10_45;
	setp.lt.s32 	%p4, %r47, 1;
	@%p4 bra 	$L__BB10_58;
	and.b32  	%r8, %r47, 7;
	setp.lt.u32 	%p5, %r47, 8;
	mov.b32 	%r78, 0;
	@%p5 bra 	$L__BB10_24;
	and.b32  	%r78, %r47, 2147483640;
	mov.b32 	%r72, 0;
$L__BB10_7:
	.pragma "nounroll";
	shl.b32 	%r51, %r72, 7;
	add.s32 	%r19, %r51, %r4;
	setp.ge.s32 	%p6, %r19, %r2;
	@%p6 bra 	$L__BB10_9;
	mul.wide.u32 	%rd28, %r19, 8;
	add.s64 	%rd29, %rd7, %rd28;
	ld.global.f64 	%fd1, [%rd29];
	neg.f64 	%fd2, %fd1;
	setp.lt.f64 	%p7, %fd1, 0d0000000000000000;
	selp.f64 	%fd3, %fd2, %fd1, %p7;
	add.s64 	%rd30, %rd8, %rd28;
	st.global.f64 	[%rd30], %fd3;
$L__BB10_9:
	add.s32 	%r52, %r19, 128;
	setp.ge.s32 	%p8, %r52, %r2;
	mul.wide.s32 	%rd31, %r52, 8;
	add.s64 	%rd12, %rd7, %rd31;
	add.s64 	%rd13, %rd8, %rd31;
	@%p8 bra 	$L__BB10_11;
	ld.global.f64 	%fd4, [%rd12];
	neg.f64 	%fd5, %fd4;
	setp.lt.f64 	%p9, %fd4, 0d0000000000000000;
	selp.f64 	%fd6, %fd5, %fd4, %p9;
	st.global.f64 	[%rd13], %fd6;
$L__BB10_11:
	add.s32 	%r53, %r19, 256;
	setp.ge.s32 	%p10, %r53, %r2;
	@%p10 bra 	$L__BB10_13;
	ld.global.f64 	%fd7, [%rd12+1024];
	neg.f64 	%fd8, %fd7;
	setp.lt.f64 	%p11, %fd7, 0d0000000000000000;
	selp.f64 	%fd9, %fd8, %fd7, %p11;
	st.global.f64 	[%rd13+1024], %fd9;
$L__BB10_13:
	add.s32 	%r54, %r19, 384;
	setp.ge.s32 	%p12, %r54, %r2;
	@%p12 bra 	$L__BB10_15;
	ld.global.f64 	%fd10, [%rd12+2048];
	neg.f64 	%fd11, %fd10;
	setp.lt.f64 	%p13, %fd10, 0d0000000000000000;
	selp.f64 	%fd12, %fd11, %fd10, %p13;
	st.global.f64 	[%rd13+2048], %fd12;
$L__BB10_15:
	add.s32 	%r55, %r19, 512;
	setp.ge.s32 	%p14, %r55, %r2;
	@%p14 bra 	$L__BB10_17;
	ld.global.f64 	%fd13, [%rd12+3072];
	neg.f64 	%fd14, %fd13;
	setp.lt.f64 	%p15, %fd13, 0d0000000000000000;
	selp.f64 	%fd15, %fd14, %fd13, %p15;
	st.global.f64 	[%rd13+3072], %fd15;
$L__BB10_17:
	add.s32 	%r56, %r19, 640;
	setp.ge.s32 	%p16, %r56, %r2;
	@%p16 bra 	$L__BB10_19;
	ld.global.f64 	%fd16, [%rd12+4096];
	neg.f64 	%fd17, %fd16;
	setp.lt.f64 	%p17, %fd16, 0d0000000000000000;
	selp.f64 	%fd18, %fd17, %fd16, %p17;
	st.global.f64 	[%rd13+4096], %fd18;
$L__BB10_19:
	add.s32 	%r57, %r19, 768;
	setp.ge.s32 	%p18, %r57, %r2;
	@%p18 bra 	$L__BB10_21;
	ld.global.f64 	%fd19, [%rd12+5120];
	neg.f64 	%fd20, %fd19;
	setp.lt.f64 	%p19, %fd19, 0d0000000000000000;
	selp.f64 	%fd21, %fd20, %fd19, %p19;
	st.global.f64 	[%rd13+5120], %fd21;
$L__BB10_21:
	add.s32 	%r58, %r19, 896;
	setp.ge.s32 	%p20, %r58, %r2;
	@%p20 bra 	$L__BB10_23;
	ld.global.f64 	%fd22, [%rd12+6144];
	neg.f64 	%fd23, %fd22;
	setp.lt.f64 	%p21, %fd22, 0d0000000000000000;
	selp.f64 	%fd24, %fd23, %fd22, %p21;
	st.global.f64 	[%rd13+6144], %fd24;
$L__BB10_23:
	add.s32 	%r72, %r72, 8;
	setp.eq.s32 	%p22, %r72, %r78;
	@%p22 bra 	$L__BB10_24;
	bra.uni 	$L__BB10_7;
$L__BB10_24:
	setp.eq.s32 	%p23, %r8, 0;
	@%p23 bra 	$L__BB10_58;
	and.b32  	%r35, %r47, 3;
	setp.lt.u32 	%p24, %r8, 4;
	@%p24 bra 	$L__BB10_35;
	shl.b32 	%r59, %r78, 7;
	add.s32 	%r36, %r59, %r4;
	setp.ge.s32 	%p25, %r36, %r2;
	@%p25 bra 	$L__BB10_28;
	mul.wide.s32 	%rd32, %r36, 8;
	add.s64 	%rd33, %rd7, %rd32;
	ld.global.f64 	%fd25, [%rd33];
	neg.f64 	%fd26, %fd25;
	setp.lt.f64 	%p26, %fd25, 0d0000000000000000;
	selp.f64 	%fd27, %fd26, %fd25, %p26;
	add.s64 	%rd34, %rd8, %rd32;
	st.global.f64 	[%rd34], %fd27;
$L__BB10_28:
	add.s32 	%r37, %r36, 128;
	setp.ge.s32 	%p27, %r37, %r2;
	@%p27 bra 	$L__BB10_30;
	mul.wide.s32 	%rd35, %r37, 8;
	add.s64 	%rd36, %rd7, %rd35;
	ld.global.f64 	%fd28, [%rd36];
	neg.f64 	%fd29, %fd28;
	setp.lt.f64 	%p28, %fd28, 0d0000000000000000;
	selp.f64 	%fd30, %fd29, %fd28, %p28;
	add.s64 	%rd37, %rd8, %rd35;
	st.global.f64 	[%rd37], %fd30;
$L__BB10_30:
	add.s32 	%r38, %r36, 256;
	setp.ge.s32 	%p29, %r38, %r2;
	@%p29 bra 	$L__BB10_32;
	mul.wide.s32 	%rd38, %r38, 8;
	add.s64 	%rd39, %rd7, %rd38;
	ld.global.f64 	%fd31, [%rd39];
	neg.f64 	%fd32, %fd31;
	setp.lt.f64 	%p30, %fd31, 0d0000000000000000;
	selp.f64 	%fd33, %fd32, %fd31, %p30;
	add.s64 	%rd40, %rd8, %rd38;
	st.global.f64 	[%rd40], %fd33;
$L__BB10_32:
	add.s32 	%r39, %r36, 384;
	setp.ge.s32 	%p31, %r39, %r2;
	@%p31 bra 	$L__BB10_34;
	mul.wide.s32 	%rd41, %r39, 8;
	add.s64 	%rd42, %rd7, %rd41;
	ld.global.f64 	%fd34, [%rd42];
	neg.f64 	%fd35, %fd34;
	setp.lt.f64 	%p32, %fd34, 0d0000000000000000;
	selp.f64 	%fd36, %fd35, %fd34, %p32;
	add.s64 	%rd43, %rd8, %rd41;
	st.global.f64 	[%rd43], %fd36;
$L__BB10_34:
	add.s32 	%r78, %r78, 4;
$L__BB10_35:
	setp.eq.s32 	%p33, %r35, 0;
	@%p33 bra 	$L__BB10_58;
	setp.eq.s32 	%p34, %r35, 1;
	@%p34 bra 	$L__BB10_42;
	shl.b32 	%r60, %r78, 7;
	add.s32 	%r42, %r60, %r4;
	setp.ge.s32 	%p35, %r42, %r2;
	@%p35 bra 	$L__BB10_39;
	mul.wide.s32 	%rd44, %r42, 8;
	add.s64 	%rd45, %rd7, %rd44;
	ld.global.f64 	%fd37, [%rd45];
	neg.f64 	%fd38, %fd37;
	setp.lt.f64 	%p36, %fd37, 0d0000000000000000;
	selp.f64 	%fd39, %fd38, %fd37, %p36;
	add.s64 	%rd46, %rd8, %rd44;
	st.global.f64 	[%rd46], %fd39;
$L__BB10_39:
	add.s32 	%r43, %r42, 128;
	setp.ge.s32 	%p37, %r43, %r2;
	@%p37 bra 	$L__BB10_41;
	mul.wide.s32 	%rd47, %r43, 8;
	add.s64 	%rd48, %rd7, %rd47;
	ld.global.f64 	%fd40, [%rd48];
	neg.f64 	%fd41, %fd40;
	setp.lt.f64 	%p38, %fd40, 0d0000000000000000;
	selp.f64 	%fd42, %fd41, %fd40, %p38;
	add.s64 	%rd49, %rd8, %rd47;
	st.global.f64 	[%rd49], %fd42;
$L__BB10_41:
	add.s32 	%r78, %r78, 2;
$L__BB10_42:
	and.b32  	%r61, %r47, 1;
	setp.eq.b32 	%p39, %r61, 1;
	not.pred 	%p40, %p39;
	@%p40 bra 	$L__BB10_58;
	shl.b32 	%r62, %r78, 7;
	add.s32 	%r46, %r62, %r4;
	setp.ge.s32 	%p41, %r46, %r2;
	@%p41 bra 	$L__BB10_58;
	mul.wide.s32 	%rd50, %r46, 8;
	add.s64 	%rd51, %rd7, %rd50;
	ld.global.f64 	%fd43, [%rd51];
	neg.f64 	%fd44, %fd43;
	setp.lt.f64 	%p42, %fd43, 0d0000000000000000;
	selp.f64 	%fd45, %fd44, %fd43, %p42;
	add.s64 	%rd52, %rd8, %rd50;
	st.global.f64 	[%rd52], %fd45;
	bra.uni 	$L__BB10_58;
$L__BB10_45:
	setp.lt.s32 	%p43, %r47, 1;
	@%p43 bra 	$L__BB10_58;
	and.b32  	%r10, %r47, 15;
	setp.lt.u32 	%p44, %r47, 16;
	mov.b32 	%r74, 0;
	@%p44 bra 	$L__BB10_49;
	and.b32  	%r74, %r47, 2147483632;
	neg.s32 	%r71, %r74;
	add.s32 	%r70, %r4, 1152;
	mul.wide.u32 	%rd70, %r4, 8;
$L__BB10_48:
	.pragma "nounroll";
	mul.wide.s32 	%rd53, %r70, 8;
	add.s64 	%rd54, %rd53, 3072;
	add.s64 	%rd55, %rd7, %rd70;
	ld.global.f64 	%fd46, [%rd55];
	neg.f64 	%fd47, %fd46;
	setp.lt.f64 	%p45, %fd46, 0d0000000000000000;
	selp.f64 	%fd48, %fd47, %fd46, %p45;
	add.s64 	%rd56, %rd8, %rd70;
	st.global.f64 	[%rd56], %fd48;
	ld.global.f64 	%fd49, [%rd55+1024];
	neg.f64 	%fd50, %fd49;
	setp.lt.f64 	%p46, %fd49, 0d0000000000000000;
	selp.f64 	%fd51, %fd50, %fd49, %p46;
	st.global.f64 	[%rd56+1024], %fd51;
	ld.global.f64 	%fd52, [%rd55+2048];
	neg.f64 	%fd53, %fd52;
	setp.lt.f64 	%p47, %fd52, 0d0000000000000000;
	selp.f64 	%fd54, %fd53, %fd52, %p47;
	st.global.f64 	[%rd56+2048], %fd54;
	ld.global.f64 	%fd55, [%rd55+3072];
	neg.f64 	%fd56, %fd55;
	setp.lt.f64 	%p48, %fd55, 0d0000000000000000;
	selp.f64 	%fd57, %fd56, %fd55, %p48;
	st.global.f64 	[%rd56+3072], %fd57;
	ld.global.f64 	%fd58, [%rd55+4096];
	neg.f64 	%fd59, %fd58;
	setp.lt.f64 	%p49, %fd58, 0d0000000000000000;
	selp.f64 	%fd60, %fd59, %fd58, %p49;
	st.global.f64 	[%rd56+4096], %fd60;
	ld.global.f64 	%fd61, [%rd55+5120];
	neg.f64 	%fd62, %fd61;
	setp.lt.f64 	%p50, %fd61, 0d0000000000000000;
	selp.f64 	%fd63, %fd62, %fd61, %p50;
	st.global.f64 	[%rd56+5120], %fd63;
	ld.global.f64 	%fd64, [%rd55+6144];
	neg.f64 	%fd65, %fd64;
	setp.lt.f64 	%p51, %fd64, 0d0000000000000000;
	selp.f64 	%fd66, %fd65, %fd64, %p51;
	st.global.f64 	[%rd56+6144], %fd66;
	ld.global.f64 	%fd67, [%rd55+7168];
	neg.f64 	%fd68, %fd67;
	setp.lt.f64 	%p52, %fd67, 0d0000000000000000;
	selp.f64 	%fd69, %fd68, %fd67, %p52;
	st.global.f64 	[%rd56+7168], %fd69;
	ld.global.f64 	%fd70, [%rd55+8192];
	neg.f64 	%fd71, %fd70;
	setp.lt.f64 	%p53, %fd70, 0d0000000000000000;
	selp.f64 	%fd72, %fd71, %fd70, %p53;
	st.global.f64 	[%rd56+8192], %fd72;
	add.s64 	%rd57, %rd7, %rd54;
	ld.global.f64 	%fd73, [%rd57+-3072];
	neg.f64 	%fd74, %fd73;
	setp.lt.f64 	%p54, %fd73, 0d0000000000000000;
	selp.f64 	%fd75, %fd74, %fd73, %p54;
	add.s64 	%rd58, %rd8, %rd54;
	st.global.f64 	[%rd58+-3072], %fd75;
	ld.global.f64 	%fd76, [%rd57+-2048];
	neg.f64 	%fd77, %fd76;
	setp.lt.f64 	%p55, %fd76, 0d0000000000000000;
	selp.f64 	%fd78, %fd77, %fd76, %p55;
	st.global.f64 	[%rd58+-2048], %fd78;
	ld.global.f64 	%fd79, [%rd57+-1024];
	neg.f64 	%fd80, %fd79;
	setp.lt.f64 	%p56, %fd79, 0d0000000000000000;
	selp.f64 	%fd81, %fd80, %fd79, %p56;
	st.global.f64 	[%rd58+-1024], %fd81;
	ld.global.f64 	%fd82, [%rd57];
	neg.f64 	%fd83, %fd82;
	setp.lt.f64 	%p57, %fd82, 0d0000000000000000;
	selp.f64 	%fd84, %fd83, %fd82, %p57;
	st.global.f64 	[%rd58], %fd84;
	ld.global.f64 	%fd85, [%rd57+1024];
	neg.f64 	%fd86, %fd85;
	setp.lt.f64 	%p58, %fd85, 0d0000000000000000;
	selp.f64 	%fd87, %fd86, %fd85, %p58;
	st.global.f64 	[%rd58+1024], %fd87;
	ld.global.f64 	%fd88, [%rd57+2048];
	neg.f64 	%fd89, %fd88;
	setp.lt.f64 	%p59, %fd88, 0d0000000000000000;
	selp.f64 	%fd90, %fd89, %fd88, %p59;
	st.global.f64 	[%rd58+2048], %fd90;
	ld.global.f64 	%fd91, [%rd57+3072];
	neg.f64 	%fd92, %fd91;
	setp.lt.f64 	%p60, %fd91, 0d0000000000000000;
	selp.f64 	%fd93, %fd92, %fd91, %p60;
	st.global.f64 	[%rd58+3072], %fd93;
	add.s32 	%r71, %r71, 16;
	add.s32 	%r70, %r70, 2048;
	add.s64 	%rd70, %rd70, 16384;
	setp.eq.s32 	%p61, %r71, 0;
	@%p61 bra 	$L__BB10_49;
	bra.uni 	$L__BB10_48;
$L__BB10_49:
	setp.eq.s32 	%p62, %r10, 0;
	@%p62 bra 	$L__BB10_58;
	and.b32  	%r22, %r47, 7;
	setp.lt.u32 	%p63, %r10, 8;
	@%p63 bra 	$L__BB10_52;
	shl.b32 	%r64, %r74, 7;
	add.s32 	%r65, %r64, %r4;
	mul.wide.s32 	%rd59, %r65, 8;
	add.s64 	%rd60, %rd7, %rd59;
	ld.global.f64 	%fd94, [%rd60];
	neg.f64 	%fd95, %fd94;
	setp.lt.f64 	%p64, %fd94, 0d0000000000000000;
	selp.f64 	%fd96, %fd95, %fd94, %p64;
	add.s64 	%rd61, %rd8, %rd59;
	st.global.f64 	[%rd61], %fd96;
	ld.global.f64 	%fd97, [%rd60+1024];
	neg.f64 	%fd98, %fd97;
	setp.lt.f64 	%p65, %fd97, 0d0000000000000000;
	selp.f64 	%fd99, %fd98, %fd97, %p65;
	st.global.f64 	[%rd61+1024], %fd99;
	ld.global.f64 	%fd100, [%rd60+2048];
	neg.f64 	%fd101, %fd100;
	setp.lt.f64 	%p66, %fd100, 0d0000000000000000;
	selp.f64 	%fd102, %fd101, %fd100, %p66;
	st.global.f64 	[%rd61+2048], %fd102;
	ld.global.f64 	%fd103, [%rd60+3072];
	neg.f64 	%fd104, %fd103;
	setp.lt.f64 	%p67, %fd103, 0d0000000000000000;
	selp.f64 	%fd105, %fd104, %fd103, %p67;
	st.global.f64 	[%rd61+3072], %fd105;
	ld.global.f64 	%fd106, [%rd60+4096];
	neg.f64 	%fd107, %fd106;
	setp.lt.f64 	%p68, %fd106, 0d0000000000000000;
	selp.f64 	%fd108, %fd107, %fd106, %p68;
	st.global.f64 	[%rd61+4096], %fd108;
	ld.global.f64 	%fd109, [%rd60+5120];
	neg.f64 	%fd110, %fd109;
	setp.lt.f64 	%p69, %fd109, 0d0000000000000000;
	selp.f64 	%fd111, %fd110, %fd109, %p69;
	st.global.f64 	[%rd61+5120], %fd111;
	ld.global.f64 	%fd112, [%rd60+6144];
	neg.f64 	%fd113, %fd112;
	setp.lt.f64 	%p70, %fd112, 0d0000000000000000;
	selp.f64 	%fd114, %fd113, %fd112, %p70;
	st.global.f64 	[%rd61+6144], %fd114;
	ld.global.f64 	%fd115, [%rd60+7168];
	neg.f64 	%fd116, %fd115;
	setp.lt.f64 	%p71, %fd115, 0d0000000000000000;
	selp.f64 	%fd117, %fd116, %fd115, %p71;
	st.global.f64 	[%rd61+7168], %fd117;
	add.s32 	%r74, %r74, 8;
$L__BB10_52:
	setp.eq.s32 	%p72, %r22, 0;
	@%p72 bra 	$L__BB10_58;
	and.b32  	%r25, %r47, 3;
	setp.lt.u32 	%p73, %r22, 4;
	@%p73 bra 	$L__BB10_55;
	shl.b32 	%r66, %r74, 7;
	add.s32 	%r67, %r66, %r4;
	mul.wide.s32 	%rd62, %r67, 8;
	add.s64 	%rd63, %rd7, %rd62;
	ld.global.f64 	%fd118, [%rd63];
	neg.f64 	%fd119, %fd118;
	setp.lt.f64 	%p74, %fd118, 0d0000000000000000;
	selp.f64 	%fd120, %fd119, %fd118, %p74;
	add.s64 	%rd64, %rd8, %rd62;
	st.global.f64 	[%rd64], %fd120;
	ld.global.f64 	%fd121, [%rd63+1024];
	neg.f64 	%fd122, %fd121;
	setp.lt.f64 	%p75, %fd121, 0d0000000000000000;
	selp.f64 	%fd123, %fd122, %fd121, %p75;
	st.global.f64 	[%rd64+1024], %fd123;
	ld.global.f64 	%fd124, [%rd63+2048];
	neg.f64 	%fd125, %fd124;
	setp.lt.f64 	%p76, %fd124, 0d0000000000000000;
	selp.f64 	%fd126, %fd125, %fd124, %p76;
	st.global.f64 	[%rd64+2048], %fd126;
	ld.global.f64 	%fd127, [%rd63+3072];
	neg.f64 	%fd128, %fd127;
	setp.lt.f64 	%p77, %fd127, 0d0000000000000000;
	selp.f64 	%fd129, %fd128, %fd127, %p77;
	st.global.f64 	[%rd64+3072], %fd129;
	add.s32 	%r74, %r74, 4;
$L__BB10_55:
	setp.eq.s32 	%p78, %r25, 0;
	@%p78 bra 	$L__BB10_58;
	shl.b32 	%r68, %r74, 7;
	add.s32 	%r77, %r4, %r68;
	neg.s32 	%r76, %r25;
$L__BB10_57:
	.pragma "nounroll";
	mul.wide.s32 	%rd66, %r77, 8;
	add.s64 	%rd67, %rd8, %rd66;
	add.s64 	%rd68, %rd7, %rd66;
	ld.global.f64 	%fd130, [%rd68];
	neg.f64 	%fd131, %fd130;
	setp.lt.f64 	%p79, %fd130, 0d0000000000000000;
	selp.f64 	%fd132, %fd131, %fd130, %p79;
	st.global.f64 	[%rd67], %fd132;
	add.s32 	%r77, %r77, 128;
	add.s32 	%r76, %r76, 1;
	setp.eq.s32 	%p80, %r76, 0;
	@%p80 bra 	$L__BB10_58;
	bra.uni 	$L__BB10_57;
$L__BB10_58:
	ret;

}
	// .globl	_ZN3cub18CUB_300001_SM_10006detail9transform16transform_kernelINS2_10policy_hubILb1EN4cuda3std3__45tupleIJN6thrust24THRUST_300001_SM_1000_NS6detail15normal_iteratorINSA_10device_ptrIdEEEESF_EEEE10policy1000Ei11sub_functorIdESF_JPdSL_EEEvT0_iT1_T2_DpNS2_10kernel_argIT3_EE
.visible .entry _ZN3cub18CUB_300001_SM_10006detail9transform16transform_kernelINS2_10policy_hubILb1EN4cuda3std3__45tupleIJN6thrust24THRUST_300001_SM_1000_NS6detail15normal_iteratorINSA_10device_ptrIdEEEESF_EEEE10policy1000Ei11sub_functorIdESF_JPdSL_EEEvT0_iT1_T2_DpNS2_10kernel_argIT3_EE(
	.param .u32 _ZN3cub18CUB_300001_SM_10006detail9transform16transform_kernelINS2_10policy_hubILb1EN4cuda3std3__45tupleIJN6thrust24THRUST_300001_SM_1000_NS6detail15normal_iteratorINSA_10device_ptrIdEEEESF_EEEE10policy1000Ei11sub_functorIdESF_JPdSL_EEEvT0_iT1_T2_DpNS2_10kernel_argIT3_EE_param_0,
	.param .u32 _ZN3cub18CUB_300001_SM_10006detail9transform16transform_kernelINS2_10policy_hubILb1EN4cuda3std3__45tupleIJN6thrust24THRUST_300001_SM_1000_NS6detail15normal_iteratorINSA_10device_ptrIdEEEESF_EEEE10policy1000Ei11sub_functorIdESF_JPdSL_EEEvT0_iT1_T2_DpNS2_10kernel_argIT3_EE_param_1,
	.param .align 1 .b8 _ZN3cub18CUB_300001_SM_10006detail9transform16transform_kernelINS2_10policy_hubILb1EN4cuda3std3__45tupleIJN6thrust24THRUST_300001_SM_1000_NS6detail15normal_iteratorINSA_10device_ptrIdEEEESF_EEEE10policy1000Ei11sub_functorIdESF_JPdSL_EEEvT0_iT1_T2_DpNS2_10kernel_argIT3_EE_param_2[1],
	.param .align 8 .b8 _ZN3cub18CUB_300001_SM_10006detail9transform16transform_kernelINS2_10policy_hubILb1EN4cuda3std3__45tupleIJN6thrust24THRUST_300001_SM_1000_NS6detail15normal_iteratorINSA_10device_ptrIdEEEESF_EEEE10policy1000Ei11sub_functorIdESF_JPdSL_EEEvT0_iT1_T2_DpNS2_10kernel_argIT3_EE_param_3[8],
	.param .align 8 .b8 _ZN3cub18CUB_300001_SM_10006detail9transform16transform_kernelINS2_10policy_hubILb1EN4cuda3std3__45tupleIJN6thrust24THRUST_300001_SM_1000_NS6detail15normal_iteratorINSA_10device_ptrIdEEEESF_EEEE10policy1000Ei11sub_functorIdESF_JPdSL_EEEvT0_iT1_T2_DpNS2_10kernel_argIT3_EE_param_4[16],
	.param .align 8 .b8 _ZN3cub18CUB_300001_SM_10006detail9transform16transform_kernelINS2_10policy_hubILb1EN4cuda3std3__45tupleIJN6thrust24THRUST_300001_SM_1000_NS6detail15normal_iteratorINSA_10device_ptrIdEEEESF_EEEE10policy1000Ei11sub_functorIdESF_JPdSL_EEEvT0_iT1_T2_DpNS2_10kernel_argIT3_EE_param_5[16]
)
.maxntid 128
{
	.reg .pred 	%p<38>;
	.reg .b32 	%r<87>;
	.reg .b64 	%rd<100>;
	.reg .b64 	%fd<133>;

	ld.param.u32 	%r52, [_ZN3cub18CUB_300001_SM_10006detail9transform16transform_kernelINS2_10policy_hubILb1EN4cuda3std3__45tupleIJN6thrust24THRUST_300001_SM_1000_NS6detail15normal_iteratorINSA_10device_ptrIdEEEESF_EEEE10policy1000Ei11sub_functorIdESF_JPdSL_EEEvT0_iT1_T2_DpNS2_10kernel_argIT3_EE_param_0];
	ld.param.u64 	%rd28, [_ZN3cub18CUB_300001_SM_10006detail9transform16transform_kernelINS2_10policy_hubILb1EN4cuda3std3__45tupleIJN6thrust24THRUST_300001_SM_1000_NS6detail15normal_iteratorINSA_10device_ptrIdEEEESF_EEEE10policy1000Ei11sub_functorIdESF_JPdSL_EEEvT0_iT1_T2_DpNS2_10kernel_argIT3_EE_param_5];
	ld.param.u64 	%rd29, [_ZN3cub18CUB_300001_SM_10006detail9transform16transform_kernelINS2_10policy_hubILb1EN4cuda3std3__45tupleIJN6thrust24THRUST_300001_SM_1000_NS6detail15normal_iteratorINSA_10device_ptrIdEEEESF_EEEE10policy1000Ei11sub_functorIdESF_JPdSL_EEEvT0_iT1_T2_DpNS2_10kernel_argIT3_EE_param_4];
	ld.param.u64 	%rd30, [_ZN3cub18CUB_300001_SM_10006detail9transform16transform_kernelINS2_10policy_hubILb1EN4cuda3std3__45tupleIJN6thrust24THRUST_300001_SM_1000_NS6detail15normal_iteratorINSA_10device_ptrIdEEEESF_EEEE10policy1000Ei11sub_functorIdESF_JPdSL_EEEvT0_iT1_T2_DpNS2_10kernel_argIT3_EE_param_3];
	ld.param.u32 	%r51, [_ZN3cub18CUB_300001_SM_10006detail9transform16transform_kernelINS2_10policy_hubILb1EN4cuda3std3__45tupleIJN6thrust24THRUST_300001_SM_1000_NS6detail15normal_iteratorINSA_10device_ptrIdEEEESF_EEEE10policy1000Ei11sub_functorIdESF_JPdSL_EEEvT0_iT1_T2_DpNS2_10kernel_argIT3_EE_param_1];
	cvta.to.global.u64 	%rd1, %rd30;
	cvta.to.global.u64 	%rd2, %rd29;
	cvta.to.global.u64 	%rd3, %rd28;
	shl.b32 	%r1, %r51, 7;
	mov.u32 	%r53, %ctaid.x;
	mul.lo.s32 	%r2, %r1, %r53;
	sub.s32 	%r3, %r52, %r2;
	min.s32 	%r4, %r1, %r3;
	shl.b32 	%r5, %r4, 3;
	mov.u32 	%r6, %tid.x;
	shl.b32 	%r75, %r6, 7;
	setp.ge.s32 	%p1, %r75, %r5;
	@%p1 bra 	$L__BB11_5;
	mul.wide.u32 	%rd4, %r6, 128;
	add.s64 	%rd31, %rd2, %rd4;
	mul.wide.s32 	%rd5, %r2, 8;
	add.s64 	%rd97, %rd31, %rd5;
	mov.u32 	%r74, %r75;
$L__BB11_2:
	.pragma "nounroll";
	// begin inline asm
	prefetch.global.L2 [%rd97];
	// end inline asm
	add.s32 	%r74, %r74, 16384;
	add.s64 	%rd97, %rd97, 16384;
	setp.lt.s32 	%p2, %r74, %r5;
	@%p2 bra 	$L__BB11_2;
	add.s64 	%rd33, %rd3, %rd4;
	add.s64 	%rd98, %rd33, %rd5;
$L__BB11_4:
	.pragma "nounroll";
	// begin inline asm
	prefetch.global.L2 [%rd98];
	// end inline asm
	add.s32 	%r75, %r75, 16384;
	add.s64 	%rd98, %rd98, 16384;
	setp.lt.s32 	%p3, %r75, %r5;
	@%p3 bra 	$L__BB11_4;
$L__BB11_5:
	mul.wide.s32 	%rd99, %r2, 8;
	add.s64 	%rd12, %rd2, %rd99;
	add.s64 	%rd13, %rd3, %rd99;
	add.s64 	%rd14, %rd1, %rd99;
	setp.gt.s32 	%p4, %r1, %r3;
	@%p4 bra 	$L__BB11_19;
	setp.lt.s32 	%p5, %r51, 1;
	@%p5 bra 	$L__BB11_60;
	and.b32  	%r12, %r51, 15;
	setp.lt.u32 	%p6, %r51, 16;
	mov.b32 	%r82, 0;
	@%p6 bra 	$L__BB11_10;
	and.b32  	%r82, %r51, 2147483632;
	neg.s32 	%r77, %r82;
	add.s64 	%rd36, %rd99, 3072;
	add.s32 	%r76, %r6, 1152;
	add.s64 	%rd16, %rd3, %rd36;
	add.s64 	%rd17, %rd1, %rd36;
	mul.wide.u32 	%rd37, %r6, 8;
	add.s64 	%rd38, %rd37, %rd2;
	add.s64 	%rd18, %rd38, 8192;
	add.s64 	%rd39, %rd37, %rd3;
	add.s64 	%rd19, %rd39, 4096;
$L__BB11_9:
	.pragma "nounroll";
	mul.wide.s32 	%rd40, %r76, 8;
	mul.wide.s32 	%rd41, %r2, 8;
	add.s64 	%rd42, %rd41, %rd2;
	add.s64 	%rd43, %rd42, %rd40;
	add.s64 	%rd44, %rd16, %rd40;
	add.s64 	%rd45, %rd17, %rd40;
	add.s64 	%rd46, %rd18, %rd99;
	add.s64 	%rd47, %rd19, %rd99;
	ld.global.f64 	%fd1, [%rd46+-8192];
	ld.global.f64 	%fd2, [%rd47+-4096];
	sub.f64 	%fd3, %fd1, %fd2;
	mul.wide.u32 	%rd48, %r6, 8;
	add.s64 	%rd49, %rd48, %rd1;
	add.s64 	%rd50, %rd49, %rd99;
	st.global.f64 	[%rd50], %fd3;
	ld.global.f64 	%fd4, [%rd46+-7168];
	ld.global.f64 	%fd5, [%rd47+-3072];
	sub.f64 	%fd6, %fd4, %fd5;
	st.global.f64 	[%rd50+1024], %fd6;
	ld.global.f64 	%fd7, [%rd46+-6144];
	ld.global.f64 	%fd8, [%rd47+-2048];
	sub.f64 	%fd9, %fd7, %fd8;
	st.global.f64 	[%rd50+2048], %fd9;
	ld.global.f64 	%fd10, [%rd46+-5120];
	ld.global.f64 	%fd11, [%rd47+-1024];
	sub.f64 	%fd12, %fd10, %fd11;
	st.global.f64 	[%rd50+3072], %fd12;
	ld.global.f64 	%fd13, [%rd46+-4096];
	ld.global.f64 	%fd14, [%rd47];
	sub.f64 	%fd15, %fd13, %fd14;
	st.global.f64 	[%rd50+4096], %fd15;
	ld.global.f64 	%fd16, [%rd46+-3072];
	ld.global.f64 	%fd17, [%rd47+1024];
	sub.f64 	%fd18, %fd16, %fd17;
	st.global.f64 	[%rd50+5120], %fd18;
	ld.global.f64 	%fd19, [%rd46+-2048];
	ld.global.f64 	%fd20, [%rd47+2048];
	sub.f64 	%fd21, %fd19, %fd20;
	st.global.f64 	[%rd50+6144], %fd21;
	ld.global.f64 	%fd22, [%rd46+-1024];
	ld.global.f64 	%fd23, [%rd47+3072];
	sub.f64 	%fd24, %fd22, %fd23;
	st.global.f64 	[%rd50+7168], %fd24;
	ld.global.f64 	%fd25, [%rd46];
	ld.global.f64 	%fd26, [%rd47+4096];
	sub.f64 	%fd27, %fd25, %fd26;
	st.global.f64 	[%rd50+8192], %fd27;
	ld.global.f64 	%fd28, [%rd43];
	ld.global.f64 	%fd29, [%rd44+-3072];
	sub.f64 	%fd30, %fd28, %fd29;
	st.global.f64 	[%rd45+-3072], %fd30;
	ld.global.f64 	%fd31, [%rd43+1024];
	ld.global.f64 	%fd32, [%rd44+-2048];
	sub.f64 	%fd33, %fd31, %fd32;
	st.global.f64 	[%rd45+-2048], %fd33;
	ld.global.f64 	%fd34, [%rd43+2048];
	ld.global.f64 	%fd35, [%rd44+-1024];
	sub.f64 	%fd36, %fd34, %fd35;
	st.global.f64 	[%rd45+-1024], %fd36;
	ld.global.f64 	%fd37, [%rd43+3072];
	ld.global.f64 	%fd38, [%rd44];
	sub.f64 	%fd39, %fd37, %fd38;
	st.global.f64 	[%rd45], %fd39;
	ld.global.f64 	%fd40, [%rd43+4096];
	ld.global.f64 	%fd41, [%rd44+1024];
	sub.f64 	%fd42, %fd40, %fd41;
	st.global.f64 	[%rd45+1024], %fd42;
	ld.global.f64 	%fd43, [%rd43+5120];
	ld.global.f64 	%fd44, [%rd44+2048];
	sub.f64 	%fd45, %fd43, %fd44;
	st.global.f64 	[%rd45+2048], %fd45;
	ld.global.f64 	%fd46, [%rd43+6144];
	ld.global.f64 	%fd47, [%rd44+3072];
	sub.f64 	%fd48, %fd46, %fd47;
	st.global.f64 	[%rd45+3072], %fd48;
	add.s32 	%r77, %r77, 16;
	add.s32 	%r76, %r76, 2048;
	add.s64 	%rd99, %rd99, 16384;
	setp.eq.s32 	%p7, %r77, 0;
	@%p7 bra 	$L__BB11_10;
	bra.uni 	$L__BB11_9;
$L__BB11_10:
	setp.eq.s32 	%p8, %r12, 0;
	@%p8 bra 	$L__BB11_60;
	and.b32  	%r39, %r51, 7;
	setp.lt.u32 	%p9, %r12, 8;
	@%p9 bra 	$L__BB11_13;
	shl.b32 	%r55, %r82, 7;
	add.s32 	%r56, %r55, %r6;
	mul.wide.s32 	%rd51, %r56, 8;
	add.s64 	%rd52, %rd12, %rd51;
	add.s64 	%rd53, %rd13, %rd51;
	ld.global.f64 	%fd49, [%rd52];
	ld.global.f64 	%fd50, [%rd53];
	sub.f64 	%fd51, %fd49, %fd50;
	add.s64 	%rd54, %rd14, %rd51;
	st.global.f64 	[%rd54], %fd51;
	ld.global.f64 	%fd52, [%rd52+1024];
	ld.global.f64 	%fd53, [%rd53+1024];
	sub.f64 	%fd54, %fd52, %fd53;
	st.global.f64 	[%rd54+1024], %fd54;
	ld.global.f64 	%fd55, [%rd52+2048];
	ld.global.f64 	%fd56, [%rd53+2048];
	sub.f64 	%fd57, %fd55, %fd56;
	st.global.f64 	[%rd54+2048], %fd57;
	ld.global.f64 	%fd58, [%rd52+3072];
	ld.global.f64 	%fd59, [%rd53+3072];
	sub.f64 	%fd60, %fd58, %fd59;
	st.global.f64 	[%rd54+3072], %fd60;
	ld.global.f64 	%fd61, [%rd52+4096];
	ld.global.f64 	%fd62, [%rd53+4096];
	sub.f64 	%fd63, %fd61, %fd62;
	st.global.f64 	[%rd54+4096], %fd63;
	ld.global.f64 	%fd64, [%rd52+5120];
	ld.global.f64 	%fd65, [%rd53+5120];
	sub.f64 	%fd66, %fd64, %fd65;
	st.global.f64 	[%rd54+5120], %fd66;
	ld.global.f64 	%fd67, [%rd52+6144];
	ld.global.f64 	%fd68, [%rd53+6144];
	sub.f64 	%fd69, %fd67, %fd68;
	st.global.f64 	[%rd54+6144], %fd69;
	ld.global.f64 	%fd70, [%rd52+7168];
	ld.global.f64 	%fd71, [%rd53+7168];
	sub.f64 	%fd72, %fd70, %fd71;
	st.global.f64 	[%rd54+7168], %fd72;
	add.s32 	%r82, %r82, 8;
$L__BB11_13:
	setp.eq.s32 	%p10, %r39, 0;
	@%p10 bra 	$L__BB11_60;
	and.b32  	%r42, %r51, 3;
	setp.lt.u32 	%p11, %r39, 4;
	@%p11 bra 	$L__BB11_16;
	shl.b32 	%r57, %r82, 7;
	add.s32 	%r58, %r57, %r6;
	mul.wide.s32 	%rd55, %r58, 8;
	add.s64 	%rd56, %rd12, %rd55;
	add.s64 	%rd57, %rd13, %rd55;
	ld.global.f64 	%fd73, [%rd56];
	ld.global.f64 	%fd74, [%rd57];
	sub.f64 	%fd75, %fd73, %fd74;
	add.s64 	%rd58, %rd14, %rd55;
	st.global.f64 	[%rd58], %fd75;
	ld.global.f64 	%fd76, [%rd56+1024];
	ld.global.f64 	%fd77, [%rd57+1024];
	sub.f64 	%fd78, %fd76, %fd77;
	st.global.f64 	[%rd58+1024], %fd78;
	ld.global.f64 	%fd79, [%rd56+2048];
	ld.global.f64 	%fd80, [%rd57+2048];
	sub.f64 	%fd81, %fd79, %fd80;
	st.global.f64 	[%rd58+2048], %fd81;
	ld.global.f64 	%fd82, [%rd56+3072];
	ld.global.f64 	%fd83, [%rd57+3072];
	sub.f64 	%fd84, %fd82, %fd83;
	st.global.f64 	[%rd58+3072], %fd84;
	add.s32 	%r82, %r82, 4;
$L__BB11_16:
	setp.eq.s32 	%p12, %r42, 0;
	@%p12 bra 	$L__BB11_60;
	mul.wide.s32 	%rd59, %r2, 8;
	add.s64 	%rd25, %rd1, %rd59;
	shl.b32 	%r59, %r82, 7;
	add.s32 	%r86, %r6, %r59;
	add.s64 	%rd26, %rd3, %rd59;
	add.s64 	%rd27, %rd2, %rd59;
	neg.s32 	%r85, %r42;
$L__BB11_18:
	.pragma "nounroll";
	mul.wide.s32 	%rd60, %r86, 8;
	add.s64 	%rd61, %rd25, %rd60;
	add.s64 	%rd62, %rd26, %rd60;
	add.s64 	%rd63, %rd27, %rd60;
	ld.global.f64 	%fd85, [%rd63];
	ld.global.f64 	%fd86, [%rd62];
	sub.f64 	%fd87, %fd85, %fd86;
	st.global.f64 	[%rd61], %fd87;
	add.s32 	%r86, %r86, 128;
	add.s32 	%r85, %r85, 1;
	setp.ne.s32 	%p13, %r85, 0;
	@%p13 bra 	$L__BB11_18;
	bra.uni 	$L__BB11_60;
$L__BB11_19:
	setp.lt.s32 	%p14, %r51, 1;
	@%p14 bra 	$L__BB11_60;
	and.b32  	%r16, %r51, 7;
	setp.lt.u32 	%p15, %r51, 8;
	mov.b32 	%r79, 0;
	@%p15 bra 	$L__BB11_39;
	and.b32  	%r79, %r51, 2147483640;
	mov.b32 	%r78, 0;
$L__BB11_22:
	.pragma "nounroll";
	shl.b32 	%r62, %r78, 7;
	add.s32 	%r23, %r62, %r6;
	setp.ge.s32 	%p16, %r23, %r4;
	@%p16 bra 	$L__BB11_24;
	mul.wide.u32 	%rd64, %r23, 8;
	add.s64 	%rd65, %rd12, %rd64;
	add.s64 	%rd66, %rd13, %rd64;
	ld.global.f64 	%fd88, [%rd65];
	ld.global.f64 	%fd89, [%rd66];
	sub.f64 	%fd90, %fd88, %fd89;
	add.s64 	%rd67, %rd14, %rd64;
	st.global.f64 	[%rd67], %fd90;
$L__BB11_24:
	add.s32 	%r63, %r23, 128;
	setp.ge.s32 	%p17, %r63, %r4;
	mul.wide.s32 	%rd68, %r63, 8;
	add.s64 	%rd22, %rd12, %rd68;
	add.s64 	%rd23, %rd13, %rd68;
	add.s64 	%rd24, %rd14, %rd68;
	@%p17 bra 	$L__BB11_26;
	ld.global.f64 	%fd91, [%rd22];
	ld.global.f64 	%fd92, [%rd23];
	sub.f64 	%fd93, %fd91, %fd92;
	st.global.f64 	[%rd24], %fd93;
$L__BB11_26:
	add.s32 	%r64, %r23, 256;
	setp.ge.s32 	%p18, %r64, %r4;
	@%p18 bra 	$L__BB11_28;
	ld.global.f64 	%fd94, [%rd22+1024];
	ld.global.f64 	%fd95, [%rd23+1024];
	sub.f64 	%fd96, %fd94, %fd95;
	st.global.f64 	[%rd24+1024], %fd96;
$L__BB11_28:
	add.s32 	%r65, %r23, 384;
	setp.ge.s32 	%p19, %r65, %r4;
	@%p19 bra 	$L__BB11_30;
	ld.global.f64 	%fd97, [%rd22+2048];
	ld.global.f64 	%fd98, [%rd23+2048];
	sub.f64 	%fd99, %fd97, %fd98;
	st.global.f64 	[%rd24+2048], %fd99;
$L__BB11_30:
	add.s32 	%r66, %r23, 512;
	setp.ge.s32 	%p20, %r66, %r4;
	@%p20 bra 	$L__BB11_32;
	ld.global.f64 	%fd100, [%rd22+3072];
	ld.global.f64 	%fd101, [%rd23+3072];
	sub.f64 	%fd102, %fd100, %fd101;
	st.global.f64 	[%rd24+3072], %fd102;
$L__BB11_32:
	add.s32 	%r67, %r23, 640;
	setp.ge.s32 	%p21, %r67, %r4;
	@%p21 bra 	$L__BB11_34;
	ld.global.f64 	%fd103, [%rd22+4096];
	ld.global.f64 	%fd104, [%rd23+4096];
	sub.f64 	%fd105, %fd103, %fd104;
	st.global.f64 	[%rd24+4096], %fd105;
$L__BB11_34:
	add.s32 	%r68, %r23, 768;
	setp.ge.s32 	%p22, %r68, %r4;
	@%p22 bra 	$L__BB11_36;
	ld.global.f64 	%fd106, [%rd22+5120];
	ld.global.f64 	%fd107, [%rd23+5120];
	sub.f64 	%fd108, %fd106, %fd107;
	st.global.f64 	[%rd24+5120], %fd108;
$L__BB11_36:
	add.s32 	%r69, %r23, 896;
	setp.ge.s32 	%p23, %r69, %r4;
	@%p23 bra 	$L__BB11_38;
	ld.global.f64 	%fd109, [%rd22+6144];
	ld.global.f64 	%fd110, [%rd23+6144];
	sub.f64 	%fd111, %fd109, %fd110;
	st.global.f64 	[%rd24+6144], %fd111;
$L__BB11_38:
	add.s32 	%r78, %r78, 8;
	setp.ne.s32 	%p24, %r78, %r79;
	@%p24 bra 	$L__BB11_22;
$L__BB11_39:
	setp.eq.s32 	%p25, %r16, 0;
	@%p25 bra 	$L__BB11_60;
	and.b32  	%r26, %r51, 3;
	setp.lt.u32 	%p26, %r16, 4;
	@%p26 bra 	$L__BB11_50;
	shl.b32 	%r70, %r79, 7;
	add.s32 	%r27, %r70, %r6;
	setp.ge.s32 	%p27, %r27, %r4;
	@%p27 bra 	$L__BB11_43;
	mul.wide.s32 	%rd69, %r27, 8;
	add.s64 	%rd70, %rd12, %rd69;
	add.s64 	%rd71, %rd13, %rd69;
	ld.global.f64 	%fd112, [%rd70];
	ld.global.f64 	%fd113, [%rd71];
	sub.f64 	%fd114, %fd112, %fd113;
	add.s64 	%rd72, %rd14, %rd69;
	st.global.f64 	[%rd72], %fd114;
$L__BB11_43:
	add.s32 	%r28, %r27, 128;
	setp.ge.s32 	%p28, %r28, %r4;
	@%p28 bra 	$L__BB11_45;
	mul.wide.s32 	%rd73, %r28, 8;
	add.s64 	%rd74, %rd12, %rd73;
	add.s64 	%rd75, %rd13, %rd73;
	ld.global.f64 	%fd115, [%rd74];
	ld.global.f64 	%fd116, [%rd75];
	sub.f64 	%fd117, %fd115, %fd116;
	add.s64 	%rd76, %rd14, %rd73;
	st.global.f64 	[%rd76], %fd117;
$L__BB11_45:
	add.s32 	%r29, %r27, 256;
	setp.ge.s32 	%p29, %r29, %r4;
	@%p29 bra 	$L__BB11_47;
	mul.wide.s32 	%rd77, %r29, 8;
	add.s64 	%rd78, %rd12, %rd77;
	add.s64 	%rd79, %rd13, %rd77;
	ld.global.f64 	%fd118, [%rd78];
	ld.global.f64 	%fd119, [%rd79];
	sub.f64 	%fd120, %fd118, %fd119;
	add.s64 	%rd80, %rd14, %rd77;
	st.global.f64 	[%rd80], %fd120;
$L__BB11_47:
	add.s32 	%r30, %r27, 384;
	setp.ge.s32 	%p30, %r30, %r4;
	@%p30 bra 	$L__BB11_49;
	mul.wide.s32 	%rd81, %r30, 8;
	add.s64 	%rd82, %rd12, %rd81;
	add.s64 	%rd83, %rd13, %rd81;
	ld.global.f64 	%fd121, [%rd82];
	ld.global.f64 	%fd122, [%rd83];
	sub.f64 	%fd123, %fd121, %fd122;
	add.s64 	%rd84, %rd14, %rd81;
	st.global.f64 	[%rd84], %fd123;
$L__BB11_49:
	add.s32 	%r79, %r79, 4;
$L__BB11_50:
	setp.eq.s32 	%p31, %r26, 0;
	@%p31 bra 	$L__BB11_60;
	setp.eq.s32 	%p32, %r26, 1;
	@%p32 bra 	$L__BB11_57;
	shl.b32 	%r71, %r79, 7;
	add.s32 	%r33, %r71, %r6;
	setp.ge.s32 	%p33, %r33, %r4;
	@%p33 bra 	$L__BB11_54;
	mul.wide.s32 	%rd85, %r33, 8;
	add.s64 	%rd86, %rd12, %rd85;
	add.s64 	%rd87, %rd13, %rd85;
	ld.global.f64 	%fd124, [%rd86];
	ld.global.f64 	%fd125, [%rd87];
	sub.f64 	%fd126, %fd124, %fd125;
	add.s64 	%rd88, %rd14, %rd85;
	st.global.f64 	[%rd88], %fd126;
$L__BB11_54:
	add.s32 	%r34, %r33, 128;
	setp.ge.s32 	%p34, %r34, %r4;
	@%p34 bra 	$L__BB11_56;
	mul.wide.s32 	%rd89, %r34, 8;
	add.s64 	%rd90, %rd12, %rd89;
	add.s64 	%rd91, %rd13, %rd89;
	ld.global.f64 	%fd127, [%rd90];
	ld.global.f64 	%fd128, [%rd91];
	sub.f64 	%fd129, %fd127, %fd128;
	add.s64 	%rd92, %rd14, %rd89;
	st.global.f64 	[%rd92], %fd129;
$L__BB11_56:
	add.s32 	%r79, %r79, 2;
$L__BB11_57:
	and.b32  	%r72, %r51, 1;
	setp.eq.b32 	%p35, %r72, 1;
	not.pred 	%p36, %p35;
	@%p36 bra 	$L__BB11_60;
	shl.b32 	%r73, %r79, 7;
	add.s32 	%r37, %r73, %r6;
	setp.ge.s32 	%p37, %r37, %r4;
	@%p37 bra 	$L__BB11_60;
	mul.wide.s32 	%rd93, %r37, 8;
	add.s64 	%rd94, %rd12, %rd93;
	add.s64 	%rd95, %rd13, %rd93;
	ld.global.f64 	%fd130, [%rd94];
	ld.global.f64 	%fd131, [%rd95];
	sub.f64 	%fd132, %fd130, %fd131;
	add.s64 	%rd96, %rd14, %rd93;
	st.global.f64 	[%rd96], %fd132;
$L__BB11_60:
	ret;

}
	// .globl	_ZN3cub18CUB_300001_SM_10006detail9transform16transform_kernelINS2_10policy_hubILb1EN4cuda3std3__45tupleIJN6thrust24THRUST_300001_SM_1000_NS6detail15normal_iteratorINSA_10device_ptrIdEEEESF_EEEE10policy1000El11sub_functorIdESF_JPdSL_EEEvT0_iT1_T2_DpNS2_10kernel_argIT3_EE
.visible .entry _ZN3cub18CUB_300001_SM_10006detail9transform16transform_kernelINS2_10policy_hubILb1EN4cuda3std3__45tupleIJN6thrust24THRUST_300001_SM_1000_NS6detail15normal_iteratorINSA_10device_ptrIdEEEESF_EEEE10policy1000El11sub_functorIdESF_JPdSL_EEEvT0_iT1_T2_DpNS2_10kernel_argIT3_EE(
	.param .u64 _ZN3cub18CUB_300001_SM_10006detail9transform16transform_kernelINS2_10policy_hubILb1EN4cuda3std3__45tupleIJN6thrust24THRUST_300001_SM_1000_NS6detail15normal_iteratorINSA_10device_ptrIdEEEESF_EEEE10policy1000El11sub_functorIdESF_JPdSL_EEEvT0_iT1_T2_DpNS2_10kernel_argIT3_EE_param_0,
	.param .u32 _ZN3cub18CUB_300001_SM_10006detail9transform16transform_kernelINS2_10policy_hubILb1EN4cuda3std3__45tupleIJN6thrust24THRUST_300001_SM_1000_NS6detail15normal_iteratorINSA_10device_ptrIdEEEESF_EEEE10policy1000El11sub_functorIdESF_JPdSL_EEEvT0_iT1_T2_DpNS2_10kernel_argIT3_EE_param_1,
	.param .align 1 .b8 _ZN3cub18CUB_300001_SM_10006detail9transform16transform_kernelINS2_10policy_hubILb1EN4cuda3std3__45tupleIJN6thrust24THRUST_300001_SM_1000_NS6detail15normal_iteratorINSA_10device_ptrIdEEEESF_EEEE10policy1000El11sub_functorIdESF_JPdSL_EEEvT0_iT1_T2_DpNS2_10kernel_argIT3_EE_param_2[1],
	.param .align 8 .b8 _ZN3cub18CUB_300001_SM_10006detail9transform16transform_kernelINS2_10policy_hubILb1EN4cuda3std3__45tupleIJN6thrust24THRUST_300001_SM_1000_NS6detail15normal_iteratorINSA_10device_ptrIdEEEESF_EEEE10policy1000El11sub_functorIdESF_JPdSL_EEEvT0_iT1_T2_DpNS2_10kernel_argIT3_EE_param_3[8],
	.param .align 8 .b8 _ZN3cub18CUB_300001_SM_10006detail9transform16transform_kernelINS2_10policy_hubILb1EN4cuda3std3__45tupleIJN6thrust24THRUST_300001_SM_1000_NS6detail15normal_iteratorINSA_10device_ptrIdEEEESF_EEEE10policy1000El11sub_functorIdESF_JPdSL_EEEvT0_iT1_T2_DpNS2_10kernel_argIT3_EE_param_4[16],
	.param .align 8 .b8 _ZN3cub18CUB_300001_SM_10006detail9transform16transform_kernelINS2_10policy_hubILb1EN4cuda3std3__45tupleIJN6thrust24THRUST_300001_SM_1000_NS6detail15normal_iteratorINSA_10device_ptrIdEEEESF_EEEE10policy1000El11sub_functorIdESF_JPdSL_EEEvT0_iT1_T2_DpNS2_10kernel_argIT3_EE_param_5[16]
)
.maxntid 128
{
	.reg .pred 	%p<38>;
	.reg .b32 	%r<84>;
	.reg .b64 	%rd<106>;
	.reg .b64 	%fd<133>;

	ld.param.u64 	%rd29, [_ZN3cub18CUB_300001_SM_10006detail9transform16transform_kernelINS2_10policy_hubILb1EN4cuda3std3__45tupleIJN6thrust24THRUST_300001_SM_1000_NS6detail15normal_iteratorINSA_10device_ptrIdEEEESF_EEEE10policy1000El11sub_functorIdESF_JPdSL_EEEvT0_iT1_T2_DpNS2_10kernel_argIT3_EE_param_0];
	ld.param.u64 	%rd30, [_ZN3cub18CUB_300001_SM_10006detail9transform16transform_kernelINS2_10policy_hubILb1EN4cuda3std3__45tupleIJN6thrust24THRUST_300001_SM_1000_NS6detail15normal_iteratorINSA_10device_ptrIdEEEESF_EEEE10policy1000El11sub_functorIdESF_JPdSL_EEEvT0_iT1_T2_DpNS2_10kernel_argIT3_EE_param_5];
	ld.param.u64 	%rd31, [_ZN3cub18CUB_300001_SM_10006detail9transform16transform_kernelINS2_10policy_hubILb1EN4cuda3std3__45tupleIJN6thrust24THRUST_300001_SM_1000_NS6detail15normal_iteratorINSA_10device_ptrIdEEEESF_EEEE10policy1000El11sub_functorIdESF_JPdSL_EEEvT0_iT1_T2_DpNS2_10kernel_argIT3_EE_param_4];
	ld.param.u64 	%rd32, [_ZN3cub18CUB_300001_SM_10006detail9transform16transform_kernelINS2_10policy_hubILb1EN4cuda3std3__45tupleIJN6thrust24THRUST_300001_SM_1000_NS6detail15normal_iteratorINSA_10device_ptrIdEEEESF_EEEE10policy1000El11sub_functorIdESF_JPdSL_EEEvT0_iT1_T2_DpNS2_10kernel_argIT3_EE_param_3];
	ld.param.u32 	%r49, [_ZN3cub18CUB_300001_SM_10006detail9transform16transform_kernelINS2_10policy_hubILb1EN4cuda3std3__45tupleIJN6thrust24THRUST_300001_SM_1000_NS6detail15normal_iteratorINSA_10device_ptrIdEEEESF_EEEE10policy1000El11sub_functorIdESF_JPdSL_EEEvT0_iT1_T2_DpNS2_10kernel_argIT3_EE_param_1];
	cvta.to.global.u64 	%rd1, %rd32;
	cvta.to.global.u64 	%rd2, %rd31;
	cvta.to.global.u64 	%rd3, %rd30;
	shl.b32 	%r1, %r49, 7;
	mov.u32 	%r50, %ctaid.x;
	cvt.u64.u32 	%rd33, %r50;
	cvt.s64.s32 	%rd34, %r1;
	mul.lo.s64 	%rd4, %rd34, %rd33;
	sub.s64 	%rd35, %rd29, %rd4;
	min.s64 	%rd36, %rd35, %rd34;
	cvt.u32.u64 	%r2, %rd36;
	shl.b32 	%r3, %r2, 3;
	mov.u32 	%r4, %tid.x;
	shl.b32 	%r72, %r4, 7;
	setp.ge.s32 	%p1, %r72, %r3;
	@%p1 bra 	$L__BB12_5;
	shl.b64 	%rd5, %rd4, 3;
	add.s64 	%rd37, %rd2, %rd5;
	mul.wide.u32 	%rd6, %r4, 128;
	add.s64 	%rd103, %rd37, %rd6;
	mov.u32 	%r71, %r72;
$L__BB12_2:
	.pragma "nounroll";
	// begin inline asm
	prefetch.global.L2 [%rd103];
	// end inline asm
	add.s32 	%r71, %r71, 16384;
	add.s64 	%rd103, %rd103, 16384;
	setp.lt.s32 	%p2, %r71, %r3;
	@%p2 bra 	$L__BB12_2;
	add.s64 	%rd39, %rd3, %rd5;
	add.s64 	%rd104, %rd39, %rd6;
$L__BB12_4:
	.pragma "nounroll";
	// begin inline asm
	prefetch.global.L2 [%rd104];
	// end inline asm
	add.s32 	%r72, %r72, 16384;
	add.s64 	%rd104, %rd104, 16384;
	setp.lt.s32 	%p3, %r72, %r3;
	@%p3 bra 	$L__BB12_4;
$L__BB12_5:
	shl.b64 	%rd105, %rd4, 3;
	add.s64 	%rd13, %rd2, %rd105;
	add.s64 	%rd14, %rd3, %rd105;
	add.s64 	%rd15, %rd1, %rd105;
	setp.eq.s32 	%p4, %r1, %r2;
	@%p4 bra 	$L__BB12_47;
	setp.lt.s32 	%p5, %r49, 1;
	@%p5 bra 	$L__BB12_60;
	and.b32  	%r10, %r49, 7;
	setp.lt.u32 	%p6, %r49, 8;
	mov.b32 	%r81, 0;
	@%p6 bra 	$L__BB12_26;
	and.b32  	%r81, %r49, 2147483640;
	mov.b32 	%r75, 0;
$L__BB12_9:
	.pragma "nounroll";
	shl.b32 	%r53, %r75, 7;
	add.s32 	%r21, %r53, %r4;
	setp.ge.s32 	%p7, %r21, %r2;
	@%p7 bra 	$L__BB12_11;
	mul.wide.u32 	%rd42, %r21, 8;
	add.s64 	%rd43, %rd13, %rd42;
	add.s64 	%rd44, %rd14, %rd42;
	ld.global.f64 	%fd1, [%rd43];
	ld.global.f64 	%fd2, [%rd44];
	sub.f64 	%fd3, %fd1, %fd2;
	add.s64 	%rd45, %rd15, %rd42;
	st.global.f64 	[%rd45], %fd3;
$L__BB12_11:
	add.s32 	%r54, %r21, 128;
	setp.ge.s32 	%p8, %r54, %r2;
	mul.wide.s32 	%rd46, %r54, 8;
	add.s64 	%rd23, %rd13, %rd46;
	add.s64 	%rd24, %rd14, %rd46;
	add.s64 	%rd25, %rd15, %rd46;
	@%p8 bra 	$L__BB12_13;
	ld.global.f64 	%fd4, [%rd23];
	ld.global.f64 	%fd5, [%rd24];
	sub.f64 	%fd6, %fd4, %fd5;
	st.global.f64 	[%rd25], %fd6;
$L__BB12_13:
	add.s32 	%r55, %r21, 256;
	setp.ge.s32 	%p9, %r55, %r2;
	@%p9 bra 	$L__BB12_15;
	ld.global.f64 	%fd7, [%rd23+1024];
	ld.global.f64 	%fd8, [%rd24+1024];
	sub.f64 	%fd9, %fd7, %fd8;
	st.global.f64 	[%rd25+1024], %fd9;
$L__BB12_15:
	add.s32 	%r56, %r21, 384;
	setp.ge.s32 	%p10, %r56, %r2;
	@%p10 bra 	$L__BB12_17;
	ld.global.f64 	%fd10, [%rd23+2048];
	ld.global.f64 	%fd11, [%rd24+2048];
	sub.f64 	%fd12, %fd10, %fd11;
	st.global.f64 	[%rd25+2048], %fd12;
$L__BB12_17:
	add.s32 	%r57, %r21, 512;
	setp.ge.s32 	%p11, %r57, %r2;
	@%p11 bra 	$L__BB12_19;
	ld.global.f64 	%fd13, [%rd23+3072];
	ld.global.f64 	%fd14, [%rd24+3072];
	sub.f64 	%fd15, %fd13, %fd14;
	st.global.f64 	[%rd25+3072], %fd15;
$L__BB12_19:
	add.s32 	%r58, %r21, 640;
	setp.ge.s32 	%p12, %r58, %r2;
	@%p12 bra 	$L__BB12_21;
	ld.global.f64 	%fd16, [%rd23+4096];
	ld.global.f64 	%fd17, [%rd24+4096];
	sub.f64 	%fd18, %fd16, %fd17;
	st.global.f64 	[%rd25+4096], %fd18;
$L__BB12_21:
	add.s32 	%r59, %r21, 768;
	setp.ge.s32 	%p13, %r59, %r2;
	@%p13 bra 	$L__BB12_23;
	ld.global.f64 	%fd19, [%rd23+5120];
	ld.global.f64 	%fd20, [%rd24+5120];
	sub.f64 	%fd21, %fd19, %fd20;
	st.global.f64 	[%rd25+5120], %fd21;
$L__BB12_23:
	add.s32 	%r60, %r21, 896;
	setp.ge.s32 	%p14, %r60, %r2;
	@%p14 bra 	$L__BB12_25;
	ld.global.f64 	%fd22, [%rd23+6144];
	ld.global.f64 	%fd23, [%rd24+6144];
	sub.f64 	%fd24, %fd22, %fd23;
	st.global.f64 	[%rd25+6144], %fd24;
$L__BB12_25:
	add.s32 	%r75, %r75, 8;
	setp.eq.s32 	%p15, %r75, %r81;
	@%p15 bra 	$L__BB12_26;
	bra.uni 	$L__BB12_9;
$L__BB12_26:
	setp.eq.s32 	%p16, %r10, 0;
	@%p16 bra 	$L__BB12_60;
	and.b32  	%r37, %r49, 3;
	setp.lt.u32 	%p17, %r10, 4;
	@%p17 bra 	$L__BB12_37;
	shl.b32 	%r61, %r81, 7;
	add.s32 	%r38, %r61, %r4;
	setp.ge.s32 	%p18, %r38, %r2;
	@%p18 bra 	$L__BB12_30;
	mul.wide.s32 	%rd47, %r38, 8;
	add.s64 	%rd48, %rd13, %rd47;
	add.s64 	%rd49, %rd14, %rd47;
	ld.global.f64 	%fd25, [%rd48];
	ld.global.f64 	%fd26, [%rd49];
	sub.f64 	%fd27, %fd25, %fd26;
	add.s64 	%rd50, %rd15, %rd47;
	st.global.f64 	[%rd50], %fd27;
$L__BB12_30:
	add.s32 	%r39, %r38, 128;
	setp.ge.s32 	%p19, %r39, %r2;
	@%p19 bra 	$L__BB12_32;
	mul.wide.s32 	%rd51, %r39, 8;
	add.s64 	%rd52, %rd13, %rd51;
	add.s64 	%rd53, %rd14, %rd51;
	ld.global.f64 	%fd28, [%rd52];
	ld.global.f64 	%fd29, [%rd53];
	sub.f64 	%fd30, %fd28, %fd29;
	add.s64 	%rd54, %rd15, %rd51;
	st.global.f64 	[%rd54], %fd30;
$L__BB12_32:
	add.s32 	%r40, %r38, 256;
	setp.ge.s32 	%p20, %r40, %r2;
	@%p20 bra 	$L__BB12_34;
	mul.wide.s32 	%rd55, %r40, 8;
	add.s64 	%rd56, %rd13, %rd55;
	add.s64 	%rd57, %rd14, %rd55;
	ld.global.f64 	%fd31, [%rd56];
	ld.global.f64 	%fd32, [%rd57];
	sub.f64 	%fd33, %fd31, %fd32;
	add.s64 	%rd58, %rd15, %rd55;
	st.global.f64 	[%rd58], %fd33;
$L__BB12_34:
	add.s32 	%r41, %r38, 384;
	setp.ge.s32 	%p21, %r41, %r2;
	@%p21 bra 	$L__BB12_36;
	mul.wide.s32 	%rd59, %r41, 8;
	add.s64 	%rd60, %rd13, %rd59;
	add.s64 	%rd61, %rd14, %rd59;
	ld.global.f64 	%fd34, [%rd60];
	ld.global.f64 	%fd35, [%rd61];
	sub.f64 	%fd36, %fd34, %fd35;
	add.s64 	%rd62, %rd15, %rd59;
	st.global.f64 	[%rd62], %fd36;
$L__BB12_36:
	add.s32 	%r81, %r81, 4;
$L__BB12_37:
	setp.eq.s32 	%p22, %r37, 0;
	@%p22 bra 	$L__BB12_60;
	setp.eq.s32 	%p23, %r37, 1;
	@%p23 bra 	$L__BB12_44;
	shl.b32 	%r62, %r81, 7;
	add.s32 	%r44, %r62, %r4;
	setp.ge.s32 	%p24, %r44, %r2;
	@%p24 bra 	$L__BB12_41;
	mul.wide.s32 	%rd63, %r44, 8;
	add.s64 	%rd64, %rd13, %rd63;
	add.s64 	%rd65, %rd14, %rd63;
	ld.global.f64 	%fd37, [%rd64];
	ld.global.f64 	%fd38, [%rd65];
	sub.f64 	%fd39, %fd37, %fd38;
	add.s64 	%rd66, %rd15, %rd63;
	st.global.f64 	[%rd66], %fd39;
$L__BB12_41:
	add.s32 	%r45, %r44, 128;
	setp.ge.s32 	%p25, %r45, %r2;
	@%p25 bra 	$L__BB12_43;
	mul.wide.s32 	%rd67, %r45, 8;
	add.s64 	%rd68, %rd13, %rd67;
	add.s64 	%rd69, %rd14, %rd67;
	ld.global.f64 	%fd40, [%rd68];
	ld.global.f64 	%fd41, [%rd69];
	sub.f64 	%fd42, %fd40, %fd41;
	add.s64 	%rd70, %rd15, %rd67;
	st.global.f64 	[%rd70], %fd42;
$L__BB12_43:
	add.s32 	%r81, %r81, 2;
$L__BB12_44:
	and.b32  	%r63, %r49, 1;
	setp.eq.b32 	%p26, %r63, 1;
	not.pred 	%p27, %p26;
	@%p27 bra 	$L__BB12_60;
	shl.b32 	%r64, %r81, 7;
	add.s32 	%r48, %r64, %r4;
	setp.ge.s32 	%p28, %r48, %r2;
	@%p28 bra 	$L__BB12_60;
	mul.wide.s32 	%rd71, %r48, 8;
	add.s64 	%rd72, %rd13, %rd71;
	add.s64 	%rd73, %rd14, %rd71;
	ld.global.f64 	%fd43, [%rd72];
	ld.global.f64 	%fd44, [%rd73];
	sub.f64 	%fd45, %fd43, %fd44;
	add.s64 	%rd74, %rd15, %rd71;
	st.global.f64 	[%rd74], %fd45;
	bra.uni 	$L__BB12_60;
$L__BB12_47:
	setp.lt.s32 	%p29, %r49, 1;
	@%p29 bra 	$L__BB12_60;
	and.b32  	%r12, %r49, 15;
	setp.lt.u32 	%p30, %r49, 16;
	mov.b32 	%r77, 0;
	@%p30 bra 	$L__BB12_51;
	and.b32  	%r77, %r49, 2147483632;
	neg.s32 	%r74, %r77;
	add.s64 	%rd75, %rd105, %rd1;
	add.s32 	%r73, %r4, 1152;
	add.s64 	%rd17, %rd75, 3072;
	mul.wide.u32 	%rd76, %r4, 8;
	add.s64 	%rd77, %rd76, %rd2;
	add.s64 	%rd18, %rd77, 8192;
	add.s64 	%rd78, %rd76, 4096;
	add.s64 	%rd19, %rd3, %rd78;
	add.s64 	%rd20, %rd1, %rd78;
$L__BB12_50:
	.pragma "nounroll";
	mul.wide.s32 	%rd79, %r73, 8;
	shl.b64 	%rd80, %rd4, 3;
	add.s64 	%rd81, %rd80, 3072;
	add.s64 	%rd82, %rd2, %rd81;
	add.s64 	%rd83, %rd82, %rd79;
	add.s64 	%rd84, %rd3, %rd81;
	add.s64 	%rd85, %rd84, %rd79;
	add.s64 	%rd86, %rd17, %rd79;
	add.s64 	%rd87, %rd18, %rd105;
	add.s64 	%rd88, %rd19, %rd105;
	ld.global.f64 	%fd46, [%rd87+-8192];
	ld.global.f64 	%fd47, [%rd88+-4096];
	sub.f64 	%fd48, %fd46, %fd47;
	add.s64 	%rd89, %rd20, %rd105;
	st.global.f64 	[%rd89+-4096], %fd48;
	ld.global.f64 	%fd49, [%rd87+-7168];
	ld.global.f64 	%fd50, [%rd88+-3072];
	sub.f64 	%fd51, %fd49, %fd50;
	st.global.f64 	[%rd89+-3072], %fd51;
	ld.global.f64 	%fd52, [%rd87+-6144];
	ld.global.f64 	%fd53, [%rd88+-2048];
	sub.f64 	%fd54, %fd52, %fd53;
	st.global.f64 	[%rd89+-2048], %fd54;
	ld.global.f64 	%fd55, [%rd87+-5120];
	ld.global.f64 	%fd56, [%rd88+-1024];
	sub.f64 	%fd57, %fd55, %fd56;
	st.global.f64 	[%rd89+-1024], %fd57;
	ld.global.f64 	%fd58, [%rd87+-4096];
	ld.global.f64 	%fd59, [%rd88];
	sub.f64 	%fd60, %fd58, %fd59;
	st.global.f64 	[%rd89], %fd60;
	ld.global.f64 	%fd61, [%rd87+-3072];
	ld.global.f64 	%fd62, [%rd88+1024];
	sub.f64 	%fd63, %fd61, %fd62;
	st.global.f64 	[%rd89+1024], %fd63;
	ld.global.f64 	%fd64, [%rd87+-2048];
	ld.global.f64 	%fd65, [%rd88+2048];
	sub.f64 	%fd66, %fd64, %fd65;
	st.global.f64 	[%rd89+2048], %fd66;
	ld.global.f64 	%fd67, [%rd87+-1024];
	ld.global.f64 	%fd68, [%rd88+3072];
	sub.f64 	%fd69, %fd67, %fd68;
	st.global.f64 	[%rd89+3072], %fd69;
	ld.global.f64 	%fd70, [%rd87];
	ld.global.f64 	%fd71, [%rd88+4096];
	sub.f64 	%fd72, %fd70, %fd71;
	st.global.f64 	[%rd89+4096], %fd72;
	ld.global.f64 	%fd73, [%rd83+-3072];
	ld.global.f64 	%fd74, [%rd85+-3072];
	sub.f64 	%fd75, %fd73, %fd74;
	st.global.f64 	[%rd86+-3072], %fd75;
	ld.global.f64 	%fd76, [%rd83+-2048];
	ld.global.f64 	%fd77, [%rd85+-2048];
	sub.f64 	%fd78, %fd76, %fd77;
	st.global.f64 	[%rd86+-2048], %fd78;
	ld.global.f64 	%fd79, [%rd83+-1024];
	ld.global.f64 	%fd80, [%rd85+-1024];
	sub.f64 	%fd81, %fd79, %fd80;
	st.global.f64 	[%rd86+-1024], %fd81;
	ld.global.f64 	%fd82, [%rd83];
	ld.global.f64 	%fd83, [%rd85];
	sub.f64 	%fd84, %fd82, %fd83;
	st.global.f64 	[%rd86], %fd84;
	ld.global.f64 	%fd85, [%rd83+1024];
	ld.global.f64 	%fd86, [%rd85+1024];
	sub.f64 	%fd87, %fd85, %fd86;
	st.global.f64 	[%rd86+1024], %fd87;
	ld.global.f64 	%fd88, [%rd83+2048];
	ld.global.f64 	%fd89, [%rd85+2048];
	sub.f64 	%fd90, %fd88, %fd89;
	st.global.f64 	[%rd86+2048], %fd90;
	ld.global.f64 	%fd91, [%rd83+3072];
	ld.global.f64 	%fd92, [%rd85+3072];
	sub.f64 	%fd93, %fd91, %fd92;
	st.global.f64 	[%rd86+3072], %fd93;
	add.s32 	%r74, %r74, 16;
	add.s32 	%r73, %r73, 2048;
	add.s64 	%rd105, %rd105, 16384;
	setp.eq.s32 	%p31, %r74, 0;
	@%p31 bra 	$L__BB12_51;
	bra.uni 	$L__BB12_50;
$L__BB12_51:
	setp.eq.s32 	%p32, %r12, 0;
	@%p32 bra 	$L__BB12_60;
	and.b32  	%r24, %r49, 7;
	setp.lt.u32 	%p33, %r12, 8;
	@%p33 bra 	$L__BB12_54;
	shl.b32 	%r66, %r77, 7;
	add.s32 	%r67, %r66, %r4;
	mul.wide.s32 	%rd90, %r67, 8;
	add.s64 	%rd91, %rd13, %rd90;
	add.s64 	%rd92, %rd14, %rd90;
	ld.global.f64 	%fd94, [%rd91];
	ld.global.f64 	%fd95, [%rd92];
	sub.f64 	%fd96, %fd94, %fd95;
	add.s64 	%rd93, %rd15, %rd90;
	st.global.f64 	[%rd93], %fd96;
	ld.global.f64 	%fd97, [%rd91+1024];
	ld.global.f64 	%fd98, [%rd92+1024];
	sub.f64 	%fd99, %fd97, %fd98;
	st.global.f64 	[%rd93+1024], %fd99;
	ld.global.f64 	%fd100, [%rd91+2048];
	ld.global.f64 	%fd101, [%rd92+2048];
	sub.f64 	%fd102, %fd100, %fd101;
	st.global.f64 	[%rd93+2048], %fd102;
	ld.global.f64 	%fd103, [%rd91+3072];
	ld.global.f64 	%fd104, [%rd92+3072];
	sub.f64 	%fd105, %fd103, %fd104;
	st.global.f64 	[%rd93+3072], %fd105;
	ld.global.f64 	%fd106, [%rd91+4096];
	ld.global.f64 	%fd107, [%rd92+4096];
	sub.f64 	%fd108, %fd106, %fd107;
	st.global.f64 	[%rd93+4096], %fd108;
	ld.global.f64 	%fd109, [%rd91+5120];
	ld.global.f64 	%fd110, [%rd92+5120];
	sub.f64 	%fd111, %fd109, %fd110;
	st.global.f64 	[%rd93+5120], %fd111;
	ld.global.f64 	%fd112, [%rd91+6144];
	ld.global.f64 	%fd113, [%rd92+6144];
	sub.f64 	%fd114, %fd112, %fd113;
	st.global.f64 	[%rd93+6144], %fd114;
	ld.global.f64 	%fd115, [%rd91+7168];
	ld.global.f64 	%fd116, [%rd92+7168];
	sub.f64 	%fd117, %fd115, %fd116;
	st.global.f64 	[%rd93+7168], %fd117;
	add.s32 	%r77, %r77, 8;
$L__BB12_54:
	setp.eq.s32 	%p34, %r24, 0;
	@%p34 bra 	$L__BB12_60;
	and.b32  	%r27, %r49, 3;
	setp.lt.u32 	%p35, %r24, 4;
	@%p35 bra 	$L__BB12_57;
	shl.b32 	%r68, %r77, 7;
	add.s32 	%r69, %r68, %r4;
	mul.wide.s32 	%rd94, %r69, 8;
	add.s64 	%rd95, %rd13, %rd94;
	add.s64 	%rd96, %rd14, %rd94;
	ld.global.f64 	%fd118, [%rd95];
	ld.global.f64 	%fd119, [%rd96];
	sub.f64 	%fd120, %fd118, %fd119;
	add.s64 	%rd97, %rd15, %rd94;
	st.global.f64 	[%rd97], %fd120;
	ld.global.f64 	%fd121, [%rd95+1024];
	ld.global.f64 	%fd122, [%rd96+1024];
	sub.f64 	%fd123, %fd121, %fd122;
	st.global.f64 	[%rd97+1024], %fd123;
	ld.global.f64 	%fd124, [%rd95+2048];
	ld.global.f64 	%fd125, [%rd96+2048];
	sub.f64 	%fd126, %fd124, %fd125;
	st.global.f64 	[%rd97+2048], %fd126;
	ld.global.f64 	%fd127, [%rd95+3072];
	ld.global.f64 	%fd128, [%rd96+3072];
	sub.f64 	%fd129, %fd127, %fd128;
	st.global.f64 	[%rd97+3072], %fd129;
	add.s32 	%r77, %r77, 4;
$L__BB12_57:
	setp.eq.s32 	%p36, %r27, 0;
	@%p36 bra 	$L__BB12_60;
	shl.b64 	%rd98, %rd4, 3;
	add.s64 	%rd26, %rd1, %rd98;
	shl.b32 	%r70, %r77, 7;
	add.s32 	%r80, %r4, %r70;
	add.s64 	%rd27, %rd3, %rd98;
	add.s64 	%rd28, %rd2, %rd98;
	neg.s32 	%r79, %r27;
$L__BB12_59:
	.pragma "nounroll";
	mul.wide.s32 	%rd99, %r80, 8;
	add.s64 	%rd100, %rd26, %rd99;
	add.s64 	%rd101, %rd27, %rd99;
	add.s64 	%rd102, %rd28, %rd99;
	ld.global.f64 	%fd130, [%rd102];
	ld.global.f64 	%fd131, [%rd101];
	sub.f64 	%fd132, %fd130, %fd131;
	st.global.f64 	[%rd100], %fd132;
	add.s32 	%r80, %r80, 128;
	add.s32 	%r79, %r79, 1;
	setp.eq.s32 	%p37, %r79, 0;
	@%p37 bra 	$L__BB12_60;
	bra.uni 	$L__BB12_59;
$L__BB12_60:
	ret;

}
	// .globl	_ZN3cub18CUB_300001_SM_10006detail6reduce28DeviceReduceSingleTileKernelINS2_10policy_hubImj11mul_functorImEE10Policy1000EN6thrust24THRUST_300001_SM_1000_NS6detail15normal_iteratorINSA_10device_ptrIjEEEEPmjS6_mm11inc_functorIjEEEvT0_T1_T2_T3_T4_T6_
.visible .entry _ZN3cub18CUB_300001_SM_10006detail6reduce28DeviceReduceSingleTileKernelINS2_10policy_hubImj11mul_functorImEE10Policy1000EN6thrust24THRUST_300001_SM_1000_NS6detail15normal_iteratorINSA_10device_ptrIjEEEEPmjS6_mm11inc_functorIjEEEvT0_T1_T2_T3_T4_T6_(
	.param .align 8 .b8 _ZN3cub18CUB_300001_SM_10006detail6reduce28DeviceReduceSingleTileKernelINS2_10policy_hubImj11mul_functorImEE10Policy1000EN6thrust24THRUST_300001_SM_1000_NS6detail15normal_iteratorINSA_10device_ptrIjEEEEPmjS6_mm11inc_functorIjEEEvT0_T1_T2_T3_T4_T6__param_0[8],
	.param .u64 .ptr .align 1 _ZN3cub18CUB_300001_SM_10006detail6reduce28DeviceReduceSingleTileKernelINS2_10policy_hubImj11mul_functorImEE10Policy1000EN6thrust24THRUST_300001_SM_1000_NS6detail15normal_iteratorINSA_10device_ptrIjEEEEPmjS6_mm11inc_functorIjEEEvT0_T1_T2_T3_T4_T6__param_1,
	.param .u32 _ZN3cub18CUB_300001_SM_10006detail6reduce28DeviceReduceSingleTileKernelINS2_10policy_hubImj11mul_functorImEE10Policy1000EN6thrust24THRUST_300001_SM_1000_NS6detail15normal_iteratorINSA_10device_ptrIjEEEEPmjS6_mm11inc_functorIjEEEvT0_T1_T2_T3_T4_T6__param_2,
	.param .align 1 .b8 _ZN3cub18CUB_300001_SM_10006detail6reduce28DeviceReduceSingleTileKernelINS2_10policy_hubImj11mul_functorImEE10Policy1000EN6thrust24THRUST_300001_SM_1000_NS6detail15normal_iteratorINSA_10device_ptrIjEEEEPmjS6_mm11inc_functorIjEEEvT0_T1_T2_T3_T4_T6__param_3[1],
	.param .u64 _ZN3cub18CUB_300001_SM_10006detail6reduce28DeviceReduceSingleTileKernelINS2_10policy_hubImj11mul_functorImEE10Policy1000EN6thrust24THRUST_300001_SM_1000_NS6detail15normal_iteratorINSA_10device_ptrIjEEEEPmjS6_mm11inc_functorIjEEEvT0_T1_T2_T3_T4_T6__param_4,
	.param .align 1 .b8 _ZN3cub18CUB_300001_SM_10006detail6reduce28DeviceReduceSingleTileKernelINS2_10policy_hubImj11mul_functorImEE10Policy1000EN6thrust24THRUST_300001_SM_1000_NS6detail15normal_iteratorINSA_10device_ptrIjEEEEPmjS6_mm11inc_functorIjEEEvT0_T1_T2_T3_T4_T6__param_5[1]
)
.maxntid 256
.minnctapersm 1
{
	.reg .pred 	%p<59>;
	.reg .b32 	%r<436>;
	.reg .b64 	%rd<377>;
	// demoted variable
	.shared .align 8 .b8 _ZZN3cub18CUB_300001_SM_10006detail6reduce28DeviceReduceSingleTileKernelINS2_10policy_hubImj11mul_functorImEE10Policy1000EN6thrust24THRUST_300001_SM_1000_NS6detail15normal_iteratorINSA_10device_ptrIjEEEEPmjS6_mm11inc_functorIjEEEvT0_T1_T2_T3_T4_T6_E12temp_storage[80];
	ld.param.u64 	%rd48, [_ZN3cub18CUB_300001_SM_10006detail6reduce28DeviceReduceSingleTileKernelINS2_10policy_hubImj11mul_functorImEE10Policy1000EN6thrust24THRUST_300001_SM_1000_NS6detail15normal_iteratorINSA_10device_ptrIjEEEEPmjS6_mm11inc_functorIjEEEvT0_T1_T2_T3_T4_T6__param_0];
	ld.param.u64 	%rd50, [_ZN3cub18CUB_300001_SM_10006detail6reduce28DeviceReduceSingleTileKernelINS2_10policy_hubImj11mul_functorImEE10Policy1000EN6thrust24THRUST_300001_SM_1000_NS6detail15normal_iteratorINSA_10device_ptrIjEEEEPmjS6_mm11inc_functorIjEEEvT0_T1_T2_T3_T4_T6__param_1];
	ld.param.u32 	%r51, [_ZN3cub18CUB_300001_SM_10006detail6reduce28DeviceReduceSingleTileKernelINS2_10policy_hubImj11mul_functorImEE10Policy1000EN6thrust24THRUST_300001_SM_1000_NS6detail15normal_iteratorINSA_10device_ptrIjEEEEPmjS6_mm11inc_functorIjEEEvT0_T1_T2_T3_T4_T6__param_2];
	ld.param.u64 	%rd49, [_ZN3cub18CUB_300001_SM_10006detail6reduce28DeviceReduceSingleTileKernelINS2_10policy_hubImj11mul_functorImEE10Policy1000EN6thrust24THRUST_300001_SM_1000_NS6detail15normal_iteratorINSA_10device_ptrIjEEEEPmjS6_mm11inc_functorIjEEEvT0_T1_T2_T3_T4_T6__param_4];
	cvta.to.global.u64 	%rd1, %rd50;
	setp.ne.s32 	%p1, %r51, 0;
	@%p1 bra 	$L__BB13_3;
	mov.u32 	%r418, %tid.x;
	setp.ne.s32 	%p58, %r418, 0;
	@%p58 bra 	$L__BB13_52;
	st.global.u64 	[%rd1], %rd49;
	bra.uni 	$L__BB13_52;
$L__BB13_3:
	cvta.to.global.u64 	%rd2, %rd48;
	setp.gt.u32 	%p2, %r51, 2047;
	@%p2 bra 	$L__BB13_28;
	mov.u32 	%r1, %tid.x;
	setp.ge.u32 	%p24, %r1, %r51;
	mov.b64 	%rd364, 0;
	mov.u32 	%r422, %r1;
	@%p24 bra 	$L__BB13_6;
	mul.wide.u32 	%rd225, %r1, 4;
	add.s64 	%rd226, %rd2, %rd225;
	ld.global.u32 	%r235, [%rd226];
	add.s32 	%r236, %r235, 1;
	cvt.u64.u32 	%rd364, %r236;
	add.s32 	%r422, %r1, 256;
$L__BB13_6:
	setp.ge.u32 	%p25, %r422, %r51;
	@%p25 bra 	$L__BB13_19;
	not.b32 	%r237, %r422;
	add.s32 	%r238, %r51, %r237;
	shr.u32 	%r239, %r238, 8;
	add.s32 	%r4, %r239, 1;
	and.b32  	%r5, %r4, 15;
	setp.lt.u32 	%p26, %r238, 3840;
	@%p26 bra 	$L__BB13_10;
	and.b32  	%r240, %r4, 33554416;
	neg.s32 	%r420, %r240;
	mul.wide.u32 	%rd228, %r422, 4;
	add.s64 	%rd229, %rd228, %rd2;
	add.s64 	%rd354, %rd229, 8192;
$L__BB13_9:
	.pragma "nounroll";
	ld.global.u32 	%r241, [%rd354+-8192];
	add.s32 	%r242, %r241, 1;
	cvt.u64.u32 	%rd230, %r242;
	mul.lo.s64 	%rd231, %rd364, %rd230;
	ld.global.u32 	%r243, [%rd354+-7168];
	add.s32 	%r244, %r243, 1;
	cvt.u64.u32 	%rd232, %r244;
	mul.lo.s64 	%rd233, %rd231, %rd232;
	ld.global.u32 	%r245, [%rd354+-6144];
	add.s32 	%r246, %r245, 1;
	cvt.u64.u32 	%rd234, %r246;
	mul.lo.s64 	%rd235, %rd233, %rd234;
	ld.global.u32 	%r247, [%rd354+-5120];
	add.s32 	%r248, %r247, 1;
	cvt.u64.u32 	%rd236, %r248;
	mul.lo.s64 	%rd237, %rd235, %rd236;
	ld.global.u32 	%r249, [%rd354+-4096];
	add.s32 	%r250, %r249, 1;
	cvt.u64.u32 	%rd238, %r250;
	mul.lo.s64 	%rd239, %rd237, %rd238;
	ld.global.u32 	%r251, [%rd354+-3072];
	add.s32 	%r252, %r251, 1;
	cvt.u64.u32 	%rd240, %r252;
	mul.lo.s64 	%rd241, %rd239, %rd240;
	ld.global.u32 	%r253, [%rd354+-2048];
	add.s32 	%r254, %r253, 1;
	cvt.u64.u32 	%rd242, %r254;
	mul.lo.s64 	%rd243, %rd241, %rd242;
	ld.global.u32 	%r255, [%rd354+-1024];
	add.s32 	%r256, %r255, 1;
	cvt.u64.u32 	%rd244, %r256;
	mul.lo.s64 	%rd245, %rd243, %rd244;
	ld.global.u32 	%r257, [%rd354];
	add.s32 	%r258, %r257, 1;
	cvt.u64.u32 	%rd246, %r258;
	mul.lo.s64 	%rd247, %rd245, %rd246;
	ld.global.u32 	%r259, [%rd354+1024];
	add.s32 	%r260, %r259, 1;
	cvt.u64.u32 	%rd248, %r260;
	mul.lo.s64 	%rd249, %rd247, %rd248;
	ld.global.u32 	%r261, [%rd354+2048];
	add.s32 	%r262, %r261, 1;
	cvt.u64.u32 	%rd250, %r262;
	mul.lo.s64 	%rd251, %rd249, %rd250;
	ld.global.u32 	%r263, [%rd354+3072];
	add.s32 	%r264, %r263, 1;
	cvt.u64.u32 	%rd252, %r264;
	mul.lo.s64 	%rd253, %rd251, %rd252;
	ld.global.u32 	%r265, [%rd354+4096];
	add.s32 	%r266, %r265, 1;
	cvt.u64.u32 	%rd254, %r266;
	mul.lo.s64 	%rd255, %rd253, %rd254;
	ld.global.u32 	%r267, [%rd354+5120];
	add.s32 	%r268, %r267, 1;
	cvt.u64.u32 	%rd256, %r268;
	mul.lo.s64 	%rd257, %rd255, %rd256;
	ld.global.u32 	%r269, [%rd354+6144];
	add.s32 	%r270, %r269, 1;
	cvt.u64.u32 	%rd258, %r270;
	mul.lo.s64 	%rd259, %rd257, %rd258;
	ld.global.u32 	%r271, [%rd354+7168];
	add.s32 	%r272, %r271, 1;
	cvt.u64.u32 	%rd260, %r272;
	mul.lo.s64 	%rd364, %rd259, %rd260;
	add.s32 	%r422, %r422, 4096;
	add.s32 	%r420, %r420, 16;
	add.s64 	%rd354, %rd354, 16384;
	setp.ne.s32 	%p27, %r420, 0;
	@%p27 bra 	$L__BB13_9;
$L__BB13_10:
	setp.eq.s32 	%p28, %r5, 0;
	@%p28 bra 	$L__BB13_19;
	and.b32  	%r12, %r4, 7;
	setp.lt.u32 	%p29, %r5, 8;
	@%p29 bra 	$L__BB13_13;
	mul.wide.u32 	%rd262, %r422, 4;
	add.s64 	%rd263, %rd2, %rd262;
	ld.global.u32 	%r273, [%rd263];
	add.s32 	%r274, %r273, 1;
	cvt.u64.u32 	%rd264, %r274;
	mul.lo.s64 	%rd265, %rd364, %rd264;
	ld.global.u32 	%r275, [%rd263+1024];
	add.s32 	%r276, %r275, 1;
	cvt.u64.u32 	%rd266, %r276;
	mul.lo.s64 	%rd267, %rd265, %rd266;
	ld.global.u32 	%r277, [%rd263+2048];
	add.s32 	%r278, %r277, 1;
	cvt.u64.u32 	%rd268, %r278;
	mul.lo.s64 	%rd269, %rd267, %rd268;
	ld.global.u32 	%r279, [%rd263+3072];
	add.s32 	%r280, %r279, 1;
	cvt.u64.u32 	%rd270, %r280;
	mul.lo.s64 	%rd271, %rd269, %rd270;
	ld.global.u32 	%r281, [%rd263+4096];
	add.s32 	%r282, %r281, 1;
	cvt.u64.u32 	%rd272, %r282;
	mul.lo.s64 	%rd273, %rd271, %rd272;
	ld.global.u32 	%r283, [%rd263+5120];
	add.s32 	%r284, %r283, 1;
	cvt.u64.u32 	%rd274, %r284;
	mul.lo.s64 	%rd275, %rd273, %rd274;
	ld.global.u32 	%r285, [%rd263+6144];
	add.s32 	%r286, %r285, 1;
	cvt.u64.u32 	%rd276, %r286;
	mul.lo.s64 	%rd277, %rd275, %rd276;
	ld.global.u32 	%r287, [%rd263+7168];
	add.s32 	%r288, %r287, 1;
	cvt.u64.u32 	%rd278, %r288;
	mul.lo.s64 	%rd364, %rd277, %rd278;
	add.s32 	%r422, %r422, 2048;
$L__BB13_13:
	setp.eq.s32 	%p30, %r12, 0;
	@%p30 bra 	$L__BB13_19;
	and.b32  	%r15, %r4, 3;
	setp.lt.u32 	%p31, %r12, 4;
	@%p31 bra 	$L__BB13_16;
	mul.wide.u32 	%rd280, %r422, 4;
	add.s64 	%rd281, %rd2, %rd280;
	ld.global.u32 	%r289, [%rd281];
	add.s32 	%r290, %r289, 1;
	cvt.u64.u32 	%rd282, %r290;
	mul.lo.s64 	%rd283, %rd364, %rd282;
	ld.global.u32 	%r291, [%rd281+1024];
	add.s32 	%r292, %r291, 1;
	cvt.u64.u32 	%rd284, %r292;
	mul.lo.s64 	%rd285, %rd283, %rd284;
	ld.global.u32 	%r293, [%rd281+2048];
	add.s32 	%r294, %r293, 1;
	cvt.u64.u32 	%rd286, %r294;
	mul.lo.s64 	%rd287, %rd285, %rd286;
	ld.global.u32 	%r295, [%rd281+3072];
	add.s32 	%r296, %r295, 1;
	cvt.u64.u32 	%rd288, %r296;
	mul.lo.s64 	%rd364, %rd287, %rd288;
	add.s32 	%r422, %r422, 1024;
$L__BB13_16:
	setp.eq.s32 	%p32, %r15, 0;
	@%p32 bra 	$L__BB13_19;
	mul.wide.u32 	%rd289, %r422, 4;
	add.s64 	%rd362, %rd2, %rd289;
	neg.s32 	%r425, %r15;
$L__BB13_18:
	.pragma "nounroll";
	ld.global.u32 	%r297, [%rd362];
	add.s32 	%r298, %r297, 1;
	cvt.u64.u32 	%rd290, %r298;
	mul.lo.s64 	%rd364, %rd364, %rd290;
	add.s64 	%rd362, %rd362, 1024;
	add.s32 	%r425, %r425, 1;
	setp.ne.s32 	%p33, %r425, 0;
	@%p33 bra 	$L__BB13_18;
$L__BB13_19:
	setp.lt.u32 	%p34, %r51, 256;
	@%p34 bra 	$L__BB13_24;
	// begin inline asm
	mov.u32 %r362, %laneid;
	// end inline asm
	mov.b64 	{%r364, %r369}, %rd364;
	mov.b32 	%r370, 1;
	mov.b32 	%r411, 31;
	mov.b32 	%r412, -1;
	// begin inline asm
	shfl.sync.down.b32 %r363, %r364, %r370, %r411, %r412;
	// end inline asm
	// begin inline asm
	shfl.sync.down.b32 %r368, %r369, %r370, %r411, %r412;
	// end inline asm
	mov.b64 	%rd325, {%r363, %r368};
	setp.gt.s32 	%p50, %r362, 30;
	selp.b64 	%rd326, 1, %rd325, %p50;
	mul.lo.s64 	%rd327, %rd326, %rd364;
	mov.b64 	{%r374, %r379}, %rd327;
	mov.b32 	%r380, 2;
	// begin inline asm
	shfl.sync.down.b32 %r373, %r374, %r380, %r411, %r412;
	// end inline asm
	// begin inline asm
	shfl.sync.down.b32 %r378, %r379, %r380, %r411, %r412;
	// end inline asm
	mov.b64 	%rd328, {%r373, %r378};
	setp.gt.s32 	%p51, %r362, 29;
	selp.b64 	%rd329, 1, %rd328, %p51;
	mul.lo.s64 	%rd330, %rd329, %rd327;
	mov.b64 	{%r384, %r389}, %rd330;
	mov.b32 	%r390, 4;
	// begin inline asm
	shfl.sync.down.b32 %r383, %r384, %r390, %r411, %r412;
	// end inline asm
	// begin inline asm
	shfl.sync.down.b32 %r388, %r389, %r390, %r411, %r412;
	// end inline asm
	mov.b64 	%rd331, {%r383, %r388};
	setp.gt.s32 	%p52, %r362, 27;
	selp.b64 	%rd332, 1, %rd331, %p52;
	mul.lo.s64 	%rd333, %rd332, %rd330;
	mov.b64 	{%r394, %r399}, %rd333;
	mov.b32 	%r400, 8;
	// begin inline asm
	shfl.sync.down.b32 %r393, %r394, %r400, %r411, %r412;
	// end inline asm
	// begin inline asm
	shfl.sync.down.b32 %r398, %r399, %r400, %r411, %r412;
	// end inline asm
	mov.b64 	%rd334, {%r393, %r398};
	setp.gt.s32 	%p53, %r362, 23;
	selp.b64 	%rd335, 1, %rd334, %p53;
	mul.lo.s64 	%rd336, %rd335, %rd333;
	mov.b64 	{%r404, %r409}, %rd336;
	mov.b32 	%r410, 16;
	// begin inline asm
	shfl.sync.down.b32 %r403, %r404, %r410, %r411, %r412;
	// end inline asm
	// begin inline asm
	shfl.sync.down.b32 %r408, %r409, %r410, %r411, %r412;
	// end inline asm
	mov.b64 	%rd337, {%r403, %r408};
	setp.gt.s32 	%p54, %r362, 15;
	selp.b64 	%rd338, 1, %rd337, %p54;
	mul.lo.s64 	%rd376, %rd338, %rd336;
	setp.ne.s32 	%p55, %r362, 0;
	@%p55 bra 	$L__BB13_22;
	shr.u32 	%r413, %r1, 2;
	and.b32  	%r414, %r413, 248;
	mov.u32 	%r415, _ZZN3cub18CUB_300001_SM_10006detail6reduce28DeviceReduceSingleTileKernelINS2_10policy_hubImj11mul_functorImEE10Policy1000EN6thrust24THRUST_300001_SM_1000_NS6detail15normal_iteratorINSA_10device_ptrIjEEEEPmjS6_mm11inc_functorIjEEEvT0_T1_T2_T3_T4_T6_E12temp_storage;
	add.s32 	%r416, %r415, %r414;
	st.shared.u64 	[%r416+8], %rd376;
$L__BB13_22:
	bar.sync 	0;
	setp.ne.s32 	%p56, %r1, 0;
	@%p56 bra 	$L__BB13_50;
	ld.shared.u64 	%rd339, [_ZZN3cub18CUB_300001_SM_10006detail6reduce28DeviceReduceSingleTileKernelINS2_10policy_hubImj11mul_functorImEE10Policy1000EN6thrust24THRUST_300001_SM_1000_NS6detail15normal_iteratorINSA_10device_ptrIjEEEEPmjS6_mm11inc_functorIjEEEvT0_T1_T2_T3_T4_T6_E12temp_storage+16];
	mul.lo.s64 	%rd340, %rd339, %rd376;
	ld.shared.u64 	%rd341, [_ZZN3cub18CUB_300001_SM_10006detail6reduce28DeviceReduceSingleTileKernelINS2_10policy_hubImj11mul_functorImEE10Policy1000EN6thrust24THRUST_300001_SM_1000_NS6detail15normal_iteratorINSA_10device_ptrIjEEEEPmjS6_mm11inc_functorIjEEEvT0_T1_T2_T3_T4_T6_E12temp_storage+24];
	mul.lo.s64 	%rd342, %rd340, %rd341;
	ld.shared.u64 	%rd343, [_ZZN3cub18CUB_300001_SM_10006detail6reduce28DeviceReduceSingleTileKernelINS2_10policy_hubImj11mul_functorImEE10Policy1000EN6thrust24THRUST_300001_SM_1000_NS6detail15normal_iteratorINSA_10device_ptrIjEEEEPmjS6_mm11inc_functorIjEEEvT0_T1_T2_T3_T4_T6_E12temp_storage+32];
	mul.lo.s64 	%rd344, %rd342, %rd343;
	ld.shared.u64 	%rd345, [_ZZN3cub18CUB_300001_SM_10006detail6reduce28DeviceReduceSingleTileKernelINS2_10policy_hubImj11mul_functorImEE10Policy1000EN6thrust24THRUST_300001_SM_1000_NS6detail15normal_iteratorINSA_10device_ptrIjEEEEPmjS6_mm11inc_functorIjEEEvT0_T1_T2_T3_T4_T6_E12temp_storage+40];
	mul.lo.s64 	%rd346, %rd344, %rd345;
	ld.shared.u64 	%rd347, [_ZZN3cub18CUB_300001_SM_10006detail6reduce28DeviceReduceSingleTileKernelINS2_10policy_hubImj11mul_functorImEE10Policy1000EN6thrust24THRUST_300001_SM_1000_NS6detail15normal_iteratorINSA_10device_ptrIjEEEEPmjS6_mm11inc_functorIjEEEvT0_T1_T2_T3_T4_T6_E12temp_storage+48];
	mul.lo.s64 	%rd348, %rd346, %rd347;
	ld.shared.u64 	%rd349, [_ZZN3cub18CUB_300001_SM_10006detail6reduce28DeviceReduceSingleTileKernelINS2_10policy_hubImj11mul_functorImEE10Policy1000EN6thrust24THRUST_300001_SM_1000_NS6detail15normal_iteratorINSA_10device_ptrIjEEEEPmjS6_mm11inc_functorIjEEEvT0_T1_T2_T3_T4_T6_E12temp_storage+56];
	mul.lo.s64 	%rd350, %rd348, %rd349;
	ld.shared.u64 	%rd351, [_ZZN3cub18CUB_300001_SM_10006detail6reduce28DeviceReduceSingleTileKernelINS2_10policy_hubImj11mul_functorImEE10Policy1000EN6thrust24THRUST_300001_SM_1000_NS6detail15normal_iteratorINSA_10device_ptrIjEEEEPmjS6_mm11inc_functorIjEEEvT0_T1_T2_T3_T4_T6_E12temp_storage+64];
	mul.lo.s64 	%rd376, %rd350, %rd351;
	bra.uni 	$L__BB13_50;
$L__BB13_24:
	// begin inline asm
	mov.u32 %r299, %laneid;
	// end inline asm
	and.b32  	%r350, %r1, 992;
	add.s32 	%r351, %r350, 32;
	setp.gt.u32 	%p35, %r351, %r51;
	not.b32 	%r352, %r350;
	add.s32 	%r353, %r51, %r352;
	selp.b32 	%r348, %r353, 31, %p35;
	mov.b64 	{%r301, %r306}, %rd364;
	mov.b32 	%r307, 1;
	mov.b32 	%r349, -1;
	// begin inline asm
	shfl.sync.down.b32 %r300, %r301, %r307, %r348, %r349;
	// end inline asm
	// begin inline asm
	shfl.sync.down.b32 %r305, %r306, %r307, %r348, %r349;
	// end inline asm
	mov.b64 	%rd291, {%r300, %r305};
	setp.lt.s32 	%p36, %r299, %r348;
	selp.b64 	%rd292, %rd291, 1, %p36;
	mul.lo.s64 	%rd293, %rd292, %rd364;
	mov.b64 	{%r311, %r316}, %rd293;
	mov.b32 	%r317, 2;
	// begin inline asm
	shfl.sync.down.b32 %r310, %r311, %r317, %r348, %r349;
	// end inline asm
	// begin inline asm
	shfl.sync.down.b32 %r315, %r316, %r317, %r348, %r349;
	// end inline asm
	mov.b64 	%rd294, {%r310, %r315};
	add.s32 	%r354, %r299, 2;
	setp.gt.s32 	%p37, %r354, %r348;
	selp.b64 	%rd295, 1, %rd294, %p37;
	mul.lo.s64 	%rd296, %rd295, %rd293;
	mov.b64 	{%r321, %r326}, %rd296;
	mov.b32 	%r327, 4;
	// begin inline asm
	shfl.sync.down.b32 %r320, %r321, %r327, %r348, %r349;
	// end inline asm
	// begin inline asm
	shfl.sync.down.b32 %r325, %r326, %r327, %r348, %r349;
	// end inline asm
	mov.b64 	%rd297, {%r320, %r325};
	add.s32 	%r355, %r299, 4;
	setp.gt.s32 	%p38, %r355, %r348;
	selp.b64 	%rd298, 1, %rd297, %p38;
	mul.lo.s64 	%rd299, %rd298, %rd296;
	mov.b64 	{%r331, %r336}, %rd299;
	mov.b32 	%r337, 8;
	// begin inline asm
	shfl.sync.down.b32 %r330, %r331, %r337, %r348, %r349;
	// end inline asm
	// begin inline asm
	shfl.sync.down.b32 %r335, %r336, %r337, %r348, %r349;
	// end inline asm
	mov.b64 	%rd300, {%r330, %r335};
	add.s32 	%r356, %r299, 8;
	setp.gt.s32 	%p39, %r356, %r348;
	selp.b64 	%rd301, 1, %rd300, %p39;
	mul.lo.s64 	%rd302, %rd301, %rd299;
	mov.b64 	{%r341, %r346}, %rd302;
	mov.b32 	%r347, 16;
	// begin inline asm
	shfl.sync.down.b32 %r340, %r341, %r347, %r348, %r349;
	// end inline asm
	// begin inline asm
	shfl.sync.down.b32 %r345, %r346, %r347, %r348, %r349;
	// end inline asm
	mov.b64 	%rd303, {%r340, %r345};
	add.s32 	%r357, %r299, 16;
	setp.gt.s32 	%p40, %r357, %r348;
	selp.b64 	%rd304, 1, %rd303, %p40;
	mul.lo.s64 	%rd376, %rd304, %rd302;
	setp.ne.s32 	%p41, %r299, 0;
	@%p41 bra 	$L__BB13_26;
	shr.u32 	%r358, %r1, 2;
	and.b32  	%r359, %r358, 248;
	mov.u32 	%r360, _ZZN3cub18CUB_300001_SM_10006detail6reduce28DeviceReduceSingleTileKernelINS2_10policy_hubImj11mul_functorImEE10Policy1000EN6thrust24THRUST_300001_SM_1000_NS6detail15normal_iteratorINSA_10device_ptrIjEEEEPmjS6_mm11inc_functorIjEEEvT0_T1_T2_T3_T4_T6_E12temp_storage;
	add.s32 	%r361, %r360, %r359;
	st.shared.u64 	[%r361+8], %rd376;
$L__BB13_26:
	bar.sync 	0;
	setp.ne.s32 	%p42, %r1, 0;
	@%p42 bra 	$L__BB13_50;
	setp.gt.u32 	%p43, %r51, 32;
	ld.shared.u64 	%rd305, [_ZZN3cub18CUB_300001_SM_10006detail6reduce28DeviceReduceSingleTileKernelINS2_10policy_hubImj11mul_functorImEE10Policy1000EN6thrust24THRUST_300001_SM_1000_NS6detail15normal_iteratorINSA_10device_ptrIjEEEEPmjS6_mm11inc_functorIjEEEvT0_T1_T2_T3_T4_T6_E12temp_storage+16];
	selp.b64 	%rd306, %rd305, 1, %p43;
	mul.lo.s64 	%rd307, %rd306, %rd376;
	setp.gt.u32 	%p44, %r51, 64;
	ld.shared.u64 	%rd308, [_ZZN3cub18CUB_300001_SM_10006detail6reduce28DeviceReduceSingleTileKernelINS2_10policy_hubImj11mul_functorImEE10Policy1000EN6thrust24THRUST_300001_SM_1000_NS6detail15normal_iteratorINSA_10device_ptrIjEEEEPmjS6_mm11inc_functorIjEEEvT0_T1_T2_T3_T4_T6_E12temp_storage+24];
	selp.b64 	%rd309, %rd308, 1, %p44;
	mul.lo.s64 	%rd310, %rd307, %rd309;
	setp.gt.u32 	%p45, %r51, 96;
	ld.shared.u64 	%rd311, [_ZZN3cub18CUB_300001_SM_10006detail6reduce28DeviceReduceSingleTileKernelINS2_10policy_hubImj11mul_functorImEE10Policy1000EN6thrust24THRUST_300001_SM_1000_NS6detail15normal_iteratorINSA_10device_ptrIjEEEEPmjS6_mm11inc_functorIjEEEvT0_T1_T2_T3_T4_T6_E12temp_storage+32];
	selp.b64 	%rd312, %rd311, 1, %p45;
	mul.lo.s64 	%rd313, %rd310, %rd312;
	setp.gt.u32 	%p46, %r51, 128;
	ld.shared.u64 	%rd314, [_ZZN3cub18CUB_300001_SM_10006detail6reduce28DeviceReduceSingleTileKernelINS2_10policy_hubImj11mul_functorImEE10Policy1000EN6thrust24THRUST_300001_SM_1000_NS6detail15normal_iteratorINSA_10device_ptrIjEEEEPmjS6_mm11inc_functorIjEEEvT0_T1_T2_T3_T4_T6_E12temp_storage+40];
	selp.b64 	%rd315, %rd314, 1, %p46;
	mul.lo.s64 	%rd316, %rd313, %rd315;
	setp.gt.u32 	%p47, %r51, 160;
	ld.shared.u64 	%rd317, [_ZZN3cub18CUB_300001_SM_10006detail6reduce28DeviceReduceSingleTileKernelINS2_10policy_hubImj11mul_functorImEE10Policy1000EN6thrust24THRUST_300001_SM_1000_NS6detail15normal_iteratorINSA_10device_ptrIjEEEEPmjS6_mm11inc_functorIjEEEvT0_T1_T2_T3_T4_T6_E12temp_storage+48];
	selp.b64 	%rd318, %rd317, 1, %p47;
	mul.lo.s64 	%rd319, %rd316, %rd318;
	setp.gt.u32 	%p48, %r51, 192;
	ld.shared.u64 	%rd320, [_ZZN3cub18CUB_300001_SM_10006detail6reduce28DeviceReduceSingleTileKernelINS2_10policy_hubImj11mul_functorImEE10Policy1000EN6thrust24THRUST_300001_SM_1000_NS6detail15normal_iteratorINSA_10device_ptrIjEEEEPmjS6_mm11inc_functorIjEEEvT0_T1_T2_T3_T4_T6_E12temp_storage+56];
	selp.b64 	%rd321, %rd320, 1, %p48;
	mul.lo.s64 	%rd322, %rd319, %rd321;
	setp.gt.u32 	%p49, %r51, 224;
	ld.shared.u64 	%rd323, [_ZZN3cub18CUB_300001_SM_10006detail6reduce28DeviceReduceSingleTileKernelINS2_10policy_hubImj11mul_functorImEE10Policy1000EN6thrust24THRUST_300001_SM_1000_NS6detail15normal_iteratorINSA_10device_ptrIjEEEEPmjS6_mm11inc_functorIjEEEvT0_T1_T2_T3_T4_T6_E12temp_storage+64];
	selp.b64 	%rd324, %rd323, 1, %p49;
	mul.lo.s64 	%rd376, %rd322, %rd324;
	bra.uni 	$L__BB13_50;
$L__BB13_28:
	mov.u32 	%r21, %tid.x;
	mul.wide.u32 	%rd51, %r21, 4;
	add.s64 	%rd52, %rd2, %rd51;
	ld.global.u32 	%r53, [%rd52];
	add.s32 	%r54, %r53, 1;
	ld.global.u32 	%r55, [%rd52+1024];
	add.s32 	%r56, %r55, 1;
	ld.global.u32 	%r57, [%rd52+2048];
	add.s32 	%r58, %r57, 1;
	cvt.u64.u32 	%rd53, %r58;
	ld.global.u32 	%r59, [%rd52+3072];
	add.s32 	%r60, %r59, 1;
	cvt.u64.u32 	%rd54, %r60;
	ld.global.u32 	%r61, [%rd52+4096];
	add.s32 	%r62, %r61, 1;
	cvt.u64.u32 	%rd55, %r62;
	ld.global.u32 	%r63, [%rd52+5120];
	add.s32 	%r64, %r63, 1;
	cvt.u64.u32 	%rd56, %r64;
	ld.global.u32 	%r65, [%rd52+6144];
	add.s32 	%r66, %r65, 1;
	cvt.u64.u32 	%rd57, %r66;
	ld.global.u32 	%r67, [%rd52+7168];
	add.s32 	%r68, %r67, 1;
	cvt.u64.u32 	%rd58, %r68;
	mul.wide.u32 	%rd59, %r56, %r54;
	mul.lo.s64 	%rd60, %rd59, %rd53;
	mul.lo.s64 	%rd61, %rd60, %rd54;
	mul.lo.s64 	%rd62, %rd61, %rd55;
	mul.lo.s64 	%rd63, %rd62, %rd56;
	mul.lo.s64 	%rd64, %rd63, %rd57;
	mul.lo.s64 	%rd375, %rd64, %rd58;
	add.s32 	%r22, %r51, -2048;
	setp.lt.u32 	%p3, %r22, 2048;
	mov.b32 	%r427, 2048;
	@%p3 bra 	$L__BB13_32;
	mov.b32 	%r427, 2048;
$L__BB13_30:
	add.s32 	%r70, %r21, %r427;
	mul.wide.u32 	%rd65, %r70, 4;
	add.s64 	%rd66, %rd2, %rd65;
	ld.global.u32 	%r71, [%rd66];
	add.s32 	%r72, %r71, 1;
	cvt.u64.u32 	%rd67, %r72;
	ld.global.u32 	%r73, [%rd66+1024];
	add.s32 	%r74, %r73, 1;
	cvt.u64.u32 	%rd68, %r74;
	ld.global.u32 	%r75, [%rd66+2048];
	add.s32 	%r76, %r75, 1;
	cvt.u64.u32 	%rd69, %r76;
	ld.global.u32 	%r77, [%rd66+3072];
	add.s32 	%r78, %r77, 1;
	cvt.u64.u32 	%rd70, %r78;
	ld.global.u32 	%r79, [%rd66+4096];
	add.s32 	%r80, %r79, 1;
	cvt.u64.u32 	%rd71, %r80;
	ld.global.u32 	%r81, [%rd66+5120];
	add.s32 	%r82, %r81, 1;
	cvt.u64.u32 	%rd72, %r82;
	ld.global.u32 	%r83, [%rd66+6144];
	add.s32 	%r84, %r83, 1;
	cvt.u64.u32 	%rd73, %r84;
	ld.global.u32 	%r85, [%rd66+7168];
	add.s32 	%r86, %r85, 1;
	cvt.u64.u32 	%rd74, %r86;
	mul.lo.s64 	%rd75, %rd375, %rd67;
	mul.lo.s64 	%rd76, %rd75, %rd68;
	mul.lo.s64 	%rd77, %rd76, %rd69;
	mul.lo.s64 	%rd78, %rd77, %rd70;
	mul.lo.s64 	%rd79, %rd78, %rd71;
	mul.lo.s64 	%rd80, %rd79, %rd72;
	mul.lo.s64 	%rd81, %rd80, %rd73;
	mul.lo.s64 	%rd375, %rd81, %rd74;
	sub.s32 	%r87, %r51, %r427;
	setp.lt.u32 	%p4, %r87, 2048;
	@%p4 bra 	$L__BB13_46;
	add.s32 	%r427, %r427, 2048;
	setp.le.u32 	%p5, %r427, %r22;
	@%p5 bra 	$L__BB13_30;
$L__BB13_32:
	setp.le.u32 	%p6, %r51, %r427;
	sub.s32 	%r88, %r51, %r427;
	setp.ge.s32 	%p7, %r21, %r88;
	or.pred  	%p8, %p6, %p7;
	@%p8 bra 	$L__BB13_46;
	not.b32 	%r90, %r21;
	add.s32 	%r91, %r51, %r90;
	sub.s32 	%r92, %r91, %r427;
	shr.u32 	%r93, %r92, 8;
	add.s32 	%r26, %r93, 1;
	and.b32  	%r27, %r26, 15;
	setp.lt.u32 	%p9, %r92, 3840;
	mov.u32 	%r432, %r21;
	@%p9 bra 	$L__BB13_37;
	or.b32  	%r430, %r21, 2048;
	add.s32 	%r429, %r21, %r427;
	and.b32  	%r94, %r26, 33554416;
	neg.s32 	%r428, %r94;
$L__BB13_35:
	.pragma "nounroll";
	mul.wide.u32 	%rd83, %r429, 4;
	add.s64 	%rd84, %rd2, %rd83;
	ld.global.u32 	%r95, [%rd84];
	add.s32 	%r96, %r95, 1;
	cvt.u64.u32 	%rd85, %r96;
	mul.lo.s64 	%rd86, %rd375, %rd85;
	add.s32 	%r97, %r429, 256;
	mul.wide.u32 	%rd87, %r97, 4;
	add.s64 	%rd88, %rd2, %rd87;
	ld.global.u32 	%r98, [%rd88];
	add.s32 	%r99, %r98, 1;
	cvt.u64.u32 	%rd89, %r99;
	mul.lo.s64 	%rd90, %rd86, %rd89;
	add.s32 	%r100, %r429, 512;
	mul.wide.u32 	%rd91, %r100, 4;
	add.s64 	%rd92, %rd2, %rd91;
	ld.global.u32 	%r101, [%rd92];
	add.s32 	%r102, %r101, 1;
	cvt.u64.u32 	%rd93, %r102;
	mul.lo.s64 	%rd94, %rd90, %rd93;
	add.s32 	%r103, %r429, 768;
	mul.wide.u32 	%rd95, %r103, 4;
	add.s64 	%rd96, %rd2, %rd95;
	ld.global.u32 	%r104, [%rd96];
	add.s32 	%r105, %r104, 1;
	cvt.u64.u32 	%rd97, %r105;
	mul.lo.s64 	%rd98, %rd94, %rd97;
	add.s32 	%r106, %r429, 1024;
	mul.wide.u32 	%rd99, %r106, 4;
	add.s64 	%rd100, %rd2, %rd99;
	ld.global.u32 	%r107, [%rd100];
	add.s32 	%r108, %r107, 1;
	cvt.u64.u32 	%rd101, %r108;
	mul.lo.s64 	%rd102, %rd98, %rd101;
	add.s32 	%r109, %r429, 1280;
	mul.wide.u32 	%rd103, %r109, 4;
	add.s64 	%rd104, %rd2, %rd103;
	ld.global.u32 	%r110, [%rd104];
	add.s32 	%r111, %r110, 1;
	cvt.u64.u32 	%rd105, %r111;
	mul.lo.s64 	%rd106, %rd102, %rd105;
	add.s32 	%r112, %r429, 1536;
	mul.wide.u32 	%rd107, %r112, 4;
	add.s64 	%rd108, %rd2, %rd107;
	ld.global.u32 	%r113, [%rd108];
	add.s32 	%r114, %r113, 1;
	cvt.u64.u32 	%rd109, %r114;
	mul.lo.s64 	%rd110, %rd106, %rd109;
	add.s32 	%r115, %r429, 1792;
	mul.wide.u32 	%rd111, %r115, 4;
	add.s64 	%rd112, %rd2, %rd111;
	ld.global.u32 	%r116, [%rd112];
	add.s32 	%r117, %r116, 1;
	cvt.u64.u32 	%rd113, %r117;
	mul.lo.s64 	%rd114, %rd110, %rd113;
	add.s32 	%r118, %r429, 2048;
	mul.wide.u32 	%rd115, %r118, 4;
	add.s64 	%rd116, %rd2, %rd115;
	ld.global.u32 	%r119, [%rd116];
	add.s32 	%r120, %r119, 1;
	cvt.u64.u32 	%rd117, %r120;
	mul.lo.s64 	%rd118, %rd114, %rd117;
	add.s32 	%r121, %r429, 2304;
	mul.wide.u32 	%rd119, %r121, 4;
	add.s64 	%rd120, %rd2, %rd119;
	ld.global.u32 	%r122, [%rd120];
	add.s32 	%r123, %r122, 1;
	cvt.u64.u32 	%rd121, %r123;
	mul.lo.s64 	%rd122, %rd118, %rd121;
	add.s32 	%r124, %r429, 2560;
	mul.wide.u32 	%rd123, %r124, 4;
	add.s64 	%rd124, %rd2, %rd123;
	ld.global.u32 	%r125, [%rd124];
	add.s32 	%r126, %r125, 1;
	cvt.u64.u32 	%rd125, %r126;
	mul.lo.s64 	%rd126, %rd122, %rd125;
	add.s32 	%r127, %r429, 2816;
	mul.wide.u32 	%rd127, %r127, 4;
	add.s64 	%rd128, %rd2, %rd127;
	ld.global.u32 	%r128, [%rd128];
	add.s32 	%r129, %r128, 1;
	cvt.u64.u32 	%rd129, %r129;
	mul.lo.s64 	%rd130, %rd126, %rd129;
	add.s32 	%r130, %r429, 3072;
	mul.wide.u32 	%rd131, %r130, 4;
	add.s64 	%rd132, %rd2, %rd131;
	ld.global.u32 	%r131, [%rd132];
	add.s32 	%r132, %r131, 1;
	cvt.u64.u32 	%rd133, %r132;
	mul.lo.s64 	%rd134, %rd130, %rd133;
	add.s32 	%r133, %r429, 3328;
	mul.wide.u32 	%rd135, %r133, 4;
	add.s64 	%rd136, %rd2, %rd135;
	ld.global.u32 	%r134, [%rd136];
	add.s32 	%r135, %r134, 1;
	cvt.u64.u32 	%rd137, %r135;
	mul.lo.s64 	%rd138, %rd134, %rd137;
	add.s32 	%r136, %r429, 3584;
	mul.wide.u32 	%rd139, %r136, 4;
	add.s64 	%rd140, %rd2, %rd139;
	ld.global.u32 	%r137, [%rd140];
	add.s32 	%r138, %r137, 1;
	cvt.u64.u32 	%rd141, %r138;
	mul.lo.s64 	%rd142, %rd138, %rd141;
	add.s32 	%r139, %r429, 3840;
	mul.wide.u32 	%rd143, %r139, 4;
	add.s64 	%rd144, %rd2, %rd143;
	ld.global.u32 	%r140, [%rd144];
	add.s32 	%r141, %r140, 1;
	cvt.u64.u32 	%rd145, %r141;
	mul.lo.s64 	%rd375, %rd142, %rd145;
	add.s32 	%r430, %r430, 4096;
	add.s32 	%r429, %r429, 4096;
	add.s32 	%r428, %r428, 16;
	setp.ne.s32 	%p10, %r428, 0;
	@%p10 bra 	$L__BB13_35;
	add.s32 	%r432, %r430, -2048;
$L__BB13_37:
	setp.eq.s32 	%p11, %r27, 0;
	@%p11 bra 	$L__BB13_46;
	and.b32  	%r39, %r26, 7;
	setp.lt.u32 	%p12, %r27, 8;
	@%p12 bra 	$L__BB13_40;
	add.s32 	%r142, %r432, %r427;
	mul.wide.u32 	%rd147, %r142, 4;
	add.s64 	%rd148, %rd2, %rd147;
	ld.global.u32 	%r143, [%rd148];
	add.s32 	%r144, %r143, 1;
	cvt.u64.u32 	%rd149, %r144;
	mul.lo.s64 	%rd150, %rd375, %rd149;
	add.s32 	%r145, %r142, 256;
	mul.wide.u32 	%rd151, %r145, 4;
	add.s64 	%rd152, %rd2, %rd151;
	ld.global.u32 	%r146, [%rd152];
	add.s32 	%r147, %r146, 1;
	cvt.u64.u32 	%rd153, %r147;
	mul.lo.s64 	%rd154, %rd150, %rd153;
	add.s32 	%r148, %r142, 512;
	mul.wide.u32 	%rd155, %r148, 4;
	add.s64 	%rd156, %rd2, %rd155;
	ld.global.u32 	%r149, [%rd156];
	add.s32 	%r150, %r149, 1;
	cvt.u64.u32 	%rd157, %r150;
	mul.lo.s64 	%rd158, %rd154, %rd157;
	add.s32 	%r151, %r142, 768;
	mul.wide.u32 	%rd159, %r151, 4;
	add.s64 	%rd160, %rd2, %rd159;
	ld.global.u32 	%r152, [%rd160];
	add.s32 	%r153, %r152, 1;
	cvt.u64.u32 	%rd161, %r153;
	mul.lo.s64 	%rd162, %rd158, %rd161;
	add.s32 	%r154, %r142, 1024;
	mul.wide.u32 	%rd163, %r154, 4;
	add.s64 	%rd164, %rd2, %rd163;
	ld.global.u32 	%r155, [%rd164];
	add.s32 	%r156, %r155, 1;
	cvt.u64.u32 	%rd165, %r156;
	mul.lo.s64 	%rd166, %rd162, %rd165;
	add.s32 	%r157, %r142, 1280;
	mul.wide.u32 	%rd167, %r157, 4;
	add.s64 	%rd168, %rd2, %rd167;
	ld.global.u32 	%r158, [%rd168];
	add.s32 	%r159, %r158, 1;
	cvt.u64.u32 	%rd169, %r159;
	mul.lo.s64 	%rd170, %rd166, %rd169;
	add.s32 	%r160, %r142, 1536;
	mul.wide.u32 	%rd171, %r160, 4;
	add.s64 	%rd172, %rd2, %rd171;
	ld.global.u32 	%r161, [%rd172];
	add.s32 	%r162, %r161, 1;
	cvt.u64.u32 	%rd173, %r162;
	mul.lo.s64 	%rd174, %rd170, %rd173;
	add.s32 	%r163, %r142, 1792;
	mul.wide.u32 	%rd175, %r163, 4;
	add.s64 	%rd176, %rd2, %rd175;
	ld.global.u32 	%r164, [%rd176];
	add.s32 	%r165, %r164, 1;
	cvt.u64.u32 	%rd177, %r165;
	mul.lo.s64 	%rd375, %rd174, %rd177;
	add.s32 	%r432, %r432, 2048;
$L__BB13_40:
	setp.eq.s32 	%p13, %r39, 0;
	@%p13 bra 	$L__BB13_46;
	and.b32  	%r42, %r26, 3;
	setp.lt.u32 	%p14, %r39, 4;
	@%p14 bra 	$L__BB13_43;
	add.s32 	%r166, %r432, %r427;
	mul.wide.u32 	%rd179, %r166, 4;
	add.s64 	%rd180, %rd2, %rd179;
	ld.global.u32 	%r167, [%rd180];
	add.s32 	%r168, %r167, 1;
	cvt.u64.u32 	%rd181, %r168;
	mul.lo.s64 	%rd182, %rd375, %rd181;
	add.s32 	%r169, %r166, 256;
	mul.wide.u32 	%rd183, %r169, 4;
	add.s64 	%rd184, %rd2, %rd183;
	ld.global.u32 	%r170, [%rd184];
	add.s32 	%r171, %r170, 1;
	cvt.u64.u32 	%rd185, %r171;
	mul.lo.s64 	%rd186, %rd182, %rd185;
	add.s32 	%r172, %r166, 512;
	mul.wide.u32 	%rd187, %r172, 4;
	add.s64 	%rd188, %rd2, %rd187;
	ld.global.u32 	%r173, [%rd188];
	add.s32 	%r174, %r173, 1;
	cvt.u64.u32 	%rd189, %r174;
	mul.lo.s64 	%rd190, %rd186, %rd189;
	add.s32 	%r175, %r166, 768;
	mul.wide.u32 	%rd191, %r175, 4;
	add.s64 	%rd192, %rd2, %rd191;
	ld.global.u32 	%r176, [%rd192];
	add.s32 	%r177, %r176, 1;
	cvt.u64.u32 	%rd193, %r177;
	mul.lo.s64 	%rd375, %rd190, %rd193;
	add.s32 	%r432, %r432, 1024;
$L__BB13_43:
	setp.eq.s32 	%p15, %r42, 0;
	@%p15 bra 	$L__BB13_46;
	add.s32 	%r435, %r432, %r427;
	neg.s32 	%r434, %r42;
$L__BB13_45:
	.pragma "nounroll";
	mul.wide.u32 	%rd194, %r435, 4;
	add.s64 	%rd195, %rd2, %rd194;
	ld.global.u32 	%r178, [%rd195];
	add.s32 	%r179, %r178, 1;
	cvt.u64.u32 	%rd196, %r179;
	mul.lo.s64 	%rd375, %rd375, %rd196;
	add.s32 	%r435, %r435, 256;
	add.s32 	%r434, %r434, 1;
	setp.ne.s32 	%p16, %r434, 0;
	@%p16 bra 	$L__BB13_45;
$L__BB13_46:
	// begin inline asm
	mov.u32 %r180, %laneid;
	// end inline asm
	mov.b64 	{%r182, %r187}, %rd375;
	mov.b32 	%r188, 1;
	mov.b32 	%r229, 31;
	mov.b32 	%r230, -1;
	// begin inline asm
	shfl.sync.down.b32 %r181, %r182, %r188, %r229, %r230;
	// end inline asm
	// begin inline asm
	shfl.sync.down.b32 %r186, %r187, %r188, %r229, %r230;
	// end inline asm
	mov.b64 	%rd197, {%r181, %r186};
	setp.gt.s32 	%p17, %r180, 30;
	selp.b64 	%rd198, 1, %rd197, %p17;
	mul.lo.s64 	%rd199, %rd198, %rd375;
	mov.b64 	{%r192, %r197}, %rd199;
	mov.b32 	%r198, 2;
	// begin inline asm
	shfl.sync.down.b32 %r191, %r192, %r198, %r229, %r230;
	// end inline asm
	// begin inline asm
	shfl.sync.down.b32 %r196, %r197, %r198, %r229, %r230;
	// end inline asm
	mov.b64 	%rd200, {%r191, %r196};
	setp.gt.s32 	%p18, %r180, 29;
	selp.b64 	%rd201, 1, %rd200, %p18;
	mul.lo.s64 	%rd202, %rd201, %rd199;
	mov.b64 	{%r202, %r207}, %rd202;
	mov.b32 	%r208, 4;
	// begin inline asm
	shfl.sync.down.b32 %r201, %r202, %r208, %r229, %r230;
	// end inline asm
	// begin inline asm
	shfl.sync.down.b32 %r206, %r207, %r208, %r229, %r230;
	// end inline asm
	mov.b64 	%rd203, {%r201, %r206};
	setp.gt.s32 	%p19, %r180, 27;
	selp.b64 	%rd204, 1, %rd203, %p19;
	mul.lo.s64 	%rd205, %rd204, %rd202;
	mov.b64 	{%r212, %r217}, %rd205;
	mov.b32 	%r218, 8;
	// begin inline asm
	shfl.sync.down.b32 %r211, %r212, %r218, %r229, %r230;
	// end inline asm
	// begin inline asm
	shfl.sync.down.b32 %r216, %r217, %r218, %r229, %r230;
	// end inline asm
	mov.b64 	%rd206, {%r211, %r216};
	setp.gt.s32 	%p20, %r180, 23;
	selp.b64 	%rd207, 1, %rd206, %p20;
	mul.lo.s64 	%rd208, %rd207, %rd205;
	mov.b64 	{%r222, %r227}, %rd208;
	mov.b32 	%r228, 16;
	// begin inline asm
	shfl.sync.down.b32 %r221, %r222, %r228, %r229, %r230;
	// end inline asm
	// begin inline asm
	shfl.sync.down.b32 %r226, %r227, %r228, %r229, %r230;
	// end inline asm
	mov.b64 	%rd209, {%r221, %r226};
	setp.gt.s32 	%p21, %r180, 15;
	selp.b64 	%rd210, 1, %rd209, %p21;
	mul.lo.s64 	%rd376, %rd210, %rd208;
	setp.ne.s32 	%p22, %r180, 0;
	@%p22 bra 	$L__BB13_48;
	shr.u32 	%r231, %r21, 2;
	and.b32  	%r232, %r231, 248;
	mov.u32 	%r233, _ZZN3cub18CUB_300001_SM_10006detail6reduce28DeviceReduceSingleTileKernelINS2_10policy_hubImj11mul_functorImEE10Policy1000EN6thrust24THRUST_300001_SM_1000_NS6detail15normal_iteratorINSA_10device_ptrIjEEEEPmjS6_mm11inc_functorIjEEEvT0_T1_T2_T3_T4_T6_E12temp_storage;
	add.s32 	%r234, %r233, %r232;
	st.shared.u64 	[%r234+8], %rd376;
$L__BB13_48:
	bar.sync 	0;
	setp.ne.s32 	%p23, %r21, 0;
	@%p23 bra 	$L__BB13_50;
	ld.shared.u64 	%rd211, [_ZZN3cub18CUB_300001_SM_10006detail6reduce28DeviceReduceSingleTileKernelINS2_10policy_hubImj11mul_functorImEE10Policy1000EN6thrust24THRUST_300001_SM_1000_NS6detail15normal_iteratorINSA_10device_ptrIjEEEEPmjS6_mm11inc_functorIjEEEvT0_T1_T2_T3_T4_T6_E12temp_storage+16];
	mul.lo.s64 	%rd212, %rd211, %rd376;
	ld.shared.u64 	%rd213, [_ZZN3cub18CUB_300001_SM_10006detail6reduce28DeviceReduceSingleTileKernelINS2_10policy_hubImj11mul_functorImEE10Policy1000EN6thrust24THRUST_300001_SM_1000_NS6detail15normal_iteratorINSA_10device_ptrIjEEEEPmjS6_mm11inc_functorIjEEEvT0_T1_T2_T3_T4_T6_E12temp_storage+24];
	mul.lo.s64 	%rd214, %rd212, %rd213;
	ld.shared.u64 	%rd215, [_ZZN3cub18CUB_300001_SM_10006detail6reduce28DeviceReduceSingleTileKernelINS2_10policy_hubImj11mul_functorImEE10Policy1000EN6thrust24THRUST_300001_SM_1000_NS6detail15normal_iteratorINSA_10device_ptrIjEEEEPmjS6_mm11inc_functorIjEEEvT0_T1_T2_T3_T4_T6_E12temp_storage+32];
	mul.lo.s64 	%rd216, %rd214, %rd215;
	ld.shared.u64 	%rd217, [_ZZN3cub18CUB_300001_SM_10006detail6reduce28DeviceReduceSingleTileKernelINS2_10policy_hubImj11mul_functorImEE10Policy1000EN6thrust24THRUST_300001_SM_1000_NS6detail15normal_iteratorINSA_10device_ptrIjEEEEPmjS6_mm11inc_functorIjEEEvT0_T1_T2_T3_T4_T6_E12temp_storage+40];
	mul.lo.s64 	%rd218, %rd216, %rd217;
	ld.shared.u64 	%rd219, [_ZZN3cub18CUB_300001_SM_10006detail6reduce28DeviceReduceSingleTileKernelINS2_10policy_hubImj11mul_functorImEE10Policy1000EN6thrust24THRUST_300001_SM_1000_NS6detail15normal_iteratorINSA_10device_ptrIjEEEEPmjS6_mm11inc_functorIjEEEvT0_T1_T2_T3_T4_T6_E12temp_storage+48];
	mul.lo.s64 	%rd220, %rd218, %rd219;
	ld.shared.u64 	%rd221, [_ZZN3cub18CUB_300001_SM_10006detail6reduce28DeviceReduceSingleTileKernelINS2_10policy_hubImj11mul_functorImEE10Policy1000EN6thrust24THRUST_300001_SM_1000_NS6detail15normal_iteratorINSA_10device_ptrIjEEEEPmjS6_mm11inc_functorIjEEEvT0_T1_T2_T3_T4_T6_E12temp_storage+56];
	mul.lo.s64 	%rd222, %rd220, %rd221;
	ld.shared.u64 	%rd223, [_ZZN3cub18CUB_300001_SM_10006detail6reduce28DeviceReduceSingleTileKernelINS2_10policy_hubImj11mul_functorImEE10Policy1000EN6thrust24THRUST_300001_SM_1000_NS6detail15normal_iteratorINSA_10device_ptrIjEEEEPmjS6_mm11inc_functorIjEEEvT0_T1_T2_T3_T4_T6_E12temp_storage+64];
	mul.lo.s64 	%rd376, %rd222, %rd223;
$L__BB13_50:
	mov.u32 	%r417, %tid.x;
	setp.ne.s32 	%p57, %r417, 0;
	@%p57 bra 	$L__BB13_52;
	mul.lo.s64 	%rd352, %rd376, %rd49;
	st.global.u64 	[%rd1], %rd352;
$L__BB13_52:
	ret;

}
	// .globl	_ZN3cub18CUB_300001_SM_10006detail6reduce18DeviceReduceKernelINS2_10policy_hubImj11mul_functorImEE10Policy1000EN6thrust24THRUST_300001_SM_1000_NS6detail15normal_iteratorINSA_10device_ptrIjEEEEjS6_m11inc_functorIjEEEvT0_PT3_T1_NS0_13GridEvenShareISL_EET2_T4_
.visible .entry _ZN3cub18CUB_300001_SM_10006detail6reduce18DeviceReduceKernelINS2_10policy_hubImj11mul_functorImEE10Policy1000EN6thrust24THRUST_300001_SM_1000_NS6detail15normal_iteratorINSA_10device_ptrIjEEEEjS6_m11inc_functorIjEEEvT0_PT3_T1_NS0_13GridEvenShareISL_EET2_T4_(
	.param .align 8 .b8 _ZN3cub18CUB_300001_SM_10006detail6reduce18DeviceReduceKernelINS2_10policy_hubImj11mul_functorImEE10Policy1000EN6thrust24THRUST_300001_SM_1000_NS6detail15normal_iteratorINSA_10device_ptrIjEEEEjS6_m11inc_functorIjEEEvT0_PT3_T1_NS0_13GridEvenShareISL_EET2_T4__param_0[8],
	.param .u64 .ptr .align 1 _ZN3cub18CUB_300001_SM_10006detail6reduce18DeviceReduceKernelINS2_10policy_hubImj11mul_functorImEE10Policy1000EN6thrust24THRUST_300001_SM_1000_NS6detail15normal_iteratorINSA_10device_ptrIjEEEEjS6_m11inc_functorIjEEEvT0_PT3_T1_NS0_13GridEvenShareISL_EET2_T4__param_1,
	.param .u32 _ZN3cub18CUB_300001_SM_10006detail6reduce18DeviceReduceKernelINS2_10policy_hubImj11mul_functorImEE10Policy1000EN6thrust24THRUST_300001_SM_1000_NS6detail15normal_iteratorINSA_10device_ptrIjEEEEjS6_m11inc_functorIjEEEvT0_PT3_T1_NS0_13GridEvenShareISL_EET2_T4__param_2,
	.param .align 4 .b8 _ZN3cub18CUB_300001_SM_10006detail6reduce18DeviceReduceKernelINS2_10policy_hubImj11mul_functorImEE10Policy1000EN6thrust24THRUST_300001_SM_1000_NS6detail15normal_iteratorINSA_10device_ptrIjEEEEjS6_m11inc_functorIjEEEvT0_PT3_T1_NS0_13GridEvenShareISL_EET2_T4__param_3[40],
	.param .align 1 .b8 _ZN3cub18CUB_300001_SM_10006detail6reduce18DeviceReduceKernelINS2_10policy_hubImj11mul_functorImEE10Policy1000EN6thrust24THRUST_300001_SM_1000_NS6detail15normal_iteratorINSA_10device_ptrIjEEEEjS6_m11inc_functorIjEEEvT0_PT3_T1_NS0_13GridEvenShareISL_EET2_T4__param_4[1],
	.param .align 1 .b8 _ZN3cub18CUB_300001_SM_10006detail6reduce18DeviceReduceKernelINS2_10policy_hubImj11mul_functorImEE10Policy1000EN6thrust24THRUST_300001_SM_1000_NS6detail15normal_iteratorINSA_10device_ptrIjEEEEjS6_m11inc_functorIjEEEvT0_PT3_T1_NS0_13GridEvenShareISL_EET2_T4__param_5[1]
)
.maxntid 256
{
	.reg .pred 	%p<57>;
	.reg .b16 	%rs<4>;
	.reg .b32 	%r<504>;
	.reg .b64 	%rd<419>;
	// demoted variable
	.shared .align 8 .b8 _ZZN3cub18CUB_300001_SM_10006detail6reduce18DeviceReduceKernelINS2_10policy_hubImj11mul_functorImEE10Policy1000EN6thrust24THRUST_300001_SM_1000_NS6detail15normal_iteratorINSA_10device_ptrIjEEEEjS6_m11inc_functorIjEEEvT0_PT3_T1_NS0_13GridEvenShareISL_EET2_T4_E12temp_storage[80];
	ld.param.u32 	%r1, [_ZN3cub18CUB_300001_SM_10006detail6reduce18DeviceReduceKernelINS2_10policy_hubImj11mul_functorImEE10Policy1000EN6thrust24THRUST_300001_SM_1000_NS6detail15normal_iteratorINSA_10device_ptrIjEEEEjS6_m11inc_functorIjEEEvT0_PT3_T1_NS0_13GridEvenShareISL_EET2_T4__param_3+20];
	ld.param.u32 	%r2, [_ZN3cub18CUB_300001_SM_10006detail6reduce18DeviceReduceKernelINS2_10policy_hubImj11mul_functorImEE10Policy1000EN6thrust24THRUST_300001_SM_1000_NS6detail15normal_iteratorINSA_10device_ptrIjEEEEjS6_m11inc_functorIjEEEvT0_PT3_T1_NS0_13GridEvenShareISL_EET2_T4__param_3+24];
	ld.param.u64 	%rd41, [_ZN3cub18CUB_300001_SM_10006detail6reduce18DeviceReduceKernelINS2_10policy_hubImj11mul_functorImEE10Policy1000EN6thrust24THRUST_300001_SM_1000_NS6detail15normal_iteratorINSA_10device_ptrIjEEEEjS6_m11inc_functorIjEEEvT0_PT3_T1_NS0_13GridEvenShareISL_EET2_T4__param_0];
	cvta.to.global.u64 	%rd1, %rd41;
	mov.u32 	%r3, %ctaid.x;
	shl.b32 	%r4, %r2, 11;
	shl.b32 	%r495, %r3, 11;
	sub.s32 	%r6, %r1, %r495;
	setp.gt.u32 	%p1, %r6, 2047;
	@%p1 bra 	$L__BB14_26;
	mov.u32 	%r7, %tid.x;
	setp.ge.u32 	%p23, %r7, %r6;
	mov.b64 	%rd407, 0;
	mov.u32 	%r486, %r7;
	@%p23 bra 	$L__BB14_3;
	add.s32 	%r270, %r495, %r7;
	mul.wide.u32 	%rd216, %r270, 4;
	add.s64 	%rd217, %rd1, %rd216;
	ld.global.u32 	%r271, [%rd217];
	add.s32 	%r272, %r271, 1;
	cvt.u64.u32 	%rd407, %r272;
	add.s32 	%r486, %r7, 256;
$L__BB14_3:
	setp.ge.u32 	%p24, %r486, %r6;
	@%p24 bra 	$L__BB14_17;
	not.b32 	%r273, %r486;
	add.s32 	%r274, %r1, %r273;
	sub.s32 	%r275, %r274, %r495;
	shr.u32 	%r276, %r275, 8;
	add.s32 	%r10, %r276, 1;
	and.b32  	%r11, %r10, 15;
	setp.lt.u32 	%p25, %r275, 3840;
	@%p25 bra 	$L__BB14_8;
	or.b32  	%r485, %r486, 2048;
	add.s32 	%r484, %r486, %r495;
	and.b32  	%r277, %r10, 33554416;
	neg.s32 	%r483, %r277;
$L__BB14_6:
	.pragma "nounroll";
	mul.wide.u32 	%rd219, %r484, 4;
	add.s64 	%rd220, %rd1, %rd219;
	ld.global.u32 	%r278, [%rd220];
	add.s32 	%r279, %r278, 1;
	cvt.u64.u32 	%rd221, %r279;
	mul.lo.s64 	%rd222, %rd407, %rd221;
	add.s32 	%r280, %r484, 256;
	mul.wide.u32 	%rd223, %r280, 4;
	add.s64 	%rd224, %rd1, %rd223;
	ld.global.u32 	%r281, [%rd224];
	add.s32 	%r282, %r281, 1;
	cvt.u64.u32 	%rd225, %r282;
	mul.lo.s64 	%rd226, %rd222, %rd225;
	add.s32 	%r283, %r484, 512;
	mul.wide.u32 	%rd227, %r283, 4;
	add.s64 	%rd228, %rd1, %rd227;
	ld.global.u32 	%r284, [%rd228];
	add.s32 	%r285, %r284, 1;
	cvt.u64.u32 	%rd229, %r285;
	mul.lo.s64 	%rd230, %rd226, %rd229;
	add.s32 	%r286, %r484, 768;
	mul.wide.u32 	%rd231, %r286, 4;
	add.s64 	%rd232, %rd1, %rd231;
	ld.global.u32 	%r287, [%rd232];
	add.s32 	%r288, %r287, 1;
	cvt.u64.u32 	%rd233, %r288;
	mul.lo.s64 	%rd234, %rd230, %rd233;
	add.s32 	%r289, %r484, 1024;
	mul.wide.u32 	%rd235, %r289, 4;
	add.s64 	%rd236, %rd1, %rd235;
	ld.global.u32 	%r290, [%rd236];
	add.s32 	%r291, %r290, 1;
	cvt.u64.u32 	%rd237, %r291;
	mul.lo.s64 	%rd238, %rd234, %rd237;
	add.s32 	%r292, %r484, 1280;
	mul.wide.u32 	%rd239, %r292, 4;
	add.s64 	%rd240, %rd1, %rd239;
	ld.global.u32 	%r293, [%rd240];
	add.s32 	%r294, %r293, 1;
	cvt.u64.u32 	%rd241, %r294;
	mul.lo.s64 	%rd242, %rd238, %rd241;
	add.s32 	%r295, %r484, 1536;
	mul.wide.u32 	%rd243, %r295, 4;
	add.s64 	%rd244, %rd1, %rd243;
	ld.global.u32 	%r296, [%rd244];
	add.s32 	%r297, %r296, 1;
	cvt.u64.u32 	%rd245, %r297;
	mul.lo.s64 	%rd246, %rd242, %rd245;
	add.s32 	%r298, %r484, 1792;
	mul.wide.u32 	%rd247, %r298, 4;
	add.s64 	%rd248, %rd1, %rd247;
	ld.global.u32 	%r299, [%rd248];
	add.s32 	%r300, %r299, 1;
	cvt.u64.u32 	%rd249, %r300;
	mul.lo.s64 	%rd250, %rd246, %rd249;
	add.s32 	%r301, %r484, 2048;
	mul.wide.u32 	%rd251, %r301, 4;
	add.s64 	%rd252, %rd1, %rd251;
	ld.global.u32 	%r302, [%rd252];
	add.s32 	%r303, %r302, 1;
	cvt.u64.u32 	%rd253, %r303;
	mul.lo.s64 	%rd254, %rd250, %rd253;
	add.s32 	%r304, %r484, 2304;
	mul.wide.u32 	%rd255, %r304, 4;
	add.s64 	%rd256, %rd1, %rd255;
	ld.global.u32 	%r305, [%rd256];
	add.s32 	%r306, %r305, 1;
	cvt.u64.u32 	%rd257, %r306;
	mul.lo.s64 	%rd258, %rd254, %rd257;
	add.s32 	%r307, %r484, 2560;
	mul.wide.u32 	%rd259, %r307, 4;
	add.s64 	%rd260, %rd1, %rd259;
	ld.global.u32 	%r308, [%rd260];
	add.s32 	%r309, %r308, 1;
	cvt.u64.u32 	%rd261, %r309;
	mul.lo.s64 	%rd262, %rd258, %rd261;
	add.s32 	%r310, %r484, 2816;
	mul.wide.u32 	%rd263, %r310, 4;
	add.s64 	%rd264, %rd1, %rd263;
	ld.global.u32 	%r311, [%rd264];
	add.s32 	%r312, %r311, 1;
	cvt.u64.u32 	%rd265, %r312;
	mul.lo.s64 	%rd266, %rd262, %rd265;
	add.s32 	%r313, %r484, 3072;
	mul.wide.u32 	%rd267, %r313, 4;
	add.s64 	%rd268, %rd1, %rd267;
	ld.global.u32 	%r314, [%rd268];
	add.s32 	%r315, %r314, 1;
	cvt.u64.u32 	%rd269, %r315;
	mul.lo.s64 	%rd270, %rd266, %rd269;
	add.s32 	%r316, %r484, 3328;
	mul.wide.u32 	%rd271, %r316, 4;
	add.s64 	%rd272, %rd1, %rd271;
	ld.global.u32 	%r317, [%rd272];
	add.s32 	%r318, %r317, 1;
	cvt.u64.u32 	%rd273, %r318;
	mul.lo.s64 	%rd274, %rd270, %rd273;
	add.s32 	%r319, %r484, 3584;
	mul.wide.u32 	%rd275, %r319, 4;
	add.s64 	%rd276, %rd1, %rd275;
	ld.global.u32 	%r320, [%rd276];
	add.s32 	%r321, %r320, 1;
	cvt.u64.u32 	%rd277, %r321;
	mul.lo.s64 	%rd278, %rd274, %rd277;
	add.s32 	%r322, %r484, 3840;
	mul.wide.u32 	%rd279, %r322, 4;
	add.s64 	%rd280, %rd1, %rd279;
	ld.global.u32 	%r323, [%rd280];
	add.s32 	%r324, %r323, 1;
	cvt.u64.u32 	%rd281, %r324;
	mul.lo.s64 	%rd407, %rd278, %rd281;
	add.s32 	%r485, %r485, 4096;
	add.s32 	%r484, %r484, 4096;
	add.s32 	%r483, %r483, 16;
	setp.ne.s32 	%p26, %r483, 0;
	@%p26 bra 	$L__BB14_6;
	add.s32 	%r486, %r485, -2048;
$L__BB14_8:
	setp.eq.s32 	%p27, %r11, 0;
	@%p27 bra 	$L__BB14_17;
	and.b32  	%r23, %r10, 7;
	setp.lt.u32 	%p28, %r11, 8;
	@%p28 bra 	$L__BB14_11;
	add.s32 	%r325, %r495, %r486;
	mul.wide.u32 	%rd283, %r325, 4;
	add.s64 	%rd284, %rd1, %rd283;
	ld.global.u32 	%r326, [%rd284];
	add.s32 	%r327, %r326, 1;
	cvt.u64.u32 	%rd285, %r327;
	mul.lo.s64 	%rd286, %rd407, %rd285;
	add.s32 	%r328, %r325, 256;
	mul.wide.u32 	%rd287, %r328, 4;
	add.s64 	%rd288, %rd1, %rd287;
	ld.global.u32 	%r329, [%rd288];
	add.s32 	%r330, %r329, 1;
	cvt.u64.u32 	%rd289, %r330;
	mul.lo.s64 	%rd290, %rd286, %rd289;
	add.s32 	%r331, %r325, 512;
	mul.wide.u32 	%rd291, %r331, 4;
	add.s64 	%rd292, %rd1, %rd291;
	ld.global.u32 	%r332, [%rd292];
	add.s32 	%r333, %r332, 1;
	cvt.u64.u32 	%rd293, %r333;
	mul.lo.s64 	%rd294, %rd290, %rd293;
	add.s32 	%r334, %r325, 768;
	mul.wide.u32 	%rd295, %r334, 4;
	add.s64 	%rd296, %rd1, %rd295;
	ld.global.u32 	%r335, [%rd296];
	add.s32 	%r336, %r335, 1;
	cvt.u64.u32 	%rd297, %r336;
	mul.lo.s64 	%rd298, %rd294, %rd297;
	add.s32 	%r337, %r325, 1024;
	mul.wide.u32 	%rd299, %r337, 4;
	add.s64 	%rd300, %rd1, %rd299;
	ld.global.u32 	%r338, [%rd300];
	add.s32 	%r339, %r338, 1;
	cvt.u64.u32 	%rd301, %r339;
	mul.lo.s64 	%rd302, %rd298, %rd301;
	add.s32 	%r340, %r325, 1280;
	mul.wide.u32 	%rd303, %r340, 4;
	add.s64 	%rd304, %rd1, %rd303;
	ld.global.u32 	%r341, [%rd304];
	add.s32 	%r342, %r341, 1;
	cvt.u64.u32 	%rd305, %r342;
	mul.lo.s64 	%rd306, %rd302, %rd305;
	add.s32 	%r343, %r325, 1536;
	mul.wide.u32 	%rd307, %r343, 4;
	add.s64 	%rd308, %rd1, %rd307;
	ld.global.u32 	%r344, [%rd308];
	add.s32 	%r345, %r344, 1;
	cvt.u64.u32 	%rd309, %r345;
	mul.lo.s64 	%rd310, %rd306, %rd309;
	add.s32 	%r346, %r325, 1792;
	mul.wide.u32 	%rd311, %r346, 4;
	add.s64 	%rd312, %rd1, %rd311;
	ld.global.u32 	%r347, [%rd312];
	add.s32 	%r348, %r347, 1;
	cvt.u64.u32 	%rd313, %r348;
	mul.lo.s64 	%rd407, %rd310, %rd313;
	add.s32 	%r486, %r486, 2048;
$L__BB14_11:
	setp.eq.s32 	%p29, %r23, 0;
	@%p29 bra 	$L__BB14_17;
	and.b32  	%r26, %r10, 3;
	setp.lt.u32 	%p30, %r23, 4;
	@%p30 bra 	$L__BB14_14;
	add.s32 	%r349, %r495, %r486;
	mul.wide.u32 	%rd315, %r349, 4;
	add.s64 	%rd316, %rd1, %rd315;
	ld.global.u32 	%r350, [%rd316];
	add.s32 	%r351, %r350, 1;
	cvt.u64.u32 	%rd317, %r351;
	mul.lo.s64 	%rd318, %rd407, %rd317;
	add.s32 	%r352, %r349, 256;
	mul.wide.u32 	%rd319, %r352, 4;
	add.s64 	%rd320, %rd1, %rd319;
	ld.global.u32 	%r353, [%rd320];
	add.s32 	%r354, %r353, 1;
	cvt.u64.u32 	%rd321, %r354;
	mul.lo.s64 	%rd322, %rd318, %rd321;
	add.s32 	%r355, %r349, 512;
	mul.wide.u32 	%rd323, %r355, 4;
	add.s64 	%rd324, %rd1, %rd323;
	ld.global.u32 	%r356, [%rd324];
	add.s32 	%r357, %r356, 1;
	cvt.u64.u32 	%rd325, %r357;
	mul.lo.s64 	%rd326, %rd322, %rd325;
	add.s32 	%r358, %r349, 768;
	mul.wide.u32 	%rd327, %r358, 4;
	add.s64 	%rd328, %rd1, %rd327;
	ld.global.u32 	%r359, [%rd328];
	add.s32 	%r360, %r359, 1;
	cvt.u64.u32 	%rd329, %r360;
	mul.lo.s64 	%rd407, %rd326, %rd329;
	add.s32 	%r486, %r486, 1024;
$L__BB14_14:
	setp.eq.s32 	%p31, %r26, 0;
	@%p31 bra 	$L__BB14_17;
	add.s32 	%r490, %r486, %r495;
	neg.s32 	%r489, %r26;
$L__BB14_16:
	.pragma "nounroll";
	mul.wide.u32 	%rd330, %r490, 4;
	add.s64 	%rd331, %rd1, %rd330;
	ld.global.u32 	%r361, [%rd331];
	add.s32 	%r362, %r361, 1;
	cvt.u64.u32 	%rd332, %r362;
	mul.lo.s64 	%rd407, %rd407, %rd332;
	add.s32 	%r490, %r490, 256;
	add.s32 	%r489, %r489, 1;
	setp.ne.s32 	%p32, %r489, 0;
	@%p32 bra 	$L__BB14_16;
$L__BB14_17:
	setp.lt.u32 	%p33, %r6, 256;
	@%p33 bra 	$L__BB14_22;
	// begin inline asm
	mov.u32 %r426, %laneid;
	// end inline asm
	mov.b64 	{%r428, %r433}, %rd407;
	mov.b32 	%r434, 1;
	mov.b32 	%r475, 31;
	mov.b32 	%r476, -1;
	// begin inline asm
	shfl.sync.down.b32 %r427, %r428, %r434, %r475, %r476;
	// end inline asm
	// begin inline asm
	shfl.sync.down.b32 %r432, %r433, %r434, %r475, %r476;
	// end inline asm
	mov.b64 	%rd367, {%r427, %r432};
	setp.gt.s32 	%p49, %r426, 30;
	selp.b64 	%rd368, 1, %rd367, %p49;
	mul.lo.s64 	%rd369, %rd368, %rd407;
	mov.b64 	{%r438, %r443}, %rd369;
	mov.b32 	%r444, 2;
	// begin inline asm
	shfl.sync.down.b32 %r437, %r438, %r444, %r475, %r476;
	// end inline asm
	// begin inline asm
	shfl.sync.down.b32 %r442, %r443, %r444, %r475, %r476;
	// end inline asm
	mov.b64 	%rd370, {%r437, %r442};
	setp.gt.s32 	%p50, %r426, 29;
	selp.b64 	%rd371, 1, %rd370, %p50;
	mul.lo.s64 	%rd372, %rd371, %rd369;
	mov.b64 	{%r448, %r453}, %rd372;
	mov.b32 	%r454, 4;
	// begin inline asm
	shfl.sync.down.b32 %r447, %r448, %r454, %r475, %r476;
	// end inline asm
	// begin inline asm
	shfl.sync.down.b32 %r452, %r453, %r454, %r475, %r476;
	// end inline asm
	mov.b64 	%rd373, {%r447, %r452};
	setp.gt.s32 	%p51, %r426, 27;
	selp.b64 	%rd374, 1, %rd373, %p51;
	mul.lo.s64 	%rd375, %rd374, %rd372;
	mov.b64 	{%r458, %r463}, %rd375;
	mov.b32 	%r464, 8;
	// begin inline asm
	shfl.sync.down.b32 %r457, %r458, %r464, %r475, %r476;
	// end inline asm
	// begin inline asm
	shfl.sync.down.b32 %r462, %r463, %r464, %r475, %r476;
	// end inline asm
	mov.b64 	%rd376, {%r457, %r462};
	setp.gt.s32 	%p52, %r426, 23;
	selp.b64 	%rd377, 1, %rd376, %p52;
	mul.lo.s64 	%rd378, %rd377, %rd375;
	mov.b64 	{%r468, %r473}, %rd378;
	mov.b32 	%r474, 16;
	// begin inline asm
	shfl.sync.down.b32 %r467, %r468, %r474, %r475, %r476;
	// end inline asm
	// begin inline asm
	shfl.sync.down.b32 %r472, %r473, %r474, %r475, %r476;
	// end inline asm
	mov.b64 	%rd379, {%r467, %r472};
	setp.gt.s32 	%p53, %r426, 15;
	selp.b64 	%rd380, 1, %rd379, %p53;
	mul.lo.s64 	%rd418, %rd380, %rd378;
	setp.ne.s32 	%p54, %r426, 0;
	@%p54 bra 	$L__BB14_20;
	shr.u32 	%r477, %r7, 2;
	and.b32  	%r478, %r477, 248;
	mov.u32 	%r479, _ZZN3cub18CUB_300001_SM_10006detail6reduce18DeviceReduceKernelINS2_10policy_hubImj11mul_functorImEE10Policy1000EN6thrust24THRUST_300001_SM_1000_NS6detail15normal_iteratorINSA_10device_ptrIjEEEEjS6_m11inc_functorIjEEEvT0_PT3_T1_NS0_13GridEvenShareISL_EET2_T4_E12temp_storage;
	add.s32 	%r480, %r479, %r478;
	st.shared.u64 	[%r480+8], %rd418;
$L__BB14_20:
	bar.sync 	0;
	setp.ne.s32 	%p55, %r7, 0;
	@%p55 bra 	$L__BB14_48;
	ld.shared.u64 	%rd381, [_ZZN3cub18CUB_300001_SM_10006detail6reduce18DeviceReduceKernelINS2_10policy_hubImj11mul_functorImEE10Policy1000EN6thrust24THRUST_300001_SM_1000_NS6detail15normal_iteratorINSA_10device_ptrIjEEEEjS6_m11inc_functorIjEEEvT0_PT3_T1_NS0_13GridEvenShareISL_EET2_T4_E12temp_storage+16];
	mul.lo.s64 	%rd382, %rd381, %rd418;
	ld.shared.u64 	%rd383, [_ZZN3cub18CUB_300001_SM_10006detail6reduce18DeviceReduceKernelINS2_10policy_hubImj11mul_functorImEE10Policy1000EN6thrust24THRUST_300001_SM_1000_NS6detail15normal_iteratorINSA_10device_ptrIjEEEEjS6_m11inc_functorIjEEEvT0_PT3_T1_NS0_13GridEvenShareISL_EET2_T4_E12temp_storage+24];
	mul.lo.s64 	%rd384, %rd382, %rd383;
	ld.shared.u64 	%rd385, [_ZZN3cub18CUB_300001_SM_10006detail6reduce18DeviceReduceKernelINS2_10policy_hubImj11mul_functorImEE10Policy1000EN6thrust24THRUST_300001_SM_1000_NS6detail15normal_iteratorINSA_10device_ptrIjEEEEjS6_m11inc_functorIjEEEvT0_PT3_T1_NS0_13GridEvenShareISL_EET2_T4_E12temp_storage+32];
	mul.lo.s64 	%rd386, %rd384, %rd385;
	ld.shared.u64 	%rd387, [_ZZN3cub18CUB_300001_SM_10006detail6reduce18DeviceReduceKernelINS2_10policy_hubImj11mul_functorImEE10Policy1000EN6thrust24THRUST_300001_SM_1000_NS6detail15normal_iteratorINSA_10device_ptrIjEEEEjS6_m11inc_functorIjEEEvT0_PT3_T1_NS0_13GridEvenShareISL_EET2_T4_E12temp_storage+40];
	mul.lo.s64 	%rd388, %rd386, %rd387;
	ld.shared.u64 	%rd389, [_ZZN3cub18CUB_300001_SM_10006detail6reduce18DeviceReduceKernelINS2_10policy_hubImj11mul_functorImEE10Policy1000EN6thrust24THRUST_300001_SM_1000_NS6detail15normal_iteratorINSA_10device_ptrIjEEEEjS6_m11inc_functorIjEEEvT0_PT3_T1_NS0_13GridEvenShareISL_EET2_T4_E12temp_storage+48];
	mul.lo.s64 	%rd390, %rd388, %rd389;
	ld.shared.u64 	%rd391, [_ZZN3cub18CUB_300001_SM_10006detail6reduce18DeviceReduceKernelINS2_10policy_hubImj11mul_functorImEE10Policy1000EN6thrust24THRUST_300001_SM_1000_NS6detail15normal_iteratorINSA_10device_ptrIjEEEEjS6_m11inc_functorIjEEEvT0_PT3_T1_NS0_13GridEvenShareISL_EET2_T4_E12temp_storage+56];
	mul.lo.s64 	%rd392, %rd390, %rd391;
	ld.shared.u64 	%rd393, [_ZZN3cub18CUB_300001_SM_10006detail6reduce18DeviceReduceKernelINS2_10policy_hubImj11mul_functorImEE10Policy1000EN6thrust24THRUST_300001_SM_1000_NS6detail15normal_iteratorINSA_10device_ptrIjEEEEjS6_m11inc_functorIjEEEvT0_PT3_T1_NS0_13GridEvenShareISL_EET2_T4_E12temp_storage+64];
	mul.lo.s64 	%rd418, %rd392, %rd393;
	bra.uni 	$L__BB14_48;
$L__BB14_22:
	// begin inline asm
	mov.u32 %r363, %laneid;
	// end inline asm
	and.b32  	%r414, %r7, 992;
	add.s32 	%r415, %r414, 32;
	setp.gt.u32 	%p34, %r415, %r6;
	not.b32 	%r416, %r414;
	add.s32 	%r417, %r6, %r416;
	selp.b32 	%r412, %r417, 31, %p34;
	mov.b64 	{%r365, %r370}, %rd407;
	mov.b32 	%r371, 1;
	mov.b32 	%r413, -1;
	// begin inline asm
	shfl.sync.down.b32 %r364, %r365, %r371, %r412, %r413;
	// end inline asm
	// begin inline asm
	shfl.sync.down.b32 %r369, %r370, %r371, %r412, %r413;
	// end inline asm
	mov.b64 	%rd333, {%r364, %r369};
	setp.lt.s32 	%p35, %r363, %r412;
	selp.b64 	%rd334, %rd333, 1, %p35;
	mul.lo.s64 	%rd335, %rd334, %rd407;
	mov.b64 	{%r375, %r380}, %rd335;
	mov.b32 	%r381, 2;
	// begin inline asm
	shfl.sync.down.b32 %r374, %r375, %r381, %r412, %r413;
	// end inline asm
	// begin inline asm
	shfl.sync.down.b32 %r379, %r380, %r381, %r412, %r413;
	// end inline asm
	mov.b64 	%rd336, {%r374, %r379};
	add.s32 	%r418, %r363, 2;
	setp.gt.s32 	%p36, %r418, %r412;
	selp.b64 	%rd337, 1, %rd336, %p36;
	mul.lo.s64 	%rd338, %rd337, %rd335;
	mov.b64 	{%r385, %r390}, %rd338;
	mov.b32 	%r391, 4;
	// begin inline asm
	shfl.sync.down.b32 %r384, %r385, %r391, %r412, %r413;
	// end inline asm
	// begin inline asm
	shfl.sync.down.b32 %r389, %r390, %r391, %r412, %r413;
	// end inline asm
	mov.b64 	%rd339, {%r384, %r389};
	add.s32 	%r419, %r363, 4;
	setp.gt.s32 	%p37, %r419, %r412;
	selp.b64 	%rd340, 1, %rd339, %p37;
	mul.lo.s64 	%rd341, %rd340, %rd338;
	mov.b64 	{%r395, %r400}, %rd341;
	mov.b32 	%r401, 8;
	// begin inline asm
	shfl.sync.down.b32 %r394, %r395, %r401, %r412, %r413;
	// end inline asm
	// begin inline asm
	shfl.sync.down.b32 %r399, %r400, %r401, %r412, %r413;
	// end inline asm
	mov.b64 	%rd342, {%r394, %r399};
	add.s32 	%r420, %r363, 8;
	setp.gt.s32 	%p38, %r420, %r412;
	selp.b64 	%rd343, 1, %rd342, %p38;
	mul.lo.s64 	%rd344, %rd343, %rd341;
	mov.b64 	{%r405, %r410}, %rd344;
	mov.b32 	%r411, 16;
	// begin inline asm
	shfl.sync.down.b32 %r404, %r405, %r411, %r412, %r413;
	// end inline asm
	// begin inline asm
	shfl.sync.down.b32 %r409, %r410, %r411, %r412, %r413;
	// end inline asm
	mov.b64 	%rd345, {%r404, %r409};
	add.s32 	%r421, %r363, 16;
	setp.gt.s32 	%p39, %r421, %r412;
	selp.b64 	%rd346, 1, %rd345, %p39;
	mul.lo.s64 	%rd418, %rd346, %rd344;
	setp.ne.s32 	%p40, %r363, 0;
	@%p40 bra 	$L__BB14_24;
	shr.u32 	%r422, %r7, 2;
	and.b32  	%r423, %r422, 248;
	mov.u32 	%r424, _ZZN3cub18CUB_300001_SM_10006detail6reduce18DeviceReduceKernelINS2_10policy_hubImj11mul_functorImEE10Policy1000EN6thrust24THRUST_300001_SM_1000_NS6detail15normal_iteratorINSA_10device_ptrIjEEEEjS6_m11inc_functorIjEEEvT0_PT3_T1_NS0_13GridEvenShareISL_EET2_T4_E12temp_storage;
	add.s32 	%r425, %r424, %r423;
	st.shared.u64 	[%r425+8], %rd418;
$L__BB14_24:
	bar.sync 	0;
	setp.ne.s32 	%p41, %r7, 0;
	@%p41 bra 	$L__BB14_48;
	setp.gt.u32 	%p42, %r6, 32;
	ld.shared.u64 	%rd347, [_ZZN3cub18CUB_300001_SM_10006detail6reduce18DeviceReduceKernelINS2_10policy_hubImj11mul_functorImEE10Policy1000EN6thrust24THRUST_300001_SM_1000_NS6detail15normal_iteratorINSA_10device_ptrIjEEEEjS6_m11inc_functorIjEEEvT0_PT3_T1_NS0_13GridEvenShareISL_EET2_T4_E12temp_storage+16];
	selp.b64 	%rd348, %rd347, 1, %p42;
	mul.lo.s64 	%rd349, %rd348, %rd418;
	setp.gt.u32 	%p43, %r6, 64;
	ld.shared.u64 	%rd350, [_ZZN3cub18CUB_300001_SM_10006detail6reduce18DeviceReduceKernelINS2_10policy_hubImj11mul_functorImEE10Policy1000EN6thrust24THRUST_300001_SM_1000_NS6detail15normal_iteratorINSA_10device_ptrIjEEEEjS6_m11inc_functorIjEEEvT0_PT3_T1_NS0_13GridEvenShareISL_EET2_T4_E12temp_storage+24];
	selp.b64 	%rd351, %rd350, 1, %p43;
	mul.lo.s64 	%rd352, %rd349, %rd351;
	setp.gt.u32 	%p44, %r6, 96;
	ld.shared.u64 	%rd353, [_ZZN3cub18CUB_300001_SM_10006detail6reduce18DeviceReduceKernelINS2_10policy_hubImj11mul_functorImEE10Policy1000EN6thrust24THRUST_300001_SM_1000_NS6detail15normal_iteratorINSA_10device_ptrIjEEEEjS6_m11inc_functorIjEEEvT0_PT3_T1_NS0_13GridEvenShareISL_EET2_T4_E12temp_storage+32];
	selp.b64 	%rd354, %rd353, 1, %p44;
	mul.lo.s64 	%rd355, %rd352, %rd354;
	setp.gt.u32 	%p45, %r6, 128;
	ld.shared.u64 	%rd356, [_ZZN3cub18CUB_300001_SM_10006detail6reduce18DeviceReduceKernelINS2_10policy_hubImj11mul_functorImEE10Policy1000EN6thrust24THRUST_300001_SM_1000_NS6detail15normal_iteratorINSA_10device_ptrIjEEEEjS6_m11inc_functorIjEEEvT0_PT3_T1_NS0_13GridEvenShareISL_EET2_T4_E12temp_storage+40];
	selp.b64 	%rd357, %rd356, 1, %p45;
	mul.lo.s64 	%rd358, %rd355, %rd357;
	setp.gt.u32 	%p46, %r6, 160;
	ld.shared.u64 	%rd359, [_ZZN3cub18CUB_300001_SM_10006detail6reduce18DeviceReduceKernelINS2_10policy_hubImj11mul_functorImEE10Policy1000EN6thrust24THRUST_300001_SM_1000_NS6detail15normal_iteratorINSA_10device_ptrIjEEEEjS6_m11inc_functorIjEEEvT0_PT3_T1_NS0_13GridEvenShareISL_EET2_T4_E12temp_storage+48];
	selp.b64 	%rd360, %rd359, 1, %p46;
	mul.lo.s64 	%rd361, %rd358, %rd360;
	setp.gt.u32 	%p47, %r6, 192;
	ld.shared.u64 	%rd362, [_ZZN3cub18CUB_300001_SM_10006detail6reduce18DeviceReduceKernelINS2_10policy_hubImj11mul_functorImEE10Policy1000EN6thrust24THRUST_300001_SM_1000_NS6detail15normal_iteratorINSA_10device_ptrIjEEEEjS6_m11inc_functorIjEEEvT0_PT3_T1_NS0_13GridEvenShareISL_EET2_T4_E12temp_storage+56];
	selp.b64 	%rd363, %rd362, 1, %p47;
	mul.lo.s64 	%rd364, %rd361, %rd363;
	setp.gt.u32 	%p48, %r6, 224;
	ld.shared.u64 	%rd365, [_ZZN3cub18CUB_300001_SM_10006detail6reduce18DeviceReduceKernelINS2_10policy_hubImj11mul_functorImEE10Policy1000EN6thrust24THRUST_300001_SM_1000_NS6detail15normal_iteratorINSA_10device_ptrIjEEEEjS6_m11inc_functorIjEEEvT0_PT3_T1_NS0_13GridEvenShareISL_EET2_T4_E12temp_storage+64];
	selp.b64 	%rd366, %rd365, 1, %p48;
	mul.lo.s64 	%rd418, %rd364, %rd366;
	bra.uni 	$L__BB14_48;
$L__BB14_26:
	mov.u32 	%r35, %tid.x;
	add.s32 	%r72, %r35, %r495;
	mul.wide.u32 	%rd42, %r72, 4;
	add.s64 	%rd43, %rd1, %rd42;
	ld.global.u32 	%r73, [%rd43];
	add.s32 	%r74, %r73, 1;
	ld.global.u32 	%r75, [%rd43+1024];
	add.s32 	%r76, %r75, 1;
	ld.global.u32 	%r77, [%rd43+2048];
	add.s32 	%r78, %r77, 1;
	cvt.u64.u32 	%rd44, %r78;
	ld.global.u32 	%r79, [%rd43+3072];
	add.s32 	%r80, %r79, 1;
	cvt.u64.u32 	%rd45, %r80;
	ld.global.u32 	%r81, [%rd43+4096];
	add.s32 	%r82, %r81, 1;
	cvt.u64.u32 	%rd46, %r82;
	ld.global.u32 	%r83, [%rd43+5120];
	add.s32 	%r84, %r83, 1;
	cvt.u64.u32 	%rd47, %r84;
	ld.global.u32 	%r85, [%rd43+6144];
	add.s32 	%r86, %r85, 1;
	cvt.u64.u32 	%rd48, %r86;
	ld.global.u32 	%r87, [%rd43+7168];
	add.s32 	%r88, %r87, 1;
	cvt.u64.u32 	%rd49, %r88;
	mul.wide.u32 	%rd50, %r76, %r74;
	mul.lo.s64 	%rd51, %rd50, %rd44;
	mul.lo.s64 	%rd52, %rd51, %rd45;
	mul.lo.s64 	%rd53, %rd52, %rd46;
	mul.lo.s64 	%rd54, %rd53, %rd47;
	mul.lo.s64 	%rd55, %rd54, %rd48;
	mul.lo.s64 	%rd417, %rd55, %rd49;
	setp.lt.u32 	%p2, %r6, %r4;
	@%p2 bra 	$L__BB14_44;
	add.s32 	%r36, %r4, %r495;
	not.b32 	%r90, %r35;
	add.s32 	%r91, %r90, %r1;
	sub.s32 	%r92, %r91, %r4;
	sub.s32 	%r492, %r92, %r495;
	add.s32 	%r93, %r36, %r35;
	add.s32 	%r491, %r93, 2048;
	mov.b32 	%r494, 0;
	mov.u32 	%r493, %r36;
$L__BB14_28:
	shl.b32 	%r94, %r2, 11;
	add.s32 	%r495, %r495, %r94;
	add.s32 	%r95, %r1, -2048;
	setp.gt.u32 	%p3, %r495, %r95;
	@%p3 bra 	$L__BB14_30;
	add.s32 	%r96, %r35, %r495;
	mul.wide.u32 	%rd56, %r96, 4;
	add.s64 	%rd57, %rd1, %rd56;
	ld.global.u32 	%r97, [%rd57];
	add.s32 	%r98, %r97, 1;
	cvt.u64.u32 	%rd58, %r98;
	ld.global.u32 	%r99, [%rd57+1024];
	add.s32 	%r100, %r99, 1;
	cvt.u64.u32 	%rd59, %r100;
	ld.global.u32 	%r101, [%rd57+2048];
	add.s32 	%r102, %r101, 1;
	cvt.u64.u32 	%rd60, %r102;
	ld.global.u32 	%r103, [%rd57+3072];
	add.s32 	%r104, %r103, 1;
	cvt.u64.u32 	%rd61, %r104;
	ld.global.u32 	%r105, [%rd57+4096];
	add.s32 	%r106, %r105, 1;
	cvt.u64.u32 	%rd62, %r106;
	ld.global.u32 	%r107, [%rd57+5120];
	add.s32 	%r108, %r107, 1;
	cvt.u64.u32 	%rd63, %r108;
	ld.global.u32 	%r109, [%rd57+6144];
	add.s32 	%r110, %r109, 1;
	cvt.u64.u32 	%rd64, %r110;
	ld.global.u32 	%r111, [%rd57+7168];
	add.s32 	%r112, %r111, 1;
	cvt.u64.u32 	%rd65, %r112;
	mul.lo.s64 	%rd66, %rd417, %rd58;
	mul.lo.s64 	%rd67, %rd66, %rd59;
	mul.lo.s64 	%rd68, %rd67, %rd60;
	mul.lo.s64 	%rd69, %rd68, %rd61;
	mul.lo.s64 	%rd70, %rd69, %rd62;
	mul.lo.s64 	%rd71, %rd70, %rd63;
	mul.lo.s64 	%rd72, %rd71, %rd64;
	mul.lo.s64 	%rd417, %rd72, %rd65;
	sub.s32 	%r113, %r1, %r495;
	shl.b32 	%r114, %r2, 11;
	setp.lt.u32 	%p4, %r113, %r114;
	add.s32 	%r494, %r494, 1;
	add.s32 	%r493, %r493, %r114;
	sub.s32 	%r492, %r492, %r114;
	add.s32 	%r491, %r491, %r114;
	@%p4 bra 	$L__BB14_44;
	bra.uni 	$L__BB14_28;
$L__BB14_30:
	setp.le.u32 	%p5, %r1, %r495;
	sub.s32 	%r115, %r1, %r495;
	setp.ge.s32 	%p6, %r35, %r115;
	or.pred  	%p7, %p5, %p6;
	@%p7 bra 	$L__BB14_44;
	not.b32 	%r117, %r35;
	add.s32 	%r118, %r1, %r117;
	sub.s32 	%r119, %r118, %r36;
	mul.lo.s32 	%r120, %r2, %r494;
	shl.b32 	%r121, %r120, 11;
	sub.s32 	%r122, %r119, %r121;
	shr.u32 	%r123, %r122, 8;
	add.s32 	%r49, %r123, 1;
	and.b32  	%r50, %r49, 15;
	setp.lt.u32 	%p8, %r122, 3840;
	mov.u32 	%r500, %r35;
	@%p8 bra 	$L__BB14_35;
	or.b32  	%r498, %r35, 2048;
	shr.u32 	%r124, %r492, 8;
	add.s32 	%r125, %r124, 1;
	and.b32  	%r126, %r125, 33554416;
	neg.s32 	%r496, %r126;
$L__BB14_33:
	.pragma "nounroll";
	add.s32 	%r127, %r491, -2048;
	mul.wide.u32 	%rd74, %r127, 4;
	add.s64 	%rd75, %rd1, %rd74;
	ld.global.u32 	%r128, [%rd75];
	add.s32 	%r129, %r128, 1;
	cvt.u64.u32 	%rd76, %r129;
	mul.lo.s64 	%rd77, %rd417, %rd76;
	add.s32 	%r130, %r491, -1792;
	mul.wide.u32 	%rd78, %r130, 4;
	add.s64 	%rd79, %rd1, %rd78;
	ld.global.u32 	%r131, [%rd79];
	add.s32 	%r132, %r131, 1;
	cvt.u64.u32 	%rd80, %r132;
	mul.lo.s64 	%rd81, %rd77, %rd80;
	add.s32 	%r133, %r491, -1536;
	mul.wide.u32 	%rd82, %r133, 4;
	add.s64 	%rd83, %rd1, %rd82;
	ld.global.u32 	%r134, [%rd83];
	add.s32 	%r135, %r134, 1;
	cvt.u64.u32 	%rd84, %r135;
	mul.lo.s64 	%rd85, %rd81, %rd84;
	add.s32 	%r136, %r491, -1280;
	mul.wide.u32 	%rd86, %r136, 4;
	add.s64 	%rd87, %rd1, %rd86;
	ld.global.u32 	%r137, [%rd87];
	add.s32 	%r138, %r137, 1;
	cvt.u64.u32 	%rd88, %r138;
	mul.lo.s64 	%rd89, %rd85, %rd88;
	add.s32 	%r139, %r491, -1024;
	mul.wide.u32 	%rd90, %r139, 4;
	add.s64 	%rd91, %rd1, %rd90;
	ld.global.u32 	%r140, [%rd91];
	add.s32 	%r141, %r140, 1;
	cvt.u64.u32 	%rd92, %r141;
	mul.lo.s64 	%rd93, %rd89, %rd92;
	add.s32 	%r142, %r491, -768;
	mul.wide.u32 	%rd94, %r142, 4;
	add.s64 	%rd95, %rd1, %rd94;
	ld.global.u32 	%r143, [%rd95];
	add.s32 	%r144, %r143, 1;
	cvt.u64.u32 	%rd96, %r144;
	mul.lo.s64 	%rd97, %rd93, %rd96;
	add.s32 	%r145, %r491, -512;
	mul.wide.u32 	%rd98, %r145, 4;
	add.s64 	%rd99, %rd1, %rd98;
	ld.global.u32 	%r146, [%rd99];
	add.s32 	%r147, %r146, 1;
	cvt.u64.u32 	%rd100, %r147;
	mul.lo.s64 	%rd101, %rd97, %rd100;
	add.s32 	%r148, %r491, 1792;
	add.s32 	%r149, %r491, -256;
	mul.wide.u32 	%rd102, %r149, 4;
	add.s64 	%rd103, %rd1, %rd102;
	ld.global.u32 	%r150, [%rd103];
	add.s32 	%r151, %r150, 1;
	cvt.u64.u32 	%rd104, %r151;
	mul.lo.s64 	%rd105, %rd101, %rd104;
	mul.wide.u32 	%rd106, %r491, 4;
	add.s64 	%rd107, %rd1, %rd106;
	ld.global.u32 	%r152, [%rd107];
	add.s32 	%r153, %r152, 1;
	cvt.u64.u32 	%rd108, %r153;
	mul.lo.s64 	%rd109, %rd105, %rd108;
	add.s32 	%r154, %r491, 256;
	mul.wide.u32 	%rd110, %r154, 4;
	add.s64 	%rd111, %rd1, %rd110;
	ld.global.u32 	%r155, [%rd111];
	add.s32 	%r156, %r155, 1;
	cvt.u64.u32 	%rd112, %r156;
	mul.lo.s64 	%rd113, %rd109, %rd112;
	add.s32 	%r157, %r491, 512;
	mul.wide.u32 	%rd114, %r157, 4;
	add.s64 	%rd115, %rd1, %rd114;
	ld.global.u32 	%r158, [%rd115];
	add.s32 	%r159, %r158, 1;
	cvt.u64.u32 	%rd116, %r159;
	mul.lo.s64 	%rd117, %rd113, %rd116;
	add.s32 	%r160, %r491, 768;
	mul.wide.u32 	%rd118, %r160, 4;
	add.s64 	%rd119, %rd1, %rd118;
	ld.global.u32 	%r161, [%rd119];
	add.s32 	%r162, %r161, 1;
	cvt.u64.u32 	%rd120, %r162;
	mul.lo.s64 	%rd121, %rd117, %rd120;
	add.s32 	%r163, %r491, 1024;
	mul.wide.u32 	%rd122, %r163, 4;
	add.s64 	%rd123, %rd1, %rd122;
	ld.global.u32 	%r164, [%rd123];
	add.s32 	%r165, %r164, 1;
	cvt.u64.u32 	%rd124, %r165;
	mul.lo.s64 	%rd125, %rd121, %rd124;
	add.s32 	%r166, %r491, 1280;
	mul.wide.u32 	%rd126, %r166, 4;
	add.s64 	%rd127, %rd1, %rd126;
	ld.global.u32 	%r167, [%rd127];
	add.s32 	%r168, %r167, 1;
	cvt.u64.u32 	%rd128, %r168;
	mul.lo.s64 	%rd129, %rd125, %rd128;
	add.s32 	%r169, %r491, 1536;
	mul.wide.u32 	%rd130, %r169, 4;
	add.s64 	%rd131, %rd1, %rd130;
	ld.global.u32 	%r170, [%rd131];
	add.s32 	%r171, %r170, 1;
	cvt.u64.u32 	%rd132, %r171;
	mul.lo.s64 	%rd133, %rd129, %rd132;
	mul.wide.u32 	%rd134, %r148, 4;
	add.s64 	%rd135, %rd1, %rd134;
	ld.global.u32 	%r172, [%rd135];
	add.s32 	%r173, %r172, 1;
	cvt.u64.u32 	%rd136, %r173;
	mul.lo.s64 	%rd417, %rd133, %rd136;
	add.s32 	%r498, %r498, 4096;
	add.s32 	%r491, %r491, 4096;
	add.s32 	%r496, %r496, 16;
	setp.ne.s32 	%p9, %r496, 0;
	@%p9 bra 	$L__BB14_33;
	add.s32 	%r500, %r498, -2048;
$L__BB14_35:
	setp.eq.s32 	%p10, %r50, 0;
	@%p10 bra 	$L__BB14_44;
	and.b32  	%r61, %r49, 7;
	setp.lt.u32 	%p11, %r50, 8;
	@%p11 bra 	$L__BB14_38;
	add.s32 	%r174, %r500, %r495;
	mul.wide.u32 	%rd138, %r174, 4;
	add.s64 	%rd139, %rd1, %rd138;
	ld.global.u32 	%r175, [%rd139];
	add.s32 	%r176, %r175, 1;
	cvt.u64.u32 	%rd140, %r176;
	mul.lo.s64 	%rd141, %rd417, %rd140;
	add.s32 	%r177, %r174, 256;
	mul.wide.u32 	%rd142, %r177, 4;
	add.s64 	%rd143, %rd1, %rd142;
	ld.global.u32 	%r178, [%rd143];
	add.s32 	%r179, %r178, 1;
	cvt.u64.u32 	%rd144, %r179;
	mul.lo.s64 	%rd145, %rd141, %rd144;
	add.s32 	%r180, %r174, 512;
	mul.wide.u32 	%rd146, %r180, 4;
	add.s64 	%rd147, %rd1, %rd146;
	ld.global.u32 	%r181, [%rd147];
	add.s32 	%r182, %r181, 1;
	cvt.u64.u32 	%rd148, %r182;
	mul.lo.s64 	%rd149, %rd145, %rd148;
	add.s32 	%r183, %r174, 768;
	mul.wide.u32 	%rd150, %r183, 4;
	add.s64 	%rd151, %rd1, %rd150;
	ld.global.u32 	%r184, [%rd151];
	add.s32 	%r185, %r184, 1;
	cvt.u64.u32 	%rd152, %r185;
	mul.lo.s64 	%rd153, %rd149, %rd152;
	add.s32 	%r186, %r174, 1024;
	mul.wide.u32 	%rd154, %r186, 4;
	add.s64 	%rd155, %rd1, %rd154;
	ld.global.u32 	%r187, [%rd155];
	add.s32 	%r188, %r187, 1;
	cvt.u64.u32 	%rd156, %r188;
	mul.lo.s64 	%rd157, %rd153, %rd156;
	add.s32 	%r189, %r174, 1280;
	mul.wide.u32 	%rd158, %r189, 4;
	add.s64 	%rd159, %rd1, %rd158;
	ld.global.u32 	%r190, [%rd159];
	add.s32 	%r191, %r190, 1;
	cvt.u64.u32 	%rd160, %r191;
	mul.lo.s64 	%rd161, %rd157, %rd160;
	add.s32 	%r192, %r174, 1536;
	mul.wide.u32 	%rd162, %r192, 4;
	add.s64 	%rd163, %rd1, %rd162;
	ld.global.u32 	%r193, [%rd163];
	add.s32 	%r194, %r193, 1;
	cvt.u64.u32 	%rd164, %r194;
	mul.lo.s64 	%rd165, %rd161, %rd164;
	add.s32 	%r195, %r174, 1792;
	mul.wide.u32 	%rd166, %r195, 4;
	add.s64 	%rd167, %rd1, %rd166;
	ld.global.u32 	%r196, [%rd167];
	add.s32 	%r197, %r196, 1;
	cvt.u64.u32 	%rd168, %r197;
	mul.lo.s64 	%rd417, %rd165, %rd168;
	add.s32 	%r500, %r500, 2048;
$L__BB14_38:
	setp.eq.s32 	%p12, %r61, 0;
	@%p12 bra 	$L__BB14_44;
	setp.lt.u32 	%p13, %r61, 4;
	@%p13 bra 	$L__BB14_41;
	add.s32 	%r198, %r500, %r495;
	mul.wide.u32 	%rd170, %r198, 4;
	add.s64 	%rd171, %rd1, %rd170;
	ld.global.u32 	%r199, [%rd171];
	add.s32 	%r200, %r199, 1;
	cvt.u64.u32 	%rd172, %r200;
	mul.lo.s64 	%rd173, %rd417, %rd172;
	add.s32 	%r201, %r198, 256;
	mul.wide.u32 	%rd174, %r201, 4;
	add.s64 	%rd175, %rd1, %rd174;
	ld.global.u32 	%r202, [%rd175];
	add.s32 	%r203, %r202, 1;
	cvt.u64.u32 	%rd176, %r203;
	mul.lo.s64 	%rd177, %rd173, %rd176;
	add.s32 	%r204, %r198, 512;
	mul.wide.u32 	%rd178, %r204, 4;
	add.s64 	%rd179, %rd1, %rd178;
	ld.global.u32 	%r205, [%rd179];
	add.s32 	%r206, %r205, 1;
	cvt.u64.u32 	%rd180, %r206;
	mul.lo.s64 	%rd181, %rd177, %rd180;
	add.s32 	%r207, %r198, 768;
	mul.wide.u32 	%rd182, %r207, 4;
	add.s64 	%rd183, %rd1, %rd182;
	ld.global.u32 	%r208, [%rd183];
	add.s32 	%r209, %r208, 1;
	cvt.u64.u32 	%rd184, %r209;
	mul.lo.s64 	%rd417, %rd181, %rd184;
	add.s32 	%r500, %r500, 1024;
$L__BB14_41:
	and.b32  	%r210, %r49, 3;
	setp.eq.s32 	%p14, %r210, 0;
	@%p14 bra 	$L__BB14_44;
	add.s32 	%r503, %r500, %r493;
	cvt.u16.u32 	%rs1, %r492;
	shr.u16 	%rs2, %rs1, 8;
	add.s16 	%rs3, %rs2, 1;
	cvt.u32.u16 	%r211, %rs3;
	and.b32  	%r212, %r211, 3;
	neg.s32 	%r502, %r212;
$L__BB14_43:
	.pragma "nounroll";
	mul.wide.u32 	%rd185, %r503, 4;
	add.s64 	%rd186, %rd1, %rd185;
	ld.global.u32 	%r213, [%rd186];
	add.s32 	%r214, %r213, 1;
	cvt.u64.u32 	%rd187, %r214;
	mul.lo.s64 	%rd417, %rd417, %rd187;
	add.s32 	%r503, %r503, 256;
	add.s32 	%r502, %r502, 1;
	setp.ne.s32 	%p15, %r502, 0;
	@%p15 bra 	$L__BB14_43;
$L__BB14_44:
	// begin inline asm
	mov.u32 %r215, %laneid;
	// end inline asm
	mov.b64 	{%r217, %r222}, %rd417;
	mov.b32 	%r223, 1;
	mov.b32 	%r264, 31;
	mov.b32 	%r265, -1;
	// begin inline asm
	shfl.sync.down.b32 %r216, %r217, %r223, %r264, %r265;
	// end inline asm
	// begin inline asm
	shfl.sync.down.b32 %r221, %r222, %r223, %r264, %r265;
	// end inline asm
	mov.b64 	%rd188, {%r216, %r221};
	setp.gt.s32 	%p16, %r215, 30;
	selp.b64 	%rd189, 1, %rd188, %p16;
	mul.lo.s64 	%rd190, %rd189, %rd417;
	mov.b64 	{%r227, %r232}, %rd190;
	mov.b32 	%r233, 2;
	// begin inline asm
	shfl.sync.down.b32 %r226, %r227, %r233, %r264, %r265;
	// end inline asm
	// begin inline asm
	shfl.sync.down.b32 %r231, %r232, %r233, %r264, %r265;
	// end inline asm
	mov.b64 	%rd191, {%r226, %r231};
	setp.gt.s32 	%p17, %r215, 29;
	selp.b64 	%rd192, 1, %rd191, %p17;
	mul.lo.s64 	%rd193, %rd192, %rd190;
	mov.b64 	{%r237, %r242}, %rd193;
	mov.b32 	%r243, 4;
	// begin inline asm
	shfl.sync.down.b32 %r236, %r237, %r243, %r264, %r265;
	// end inline asm
	// begin inline asm
	shfl.sync.down.b32 %r241, %r242, %r243, %r264, %r265;
	// end inline asm
	mov.b64 	%rd194, {%r236, %r241};
	setp.gt.s32 	%p18, %r215, 27;
	selp.b64 	%rd195, 1, %rd194, %p18;
	mul.lo.s64 	%rd196, %rd195, %rd193;
	mov.b64 	{%r247, %r252}, %rd196;
	mov.b32 	%r253, 8;
	// begin inline asm
	shfl.sync.down.b32 %r246, %r247, %r253, %r264, %r265;
	// end inline asm
	// begin inline asm
	shfl.sync.down.b32 %r251, %r252, %r253, %r264, %r265;
	// end inline asm
	mov.b64 	%rd197, {%r246, %r251};
	setp.gt.s32 	%p19, %r215, 23;
	selp.b64 	%rd198, 1, %rd197, %p19;
	mul.lo.s64 	%rd199, %rd198, %rd196;
	mov.b64 	{%r257, %r262}, %rd199;
	mov.b32 	%r263, 16;
	// begin inline asm
	shfl.sync.down.b32 %r256, %r257, %r263, %r264, %r265;
	// end inline asm
	// begin inline asm
	shfl.sync.down.b32 %r261, %r262, %r263, %r264, %r265;
	// end inline asm
	mov.b64 	%rd200, {%r256, %r261};
	setp.gt.s32 	%p20, %r215, 15;
	selp.b64 	%rd201, 1, %rd200, %p20;
	mul.lo.s64 	%rd418, %rd201, %rd199;
	setp.ne.s32 	%p21, %r215, 0;
	@%p21 bra 	$L__BB14_46;
	shr.u32 	%r266, %r35, 2;
	and.b32  	%r267, %r266, 248;
	mov.u32 	%r268, _ZZN3cub18CUB_300001_SM_10006detail6reduce18DeviceReduceKernelINS2_10policy_hubImj11mul_functorImEE10Policy1000EN6thrust24THRUST_300001_SM_1000_NS6detail15normal_iteratorINSA_10device_ptrIjEEEEjS6_m11inc_functorIjEEEvT0_PT3_T1_NS0_13GridEvenShareISL_EET2_T4_E12temp_storage;
	add.s32 	%r269, %r268, %r267;
	st.shared.u64 	[%r269+8], %rd418;
$L__BB14_46:
	bar.sync 	0;
	setp.ne.s32 	%p22, %r35, 0;
	@%p22 bra 	$L__BB14_48;
	ld.shared.u64 	%rd202, [_ZZN3cub18CUB_300001_SM_10006detail6reduce18DeviceReduceKernelINS2_10policy_hubImj11mul_functorImEE10Policy1000EN6thrust24THRUST_300001_SM_1000_NS6detail15normal_iteratorINSA_10device_ptrIjEEEEjS6_m11inc_functorIjEEEvT0_PT3_T1_NS0_13GridEvenShareISL_EET2_T4_E12temp_storage+16];
	mul.lo.s64 	%rd203, %rd202, %rd418;
	ld.shared.u64 	%rd204, [_ZZN3cub18CUB_300001_SM_10006detail6reduce18DeviceReduceKernelINS2_10policy_hubImj11mul_functorImEE10Policy1000EN6thrust24THRUST_300001_SM_1000_NS6detail15normal_iteratorINSA_10device_ptrIjEEEEjS6_m11inc_functorIjEEEvT0_PT3_T1_NS0_13GridEvenShareISL_EET2_T4_E12temp_storage+24];
	mul.lo.s64 	%rd205, %rd203, %rd204;
	ld.shared.u64 	%rd206, [_ZZN3cub18CUB_300001_SM_10006detail6reduce18DeviceReduceKernelINS2_10policy_hubImj11mul_functorImEE10Policy1000EN6thrust24THRUST_300001_SM_1000_NS6detail15normal_iteratorINSA_10device_ptrIjEEEEjS6_m11inc_functorIjEEEvT0_PT3_T1_NS0_13GridEvenShareISL_EET2_T4_E12temp_storage+32];
	mul.lo.s64 	%rd207, %rd205, %rd206;
	ld.shared.u64 	%rd208, [_ZZN3cub18CUB_300001_SM_10006detail6reduce18DeviceReduceKernelINS2_10policy_hubImj11mul_functorImEE10Policy1000EN6thrust24THRUST_300001_SM_1000_NS6detail15normal_iteratorINSA_10device_ptrIjEEEEjS6_m11inc_functorIjEEEvT0_PT3_T1_NS0_13GridEvenShareISL_EET2_T4_E12temp_storage+40];
	mul.lo.s64 	%rd209, %rd207, %rd208;
	ld.shared.u64 	%rd210, [_ZZN3cub18CUB_300001_SM_10006detail6reduce18DeviceReduceKernelINS2_10policy_hubImj11mul_functorImEE10Policy1000EN6thrust24THRUST_300001_SM_1000_NS6detail15normal_iteratorINSA_10device_ptrIjEEEEjS6_m11inc_functorIjEEEvT0_PT3_T1_NS0_13GridEvenShareISL_EET2_T4_E12temp_storage+48];
	mul.lo.s64 	%rd211, %rd209, %rd210;
	ld.shared.u64 	%rd212, [_ZZN3cub18CUB_300001_SM_10006detail6reduce18DeviceReduceKernelINS2_10policy_hubImj11mul_functorImEE10Policy1000EN6thrust24THRUST_300001_SM_1000_NS6detail15normal_iteratorINSA_10device_ptrIjEEEEjS6_m11inc_functorIjEEEvT0_PT3_T1_NS0_13GridEvenShareISL_EET2_T4_E12temp_storage+56];
	mul.lo.s64 	%rd213, %rd211, %rd212;
	ld.shared.u64 	%rd214, [_ZZN3cub18CUB_300001_SM_10006detail6reduce18DeviceReduceKernelINS2_10policy_hubImj11mul_functorImEE10Policy1000EN6thrust24THRUST_300001_SM_1000_NS6detail15normal_iteratorINSA_10device_ptrIjEEEEjS6_m11inc_functorIjEEEvT0_PT3_T1_NS0_13GridEvenShareISL_EET2_T4_E12temp_storage+64];
	mul.lo.s64 	%rd418, %rd213, %rd214;
$L__BB14_48:
	mov.u32 	%r481, %tid.x;
	setp.ne.s32 	%p56, %r481, 0;
	@%p56 bra 	$L__BB14_50;
	ld.param.u64 	%rd397, [_ZN3cub18CUB_300001_SM_10006detail6reduce18DeviceReduceKernelINS2_10policy_hubImj11mul_functorImEE10Policy1000EN6thrust24THRUST_300001_SM_1000_NS6detail15normal_iteratorINSA_10device_ptrIjEEEEjS6_m11inc_functorIjEEEvT0_PT3_T1_NS0_13GridEvenShareISL_EET2_T4__param_1];
	cvta.to.global.u64 	%rd394, %rd397;
	mul.wide.u32 	%rd395, %r3, 8;
	add.s64 	%rd396, %rd394, %rd395;
	st.global.u64 	[%rd396], %rd418;
$L__BB14_50:
	ret;

}
	// .globl	_ZN3cub18CUB_300001_SM_10006detail6reduce28DeviceReduceSingleTileKernelINS2_10policy_hubImj11mul_functorImEE10Policy1000EPmS9_iS6_mmN4cuda3std3__410__identityEEEvT0_T1_T2_T3_T4_T6_
.visible .entry _ZN3cub18CUB_300001_SM_10006detail6reduce28DeviceReduceSingleTileKernelINS2_10policy_hubImj11mul_functorImEE10Policy1000EPmS9_iS6_mmN4cuda3std3__410__identityEEEvT0_T1_T2_T3_T4_T6_(
	.param .u64 .ptr .align 1 _ZN3cub18CUB_300001_SM_10006detail6reduce28DeviceReduceSingleTileKernelINS2_10policy_hubImj11mul_functorImEE10Policy1000EPmS9_iS6_mmN4cuda3std3__410__identityEEEvT0_T1_T2_T3_T4_T6__param_0,
	.param .u64 .ptr .align 1 _ZN3cub18CUB_300001_SM_10006detail6reduce28DeviceReduceSingleTileKernelINS2_10policy_hubImj11mul_functorImEE10Policy1000EPmS9_iS6_mmN4cuda3std3__410__identityEEEvT0_T1_T2_T3_T4_T6__param_1,
	.param .u32 _ZN3cub18CUB_300001_SM_10006detail6reduce28DeviceReduceSingleTileKernelINS2_10policy_hubImj11mul_functorImEE10Policy1000EPmS9_iS6_mmN4cuda3std3__410__identityEEEvT0_T1_T2_T3_T4_T6__param_2,
	.param .align 1 .b8 _ZN3cub18CUB_300001_SM_10006detail6reduce28DeviceReduceSingleTileKernelINS2_10policy_hubImj11mul_functorImEE10Policy1000EPmS9_iS6_mmN4cuda3std3__410__identityEEEvT0_T1_T2_T3_T4_T6__param_3[1],
	.param .u64 _ZN3cub18CUB_300001_SM_10006detail6reduce28DeviceReduceSingleTileKernelINS2_10policy_hubImj11mul_functorImEE10Policy1000EPmS9_iS6_mmN4cuda3std3__410__identityEEEvT0_T1_T2_T3_T4_T6__param_4,
	.param .align 1 .b8 _ZN3cub18CUB_300001_SM_10006detail6reduce28DeviceReduceSingleTileKernelINS2_10policy_hubImj11mul_functorImEE10Policy1000EPmS9_iS6_mmN4cuda3std3__410__identityEEEvT0_T1_T2_T3_T4_T6__param_5[1]
)
.maxntid 256
.minnctapersm 1
{
	.reg .pred 	%p<97>;
	.reg .b32 	%r<472>;
	.reg .b64 	%rd<448>;
	// demoted variable
	.shared .align 8 .b8 _ZZN3cub18CUB_300001_SM_10006detail6reduce28DeviceReduceSingleTileKernelINS2_10policy_hubImj11mul_functorImEE10Policy1000EPmS9_iS6_mmN4cuda3std3__410__identityEEEvT0_T1_T2_T3_T4_T6_E12temp_storage[80];
	ld.param.u64 	%rd68, [_ZN3cub18CUB_300001_SM_10006detail6reduce28DeviceReduceSingleTileKernelINS2_10policy_hubImj11mul_functorImEE10Policy1000EPmS9_iS6_mmN4cuda3std3__410__identityEEEvT0_T1_T2_T3_T4_T6__param_0];
	ld.param.u64 	%rd70, [_ZN3cub18CUB_300001_SM_10006detail6reduce28DeviceReduceSingleTileKernelINS2_10policy_hubImj11mul_functorImEE10Policy1000EPmS9_iS6_mmN4cuda3std3__410__identityEEEvT0_T1_T2_T3_T4_T6__param_1];
	ld.param.u32 	%r68, [_ZN3cub18CUB_300001_SM_10006detail6reduce28DeviceReduceSingleTileKernelINS2_10policy_hubImj11mul_functorImEE10Policy1000EPmS9_iS6_mmN4cuda3std3__410__identityEEEvT0_T1_T2_T3_T4_T6__param_2];
	ld.param.u64 	%rd69, [_ZN3cub18CUB_300001_SM_10006detail6reduce28DeviceReduceSingleTileKernelINS2_10policy_hubImj11mul_functorImEE10Policy1000EPmS9_iS6_mmN4cuda3std3__410__identityEEEvT0_T1_T2_T3_T4_T6__param_4];
	cvta.to.global.u64 	%rd1, %rd70;
	setp.ne.s32 	%p1, %r68, 0;
	@%p1 bra 	$L__BB15_3;
	mov.u32 	%r445, %tid.x;
	setp.ne.s32 	%p96, %r445, 0;
	@%p96 bra 	$L__BB15_74;
	st.global.u64 	[%rd1], %rd69;
	bra.uni 	$L__BB15_74;
$L__BB15_3:
	and.b64  	%rd71, %rd68, 31;
	setp.ne.s64 	%p2, %rd71, 0;
	@%p2 bra 	$L__BB15_38;
	setp.gt.s32 	%p49, %r68, 2047;
	@%p49 bra 	$L__BB15_22;
	mov.u32 	%r1, %tid.x;
	setp.ge.s32 	%p66, %r1, %r68;
	mov.b64 	%rd423, 0;
	mov.u32 	%r449, %r1;
	@%p66 bra 	$L__BB15_7;
	mul.wide.u32 	%rd338, %r1, 8;
	add.s64 	%rd337, %rd68, %rd338;
	// begin inline asm
	ld.global.nc.u64 %rd423, [%rd337];
	// end inline asm
	add.s32 	%r449, %r1, 256;
$L__BB15_7:
	setp.ge.s32 	%p67, %r449, %r68;
	@%p67 bra 	$L__BB15_13;
	not.b32 	%r321, %r449;
	add.s32 	%r4, %r68, %r321;
	and.b32  	%r322, %r4, 768;
	setp.eq.s32 	%p68, %r322, 768;
	@%p68 bra 	$L__BB15_11;
	mul.wide.u32 	%rd340, %r449, 8;
	add.s64 	%rd418, %rd68, %rd340;
	shr.u32 	%r323, %r4, 8;
	add.s32 	%r324, %r323, 1;
	and.b32  	%r325, %r324, 3;
	neg.s32 	%r447, %r325;
$L__BB15_10:
	.pragma "nounroll";
	// begin inline asm
	ld.global.nc.u64 %rd341, [%rd418];
	// end inline asm
	mul.lo.s64 	%rd423, %rd341, %rd423;
	add.s32 	%r449, %r449, 256;
	add.s64 	%rd418, %rd418, 2048;
	add.s32 	%r447, %r447, 1;
	setp.ne.s32 	%p69, %r447, 0;
	@%p69 bra 	$L__BB15_10;
$L__BB15_11:
	setp.lt.u32 	%p70, %r4, 768;
	@%p70 bra 	$L__BB15_13;
$L__BB15_12:
	mul.wide.s32 	%rd351, %r449, 8;
	add.s64 	%rd344, %rd68, %rd351;
	// begin inline asm
	ld.global.nc.u64 %rd343, [%rd344];
	// end inline asm
	mul.lo.s64 	%rd352, %rd343, %rd423;
	add.s64 	%rd346, %rd344, 2048;
	// begin inline asm
	ld.global.nc.u64 %rd345, [%rd346];
	// end inline asm
	mul.lo.s64 	%rd353, %rd345, %rd352;
	add.s64 	%rd348, %rd344, 4096;
	// begin inline asm
	ld.global.nc.u64 %rd347, [%rd348];
	// end inline asm
	mul.lo.s64 	%rd354, %rd347, %rd353;
	add.s64 	%rd350, %rd344, 6144;
	// begin inline asm
	ld.global.nc.u64 %rd349, [%rd350];
	// end inline asm
	mul.lo.s64 	%rd423, %rd349, %rd354;
	add.s32 	%r449, %r449, 1024;
	setp.lt.s32 	%p71, %r449, %r68;
	@%p71 bra 	$L__BB15_12;
$L__BB15_13:
	setp.lt.s32 	%p72, %r68, 256;
	@%p72 bra 	$L__BB15_18;
	// begin inline asm
	mov.u32 %r389, %laneid;
	// end inline asm
	mov.b64 	{%r391, %r396}, %rd423;
	mov.b32 	%r397, 1;
	mov.b32 	%r438, 31;
	mov.b32 	%r439, -1;
	// begin inline asm
	shfl.sync.down.b32 %r390, %r391, %r397, %r438, %r439;
	// end inline asm
	// begin inline asm
	shfl.sync.down.b32 %r395, %r396, %r397, %r438, %r439;
	// end inline asm
	mov.b64 	%rd389, {%r390, %r395};
	setp.gt.s32 	%p88, %r389, 30;
	selp.b64 	%rd390, 1, %rd389, %p88;
	mul.lo.s64 	%rd391, %rd390, %rd423;
	mov.b64 	{%r401, %r406}, %rd391;
	mov.b32 	%r407, 2;
	// begin inline asm
	shfl.sync.down.b32 %r400, %r401, %r407, %r438, %r439;
	// end inline asm
	// begin inline asm
	shfl.sync.down.b32 %r405, %r406, %r407, %r438, %r439;
	// end inline asm
	mov.b64 	%rd392, {%r400, %r405};
	setp.gt.s32 	%p89, %r389, 29;
	selp.b64 	%rd393, 1, %rd392, %p89;
	mul.lo.s64 	%rd394, %rd393, %rd391;
	mov.b64 	{%r411, %r416}, %rd394;
	mov.b32 	%r417, 4;
	// begin inline asm
	shfl.sync.down.b32 %r410, %r411, %r417, %r438, %r439;
	// end inline asm
	// begin inline asm
	shfl.sync.down.b32 %r415, %r416, %r417, %r438, %r439;
	// end inline asm
	mov.b64 	%rd395, {%r410, %r415};
	setp.gt.s32 	%p90, %r389, 27;
	selp.b64 	%rd396, 1, %rd395, %p90;
	mul.lo.s64 	%rd397, %rd396, %rd394;
	mov.b64 	{%r421, %r426}, %rd397;
	mov.b32 	%r427, 8;
	// begin inline asm
	shfl.sync.down.b32 %r420, %r421, %r427, %r438, %r439;
	// end inline asm
	// begin inline asm
	shfl.sync.down.b32 %r425, %r426, %r427, %r438, %r439;
	// end inline asm
	mov.b64 	%rd398, {%r420, %r425};
	setp.gt.s32 	%p91, %r389, 23;
	selp.b64 	%rd399, 1, %rd398, %p91;
	mul.lo.s64 	%rd400, %rd399, %rd397;
	mov.b64 	{%r431, %r436}, %rd400;
	mov.b32 	%r437, 16;
	// begin inline asm
	shfl.sync.down.b32 %r430, %r431, %r437, %r438, %r439;
	// end inline asm
	// begin inline asm
	shfl.sync.down.b32 %r435, %r436, %r437, %r438, %r439;
	// end inline asm
	mov.b64 	%rd401, {%r430, %r435};
	setp.gt.s32 	%p92, %r389, 15;
	selp.b64 	%rd402, 1, %rd401, %p92;
	mul.lo.s64 	%rd447, %rd402, %rd400;
	setp.ne.s32 	%p93, %r389, 0;
	@%p93 bra 	$L__BB15_16;
	shr.u32 	%r440, %r1, 2;
	and.b32  	%r441, %r440, 248;
	mov.u32 	%r442, _ZZN3cub18CUB_300001_SM_10006detail6reduce28DeviceReduceSingleTileKernelINS2_10policy_hubImj11mul_functorImEE10Policy1000EPmS9_iS6_mmN4cuda3std3__410__identityEEEvT0_T1_T2_T3_T4_T6_E12temp_storage;
	add.s32 	%r443, %r442, %r441;
	st.shared.u64 	[%r443+8], %rd447;
$L__BB15_16:
	bar.sync 	0;
	setp.ne.s32 	%p94, %r1, 0;
	@%p94 bra 	$L__BB15_72;
	ld.shared.u64 	%rd403, [_ZZN3cub18CUB_300001_SM_10006detail6reduce28DeviceReduceSingleTileKernelINS2_10policy_hubImj11mul_functorImEE10Policy1000EPmS9_iS6_mmN4cuda3std3__410__identityEEEvT0_T1_T2_T3_T4_T6_E12temp_storage+16];
	mul.lo.s64 	%rd404, %rd403, %rd447;
	ld.shared.u64 	%rd405, [_ZZN3cub18CUB_300001_SM_10006detail6reduce28DeviceReduceSingleTileKernelINS2_10policy_hubImj11mul_functorImEE10Policy1000EPmS9_iS6_mmN4cuda3std3__410__identityEEEvT0_T1_T2_T3_T4_T6_E12temp_storage+24];
	mul.lo.s64 	%rd406, %rd404, %rd405;
	ld.shared.u64 	%rd407, [_ZZN3cub18CUB_300001_SM_10006detail6reduce28DeviceReduceSingleTileKernelINS2_10policy_hubImj11mul_functorImEE10Policy1000EPmS9_iS6_mmN4cuda3std3__410__identityEEEvT0_T1_T2_T3_T4_T6_E12temp_storage+32];
	mul.lo.s64 	%rd408, %rd406, %rd407;
	ld.shared.u64 	%rd409, [_ZZN3cub18CUB_300001_SM_10006detail6reduce28DeviceReduceSingleTileKernelINS2_10policy_hubImj11mul_functorImEE10Policy1000EPmS9_iS6_mmN4cuda3std3__410__identityEEEvT0_T1_T2_T3_T4_T6_E12temp_storage+40];
	mul.lo.s64 	%rd410, %rd408, %rd409;
	ld.shared.u64 	%rd411, [_ZZN3cub18CUB_300001_SM_10006detail6reduce28DeviceReduceSingleTileKernelINS2_10policy_hubImj11mul_functorImEE10Policy1000EPmS9_iS6_mmN4cuda3std3__410__identityEEEvT0_T1_T2_T3_T4_T6_E12temp_storage+48];
	mul.lo.s64 	%rd412, %rd410, %rd411;
	ld.shared.u64 	%rd413, [_ZZN3cub18CUB_300001_SM_10006detail6reduce28DeviceReduceSingleTileKernelINS2_10policy_hubImj11mul_functorImEE10Policy1000EPmS9_iS6_mmN4cuda3std3__410__identityEEEvT0_T1_T2_T3_T4_T6_E12temp_storage+56];
	mul.lo.s64 	%rd414, %rd412, %rd413;
	ld.shared.u64 	%rd415, [_ZZN3cub18CUB_300001_SM_10006detail6reduce28DeviceReduceSingleTileKernelINS2_10policy_hubImj11mul_functorImEE10Policy1000EPmS9_iS6_mmN4cuda3std3__410__identityEEEvT0_T1_T2_T3_T4_T6_E12temp_storage+64];
	mul.lo.s64 	%rd447, %rd414, %rd415;
	bra.uni 	$L__BB15_72;
$L__BB15_18:
	// begin inline asm
	mov.u32 %r326, %laneid;
	// end inline asm
	and.b32  	%r377, %r1, 992;
	add.s32 	%r378, %r377, 32;
	setp.gt.s32 	%p73, %r378, %r68;
	not.b32 	%r379, %r377;
	add.s32 	%r380, %r68, %r379;
	selp.b32 	%r375, %r380, 31, %p73;
	mov.b64 	{%r328, %r333}, %rd423;
	mov.b32 	%r334, 1;
	mov.b32 	%r376, -1;
	// begin inline asm
	shfl.sync.down.b32 %r327, %r328, %r334, %r375, %r376;
	// end inline asm
	// begin inline asm
	shfl.sync.down.b32 %r332, %r333, %r334, %r375, %r376;
	// end inline asm
	mov.b64 	%rd355, {%r327, %r332};
	setp.lt.s32 	%p74, %r326, %r375;
	selp.b64 	%rd356, %rd355, 1, %p74;
	mul.lo.s64 	%rd357, %rd356, %rd423;
	mov.b64 	{%r338, %r343}, %rd357;
	mov.b32 	%r344, 2;
	// begin inline asm
	shfl.sync.down.b32 %r337, %r338, %r344, %r375, %r376;
	// end inline asm
	// begin inline asm
	shfl.sync.down.b32 %r342, %r343, %r344, %r375, %r376;
	// end inline asm
	mov.b64 	%rd358, {%r337, %r342};
	add.s32 	%r381, %r326, 2;
	setp.gt.s32 	%p75, %r381, %r375;
	selp.b64 	%rd359, 1, %rd358, %p75;
	mul.lo.s64 	%rd360, %rd359, %rd357;
	mov.b64 	{%r348, %r353}, %rd360;
	mov.b32 	%r354, 4;
	// begin inline asm
	shfl.sync.down.b32 %r347, %r348, %r354, %r375, %r376;
	// end inline asm
	// begin inline asm
	shfl.sync.down.b32 %r352, %r353, %r354, %r375, %r376;
	// end inline asm
	mov.b64 	%rd361, {%r347, %r352};
	add.s32 	%r382, %r326, 4;
	setp.gt.s32 	%p76, %r382, %r375;
	selp.b64 	%rd362, 1, %rd361, %p76;
	mul.lo.s64 	%rd363, %rd362, %rd360;
	mov.b64 	{%r358, %r363}, %rd363;
	mov.b32 	%r364, 8;
	// begin inline asm
	shfl.sync.down.b32 %r357, %r358, %r364, %r375, %r376;
	// end inline asm
	// begin inline asm
	shfl.sync.down.b32 %r362, %r363, %r364, %r375, %r376;
	// end inline asm
	mov.b64 	%rd364, {%r357, %r362};
	add.s32 	%r383, %r326, 8;
	setp.gt.s32 	%p77, %r383, %r375;
	selp.b64 	%rd365, 1, %rd364, %p77;
	mul.lo.s64 	%rd366, %rd365, %rd363;
	mov.b64 	{%r368, %r373}, %rd366;
	mov.b32 	%r374, 16;
	// begin inline asm
	shfl.sync.down.b32 %r367, %r368, %r374, %r375, %r376;
	// end inline asm
	// begin inline asm
	shfl.sync.down.b32 %r372, %r373, %r374, %r375, %r376;
	// end inline asm
	mov.b64 	%rd367, {%r367, %r372};
	add.s32 	%r384, %r326, 16;
	setp.gt.s32 	%p78, %r384, %r375;
	selp.b64 	%rd368, 1, %rd367, %p78;
	mul.lo.s64 	%rd447, %rd368, %rd366;
	setp.ne.s32 	%p79, %r326, 0;
	@%p79 bra 	$L__BB15_20;
	shr.u32 	%r385, %r1, 2;
	and.b32  	%r386, %r385, 248;
	mov.u32 	%r387, _ZZN3cub18CUB_300001_SM_10006detail6reduce28DeviceReduceSingleTileKernelINS2_10policy_hubImj11mul_functorImEE10Policy1000EPmS9_iS6_mmN4cuda3std3__410__identityEEEvT0_T1_T2_T3_T4_T6_E12temp_storage;
	add.s32 	%r388, %r387, %r386;
	st.shared.u64 	[%r388+8], %rd447;
$L__BB15_20:
	bar.sync 	0;
	setp.ne.s32 	%p80, %r1, 0;
	@%p80 bra 	$L__BB15_72;
	setp.gt.s32 	%p81, %r68, 32;
	ld.shared.u64 	%rd369, [_ZZN3cub18CUB_300001_SM_10006detail6reduce28DeviceReduceSingleTileKernelINS2_10policy_hubImj11mul_functorImEE10Policy1000EPmS9_iS6_mmN4cuda3std3__410__identityEEEvT0_T1_T2_T3_T4_T6_E12temp_storage+16];
	selp.b64 	%rd370, %rd369, 1, %p81;
	mul.lo.s64 	%rd371, %rd370, %rd447;
	setp.gt.s32 	%p82, %r68, 64;
	ld.shared.u64 	%rd372, [_ZZN3cub18CUB_300001_SM_10006detail6reduce28DeviceReduceSingleTileKernelINS2_10policy_hubImj11mul_functorImEE10Policy1000EPmS9_iS6_mmN4cuda3std3__410__identityEEEvT0_T1_T2_T3_T4_T6_E12temp_storage+24];
	selp.b64 	%rd373, %rd372, 1, %p82;
	mul.lo.s64 	%rd374, %rd371, %rd373;
	setp.gt.s32 	%p83, %r68, 96;
	ld.shared.u64 	%rd375, [_ZZN3cub18CUB_300001_SM_10006detail6reduce28DeviceReduceSingleTileKernelINS2_10policy_hubImj11mul_functorImEE10Policy1000EPmS9_iS6_mmN4cuda3std3__410__identityEEEvT0_T1_T2_T3_T4_T6_E12temp_storage+32];
	selp.b64 	%rd376, %rd375, 1, %p83;
	mul.lo.s64 	%rd377, %rd374, %rd376;
	setp.gt.s32 	%p84, %r68, 128;
	ld.shared.u64 	%rd378, [_ZZN3cub18CUB_300001_SM_10006detail6reduce28DeviceReduceSingleTileKernelINS2_10policy_hubImj11mul_functorImEE10Policy1000EPmS9_iS6_mmN4cuda3std3__410__identityEEEvT0_T1_T2_T3_T4_T6_E12temp_storage+40];
	selp.b64 	%rd379, %rd378, 1, %p84;
	mul.lo.s64 	%rd380, %rd377, %rd379;
	setp.gt.s32 	%p85, %r68, 160;
	ld.shared.u64 	%rd381, [_ZZN3cub18CUB_300001_SM_10006detail6reduce28DeviceReduceSingleTileKernelINS2_10policy_hubImj11mul_functorImEE10Policy1000EPmS9_iS6_mmN4cuda3std3__410__identityEEEvT0_T1_T2_T3_T4_T6_E12temp_storage+48];
	selp.b64 	%rd382, %rd381, 1, %p85;
	mul.lo.s64 	%rd383, %rd380, %rd382;
	setp.gt.s32 	%p86, %r68, 192;
	ld.shared.u64 	%rd384, [_ZZN3cub18CUB_300001_SM_10006detail6reduce28DeviceReduceSingleTileKernelINS2_10policy_hubImj11mul_functorImEE10Policy1000EPmS9_iS6_mmN4cuda3std3__410__identityEEEvT0_T1_T2_T3_T4_T6_E12temp_storage+56];
	selp.b64 	%rd385, %rd384, 1, %p86;
	mul.lo.s64 	%rd386, %rd383, %rd385;
	setp.gt.s32 	%p87, %r68, 224;
	ld.shared.u64 	%rd387, [_ZZN3cub18CUB_300001_SM_10006detail6reduce28DeviceReduceSingleTileKernelINS2_10policy_hubImj11mul_functorImEE10Policy1000EPmS9_iS6_mmN4cuda3std3__410__identityEEEvT0_T1_T2_T3_T4_T6_E12temp_storage+64];
	selp.b64 	%rd388, %rd387, 1, %p87;
	mul.lo.s64 	%rd447, %rd386, %rd388;
	bra.uni 	$L__BB15_72;
$L__BB15_22:
	mov.u32 	%r13, %tid.x;
	shl.b32 	%r14, %r13, 2;
	mul.wide.u32 	%rd260, %r14, 8;
	add.s64 	%rd250, %rd68, %rd260;
	// begin inline asm
	ld.global.nc.v2.u64 {%rd248, %rd249}, [%rd250];
	// end inline asm
	add.s64 	%rd253, %rd250, 16;
	// begin inline asm
	ld.global.nc.v2.u64 {%rd251, %rd252}, [%rd253];
	// end inline asm
	add.s64 	%rd256, %rd250, 8192;
	// begin inline asm
	ld.global.nc.v2.u64 {%rd254, %rd255}, [%rd256];
	// end inline asm
	add.s64 	%rd259, %rd250, 8208;
	// begin inline asm
	ld.global.nc.v2.u64 {%rd257, %rd258}, [%rd259];
	// end inline asm
	mul.lo.s64 	%rd261, %rd249, %rd248;
	mul.lo.s64 	%rd262, %rd251, %rd261;
	mul.lo.s64 	%rd263, %rd252, %rd262;
	mul.lo.s64 	%rd264, %rd254, %rd263;
	mul.lo.s64 	%rd265, %rd255, %rd264;
	mul.lo.s64 	%rd266, %rd257, %rd265;
	mul.lo.s64 	%rd431, %rd258, %rd266;
	setp.lt.u32 	%p50, %r68, 4096;
	mov.b32 	%r452, 2048;
	@%p50 bra 	$L__BB15_26;
	add.s32 	%r15, %r68, -2048;
	mov.b32 	%r452, 2048;
$L__BB15_24:
	add.s32 	%r258, %r452, %r14;
	mul.wide.u32 	%rd279, %r258, 8;
	add.s64 	%rd269, %rd68, %rd279;
	// begin inline asm
	ld.global.nc.v2.u64 {%rd267, %rd268}, [%rd269];
	// end inline asm
	add.s64 	%rd272, %rd269, 16;
	// begin inline asm
	ld.global.nc.v2.u64 {%rd270, %rd271}, [%rd272];
	// end inline asm
	add.s64 	%rd275, %rd269, 8192;
	// begin inline asm
	ld.global.nc.v2.u64 {%rd273, %rd274}, [%rd275];
	// end inline asm
	add.s64 	%rd278, %rd269, 8208;
	// begin inline asm
	ld.global.nc.v2.u64 {%rd276, %rd277}, [%rd278];
	// end inline asm
	mul.lo.s64 	%rd280, %rd267, %rd431;
	mul.lo.s64 	%rd281, %rd268, %rd280;
	mul.lo.s64 	%rd282, %rd270, %rd281;
	mul.lo.s64 	%rd283, %rd271, %rd282;
	mul.lo.s64 	%rd284, %rd273, %rd283;
	mul.lo.s64 	%rd285, %rd274, %rd284;
	mul.lo.s64 	%rd286, %rd276, %rd285;
	mul.lo.s64 	%rd431, %rd277, %rd286;
	sub.s32 	%r259, %r68, %r452;
	setp.lt.s32 	%p51, %r259, 2048;
	@%p51 bra 	$L__BB15_34;
	add.s32 	%r452, %r452, 2048;
	setp.le.s32 	%p52, %r452, %r15;
	@%p52 bra 	$L__BB15_24;
$L__BB15_26:
	setp.le.s32 	%p53, %r68, %r452;
	@%p53 bra 	$L__BB15_34;
	sub.s32 	%r19, %r68, %r452;
	setp.ge.s32 	%p54, %r13, %r19;
	@%p54 bra 	$L__BB15_34;
	not.b32 	%r260, %r13;
	add.s32 	%r261, %r68, %r260;
	sub.s32 	%r20, %r261, %r452;
	and.b32  	%r262, %r20, 768;
	setp.eq.s32 	%p55, %r262, 768;
	mov.u32 	%r456, %r13;
	@%p55 bra 	$L__BB15_31;
	add.s32 	%r454, %r13, %r452;
	shr.u32 	%r263, %r20, 8;
	add.s32 	%r264, %r263, 1;
	and.b32  	%r265, %r264, 3;
	neg.s32 	%r453, %r265;
	mov.u32 	%r456, %r13;
$L__BB15_30:
	.pragma "nounroll";
	mul.wide.u32 	%rd290, %r454, 8;
	add.s64 	%rd289, %rd68, %rd290;
	// begin inline asm
	ld.global.nc.u64 %rd288, [%rd289];
	// end inline asm
	mul.lo.s64 	%rd431, %rd288, %rd431;
	add.s32 	%r456, %r456, 256;
	add.s32 	%r454, %r454, 256;
	add.s32 	%r453, %r453, 1;
	setp.ne.s32 	%p56, %r453, 0;
	@%p56 bra 	$L__BB15_30;
$L__BB15_31:
	setp.lt.u32 	%p57, %r20, 768;
	@%p57 bra 	$L__BB15_34;
	cvt.u64.u32 	%rd291, %r456;
	cvt.u64.u32 	%rd292, %r452;
	add.s64 	%rd293, %rd291, %rd292;
	shl.b64 	%rd294, %rd293, 3;
	add.s64 	%rd295, %rd294, %rd68;
	add.s64 	%rd429, %rd295, 4096;
	add.s32 	%r457, %r456, %r452;
$L__BB15_33:
	mul.wide.u32 	%rd304, %r457, 8;
	add.s64 	%rd297, %rd68, %rd304;
	// begin inline asm
	ld.global.nc.u64 %rd296, [%rd297];
	// end inline asm
	mul.lo.s64 	%rd305, %rd296, %rd431;
	add.s64 	%rd299, %rd429, -2048;
	// begin inline asm
	ld.global.nc.u64 %rd298, [%rd299];
	// end inline asm
	mul.lo.s64 	%rd306, %rd298, %rd305;
	// begin inline asm
	ld.global.nc.u64 %rd300, [%rd429];
	// end inline asm
	mul.lo.s64 	%rd307, %rd300, %rd306;
	add.s64 	%rd303, %rd429, 2048;
	// begin inline asm
	ld.global.nc.u64 %rd302, [%rd303];
	// end inline asm
	mul.lo.s64 	%rd431, %rd302, %rd307;
	add.s32 	%r456, %r456, 1024;
	add.s64 	%rd429, %rd429, 8192;
	add.s32 	%r457, %r457, 1024;
	setp.lt.s32 	%p58, %r456, %r19;
	@%p58 bra 	$L__BB15_33;
$L__BB15_34:
	// begin inline asm
	mov.u32 %r266, %laneid;
	// end inline asm
	mov.b64 	{%r268, %r273}, %rd431;
	mov.b32 	%r274, 1;
	mov.b32 	%r315, 31;
	mov.b32 	%r316, -1;
	// begin inline asm
	shfl.sync.down.b32 %r267, %r268, %r274, %r315, %r316;
	// end inline asm
	// begin inline asm
	shfl.sync.down.b32 %r272, %r273, %r274, %r315, %r316;
	// end inline asm
	mov.b64 	%rd308, {%r267, %r272};
	setp.gt.s32 	%p59, %r266, 30;
	selp.b64 	%rd309, 1, %rd308, %p59;
	mul.lo.s64 	%rd310, %rd309, %rd431;
	mov.b64 	{%r278, %r283}, %rd310;
	mov.b32 	%r284, 2;
	// begin inline asm
	shfl.sync.down.b32 %r277, %r278, %r284, %r315, %r316;
	// end inline asm
	// begin inline asm
	shfl.sync.down.b32 %r282, %r283, %r284, %r315, %r316;
	// end inline asm
	mov.b64 	%rd311, {%r277, %r282};
	setp.gt.s32 	%p60, %r266, 29;
	selp.b64 	%rd312, 1, %rd311, %p60;
	mul.lo.s64 	%rd313, %rd312, %rd310;
	mov.b64 	{%r288, %r293}, %rd313;
	mov.b32 	%r294, 4;
	// begin inline asm
	shfl.sync.down.b32 %r287, %r288, %r294, %r315, %r316;
	// end inline asm
	// begin inline asm
	shfl.sync.down.b32 %r292, %r293, %r294, %r315, %r316;
	// end inline asm
	mov.b64 	%rd314, {%r287, %r292};
	setp.gt.s32 	%p61, %r266, 27;
	selp.b64 	%rd315, 1, %rd314, %p61;
	mul.lo.s64 	%rd316, %rd315, %rd313;
	mov.b64 	{%r298, %r303}, %rd316;
	mov.b32 	%r304, 8;
	// begin inline asm
	shfl.sync.down.b32 %r297, %r298, %r304, %r315, %r316;
	// end inline asm
	// begin inline asm
	shfl.sync.down.b32 %r302, %r303, %r304, %r315, %r316;
	// end inline asm
	mov.b64 	%rd317, {%r297, %r302};
	setp.gt.s32 	%p62, %r266, 23;
	selp.b64 	%rd318, 1, %rd317, %p62;
	mul.lo.s64 	%rd319, %rd318, %rd316;
	mov.b64 	{%r308, %r313}, %rd319;
	mov.b32 	%r314, 16;
	// begin inline asm
	shfl.sync.down.b32 %r307, %r308, %r314, %r315, %r316;
	// end inline asm
	// begin inline asm
	shfl.sync.down.b32 %r312, %r313, %r314, %r315, %r316;
	// end inline asm
	mov.b64 	%rd320, {%r307, %r312};
	setp.gt.s32 	%p63, %r266, 15;
	selp.b64 	%rd321, 1, %rd320, %p63;
	mul.lo.s64 	%rd447, %rd321, %rd319;
	setp.ne.s32 	%p64, %r266, 0;
	@%p64 bra 	$L__BB15_36;
	shr.u32 	%r317, %r13, 2;
	and.b32  	%r318, %r317, 248;
	mov.u32 	%r319, _ZZN3cub18CUB_300001_SM_10006detail6reduce28DeviceReduceSingleTileKernelINS2_10policy_hubImj11mul_functorImEE10Policy1000EPmS9_iS6_mmN4cuda3std3__410__identityEEEvT0_T1_T2_T3_T4_T6_E12temp_storage;
	add.s32 	%r320, %r319, %r318;
	st.shared.u64 	[%r320+8], %rd447;
$L__BB15_36:
	bar.sync 	0;
	setp.ne.s32 	%p65, %r13, 0;
	@%p65 bra 	$L__BB15_72;
	ld.shared.u64 	%rd322, [_ZZN3cub18CUB_300001_SM_10006detail6reduce28DeviceReduceSingleTileKernelINS2_10policy_hubImj11mul_functorImEE10Policy1000EPmS9_iS6_mmN4cuda3std3__410__identityEEEvT0_T1_T2_T3_T4_T6_E12temp_storage+16];
	mul.lo.s64 	%rd323, %rd322, %rd447;
	ld.shared.u64 	%rd324, [_ZZN3cub18CUB_300001_SM_10006detail6reduce28DeviceReduceSingleTileKernelINS2_10policy_hubImj11mul_functorImEE10Policy1000EPmS9_iS6_mmN4cuda3std3__410__identityEEEvT0_T1_T2_T3_T4_T6_E12temp_storage+24];
	mul.lo.s64 	%rd325, %rd323, %rd324;
	ld.shared.u64 	%rd326, [_ZZN3cub18CUB_300001_SM_10006detail6reduce28DeviceReduceSingleTileKernelINS2_10policy_hubImj11mul_functorImEE10Policy1000EPmS9_iS6_mmN4cuda3std3__410__identityEEEvT0_T1_T2_T3_T4_T6_E12temp_storage+32];
	mul.lo.s64 	%rd327, %rd325, %rd326;
	ld.shared.u64 	%rd328, [_ZZN3cub18CUB_300001_SM_10006detail6reduce28DeviceReduceSingleTileKernelINS2_10policy_hubImj11mul_functorImEE10Policy1000EPmS9_iS6_mmN4cuda3std3__410__identityEEEvT0_T1_T2_T3_T4_T6_E12temp_storage+40];
	mul.lo.s64 	%rd329, %rd327, %rd328;
	ld.shared.u64 	%rd330, [_ZZN3cub18CUB_300001_SM_10006detail6reduce28DeviceReduceSingleTileKernelINS2_10policy_hubImj11mul_functorImEE10Policy1000EPmS9_iS6_mmN4cuda3std3__410__identityEEEvT0_T1_T2_T3_T4_T6_E12temp_storage+48];
	mul.lo.s64 	%rd331, %rd329, %rd330;
	ld.shared.u64 	%rd332, [_ZZN3cub18CUB_300001_SM_10006detail6reduce28DeviceReduceSingleTileKernelINS2_10policy_hubImj11mul_functorImEE10Policy1000EPmS9_iS6_mmN4cuda3std3__410__identityEEEvT0_T1_T2_T3_T4_T6_E12temp_storage+56];
	mul.lo.s64 	%rd333, %rd331, %rd332;
	ld.shared.u64 	%rd334, [_ZZN3cub18CUB_300001_SM_10006detail6reduce28DeviceReduceSingleTileKernelINS2_10policy_hubImj11mul_functorImEE10Policy1000EPmS9_iS6_mmN4cuda3std3__410__identityEEEvT0_T1_T2_T3_T4_T6_E12temp_storage+64];
	mul.lo.s64 	%rd447, %rd333, %rd334;
	bra.uni 	$L__BB15_72;
$L__BB15_38:
	setp.gt.s32 	%p3, %r68, 2047;
	@%p3 bra 	$L__BB15_56;
	mov.u32 	%r35, %tid.x;
	setp.ge.s32 	%p20, %r35, %r68;
	mov.b64 	%rd438, 0;
	mov.u32 	%r462, %r35;
	@%p20 bra 	$L__BB15_41;
	mul.wide.u32 	%rd170, %r35, 8;
	add.s64 	%rd169, %rd68, %rd170;
	// begin inline asm
	ld.global.nc.u64 %rd438, [%rd169];
	// end inline asm
	add.s32 	%r462, %r35, 256;
$L__BB15_41:
	setp.ge.s32 	%p21, %r462, %r68;
	@%p21 bra 	$L__BB15_47;
	not.b32 	%r133, %r462;
	add.s32 	%r38, %r68, %r133;
	and.b32  	%r134, %r38, 768;
	setp.eq.s32 	%p22, %r134, 768;
	@%p22 bra 	$L__BB15_45;
	mul.wide.u32 	%rd172, %r462, 8;
	add.s64 	%rd433, %rd68, %rd172;
	shr.u32 	%r135, %r38, 8;
	add.s32 	%r136, %r135, 1;
	and.b32  	%r137, %r136, 3;
	neg.s32 	%r460, %r137;
$L__BB15_44:
	.pragma "nounroll";
	// begin inline asm
	ld.global.nc.u64 %rd173, [%rd433];
	// end inline asm
	mul.lo.s64 	%rd438, %rd173, %rd438;
	add.s32 	%r462, %r462, 256;
	add.s64 	%rd433, %rd433, 2048;
	add.s32 	%r460, %r460, 1;
	setp.ne.s32 	%p23, %r460, 0;
	@%p23 bra 	$L__BB15_44;
$L__BB15_45:
	setp.lt.u32 	%p24, %r38, 768;
	@%p24 bra 	$L__BB15_47;
$L__BB15_46:
	mul.wide.s32 	%rd183, %r462, 8;
	add.s64 	%rd176, %rd68, %rd183;
	// begin inline asm
	ld.global.nc.u64 %rd175, [%rd176];
	// end inline asm
	mul.lo.s64 	%rd184, %rd175, %rd438;
	add.s64 	%rd178, %rd176, 2048;
	// begin inline asm
	ld.global.nc.u64 %rd177, [%rd178];
	// end inline asm
	mul.lo.s64 	%rd185, %rd177, %rd184;
	add.s64 	%rd180, %rd176, 4096;
	// begin inline asm
	ld.global.nc.u64 %rd179, [%rd180];
	// end inline asm
	mul.lo.s64 	%rd186, %rd179, %rd185;
	add.s64 	%rd182, %rd176, 6144;
	// begin inline asm
	ld.global.nc.u64 %rd181, [%rd182];
	// end inline asm
	mul.lo.s64 	%rd438, %rd181, %rd186;
	add.s32 	%r462, %r462, 1024;
	setp.lt.s32 	%p25, %r462, %r68;
	@%p25 bra 	$L__BB15_46;
$L__BB15_47:
	setp.lt.s32 	%p26, %r68, 256;
	@%p26 bra 	$L__BB15_52;
	// begin inline asm
	mov.u32 %r201, %laneid;
	// end inline asm
	mov.b64 	{%r203, %r208}, %rd438;
	mov.b32 	%r209, 1;
	mov.b32 	%r250, 31;
	mov.b32 	%r251, -1;
	// begin inline asm
	shfl.sync.down.b32 %r202, %r203, %r209, %r250, %r251;
	// end inline asm
	// begin inline asm
	shfl.sync.down.b32 %r207, %r208, %r209, %r250, %r251;
	// end inline asm
	mov.b64 	%rd221, {%r202, %r207};
	setp.gt.s32 	%p42, %r201, 30;
	selp.b64 	%rd222, 1, %rd221, %p42;
	mul.lo.s64 	%rd223, %rd222, %rd438;
	mov.b64 	{%r213, %r218}, %rd223;
	mov.b32 	%r219, 2;
	// begin inline asm
	shfl.sync.down.b32 %r212, %r213, %r219, %r250, %r251;
	// end inline asm
	// begin inline asm
	shfl.sync.down.b32 %r217, %r218, %r219, %r250, %r251;
	// end inline asm
	mov.b64 	%rd224, {%r212, %r217};
	setp.gt.s32 	%p43, %r201, 29;
	selp.b64 	%rd225, 1, %rd224, %p43;
	mul.lo.s64 	%rd226, %rd225, %rd223;
	mov.b64 	{%r223, %r228}, %rd226;
	mov.b32 	%r229, 4;
	// begin inline asm
	shfl.sync.down.b32 %r222, %r223, %r229, %r250, %r251;
	// end inline asm
	// begin inline asm
	shfl.sync.down.b32 %r227, %r228, %r229, %r250, %r251;
	// end inline asm
	mov.b64 	%rd227, {%r222, %r227};
	setp.gt.s32 	%p44, %r201, 27;
	selp.b64 	%rd228, 1, %rd227, %p44;
	mul.lo.s64 	%rd229, %rd228, %rd226;
	mov.b64 	{%r233, %r238}, %rd229;
	mov.b32 	%r239, 8;
	// begin inline asm
	shfl.sync.down.b32 %r232, %r233, %r239, %r250, %r251;
	// end inline asm
	// begin inline asm
	shfl.sync.down.b32 %r237, %r238, %r239, %r250, %r251;
	// end inline asm
	mov.b64 	%rd230, {%r232, %r237};
	setp.gt.s32 	%p45, %r201, 23;
	selp.b64 	%rd231, 1, %rd230, %p45;
	mul.lo.s64 	%rd232, %rd231, %rd229;
	mov.b64 	{%r243, %r248}, %rd232;
	mov.b32 	%r249, 16;
	// begin inline asm
	shfl.sync.down.b32 %r242, %r243, %r249, %r250, %r251;
	// end inline asm
	// begin inline asm
	shfl.sync.down.b32 %r247, %r248, %r249, %r250, %r251;
	// end inline asm
	mov.b64 	%rd233, {%r242, %r247};
	setp.gt.s32 	%p46, %r201, 15;
	selp.b64 	%rd234, 1, %rd233, %p46;
	mul.lo.s64 	%rd447, %rd234, %rd232;
	setp.ne.s32 	%p47, %r201, 0;
	@%p47 bra 	$L__BB15_50;
	shr.u32 	%r252, %r35, 2;
	and.b32  	%r253, %r252, 248;
	mov.u32 	%r254, _ZZN3cub18CUB_300001_SM_10006detail6reduce28DeviceReduceSingleTileKernelINS2_10policy_hubImj11mul_functorImEE10Policy1000EPmS9_iS6_mmN4cuda3std3__410__identityEEEvT0_T1_T2_T3_T4_T6_E12temp_storage;
	add.s32 	%r255, %r254, %r253;
	st.shared.u64 	[%r255+8], %rd447;
$L__BB15_50:
	bar.sync 	0;
	setp.ne.s32 	%p48, %r35, 0;
	@%p48 bra 	$L__BB15_72;
	ld.shared.u64 	%rd235, [_ZZN3cub18CUB_300001_SM_10006detail6reduce28DeviceReduceSingleTileKernelINS2_10policy_hubImj11mul_functorImEE10Policy1000EPmS9_iS6_mmN4cuda3std3__410__identityEEEvT0_T1_T2_T3_T4_T6_E12temp_storage+16];
	mul.lo.s64 	%rd236, %rd235, %rd447;
	ld.shared.u64 	%rd237, [_ZZN3cub18CUB_300001_SM_10006detail6reduce28DeviceReduceSingleTileKernelINS2_10policy_hubImj11mul_functorImEE10Policy1000EPmS9_iS6_mmN4cuda3std3__410__identityEEEvT0_T1_T2_T3_T4_T6_E12temp_storage+24];
	mul.lo.s64 	%rd238, %rd236, %rd237;
	ld.shared.u64 	%rd239, [_ZZN3cub18CUB_300001_SM_10006detail6reduce28DeviceReduceSingleTileKernelINS2_10policy_hubImj11mul_functorImEE10Policy1000EPmS9_iS6_mmN4cuda3std3__410__identityEEEvT0_T1_T2_T3_T4_T6_E12temp_storage+32];
	mul.lo.s64 	%rd240, %rd238, %rd239;
	ld.shared.u64 	%rd241, [_ZZN3cub18CUB_300001_SM_10006detail6reduce28DeviceReduceSingleTileKernelINS2_10policy_hubImj11mul_functorImEE10Policy1000EPmS9_iS6_mmN4cuda3std3__410__identityEEEvT0_T1_T2_T3_T4_T6_E12temp_storage+40];
	mul.lo.s64 	%rd242, %rd240, %rd241;
	ld.shared.u64 	%rd243, [_ZZN3cub18CUB_300001_SM_10006detail6reduce28DeviceReduceSingleTileKernelINS2_10policy_hubImj11mul_functorImEE10Policy1000EPmS9_iS6_mmN4cuda3std3__410__identityEEEvT0_T1_T2_T3_T4_T6_E12temp_storage+48];
	mul.lo.s64 	%rd244, %rd242, %rd243;
	ld.shared.u64 	%rd245, [_ZZN3cub18CUB_300001_SM_10006detail6reduce28DeviceReduceSingleTileKernelINS2_10policy_hubImj11mul_functorImEE10Policy1000EPmS9_iS6_mmN4cuda3std3__410__identityEEEvT0_T1_T2_T3_T4_T6_E12temp_storage+56];
	mul.lo.s64 	%rd246, %rd244, %rd245;
	ld.shared.u64 	%rd247, [_ZZN3cub18CUB_300001_SM_10006detail6reduce28DeviceReduceSingleTileKernelINS2_10policy_hubImj11mul_functorImEE10Policy1000EPmS9_iS6_mmN4cuda3std3__410__identityEEEvT0_T1_T2_T3_T4_T6_E12temp_storage+64];
	mul.lo.s64 	%rd447, %rd246, %rd247;
	bra.uni 	$L__BB15_72;
$L__BB15_52:
	// begin inline asm
	mov.u32 %r138, %laneid;
	// end inline asm
	and.b32  	%r189, %r35, 992;
	add.s32 	%r190, %r189, 32;
	setp.gt.s32 	%p27, %r190, %r68;
	not.b32 	%r191, %r189;
	add.s32 	%r192, %r68, %r191;
	selp.b32 	%r187, %r192, 31, %p27;
	mov.b64 	{%r140, %r145}, %rd438;
	mov.b32 	%r146, 1;
	mov.b32 	%r188, -1;
	// begin inline asm
	shfl.sync.down.b32 %r139, %r140, %r146, %r187, %r188;
	// end inline asm
	// begin inline asm
	shfl.sync.down.b32 %r144, %r145, %r146, %r187, %r188;
	// end inline asm
	mov.b64 	%rd187, {%r139, %r144};
	setp.lt.s32 	%p28, %r138, %r187;
	selp.b64 	%rd188, %rd187, 1, %p28;
	mul.lo.s64 	%rd189, %rd188, %rd438;
	mov.b64 	{%r150, %r155}, %rd189;
	mov.b32 	%r156, 2;
	// begin inline asm
	shfl.sync.down.b32 %r149, %r150, %r156, %r187, %r188;
	// end inline asm
	// begin inline asm
	shfl.sync.down.b32 %r154, %r155, %r156, %r187, %r188;
	// end inline asm
	mov.b64 	%rd190, {%r149, %r154};
	add.s32 	%r193, %r138, 2;
	setp.gt.s32 	%p29, %r193, %r187;
	selp.b64 	%rd191, 1, %rd190, %p29;
	mul.lo.s64 	%rd192, %rd191, %rd189;
	mov.b64 	{%r160, %r165}, %rd192;
	mov.b32 	%r166, 4;
	// begin inline asm
	shfl.sync.down.b32 %r159, %r160, %r166, %r187, %r188;
	// end inline asm
	// begin inline asm
	shfl.sync.down.b32 %r164, %r165, %r166, %r187, %r188;
	// end inline asm
	mov.b64 	%rd193, {%r159, %r164};
	add.s32 	%r194, %r138, 4;
	setp.gt.s32 	%p30, %r194, %r187;
	selp.b64 	%rd194, 1, %rd193, %p30;
	mul.lo.s64 	%rd195, %rd194, %rd192;
	mov.b64 	{%r170, %r175}, %rd195;
	mov.b32 	%r176, 8;
	// begin inline asm
	shfl.sync.down.b32 %r169, %r170, %r176, %r187, %r188;
	// end inline asm
	// begin inline asm
	shfl.sync.down.b32 %r174, %r175, %r176, %r187, %r188;
	// end inline asm
	mov.b64 	%rd196, {%r169, %r174};
	add.s32 	%r195, %r138, 8;
	setp.gt.s32 	%p31, %r195, %r187;
	selp.b64 	%rd197, 1, %rd196, %p31;
	mul.lo.s64 	%rd198, %rd197, %rd195;
	mov.b64 	{%r180, %r185}, %rd198;
	mov.b32 	%r186, 16;
	// begin inline asm
	shfl.sync.down.b32 %r179, %r180, %r186, %r187, %r188;
	// end inline asm
	// begin inline asm
	shfl.sync.down.b32 %r184, %r185, %r186, %r187, %r188;
	// end inline asm
	mov.b64 	%rd199, {%r179, %r184};
	add.s32 	%r196, %r138, 16;
	setp.gt.s32 	%p32, %r196, %r187;
	selp.b64 	%rd200, 1, %rd199, %p32;
	mul.lo.s64 	%rd447, %rd200, %rd198;
	setp.ne.s32 	%p33, %r138, 0;
	@%p33 bra 	$L__BB15_54;
	shr.u32 	%r197, %r35, 2;
	and.b32  	%r198, %r197, 248;
	mov.u32 	%r199, _ZZN3cub18CUB_300001_SM_10006detail6reduce28DeviceReduceSingleTileKernelINS2_10policy_hubImj11mul_functorImEE10Policy1000EPmS9_iS6_mmN4cuda3std3__410__identityEEEvT0_T1_T2_T3_T4_T6_E12temp_storage;
	add.s32 	%r200, %r199, %r198;
	st.shared.u64 	[%r200+8], %rd447;
$L__BB15_54:
	bar.sync 	0;
	setp.ne.s32 	%p34, %r35, 0;
	@%p34 bra 	$L__BB15_72;
	setp.gt.s32 	%p35, %r68, 32;
	ld.shared.u64 	%rd201, [_ZZN3cub18CUB_300001_SM_10006detail6reduce28DeviceReduceSingleTileKernelINS2_10policy_hubImj11mul_functorImEE10Policy1000EPmS9_iS6_mmN4cuda3std3__410__identityEEEvT0_T1_T2_T3_T4_T6_E12temp_storage+16];
	selp.b64 	%rd202, %rd201, 1, %p35;
	mul.lo.s64 	%rd203, %rd202, %rd447;
	setp.gt.s32 	%p36, %r68, 64;
	ld.shared.u64 	%rd204, [_ZZN3cub18CUB_300001_SM_10006detail6reduce28DeviceReduceSingleTileKernelINS2_10policy_hubImj11mul_functorImEE10Policy1000EPmS9_iS6_mmN4cuda3std3__410__identityEEEvT0_T1_T2_T3_T4_T6_E12temp_storage+24];
	selp.b64 	%rd205, %rd204, 1, %p36;
	mul.lo.s64 	%rd206, %rd203, %rd205;
	setp.gt.s32 	%p37, %r68, 96;
	ld.shared.u64 	%rd207, [_ZZN3cub18CUB_300001_SM_10006detail6reduce28DeviceReduceSingleTileKernelINS2_10policy_hubImj11mul_functorImEE10Policy1000EPmS9_iS6_mmN4cuda3std3__410__identityEEEvT0_T1_T2_T3_T4_T6_E12temp_storage+32];
	selp.b64 	%rd208, %rd207, 1, %p37;
	mul.lo.s64 	%rd209, %rd206, %rd208;
	setp.gt.s32 	%p38, %r68, 128;
	ld.shared.u64 	%rd210, [_ZZN3cub18CUB_300001_SM_10006detail6reduce28DeviceReduceSingleTileKernelINS2_10policy_hubImj11mul_functorImEE10Policy1000EPmS9_iS6_mmN4cuda3std3__410__identityEEEvT0_T1_T2_T3_T4_T6_E12temp_storage+40];
	selp.b64 	%rd211, %rd210, 1, %p38;
	mul.lo.s64 	%rd212, %rd209, %rd211;
	setp.gt.s32 	%p39, %r68, 160;
	ld.shared.u64 	%rd213, [_ZZN3cub18CUB_300001_SM_10006detail6reduce28DeviceReduceSingleTileKernelINS2_10policy_hubImj11mul_functorImEE10Policy1000EPmS9_iS6_mmN4cuda3std3__410__identityEEEvT0_T1_T2_T3_T4_T6_E12temp_storage+48];
	selp.b64 	%rd214, %rd213, 1, %p39;
	mul.lo.s64 	%rd215, %rd212, %rd214;
	setp.gt.s32 	%p40, %r68, 192;
	ld.shared.u64 	%rd216, [_ZZN3cub18CUB_300001_SM_10006detail6reduce28DeviceReduceSingleTileKernelINS2_10policy_hubImj11mul_functorImEE10Policy1000EPmS9_iS6_mmN4cuda3std3__410__identityEEEvT0_T1_T2_T3_T4_T6_E12temp_storage+56];
	selp.b64 	%rd217, %rd216, 1, %p40;
	mul.lo.s64 	%rd218, %rd215, %rd217;
	setp.gt.s32 	%p41, %r68, 224;
	ld.shared.u64 	%rd219, [_ZZN3cub18CUB_300001_SM_10006detail6reduce28DeviceReduceSingleTileKernelINS2_10policy_hubImj11mul_functorImEE10Policy1000EPmS9_iS6_mmN4cuda3std3__410__identityEEEvT0_T1_T2_T3_T4_T6_E12temp_storage+64];
	selp.b64 	%rd220, %rd219, 1, %p41;
	mul.lo.s64 	%rd447, %rd218, %rd220;
	bra.uni 	$L__BB15_72;
$L__BB15_56:
	mov.u32 	%r47, %tid.x;
	mul.wide.u32 	%rd88, %r47, 8;
	add.s64 	%rd73, %rd68, %rd88;
	// begin inline asm
	ld.global.nc.u64 %rd72, [%rd73];
	// end inline asm
	add.s64 	%rd75, %rd73, 2048;
	// begin inline asm
	ld.global.nc.u64 %rd74, [%rd75];
	// end inline asm
	add.s64 	%rd77, %rd73, 4096;
	// begin inline asm
	ld.global.nc.u64 %rd76, [%rd77];
	// end inline asm
	add.s64 	%rd79, %rd73, 6144;
	// begin inline asm
	ld.global.nc.u64 %rd78, [%rd79];
	// end inline asm
	add.s64 	%rd81, %rd73, 8192;
	// begin inline asm
	ld.global.nc.u64 %rd80, [%rd81];
	// end inline asm
	add.s64 	%rd83, %rd73, 10240;
	// begin inline asm
	ld.global.nc.u64 %rd82, [%rd83];
	// end inline asm
	add.s64 	%rd85, %rd73, 12288;
	// begin inline asm
	ld.global.nc.u64 %rd84, [%rd85];
	// end inline asm
	add.s64 	%rd87, %rd73, 14336;
	// begin inline asm
	ld.global.nc.u64 %rd86, [%rd87];
	// end inline asm
	mul.lo.s64 	%rd89, %rd74, %rd72;
	mul.lo.s64 	%rd90, %rd76, %rd89;
	mul.lo.s64 	%rd91, %rd78, %rd90;
	mul.lo.s64 	%rd92, %rd80, %rd91;
	mul.lo.s64 	%rd93, %rd82, %rd92;
	mul.lo.s64 	%rd94, %rd84, %rd93;
	mul.lo.s64 	%rd446, %rd86, %rd94;
	setp.lt.u32 	%p4, %r68, 4096;
	mov.b32 	%r465, 2048;
	@%p4 bra 	$L__BB15_60;
	add.s32 	%r48, %r68, -2048;
	mov.b32 	%r465, 2048;
$L__BB15_58:
	mul.wide.s32 	%rd111, %r465, 8;
	add.s64 	%rd96, %rd73, %rd111;
	// begin inline asm
	ld.global.nc.u64 %rd95, [%rd96];
	// end inline asm
	add.s64 	%rd98, %rd96, 2048;
	// begin inline asm
	ld.global.nc.u64 %rd97, [%rd98];
	// end inline asm
	add.s64 	%rd100, %rd96, 4096;
	// begin inline asm
	ld.global.nc.u64 %rd99, [%rd100];
	// end inline asm
	add.s64 	%rd102, %rd96, 6144;
	// begin inline asm
	ld.global.nc.u64 %rd101, [%rd102];
	// end inline asm
	add.s64 	%rd104, %rd96, 8192;
	// begin inline asm
	ld.global.nc.u64 %rd103, [%rd104];
	// end inline asm
	add.s64 	%rd106, %rd96, 10240;
	// begin inline asm
	ld.global.nc.u64 %rd105, [%rd106];
	// end inline asm
	add.s64 	%rd108, %rd96, 12288;
	// begin inline asm
	ld.global.nc.u64 %rd107, [%rd108];
	// end inline asm
	add.s64 	%rd110, %rd96, 14336;
	// begin inline asm
	ld.global.nc.u64 %rd109, [%rd110];
	// end inline asm
	mul.lo.s64 	%rd112, %rd95, %rd446;
	mul.lo.s64 	%rd113, %rd97, %rd112;
	mul.lo.s64 	%rd114, %rd99, %rd113;
	mul.lo.s64 	%rd115, %rd101, %rd114;
	mul.lo.s64 	%rd116, %rd103, %rd115;
	mul.lo.s64 	%rd117, %rd105, %rd116;
	mul.lo.s64 	%rd118, %rd107, %rd117;
	mul.lo.s64 	%rd446, %rd109, %rd118;
	sub.s32 	%r71, %r68, %r465;
	setp.lt.s32 	%p5, %r71, 2048;
	@%p5 bra 	$L__BB15_68;
	add.s32 	%r465, %r465, 2048;
	setp.le.s32 	%p6, %r465, %r48;
	@%p6 bra 	$L__BB15_58;
$L__BB15_60:
	setp.le.s32 	%p7, %r68, %r465;
	@%p7 bra 	$L__BB15_68;
	sub.s32 	%r52, %r68, %r465;
	setp.ge.s32 	%p8, %r47, %r52;
	@%p8 bra 	$L__BB15_68;
	not.b32 	%r72, %r47;
	add.s32 	%r73, %r68, %r72;
	sub.s32 	%r53, %r73, %r465;
	and.b32  	%r74, %r53, 768;
	setp.eq.s32 	%p9, %r74, 768;
	mov.u32 	%r469, %r47;
	@%p9 bra 	$L__BB15_65;
	add.s32 	%r467, %r47, %r465;
	shr.u32 	%r75, %r53, 8;
	add.s32 	%r76, %r75, 1;
	and.b32  	%r77, %r76, 3;
	neg.s32 	%r466, %r77;
	mov.u32 	%r469, %r47;
$L__BB15_64:
	.pragma "nounroll";
	mul.wide.u32 	%rd122, %r467, 8;
	add.s64 	%rd121, %rd68, %rd122;
	// begin inline asm
	ld.global.nc.u64 %rd120, [%rd121];
	// end inline asm
	mul.lo.s64 	%rd446, %rd120, %rd446;
	add.s32 	%r469, %r469, 256;
	add.s32 	%r467, %r467, 256;
	add.s32 	%r466, %r466, 1;
	setp.ne.s32 	%p10, %r466, 0;
	@%p10 bra 	$L__BB15_64;
$L__BB15_65:
	setp.lt.u32 	%p11, %r53, 768;
	@%p11 bra 	$L__BB15_68;
	cvt.u64.u32 	%rd123, %r469;
	cvt.u64.u32 	%rd124, %r465;
	add.s64 	%rd125, %rd123, %rd124;
	shl.b64 	%rd126, %rd125, 3;
	add.s64 	%rd127, %rd126, %rd68;
	add.s64 	%rd444, %rd127, 4096;
	add.s32 	%r470, %r469, %r465;
$L__BB15_67:
	mul.wide.u32 	%rd136, %r470, 8;
	add.s64 	%rd129, %rd68, %rd136;
	// begin inline asm
	ld.global.nc.u64 %rd128, [%rd129];
	// end inline asm
	mul.lo.s64 	%rd137, %rd128, %rd446;
	add.s64 	%rd131, %rd444, -2048;
	// begin inline asm
	ld.global.nc.u64 %rd130, [%rd131];
	// end inline asm
	mul.lo.s64 	%rd138, %rd130, %rd137;
	// begin inline asm
	ld.global.nc.u64 %rd132, [%rd444];
	// end inline asm
	mul.lo.s64 	%rd139, %rd132, %rd138;
	add.s64 	%rd135, %rd444, 2048;
	// begin inline asm
	ld.global.nc.u64 %rd134, [%rd135];
	// end inline asm
	mul.lo.s64 	%rd446, %rd134, %rd139;
	add.s32 	%r469, %r469, 1024;
	add.s64 	%rd444, %rd444, 8192;
	add.s32 	%r470, %r470, 1024;
	setp.lt.s32 	%p12, %r469, %r52;
	@%p12 bra 	$L__BB15_67;
$L__BB15_68:
	// begin inline asm
	mov.u32 %r78, %laneid;
	// end inline asm
	mov.b64 	{%r80, %r85}, %rd446;
	mov.b32 	%r86, 1;
	mov.b32 	%r127, 31;
	mov.b32 	%r128, -1;
	// begin inline asm
	shfl.sync.down.b32 %r79, %r80, %r86, %r127, %r128;
	// end inline asm
	// begin inline asm
	shfl.sync.down.b32 %r84, %r85, %r86, %r127, %r128;
	// end inline asm
	mov.b64 	%rd140, {%r79, %r84};
	setp.gt.s32 	%p13, %r78, 30;
	selp.b64 	%rd141, 1, %rd140, %p13;
	mul.lo.s64 	%rd142, %rd141, %rd446;
	mov.b64 	{%r90, %r95}, %rd142;
	mov.b32 	%r96, 2;
	// begin inline asm
	shfl.sync.down.b32 %r89, %r90, %r96, %r127, %r128;
	// end inline asm
	// begin inline asm
	shfl.sync.down.b32 %r94, %r95, %r96, %r127, %r128;
	// end inline asm
	mov.b64 	%rd143, {%r89, %r94};
	setp.gt.s32 	%p14, %r78, 29;
	selp.b64 	%rd144, 1, %rd143, %p14;
	mul.lo.s64 	%rd145, %rd144, %rd142;
	mov.b64 	{%r100, %r105}, %rd145;
	mov.b32 	%r106, 4;
	// begin inline asm
	shfl.sync.down.b32 %r99, %r100, %r106, %r127, %r128;
	// end inline asm
	// begin inline asm
	shfl.sync.down.b32 %r104, %r105, %r106, %r127, %r128;
	// end inline asm
	mov.b64 	%rd146, {%r99, %r104};
	setp.gt.s32 	%p15, %r78, 27;
	selp.b64 	%rd147, 1, %rd146, %p15;
	mul.lo.s64 	%rd148, %rd147, %rd145;
	mov.b64 	{%r110, %r115}, %rd148;
	mov.b32 	%r116, 8;
	// begin inline asm
	shfl.sync.down.b32 %r109, %r110, %r116, %r127, %r128;
	// end inline asm
	// begin inline asm
	shfl.sync.down.b32 %r114, %r115, %r116, %r127, %r128;
	// end inline asm
	mov.b64 	%rd149, {%r109, %r114};
	setp.gt.s32 	%p16, %r78, 23;
	selp.b64 	%rd150, 1, %rd149, %p16;
	mul.lo.s64 	%rd151, %rd150, %rd148;
	mov.b64 	{%r120, %r125}, %rd151;
	mov.b32 	%r126, 16;
	// begin inline asm
	shfl.sync.down.b32 %r119, %r120, %r126, %r127, %r128;
	// end inline asm
	// begin inline asm
	shfl.sync.down.b32 %r124, %r125, %r126, %r127, %r128;
	// end inline asm
	mov.b64 	%rd152, {%r119, %r124};
	setp.gt.s32 	%p17, %r78, 15;
	selp.b64 	%rd153, 1, %rd152, %p17;
	mul.lo.s64 	%rd447, %rd153, %rd151;
	setp.ne.s32 	%p18, %r78, 0;
	@%p18 bra 	$L__BB15_70;
	shr.u32 	%r129, %r47, 2;
	and.b32  	%r130, %r129, 248;
	mov.u32 	%r131, _ZZN3cub18CUB_300001_SM_10006detail6reduce28DeviceReduceSingleTileKernelINS2_10policy_hubImj11mul_functorImEE10Policy1000EPmS9_iS6_mmN4cuda3std3__410__identityEEEvT0_T1_T2_T3_T4_T6_E12temp_storage;
	add.s32 	%r132, %r131, %r130;
	st.shared.u64 	[%r132+8], %rd447;
$L__BB15_70:
	bar.sync 	0;
	setp.ne.s32 	%p19, %r47, 0;
	@%p19 bra 	$L__BB15_72;
	ld.shared.u64 	%rd154, [_ZZN3cub18CUB_300001_SM_10006detail6reduce28DeviceReduceSingleTileKernelINS2_10policy_hubImj11mul_functorImEE10Policy1000EPmS9_iS6_mmN4cuda3std3__410__identityEEEvT0_T1_T2_T3_T4_T6_E12temp_storage+16];
	mul.lo.s64 	%rd155, %rd154, %rd447;
	ld.shared.u64 	%rd156, [_ZZN3cub18CUB_300001_SM_10006detail6reduce28DeviceReduceSingleTileKernelINS2_10policy_hubImj11mul_functorImEE10Policy1000EPmS9_iS6_mmN4cuda3std3__410__identityEEEvT0_T1_T2_T3_T4_T6_E12temp_storage+24];
	mul.lo.s64 	%rd157, %rd155, %rd156;
	ld.shared.u64 	%rd158, [_ZZN3cub18CUB_300001_SM_10006detail6reduce28DeviceReduceSingleTileKernelINS2_10policy_hubImj11mul_functorImEE10Policy1000EPmS9_iS6_mmN4cuda3std3__410__identityEEEvT0_T1_T2_T3_T4_T6_E12temp_storage+32];
	mul.lo.s64 	%rd159, %rd157, %rd158;
	ld.shared.u64 	%rd160, [_ZZN3cub18CUB_300001_SM_10006detail6reduce28DeviceReduceSingleTileKernelINS2_10policy_hubImj11mul_functorImEE10Policy1000EPmS9_iS6_mmN4cuda3std3__410__identityEEEvT0_T1_T2_T3_T4_T6_E12temp_storage+40];
	mul.lo.s64 	%rd161, %rd159, %rd160;
	ld.shared.u64 	%rd162, [_ZZN3cub18CUB_300001_SM_10006detail6reduce28DeviceReduceSingleTileKernelINS2_10policy_hubImj11mul_functorImEE10Policy1000EPmS9_iS6_mmN4cuda3std3__410__identityEEEvT0_T1_T2_T3_T4_T6_E12temp_storage+48];
	mul.lo.s64 	%rd163, %rd161, %rd162;
	ld.shared.u64 	%rd164, [_ZZN3cub18CUB_300001_SM_10006detail6reduce28DeviceReduceSingleTileKernelINS2_10policy_hubImj11mul_functorImEE10Policy1000EPmS9_iS6_mmN4cuda3std3__410__identityEEEvT0_T1_T2_T3_T4_T6_E12temp_storage+56];
	mul.lo.s64 	%rd165, %rd163, %rd164;
	ld.shared.u64 	%rd166, [_ZZN3cub18CUB_300001_SM_10006detail6reduce28DeviceReduceSingleTileKernelINS2_10policy_hubImj11mul_functorImEE10Policy1000EPmS9_iS6_mmN4cuda3std3__410__identityEEEvT0_T1_T2_T3_T4_T6_E12temp_storage+64];
	mul.lo.s64 	%rd447, %rd165, %rd166;
$L__BB15_72:
	mov.u32 	%r444, %tid.x;
	setp.ne.s32 	%p95, %r444, 0;
	@%p95 bra 	$L__BB15_74;
	mul.lo.s64 	%rd416, %rd447, %rd69;
	st.global.u64 	[%rd1], %rd416;
$L__BB15_74:
	ret;

}
	// .globl	_ZN3cub18CUB_300001_SM_10006detail6reduce28DeviceReduceSingleTileKernelINS2_10policy_hubImy11mul_functorImEE10Policy1000EN6thrust24THRUST_300001_SM_1000_NS6detail15normal_iteratorINSA_10device_ptrIjEEEEPmyS6_mm11inc_functorIjEEEvT0_T1_T2_T3_T4_T6_
.visible .entry _ZN3cub18CUB_300001_SM_10006detail6reduce28DeviceReduceSingleTileKernelINS2_10policy_hubImy11mul_functorImEE10Policy1000EN6thrust24THRUST_300001_SM_1000_NS6detail15normal_iteratorINSA_10device_ptrIjEEEEPmyS6_mm11inc_functorIjEEEvT0_T1_T2_T3_T4_T6_(
	.param .align 8 .b8 _ZN3cub18CUB_300001_SM_10006detail6reduce28DeviceReduceSingleTileKernelINS2_10policy_hubImy11mul_functorImEE10Policy1000EN6thrust24THRUST_300001_SM_1000_NS6detail15normal_iteratorINSA_10device_ptrIjEEEEPmyS6_mm11inc_functorIjEEEvT0_T1_T2_T3_T4_T6__param_0[8],
	.param .u64 .ptr .align 1 _ZN3cub18CUB_300001_SM_10006detail6reduce28DeviceReduceSingleTileKernelINS2_10policy_hubImy11mul_functorImEE10Policy1000EN6thrust24THRUST_300001_SM_1000_NS6detail15normal_iteratorINSA_10device_ptrIjEEEEPmyS6_mm11inc_functorIjEEEvT0_T1_T2_T3_T4_T6__param_1,
	.param .u64 _ZN3cub18CUB_300001_SM_10006detail6reduce28DeviceReduceSingleTileKernelINS2_10policy_hubImy11mul_functorImEE10Policy1000EN6thrust24THRUST_300001_SM_1000_NS6detail15normal_iteratorINSA_10device_ptrIjEEEEPmyS6_mm11inc_functorIjEEEvT0_T1_T2_T3_T4_T6__param_2,
	.param .align 1 .b8 _ZN3cub18CUB_300001_SM_10006detail6reduce28DeviceReduceSingleTileKernelINS2_10policy_hubImy11mul_functorImEE10Policy1000EN6thrust24THRUST_300001_SM_1000_NS6detail15normal_iteratorINSA_10device_ptrIjEEEEPmyS6_mm11inc_functorIjEEEvT0_T1_T2_T3_T4_T6__param_3[1],
	.param .u64 _ZN3cub18CUB_300001_SM_10006detail6reduce28DeviceReduceSingleTileKernelINS2_10policy_hubImy11mul_functorImEE10Policy1000EN6thrust24THRUST_300001_SM_1000_NS6detail15normal_iteratorINSA_10device_ptrIjEEEEPmyS6_mm11inc_functorIjEEEvT0_T1_T2_T3_T4_T6__param_4,
	.param .align 1 .b8 _ZN3cub18CUB_300001_SM_10006detail6reduce28DeviceReduceSingleTileKernelINS2_10policy_hubImy11mul_functorImEE10Policy1000EN6thrust24THRUST_300001_SM_1000_NS6detail15normal_iteratorINSA_10device_ptrIjEEEEPmyS6_mm11inc_functorIjEEEvT0_T1_T2_T3_T4_T6__param_5[1]
)
.maxntid 256
.minnctapersm 1
{
	.reg .pred 	%p<59>;
	.reg .b32 	%r<396>;
	.reg .b64 	%rd<349>;
	// demoted variable
	.shared .align 8 .b8 _ZZN3cub18CUB_300001_SM_10006detail6reduce28DeviceReduceSingleTileKernelINS2_10policy_hubImy11mul_functorImEE10Policy1000EN6thrust24THRUST_300001_SM_1000_NS6detail15normal_iteratorINSA_10device_ptrIjEEEEPmyS6_mm11inc_functorIjEEEvT0_T1_T2_T3_T4_T6_E12temp_storage[80];
	ld.param.u64 	%rd57, [_ZN3cub18CUB_300001_SM_10006detail6reduce28DeviceReduceSingleTileKernelINS2_10policy_hubImy11mul_functorImEE10Policy1000EN6thrust24THRUST_300001_SM_1000_NS6detail15normal_iteratorINSA_10device_ptrIjEEEEPmyS6_mm11inc_functorIjEEEvT0_T1_T2_T3_T4_T6__param_0];
	ld.param.u64 	%rd60, [_ZN3cub18CUB_300001_SM_10006detail6reduce28DeviceReduceSingleTileKernelINS2_10policy_hubImy11mul_functorImEE10Policy1000EN6thrust24THRUST_300001_SM_1000_NS6detail15normal_iteratorINSA_10device_ptrIjEEEEPmyS6_mm11inc_functorIjEEEvT0_T1_T2_T3_T4_T6__param_1];
	ld.param.u64 	%rd58, [_ZN3cub18CUB_300001_SM_10006detail6reduce28DeviceReduceSingleTileKernelINS2_10policy_hubImy11mul_functorImEE10Policy1000EN6thrust24THRUST_300001_SM_1000_NS6detail15normal_iteratorINSA_10device_ptrIjEEEEPmyS6_mm11inc_functorIjEEEvT0_T1_T2_T3_T4_T6__param_2];
	ld.param.u64 	%rd59, [_ZN3cub18CUB_300001_SM_10006detail6reduce28DeviceReduceSingleTileKernelINS2_10policy_hubImy11mul_functorImEE10Policy1000EN6thrust24THRUST_300001_SM_1000_NS6detail15normal_iteratorINSA_10device_ptrIjEEEEPmyS6_mm11inc_functorIjEEEvT0_T1_T2_T3_T4_T6__param_4];
	cvta.to.global.u64 	%rd1, %rd60;
	setp.ne.s64 	%p1, %rd58, 0;
	@%p1 bra 	$L__BB16_3;
	mov.u32 	%r381, %tid.x;
	setp.ne.s32 	%p58, %r381, 0;
	@%p58 bra 	$L__BB16_51;
	st.global.u64 	[%rd1], %rd59;
	bra.uni 	$L__BB16_51;
$L__BB16_3:
	cvta.to.global.u64 	%rd2, %rd57;
	setp.gt.u64 	%p2, %rd58, 2047;
	@%p2 bra 	$L__BB16_28;
	cvt.u32.u64 	%r1, %rd58;
	mov.u32 	%r2, %tid.x;
	setp.ge.u32 	%p24, %r2, %r1;
	mov.b64 	%rd332, 0;
	mov.u32 	%r385, %r2;
	@%p24 bra 	$L__BB16_6;
	mul.wide.u32 	%rd193, %r2, 4;
	add.s64 	%rd194, %rd2, %rd193;
	ld.global.u32 	%r198, [%rd194];
	add.s32 	%r199, %r198, 1;
	cvt.u64.u32 	%rd332, %r199;
	add.s32 	%r385, %r2, 256;
$L__BB16_6:
	setp.ge.u32 	%p25, %r385, %r1;
	@%p25 bra 	$L__BB16_19;
	not.b32 	%r200, %r385;
	add.s32 	%r201, %r200, %r1;
	shr.u32 	%r202, %r201, 8;
	add.s32 	%r5, %r202, 1;
	and.b32  	%r6, %r5, 15;
	setp.lt.u32 	%p26, %r201, 3840;
	@%p26 bra 	$L__BB16_10;
	and.b32  	%r203, %r5, 33554416;
	neg.s32 	%r383, %r203;
	mul.wide.u32 	%rd196, %r385, 4;
	add.s64 	%rd197, %rd196, %rd2;
	add.s64 	%rd323, %rd197, 8192;
$L__BB16_9:
	.pragma "nounroll";
	ld.global.u32 	%r204, [%rd323+-8192];
	add.s32 	%r205, %r204, 1;
	cvt.u64.u32 	%rd198, %r205;
	mul.lo.s64 	%rd199, %rd332, %rd198;
	ld.global.u32 	%r206, [%rd323+-7168];
	add.s32 	%r207, %r206, 1;
	cvt.u64.u32 	%rd200, %r207;
	mul.lo.s64 	%rd201, %rd199, %rd200;
	ld.global.u32 	%r208, [%rd323+-6144];
	add.s32 	%r209, %r208, 1;
	cvt.u64.u32 	%rd202, %r209;
	mul.lo.s64 	%rd203, %rd201, %rd202;
	ld.global.u32 	%r210, [%rd323+-5120];
	add.s32 	%r211, %r210, 1;
	cvt.u64.u32 	%rd204, %r211;
	mul.lo.s64 	%rd205, %rd203, %rd204;
	ld.global.u32 	%r212, [%rd323+-4096];
	add.s32 	%r213, %r212, 1;
	cvt.u64.u32 	%rd206, %r213;
	mul.lo.s64 	%rd207, %rd205, %rd206;
	ld.global.u32 	%r214, [%rd323+-3072];
	add.s32 	%r215, %r214, 1;
	cvt.u64.u32 	%rd208, %r215;
	mul.lo.s64 	%rd209, %rd207, %rd208;
	ld.global.u32 	%r216, [%rd323+-2048];
	add.s32 	%r217, %r216, 1;
	cvt.u64.u32 	%rd210, %r217;
	mul.lo.s64 	%rd211, %rd209, %rd210;
	ld.global.u32 	%r218, [%rd323+-1024];
	add.s32 	%r219, %r218, 1;
	cvt.u64.u32 	%rd212, %r219;
	mul.lo.s64 	%rd213, %rd211, %rd212;
	ld.global.u32 	%r220, [%rd323];
	add.s32 	%r221, %r220, 1;
	cvt.u64.u32 	%rd214, %r221;
	mul.lo.s64 	%rd215, %rd213, %rd214;
	ld.global.u32 	%r222, [%rd323+1024];
	add.s32 	%r223, %r222, 1;
	cvt.u64.u32 	%rd216, %r223;
	mul.lo.s64 	%rd217, %rd215, %rd216;
	ld.global.u32 	%r224, [%rd323+2048];
	add.s32 	%r225, %r224, 1;
	cvt.u64.u32 	%rd218, %r225;
	mul.lo.s64 	%rd219, %rd217, %rd218;
	ld.global.u32 	%r226, [%rd323+3072];
	add.s32 	%r227, %r226, 1;
	cvt.u64.u32 	%rd220, %r227;
	mul.lo.s64 	%rd221, %rd219, %rd220;
	ld.global.u32 	%r228, [%rd323+4096];
	add.s32 	%r229, %r228, 1;
	cvt.u64.u32 	%rd222, %r229;
	mul.lo.s64 	%rd223, %rd221, %rd222;
	ld.global.u32 	%r230, [%rd323+5120];
	add.s32 	%r231, %r230, 1;
	cvt.u64.u32 	%rd224, %r231;
	mul.lo.s64 	%rd225, %rd223, %rd224;
	ld.global.u32 	%r232, [%rd323+6144];
	add.s32 	%r233, %r232, 1;
	cvt.u64.u32 	%rd226, %r233;
	mul.lo.s64 	%rd227, %rd225, %rd226;
	ld.global.u32 	%r234, [%rd323+7168];
	add.s32 	%r235, %r234, 1;
	cvt.u64.u32 	%rd228, %r235;
	mul.lo.s64 	%rd332, %rd227, %rd228;
	add.s32 	%r385, %r385, 4096;
	add.s32 	%r383, %r383, 16;
	add.s64 	%rd323, %rd323, 16384;
	setp.ne.s32 	%p27, %r383, 0;
	@%p27 bra 	$L__BB16_9;
$L__BB16_10:
	setp.eq.s32 	%p28, %r6, 0;
	@%p28 bra 	$L__BB16_19;
	and.b32  	%r13, %r5, 7;
	setp.lt.u32 	%p29, %r6, 8;
	@%p29 bra 	$L__BB16_13;
	mul.wide.s32 	%rd230, %r385, 4;
	add.s64 	%rd231, %rd2, %rd230;
	ld.global.u32 	%r236, [%rd231];
	add.s32 	%r237, %r236, 1;
	cvt.u64.u32 	%rd232, %r237;
	mul.lo.s64 	%rd233, %rd332, %rd232;
	ld.global.u32 	%r238, [%rd231+1024];
	add.s32 	%r239, %r238, 1;
	cvt.u64.u32 	%rd234, %r239;
	mul.lo.s64 	%rd235, %rd233, %rd234;
	ld.global.u32 	%r240, [%rd231+2048];
	add.s32 	%r241, %r240, 1;
	cvt.u64.u32 	%rd236, %r241;
	mul.lo.s64 	%rd237, %rd235, %rd236;
	ld.global.u32 	%r242, [%rd231+3072];
	add.s32 	%r243, %r242, 1;
	cvt.u64.u32 	%rd238, %r243;
	mul.lo.s64 	%rd239, %rd237, %rd238;
	ld.global.u32 	%r244, [%rd231+4096];
	add.s32 	%r245, %r244, 1;
	cvt.u64.u32 	%rd240, %r245;
	mul.lo.s64 	%rd241, %rd239, %rd240;
	ld.global.u32 	%r246, [%rd231+5120];
	add.s32 	%r247, %r246, 1;
	cvt.u64.u32 	%rd242, %r247;
	mul.lo.s64 	%rd243, %rd241, %rd242;
	ld.global.u32 	%r248, [%rd231+6144];
	add.s32 	%r249, %r248, 1;
	cvt.u64.u32 	%rd244, %r249;
	mul.lo.s64 	%rd245, %rd243, %rd244;
	ld.global.u32 	%r250, [%rd231+7168];
	add.s32 	%r251, %r250, 1;
	cvt.u64.u32 	%rd246, %r251;
	mul.lo.s64 	%rd332, %rd245, %rd246;
	add.s32 	%r385, %r385, 2048;
$L__BB16_13:
	setp.eq.s32 	%p30, %r13, 0;
	@%p30 bra 	$L__BB16_19;
	and.b32  	%r16, %r5, 3;
	setp.lt.u32 	%p31, %r13, 4;
	@%p31 bra 	$L__BB16_16;
	mul.wide.s32 	%rd248, %r385, 4;
	add.s64 	%rd249, %rd2, %rd248;
	ld.global.u32 	%r252, [%rd249];
	add.s32 	%r253, %r252, 1;
	cvt.u64.u32 	%rd250, %r253;
	mul.lo.s64 	%rd251, %rd332, %rd250;
	ld.global.u32 	%r254, [%rd249+1024];
	add.s32 	%r255, %r254, 1;
	cvt.u64.u32 	%rd252, %r255;
	mul.lo.s64 	%rd253, %rd251, %rd252;
	ld.global.u32 	%r256, [%rd249+2048];
	add.s32 	%r257, %r256, 1;
	cvt.u64.u32 	%rd254, %r257;
	mul.lo.s64 	%rd255, %rd253, %rd254;
	ld.global.u32 	%r258, [%rd249+3072];
	add.s32 	%r259, %r258, 1;
	cvt.u64.u32 	%rd256, %r259;
	mul.lo.s64 	%rd332, %rd255, %rd256;
	add.s32 	%r385, %r385, 1024;
$L__BB16_16:
	setp.eq.s32 	%p32, %r16, 0;
	@%p32 bra 	$L__BB16_19;
	neg.s32 	%r388, %r16;
$L__BB16_18:
	.pragma "nounroll";
	mul.wide.s32 	%rd257, %r385, 4;
	add.s64 	%rd258, %rd2, %rd257;
	ld.global.u32 	%r260, [%rd258];
	add.s32 	%r261, %r260, 1;
	cvt.u64.u32 	%rd259, %r261;
	mul.lo.s64 	%rd332, %rd332, %rd259;
	add.s32 	%r385, %r385, 256;
	add.s32 	%r388, %r388, 1;
	setp.ne.s32 	%p33, %r388, 0;
	@%p33 bra 	$L__BB16_18;
$L__BB16_19:
	setp.lt.u64 	%p34, %rd58, 256;
	@%p34 bra 	$L__BB16_24;
	// begin inline asm
	mov.u32 %r325, %laneid;
	// end inline asm
	mov.b64 	{%r327, %r332}, %rd332;
	mov.b32 	%r333, 1;
	mov.b32 	%r374, 31;
	mov.b32 	%r375, -1;
	// begin inline asm
	shfl.sync.down.b32 %r326, %r327, %r333, %r374, %r375;
	// end inline asm
	// begin inline asm
	shfl.sync.down.b32 %r331, %r332, %r333, %r374, %r375;
	// end inline asm
	mov.b64 	%rd294, {%r326, %r331};
	setp.gt.s32 	%p50, %r325, 30;
	selp.b64 	%rd295, 1, %rd294, %p50;
	mul.lo.s64 	%rd296, %rd295, %rd332;
	mov.b64 	{%r337, %r342}, %rd296;
	mov.b32 	%r343, 2;
	// begin inline asm
	shfl.sync.down.b32 %r336, %r337, %r343, %r374, %r375;
	// end inline asm
	// begin inline asm
	shfl.sync.down.b32 %r341, %r342, %r343, %r374, %r375;
	// end inline asm
	mov.b64 	%rd297, {%r336, %r341};
	setp.gt.s32 	%p51, %r325, 29;
	selp.b64 	%rd298, 1, %rd297, %p51;
	mul.lo.s64 	%rd299, %rd298, %rd296;
	mov.b64 	{%r347, %r352}, %rd299;
	mov.b32 	%r353, 4;
	// begin inline asm
	shfl.sync.down.b32 %r346, %r347, %r353, %r374, %r375;
	// end inline asm
	// begin inline asm
	shfl.sync.down.b32 %r351, %r352, %r353, %r374, %r375;
	// end inline asm
	mov.b64 	%rd300, {%r346, %r351};
	setp.gt.s32 	%p52, %r325, 27;
	selp.b64 	%rd301, 1, %rd300, %p52;
	mul.lo.s64 	%rd302, %rd301, %rd299;
	mov.b64 	{%r357, %r362}, %rd302;
	mov.b32 	%r363, 8;
	// begin inline asm
	shfl.sync.down.b32 %r356, %r357, %r363, %r374, %r375;
	// end inline asm
	// begin inline asm
	shfl.sync.down.b32 %r361, %r362, %r363, %r374, %r375;
	// end inline asm
	mov.b64 	%rd303, {%r356, %r361};
	setp.gt.s32 	%p53, %r325, 23;
	selp.b64 	%rd304, 1, %rd303, %p53;
	mul.lo.s64 	%rd305, %rd304, %rd302;
	mov.b64 	{%r367, %r372}, %rd305;
	mov.b32 	%r373, 16;
	// begin inline asm
	shfl.sync.down.b32 %r366, %r367, %r373, %r374, %r375;
	// end inline asm
	// begin inline asm
	shfl.sync.down.b32 %r371, %r372, %r373, %r374, %r375;
	// end inline asm
	mov.b64 	%rd306, {%r366, %r371};
	setp.gt.s32 	%p54, %r325, 15;
	selp.b64 	%rd307, 1, %rd306, %p54;
	mul.lo.s64 	%rd348, %rd307, %rd305;
	setp.ne.s32 	%p55, %r325, 0;
	@%p55 bra 	$L__BB16_22;
	shr.u32 	%r376, %r2, 2;
	and.b32  	%r377, %r376, 248;
	mov.u32 	%r378, _ZZN3cub18CUB_300001_SM_10006detail6reduce28DeviceReduceSingleTileKernelINS2_10policy_hubImy11mul_functorImEE10Policy1000EN6thrust24THRUST_300001_SM_1000_NS6detail15normal_iteratorINSA_10device_ptrIjEEEEPmyS6_mm11inc_functorIjEEEvT0_T1_T2_T3_T4_T6_E12temp_storage;
	add.s32 	%r379, %r378, %r377;
	st.shared.u64 	[%r379+8], %rd348;
$L__BB16_22:
	bar.sync 	0;
	setp.ne.s32 	%p56, %r2, 0;
	@%p56 bra 	$L__BB16_49;
	ld.shared.u64 	%rd308, [_ZZN3cub18CUB_300001_SM_10006detail6reduce28DeviceReduceSingleTileKernelINS2_10policy_hubImy11mul_functorImEE10Policy1000EN6thrust24THRUST_300001_SM_1000_NS6detail15normal_iteratorINSA_10device_ptrIjEEEEPmyS6_mm11inc_functorIjEEEvT0_T1_T2_T3_T4_T6_E12temp_storage+16];
	mul.lo.s64 	%rd309, %rd308, %rd348;
	ld.shared.u64 	%rd310, [_ZZN3cub18CUB_300001_SM_10006detail6reduce28DeviceReduceSingleTileKernelINS2_10policy_hubImy11mul_functorImEE10Policy1000EN6thrust24THRUST_300001_SM_1000_NS6detail15normal_iteratorINSA_10device_ptrIjEEEEPmyS6_mm11inc_functorIjEEEvT0_T1_T2_T3_T4_T6_E12temp_storage+24];
	mul.lo.s64 	%rd311, %rd309, %rd310;
	ld.shared.u64 	%rd312, [_ZZN3cub18CUB_300001_SM_10006detail6reduce28DeviceReduceSingleTileKernelINS2_10policy_hubImy11mul_functorImEE10Policy1000EN6thrust24THRUST_300001_SM_1000_NS6detail15normal_iteratorINSA_10device_ptrIjEEEEPmyS6_mm11inc_functorIjEEEvT0_T1_T2_T3_T4_T6_E12temp_storage+32];
	mul.lo.s64 	%rd313, %rd311, %rd312;
	ld.shared.u64 	%rd314, [_ZZN3cub18CUB_300001_SM_10006detail6reduce28DeviceReduceSingleTileKernelINS2_10policy_hubImy11mul_functorImEE10Policy1000EN6thrust24THRUST_300001_SM_1000_NS6detail15normal_iteratorINSA_10device_ptrIjEEEEPmyS6_mm11inc_functorIjEEEvT0_T1_T2_T3_T4_T6_E12temp_storage+40];
	mul.lo.s64 	%rd315, %rd313, %rd314;
	ld.shared.u64 	%rd316, [_ZZN3cub18CUB_300001_SM_10006detail6reduce28DeviceReduceSingleTileKernelINS2_10policy_hubImy11mul_functorImEE10Policy1000EN6thrust24THRUST_300001_SM_1000_NS6detail15normal_iteratorINSA_10device_ptrIjEEEEPmyS6_mm11inc_functorIjEEEvT0_T1_T2_T3_T4_T6_E12temp_storage+48];
	mul.lo.s64 	%rd317, %rd315, %rd316;
	ld.shared.u64 	%rd318, [_ZZN3cub18CUB_300001_SM_10006detail6reduce28DeviceReduceSingleTileKernelINS2_10policy_hubImy11mul_functorImEE10Policy1000EN6thrust24THRUST_300001_SM_1000_NS6detail15normal_iteratorINSA_10device_ptrIjEEEEPmyS6_mm11inc_functorIjEEEvT0_T1_T2_T3_T4_T6_E12temp_storage+56];
	mul.lo.s64 	%rd319, %rd317, %rd318;
	ld.shared.u64 	%rd320, [_ZZN3cub18CUB_300001_SM_10006detail6reduce28DeviceReduceSingleTileKernelINS2_10policy_hubImy11mul_functorImEE10Policy1000EN6thrust24THRUST_300001_SM_1000_NS6detail15normal_iteratorINSA_10device_ptrIjEEEEPmyS6_mm11inc_functorIjEEEvT0_T1_T2_T3_T4_T6_E12temp_storage+64];
	mul.lo.s64 	%rd348, %rd319, %rd320;
	bra.uni 	$L__BB16_49;
$L__BB16_24:
	// begin inline asm
	mov.u32 %r262, %laneid;
	// end inline asm
	and.b32  	%r313, %r2, 992;
	add.s32 	%r314, %r313, 32;
	setp.gt.u32 	%p35, %r314, %r1;
	not.b32 	%r315, %r313;
	add.s32 	%r316, %r1, %r315;
	selp.b32 	%r311, %r316, 31, %p35;
	mov.b64 	{%r264, %r269}, %rd332;
	mov.b32 	%r270, 1;
	mov.b32 	%r312, -1;
	// begin inline asm
	shfl.sync.down.b32 %r263, %r264, %r270, %r311, %r312;
	// end inline asm
	// begin inline asm
	shfl.sync.down.b32 %r268, %r269, %r270, %r311, %r312;
	// end inline asm
	mov.b64 	%rd260, {%r263, %r268};
	setp.lt.s32 	%p36, %r262, %r311;
	selp.b64 	%rd261, %rd260, 1, %p36;
	mul.lo.s64 	%rd262, %rd261, %rd332;
	mov.b64 	{%r274, %r279}, %rd262;
	mov.b32 	%r280, 2;
	// begin inline asm
	shfl.sync.down.b32 %r273, %r274, %r280, %r311, %r312;
	// end inline asm
	// begin inline asm
	shfl.sync.down.b32 %r278, %r279, %r280, %r311, %r312;
	// end inline asm
	mov.b64 	%rd263, {%r273, %r278};
	add.s32 	%r317, %r262, 2;
	setp.gt.s32 	%p37, %r317, %r311;
	selp.b64 	%rd264, 1, %rd263, %p37;
	mul.lo.s64 	%rd265, %rd264, %rd262;
	mov.b64 	{%r284, %r289}, %rd265;
	mov.b32 	%r290, 4;
	// begin inline asm
	shfl.sync.down.b32 %r283, %r284, %r290, %r311, %r312;
	// end inline asm
	// begin inline asm
	shfl.sync.down.b32 %r288, %r289, %r290, %r311, %r312;
	// end inline asm
	mov.b64 	%rd266, {%r283, %r288};
	add.s32 	%r318, %r262, 4;
	setp.gt.s32 	%p38, %r318, %r311;
	selp.b64 	%rd267, 1, %rd266, %p38;
	mul.lo.s64 	%rd268, %rd267, %rd265;
	mov.b64 	{%r294, %r299}, %rd268;
	mov.b32 	%r300, 8;
	// begin inline asm
	shfl.sync.down.b32 %r293, %r294, %r300, %r311, %r312;
	// end inline asm
	// begin inline asm
	shfl.sync.down.b32 %r298, %r299, %r300, %r311, %r312;
	// end inline asm
	mov.b64 	%rd269, {%r293, %r298};
	add.s32 	%r319, %r262, 8;
	setp.gt.s32 	%p39, %r319, %r311;
	selp.b64 	%rd270, 1, %rd269, %p39;
	mul.lo.s64 	%rd271, %rd270, %rd268;
	mov.b64 	{%r304, %r309}, %rd271;
	mov.b32 	%r310, 16;
	// begin inline asm
	shfl.sync.down.b32 %r303, %r304, %r310, %r311, %r312;
	// end inline asm
	// begin inline asm
	shfl.sync.down.b32 %r308, %r309, %r310, %r311, %r312;
	// end inline asm
	mov.b64 	%rd272, {%r303, %r308};
	add.s32 	%r320, %r262, 16;
	setp.gt.s32 	%p40, %r320, %r311;
	selp.b64 	%rd273, 1, %rd272, %p40;
	mul.lo.s64 	%rd348, %rd273, %rd271;
	setp.ne.s32 	%p41, %r262, 0;
	@%p41 bra 	$L__BB16_26;
	shr.u32 	%r321, %r2, 2;
	and.b32  	%r322, %r321, 248;
	mov.u32 	%r323, _ZZN3cub18CUB_300001_SM_10006detail6reduce28DeviceReduceSingleTileKernelINS2_10policy_hubImy11mul_functorImEE10Policy1000EN6thrust24THRUST_300001_SM_1000_NS6detail15normal_iteratorINSA_10device_ptrIjEEEEPmyS6_mm11inc_functorIjEEEvT0_T1_T2_T3_T4_T6_E12temp_storage;
	add.s32 	%r324, %r323, %r322;
	st.shared.u64 	[%r324+8], %rd348;
$L__BB16_26:
	bar.sync 	0;
	setp.ne.s32 	%p42, %r2, 0;
	@%p42 bra 	$L__BB16_49;
	setp.gt.u64 	%p43, %rd58, 32;
	ld.shared.u64 	%rd274, [_ZZN3cub18CUB_300001_SM_10006detail6reduce28DeviceReduceSingleTileKernelINS2_10policy_hubImy11mul_functorImEE10Policy1000EN6thrust24THRUST_300001_SM_1000_NS6detail15normal_iteratorINSA_10device_ptrIjEEEEPmyS6_mm11inc_functorIjEEEvT0_T1_T2_T3_T4_T6_E12temp_storage+16];
	selp.b64 	%rd275, %rd274, 1, %p43;
	mul.lo.s64 	%rd276, %rd275, %rd348;
	setp.gt.u64 	%p44, %rd58, 64;
	ld.shared.u64 	%rd277, [_ZZN3cub18CUB_300001_SM_10006detail6reduce28DeviceReduceSingleTileKernelINS2_10policy_hubImy11mul_functorImEE10Policy1000EN6thrust24THRUST_300001_SM_1000_NS6detail15normal_iteratorINSA_10device_ptrIjEEEEPmyS6_mm11inc_functorIjEEEvT0_T1_T2_T3_T4_T6_E12temp_storage+24];
	selp.b64 	%rd278, %rd277, 1, %p44;
	mul.lo.s64 	%rd279, %rd276, %rd278;
	setp.gt.u64 	%p45, %rd58, 96;
	ld.shared.u64 	%rd280, [_ZZN3cub18CUB_300001_SM_10006detail6reduce28DeviceReduceSingleTileKernelINS2_10policy_hubImy11mul_functorImEE10Policy1000EN6thrust24THRUST_300001_SM_1000_NS6detail15normal_iteratorINSA_10device_ptrIjEEEEPmyS6_mm11inc_functorIjEEEvT0_T1_T2_T3_T4_T6_E12temp_storage+32];
	selp.b64 	%rd281, %rd280, 1, %p45;
	mul.lo.s64 	%rd282, %rd279, %rd281;
	setp.gt.u64 	%p46, %rd58, 128;
	ld.shared.u64 	%rd283, [_ZZN3cub18CUB_300001_SM_10006detail6reduce28DeviceReduceSingleTileKernelINS2_10policy_hubImy11mul_functorImEE10Policy1000EN6thrust24THRUST_300001_SM_1000_NS6detail15normal_iteratorINSA_10device_ptrIjEEEEPmyS6_mm11inc_functorIjEEEvT0_T1_T2_T3_T4_T6_E12temp_storage+40];
	selp.b64 	%rd284, %rd283, 1, %p46;
	mul.lo.s64 	%rd285, %rd282, %rd284;
	setp.gt.u64 	%p47, %rd58, 160;
	ld.shared.u64 	%rd286, [_ZZN3cub18CUB_300001_SM_10006detail6reduce28DeviceReduceSingleTileKernelINS2_10policy_hubImy11mul_functorImEE10Policy1000EN6thrust24THRUST_300001_SM_1000_NS6detail15normal_iteratorINSA_10device_ptrIjEEEEPmyS6_mm11inc_functorIjEEEvT0_T1_T2_T3_T4_T6_E12temp_storage+48];
	selp.b64 	%rd287, %rd286, 1, %p47;
	mul.lo.s64 	%rd288, %rd285, %rd287;
	setp.gt.u64 	%p48, %rd58, 192;
	ld.shared.u64 	%rd289, [_ZZN3cub18CUB_300001_SM_10006detail6reduce28DeviceReduceSingleTileKernelINS2_10policy_hubImy11mul_functorImEE10Policy1000EN6thrust24THRUST_300001_SM_1000_NS6detail15normal_iteratorINSA_10device_ptrIjEEEEPmyS6_mm11inc_functorIjEEEvT0_T1_T2_T3_T4_T6_E12temp_storage+56];
	selp.b64 	%rd290, %rd289, 1, %p48;
	mul.lo.s64 	%rd291, %rd288, %rd290;
	setp.gt.u64 	%p49, %rd58, 224;
	ld.shared.u64 	%rd292, [_ZZN3cub18CUB_300001_SM_10006detail6reduce28DeviceReduceSingleTileKernelINS2_10policy_hubImy11mul_functorImEE10Policy1000EN6thrust24THRUST_300001_SM_1000_NS6detail15normal_iteratorINSA_10device_ptrIjEEEEPmyS6_mm11inc_functorIjEEEvT0_T1_T2_T3_T4_T6_E12temp_storage+64];
	selp.b64 	%rd293, %rd292, 1, %p49;
	mul.lo.s64 	%rd348, %rd291, %rd293;
	bra.uni 	$L__BB16_49;
$L__BB16_28:
	mov.u32 	%r24, %tid.x;
	cvt.u64.u32 	%rd25, %r24;
	mul.wide.u32 	%rd62, %r24, 4;
	add.s64 	%rd26, %rd2, %rd62;
	ld.global.u32 	%r42, [%rd26];
	add.s32 	%r43, %r42, 1;
	ld.global.u32 	%r44, [%rd26+1024];
	add.s32 	%r45, %r44, 1;
	ld.global.u32 	%r46, [%rd26+2048];
	add.s32 	%r47, %r46, 1;
	cvt.u64.u32 	%rd63, %r47;
	ld.global.u32 	%r48, [%rd26+3072];
	add.s32 	%r49, %r48, 1;
	cvt.u64.u32 	%rd64, %r49;
	ld.global.u32 	%r50, [%rd26+4096];
	add.s32 	%r51, %r50, 1;
	cvt.u64.u32 	%rd65, %r51;
	ld.global.u32 	%r52, [%rd26+5120];
	add.s32 	%r53, %r52, 1;
	cvt.u64.u32 	%rd66, %r53;
	ld.global.u32 	%r54, [%rd26+6144];
	add.s32 	%r55, %r54, 1;
	cvt.u64.u32 	%rd67, %r55;
	ld.global.u32 	%r56, [%rd26+7168];
	add.s32 	%r57, %r56, 1;
	cvt.u64.u32 	%rd68, %r57;
	mul.wide.u32 	%rd69, %r45, %r43;
	mul.lo.s64 	%rd70, %rd69, %rd63;
	mul.lo.s64 	%rd71, %rd70, %rd64;
	mul.lo.s64 	%rd72, %rd71, %rd65;
	mul.lo.s64 	%rd73, %rd72, %rd66;
	mul.lo.s64 	%rd74, %rd73, %rd67;
	mul.lo.s64 	%rd347, %rd74, %rd68;
	add.s64 	%rd28, %rd58, -2048;
	setp.lt.u64 	%p3, %rd28, 2048;
	mov.b64 	%rd336, 2048;
	@%p3 bra 	$L__BB16_32;
	mov.b64 	%rd336, 2048;
$L__BB16_30:
	shl.b64 	%rd76, %rd336, 2;
	add.s64 	%rd77, %rd26, %rd76;
	ld.global.u32 	%r58, [%rd77];
	add.s32 	%r59, %r58, 1;
	cvt.u64.u32 	%rd78, %r59;
	ld.global.u32 	%r60, [%rd77+1024];
	add.s32 	%r61, %r60, 1;
	cvt.u64.u32 	%rd79, %r61;
	ld.global.u32 	%r62, [%rd77+2048];
	add.s32 	%r63, %r62, 1;
	cvt.u64.u32 	%rd80, %r63;
	ld.global.u32 	%r64, [%rd77+3072];
	add.s32 	%r65, %r64, 1;
	cvt.u64.u32 	%rd81, %r65;
	ld.global.u32 	%r66, [%rd77+4096];
	add.s32 	%r67, %r66, 1;
	cvt.u64.u32 	%rd82, %r67;
	ld.global.u32 	%r68, [%rd77+5120];
	add.s32 	%r69, %r68, 1;
	cvt.u64.u32 	%rd83, %r69;
	ld.global.u32 	%r70, [%rd77+6144];
	add.s32 	%r71, %r70, 1;
	cvt.u64.u32 	%rd84, %r71;
	ld.global.u32 	%r72, [%rd77+7168];
	add.s32 	%r73, %r72, 1;
	cvt.u64.u32 	%rd85, %r73;
	mul.lo.s64 	%rd86, %rd347, %rd78;
	mul.lo.s64 	%rd87, %rd86, %rd79;
	mul.lo.s64 	%rd88, %rd87, %rd80;
	mul.lo.s64 	%rd89, %rd88, %rd81;
	mul.lo.s64 	%rd90, %rd89, %rd82;
	mul.lo.s64 	%rd91, %rd90, %rd83;
	mul.lo.s64 	%rd92, %rd91, %rd84;
	mul.lo.s64 	%rd347, %rd92, %rd85;
	sub.s64 	%rd93, %rd58, %rd336;
	setp.lt.u64 	%p4, %rd93, 2048;
	@%p4 bra 	$L__BB16_45;
	add.s64 	%rd336, %rd336, 2048;
	setp.le.u64 	%p5, %rd336, %rd28;
	@%p5 bra 	$L__BB16_30;
$L__BB16_32:
	setp.le.u64 	%p6, %rd58, %rd336;
	cvt.u32.u64 	%r74, %rd336;
	cvt.u32.u64 	%r75, %rd58;
	sub.s32 	%r76, %r75, %r74;
	setp.ge.s32 	%p7, %r24, %r76;
	or.pred  	%p8, %p6, %p7;
	@%p8 bra 	$L__BB16_45;
	not.b32 	%r79, %r24;
	add.s32 	%r80, %r79, %r75;
	sub.s32 	%r82, %r80, %r74;
	shr.u32 	%r83, %r82, 8;
	add.s32 	%r25, %r83, 1;
	and.b32  	%r26, %r25, 15;
	setp.lt.u32 	%p9, %r82, 3840;
	mov.u32 	%r392, %r24;
	@%p9 bra 	$L__BB16_36;
	and.b32  	%r84, %r25, 33554416;
	neg.s32 	%r390, %r84;
	add.s64 	%rd95, %rd336, %rd25;
	shl.b64 	%rd96, %rd95, 2;
	add.s64 	%rd97, %rd96, %rd2;
	add.s64 	%rd337, %rd97, 8192;
	mov.u32 	%r392, %r24;
$L__BB16_35:
	.pragma "nounroll";
	ld.global.u32 	%r85, [%rd337+-8192];
	add.s32 	%r86, %r85, 1;
	cvt.u64.u32 	%rd98, %r86;
	mul.lo.s64 	%rd99, %rd347, %rd98;
	ld.global.u32 	%r87, [%rd337+-7168];
	add.s32 	%r88, %r87, 1;
	cvt.u64.u32 	%rd100, %r88;
	mul.lo.s64 	%rd101, %rd99, %rd100;
	ld.global.u32 	%r89, [%rd337+-6144];
	add.s32 	%r90, %r89, 1;
	cvt.u64.u32 	%rd102, %r90;
	mul.lo.s64 	%rd103, %rd101, %rd102;
	ld.global.u32 	%r91, [%rd337+-5120];
	add.s32 	%r92, %r91, 1;
	cvt.u64.u32 	%rd104, %r92;
	mul.lo.s64 	%rd105, %rd103, %rd104;
	ld.global.u32 	%r93, [%rd337+-4096];
	add.s32 	%r94, %r93, 1;
	cvt.u64.u32 	%rd106, %r94;
	mul.lo.s64 	%rd107, %rd105, %rd106;
	ld.global.u32 	%r95, [%rd337+-3072];
	add.s32 	%r96, %r95, 1;
	cvt.u64.u32 	%rd108, %r96;
	mul.lo.s64 	%rd109, %rd107, %rd108;
	ld.global.u32 	%r97, [%rd337+-2048];
	add.s32 	%r98, %r97, 1;
	cvt.u64.u32 	%rd110, %r98;
	mul.lo.s64 	%rd111, %rd109, %rd110;
	ld.global.u32 	%r99, [%rd337+-1024];
	add.s32 	%r100, %r99, 1;
	cvt.u64.u32 	%rd112, %r100;
	mul.lo.s64 	%rd113, %rd111, %rd112;
	ld.global.u32 	%r101, [%rd337];
	add.s32 	%r102, %r101, 1;
	cvt.u64.u32 	%rd114, %r102;
	mul.lo.s64 	%rd115, %rd113, %rd114;
	ld.global.u32 	%r103, [%rd337+1024];
	add.s32 	%r104, %r103, 1;
	cvt.u64.u32 	%rd116, %r104;
	mul.lo.s64 	%rd117, %rd115, %rd116;
	ld.global.u32 	%r105, [%rd337+2048];
	add.s32 	%r106, %r105, 1;
	cvt.u64.u32 	%rd118, %r106;
	mul.lo.s64 	%rd119, %rd117, %rd118;
	ld.global.u32 	%r107, [%rd337+3072];
	add.s32 	%r108, %r107, 1;
	cvt.u64.u32 	%rd120, %r108;
	mul.lo.s64 	%rd121, %rd119, %rd120;
	ld.global.u32 	%r109, [%rd337+4096];
	add.s32 	%r110, %r109, 1;
	cvt.u64.u32 	%rd122, %r110;
	mul.lo.s64 	%rd123, %rd121, %rd122;
	ld.global.u32 	%r111, [%rd337+5120];
	add.s32 	%r112, %r111, 1;
	cvt.u64.u32 	%rd124, %r112;
	mul.lo.s64 	%rd125, %rd123, %rd124;
	ld.global.u32 	%r113, [%rd337+6144];
	add.s32 	%r114, %r113, 1;
	cvt.u64.u32 	%rd126, %r114;
	mul.lo.s64 	%rd127, %rd125, %rd126;
	ld.global.u32 	%r115, [%rd337+7168];
	add.s32 	%r116, %r115, 1;
	cvt.u64.u32 	%rd128, %r116;
	mul.lo.s64 	%rd347, %rd127, %rd128;
	add.s32 	%r392, %r392, 4096;
	add.s32 	%r390, %r390, 16;
	add.s64 	%rd337, %rd337, 16384;
	setp.ne.s32 	%p10, %r390, 0;
	@%p10 bra 	$L__BB16_35;
$L__BB16_36:
	setp.eq.s32 	%p11, %r26, 0;
	@%p11 bra 	$L__BB16_45;
	and.b32  	%r33, %r25, 7;
	setp.lt.u32 	%p12, %r26, 8;
	@%p12 bra 	$L__BB16_39;
	cvt.u64.u32 	%rd130, %r392;
	add.s64 	%rd131, %rd336, %rd130;
	shl.b64 	%rd132, %rd131, 2;
	add.s64 	%rd133, %rd2, %rd132;
	ld.global.u32 	%r117, [%rd133];
	add.s32 	%r118, %r117, 1;
	cvt.u64.u32 	%rd134, %r118;
	mul.lo.s64 	%rd135, %rd347, %rd134;
	ld.global.u32 	%r119, [%rd133+1024];
	add.s32 	%r120, %r119, 1;
	cvt.u64.u32 	%rd136, %r120;
	mul.lo.s64 	%rd137, %rd135, %rd136;
	ld.global.u32 	%r121, [%rd133+2048];
	add.s32 	%r122, %r121, 1;
	cvt.u64.u32 	%rd138, %r122;
	mul.lo.s64 	%rd139, %rd137, %rd138;
	ld.global.u32 	%r123, [%rd133+3072];
	add.s32 	%r124, %r123, 1;
	cvt.u64.u32 	%rd140, %r124;
	mul.lo.s64 	%rd141, %rd139, %rd140;
	ld.global.u32 	%r125, [%rd133+4096];
	add.s32 	%r126, %r125, 1;
	cvt.u64.u32 	%rd142, %r126;
	mul.lo.s64 	%rd143, %rd141, %rd142;
	ld.global.u32 	%r127, [%rd133+5120];
	add.s32 	%r128, %r127, 1;
	cvt.u64.u32 	%rd144, %r128;
	mul.lo.s64 	%rd145, %rd143, %rd144;
	ld.global.u32 	%r129, [%rd133+6144];
	add.s32 	%r130, %r129, 1;
	cvt.u64.u32 	%rd146, %r130;
	mul.lo.s64 	%rd147, %rd145, %rd146;
	ld.global.u32 	%r131, [%rd133+7168];
	add.s32 	%r132, %r131, 1;
	cvt.u64.u32 	%rd148, %r132;
	mul.lo.s64 	%rd347, %rd147, %rd148;
	add.s32 	%r392, %r392, 2048;
$L__BB16_39:
	setp.eq.s32 	%p13, %r33, 0;
	@%p13 bra 	$L__BB16_45;
	and.b32  	%r36, %r25, 3;
	setp.lt.u32 	%p14, %r33, 4;
	@%p14 bra 	$L__BB16_42;
	cvt.u64.u32 	%rd150, %r392;
	add.s64 	%rd151, %rd336, %rd150;
	shl.b64 	%rd152, %rd151, 2;
	add.s64 	%rd153, %rd2, %rd152;
	ld.global.u32 	%r133, [%rd153];
	add.s32 	%r134, %r133, 1;
	cvt.u64.u32 	%rd154, %r134;
	mul.lo.s64 	%rd155, %rd347, %rd154;
	ld.global.u32 	%r135, [%rd153+1024];
	add.s32 	%r136, %r135, 1;
	cvt.u64.u32 	%rd156, %r136;
	mul.lo.s64 	%rd157, %rd155, %rd156;
	ld.global.u32 	%r137, [%rd153+2048];
	add.s32 	%r138, %r137, 1;
	cvt.u64.u32 	%rd158, %r138;
	mul.lo.s64 	%rd159, %rd157, %rd158;
	ld.global.u32 	%r139, [%rd153+3072];
	add.s32 	%r140, %r139, 1;
	cvt.u64.u32 	%rd160, %r140;
	mul.lo.s64 	%rd347, %rd159, %rd160;
	add.s32 	%r392, %r392, 1024;
$L__BB16_42:
	setp.eq.s32 	%p15, %r36, 0;
	@%p15 bra 	$L__BB16_45;
	cvt.u64.u32 	%rd161, %r392;
	add.s64 	%rd162, %rd336, %rd161;
	shl.b64 	%rd163, %rd162, 2;
	add.s64 	%rd345, %rd2, %rd163;
	neg.s32 	%r395, %r36;
$L__BB16_44:
	.pragma "nounroll";
	ld.global.u32 	%r141, [%rd345];
	add.s32 	%r142, %r141, 1;
	cvt.u64.u32 	%rd164, %r142;
	mul.lo.s64 	%rd347, %rd347, %rd164;
	add.s64 	%rd345, %rd345, 1024;
	add.s32 	%r395, %r395, 1;
	setp.ne.s32 	%p16, %r395, 0;
	@%p16 bra 	$L__BB16_44;
$L__BB16_45:
	// begin inline asm
	mov.u32 %r143, %laneid;
	// end inline asm
	mov.b64 	{%r145, %r150}, %rd347;
	mov.b32 	%r151, 1;
	mov.b32 	%r192, 31;
	mov.b32 	%r193, -1;
	// begin inline asm
	shfl.sync.down.b32 %r144, %r145, %r151, %r192, %r193;
	// end inline asm
	// begin inline asm
	shfl.sync.down.b32 %r149, %r150, %r151, %r192, %r193;
	// end inline asm
	mov.b64 	%rd165, {%r144, %r149};
	setp.gt.s32 	%p17, %r143, 30;
	selp.b64 	%rd166, 1, %rd165, %p17;
	mul.lo.s64 	%rd167, %rd166, %rd347;
	mov.b64 	{%r155, %r160}, %rd167;
	mov.b32 	%r161, 2;
	// begin inline asm
	shfl.sync.down.b32 %r154, %r155, %r161, %r192, %r193;
	// end inline asm
	// begin inline asm
	shfl.sync.down.b32 %r159, %r160, %r161, %r192, %r193;
	// end inline asm
	mov.b64 	%rd168, {%r154, %r159};
	setp.gt.s32 	%p18, %r143, 29;
	selp.b64 	%rd169, 1, %rd168, %p18;
	mul.lo.s64 	%rd170, %rd169, %rd167;
	mov.b64 	{%r165, %r170}, %rd170;
	mov.b32 	%r171, 4;
	// begin inline asm
	shfl.sync.down.b32 %r164, %r165, %r171, %r192, %r193;
	// end inline asm
	// begin inline asm
	shfl.sync.down.b32 %r169, %r170, %r171, %r192, %r193;
	// end inline asm
	mov.b64 	%rd171, {%r164, %r169};
	setp.gt.s32 	%p19, %r143, 27;
	selp.b64 	%rd172, 1, %rd171, %p19;
	mul.lo.s64 	%rd173, %rd172, %rd170;
	mov.b64 	{%r175, %r180}, %rd173;
	mov.b32 	%r181, 8;
	// begin inline asm
	shfl.sync.down.b32 %r174, %r175, %r181, %r192, %r193;
	// end inline asm
	// begin inline asm
	shfl.sync.down.b32 %r179, %r180, %r181, %r192, %r193;
	// end inline asm
	mov.b64 	%rd174, {%r174, %r179};
	setp.gt.s32 	%p20, %r143, 23;
	selp.b64 	%rd175, 1, %rd174, %p20;
	mul.lo.s64 	%rd176, %rd175, %rd173;
	mov.b64 	{%r185, %r190}, %rd176;
	mov.b32 	%r191, 16;
	// begin inline asm
	shfl.sync.down.b32 %r184, %r185, %r191, %r192, %r193;
	// end inline asm
	// begin inline asm
	shfl.sync.down.b32 %r189, %r190, %r191, %r192, %r193;
	// end inline asm
	mov.b64 	%rd177, {%r184, %r189};
	setp.gt.s32 	%p21, %r143, 15;
	selp.b64 	%rd178, 1, %rd177, %p21;
	mul.lo.s64 	%rd348, %rd178, %rd176;
	setp.ne.s32 	%p22, %r143, 0;
	@%p22 bra 	$L__BB16_47;
	shr.u32 	%r194, %r24, 2;
	and.b32  	%r195, %r194, 248;
	mov.u32 	%r196, _ZZN3cub18CUB_300001_SM_10006detail6reduce28DeviceReduceSingleTileKernelINS2_10policy_hubImy11mul_functorImEE10Policy1000EN6thrust24THRUST_300001_SM_1000_NS6detail15normal_iteratorINSA_10device_ptrIjEEEEPmyS6_mm11inc_functorIjEEEvT0_T1_T2_T3_T4_T6_E12temp_storage;
	add.s32 	%r197, %r196, %r195;
	st.shared.u64 	[%r197+8], %rd348;
$L__BB16_47:
	bar.sync 	0;
	setp.ne.s32 	%p23, %r24, 0;
	@%p23 bra 	$L__BB16_49;
	ld.shared.u64 	%rd179, [_ZZN3cub18CUB_300001_SM_10006detail6reduce28DeviceReduceSingleTileKernelINS2_10policy_hubImy11mul_functorImEE10Policy1000EN6thrust24THRUST_300001_SM_1000_NS6detail15normal_iteratorINSA_10device_ptrIjEEEEPmyS6_mm11inc_functorIjEEEvT0_T1_T2_T3_T4_T6_E12temp_storage+16];
	mul.lo.s64 	%rd180, %rd179, %rd348;
	ld.shared.u64 	%rd181, [_ZZN3cub18CUB_300001_SM_10006detail6reduce28DeviceReduceSingleTileKernelINS2_10policy_hubImy11mul_functorImEE10Policy1000EN6thrust24THRUST_300001_SM_1000_NS6detail15normal_iteratorINSA_10device_ptrIjEEEEPmyS6_mm11inc_functorIjEEEvT0_T1_T2_T3_T4_T6_E12temp_storage+24];
	mul.lo.s64 	%rd182, %rd180, %rd181;
	ld.shared.u64 	%rd183, [_ZZN3cub18CUB_300001_SM_10006detail6reduce28DeviceReduceSingleTileKernelINS2_10policy_hubImy11mul_functorImEE10Policy1000EN6thrust24THRUST_300001_SM_1000_NS6detail15normal_iteratorINSA_10device_ptrIjEEEEPmyS6_mm11inc_functorIjEEEvT0_T1_T2_T3_T4_T6_E12temp_storage+32];
	mul.lo.s64 	%rd184, %rd182, %rd183;
	ld.shared.u64 	%rd185, [_ZZN3cub18CUB_300001_SM_10006detail6reduce28DeviceReduceSingleTileKernelINS2_10policy_hubImy11mul_functorImEE10Policy1000EN6thrust24THRUST_300001_SM_1000_NS6detail15normal_iteratorINSA_10device_ptrIjEEEEPmyS6_mm11inc_functorIjEEEvT0_T1_T2_T3_T4_T6_E12temp_storage+40];
	mul.lo.s64 	%rd186, %rd184, %rd185;
	ld.shared.u64 	%rd187, [_ZZN3cub18CUB_300001_SM_10006detail6reduce28DeviceReduceSingleTileKernelINS2_10policy_hubImy11mul_functorImEE10Policy1000EN6thrust24THRUST_300001_SM_1000_NS6detail15normal_iteratorINSA_10device_ptrIjEEEEPmyS6_mm11inc_functorIjEEEvT0_T1_T2_T3_T4_T6_E12temp_storage+48];
	mul.lo.s64 	%rd188, %rd186, %rd187;
	ld.shared.u64 	%rd189, [_ZZN3cub18CUB_300001_SM_10006detail6reduce28DeviceReduceSingleTileKernelINS2_10policy_hubImy11mul_functorImEE10Policy1000EN6thrust24THRUST_300001_SM_1000_NS6detail15normal_iteratorINSA_10device_ptrIjEEEEPmyS6_mm11inc_functorIjEEEvT0_T1_T2_T3_T4_T6_E12temp_storage+56];
	mul.lo.s64 	%rd190, %rd188, %rd189;
	ld.shared.u64 	%rd191, [_ZZN3cub18CUB_300001_SM_10006detail6reduce28DeviceReduceSingleTileKernelINS2_10policy_hubImy11mul_functorImEE10Policy1000EN6thrust24THRUST_300001_SM_1000_NS6detail15normal_iteratorINSA_10device_ptrIjEEEEPmyS6_mm11inc_functorIjEEEvT0_T1_T2_T3_T4_T6_E12temp_storage+64];
	mul.lo.s64 	%rd348, %rd190, %rd191;
$L__BB16_49:
	mov.u32 	%r380, %tid.x;
	setp.ne.s32 	%p57, %r380, 0;
	@%p57 bra 	$L__BB16_51;
	mul.lo.s64 	%rd321, %rd348, %rd59;
	st.global.u64 	[%rd1], %rd321;
$L__BB16_51:
	ret;

}
	// .globl	_ZN3cub18CUB_300001_SM_10006detail6reduce18DeviceReduceKernelINS2_10policy_hubImy11mul_functorImEE10Policy1000EN6thrust24THRUST_300001_SM_1000_NS6detail15normal_iteratorINSA_10device_ptrIjEEEEyS6_m11inc_functorIjEEEvT0_PT3_T1_NS0_13GridEvenShareISL_EET2_T4_
.visible .entry _ZN3cub18CUB_300001_SM_10006detail6reduce18DeviceReduceKernelINS2_10policy_hubImy11mul_functorImEE10Policy1000EN6thrust24THRUST_300001_SM_1000_NS6detail15normal_iteratorINSA_10device_ptrIjEEEEyS6_m11inc_functorIjEEEvT0_PT3_T1_NS0_13GridEvenShareISL_EET2_T4_(
	.param .align 8 .b8 _ZN3cub18CUB_300001_SM_10006detail6reduce18DeviceReduceKernelINS2_10policy_hubImy11mul_functorImEE10Policy1000EN6thrust24THRUST_300001_SM_1000_NS6detail15normal_iteratorINSA_10device_ptrIjEEEEyS6_m11inc_functorIjEEEvT0_PT3_T1_NS0_13GridEvenShareISL_EET2_T4__param_0[8],
	.param .u64 .ptr .align 1 _ZN3cub18CUB_300001_SM_10006detail6reduce18DeviceReduceKernelINS2_10policy_hubImy11mul_functorImEE10Policy1000EN6thrust24THRUST_300001_SM_1000_NS6detail15normal_iteratorINSA_10device_ptrIjEEEEyS6_m11inc_functorIjEEEvT0_PT3_T1_NS0_13GridEvenShareISL_EET2_T4__param_1,
	.param .u64 _ZN3cub18CUB_300001_SM_10006detail6reduce18DeviceReduceKernelINS2_10policy_hubImy11mul_functorImEE10Policy1000EN6thrust24THRUST_300001_SM_1000_NS6detail15normal_iteratorINSA_10device_ptrIjEEEEyS6_m11inc_functorIjEEEvT0_PT3_T1_NS0_13GridEvenShareISL_EET2_T4__param_2,
	.param .align 8 .b8 _ZN3cub18CUB_300001_SM_10006detail6reduce18DeviceReduceKernelINS2_10policy_hubImy11mul_functorImEE10Policy1000EN6thrust24THRUST_300001_SM_1000_NS6detail15normal_iteratorINSA_10device_ptrIjEEEEyS6_m11inc_functorIjEEEvT0_PT3_T1_NS0_13GridEvenShareISL_EET2_T4__param_3[72],
	.param .align 1 .b8 _ZN3cub18CUB_300001_SM_10006detail6reduce18DeviceReduceKernelINS2_10policy_hubImy11mul_functorImEE10Policy1000EN6thrust24THRUST_300001_SM_1000_NS6detail15normal_iteratorINSA_10device_ptrIjEEEEyS6_m11inc_functorIjEEEvT0_PT3_T1_NS0_13GridEvenShareISL_EET2_T4__param_4[1],
	.param .align 1 .b8 _ZN3cub18CUB_300001_SM_10006detail6reduce18DeviceReduceKernelINS2_10policy_hubImy11mul_functorImEE10Policy1000EN6thrust24THRUST_300001_SM_1000_NS6detail15normal_iteratorINSA_10device_ptrIjEEEEyS6_m11inc_functorIjEEEvT0_PT3_T1_NS0_13GridEvenShareISL_EET2_T4__param_5[1]
)
.maxntid 256
{
	.reg .pred 	%p<57>;
	.reg .b16 	%rs<4>;
	.reg .b32 	%r<431>;
	.reg .b64 	%rd<367>;
	// demoted variable
	.shared .align 8 .b8 _ZZN3cub18CUB_300001_SM_10006detail6reduce18DeviceReduceKernelINS2_10policy_hubImy11mul_functorImEE10Policy1000EN6thrust24THRUST_300001_SM_1000_NS6detail15normal_iteratorINSA_10device_ptrIjEEEEyS6_m11inc_functorIjEEEvT0_PT3_T1_NS0_13GridEvenShareISL_EET2_T4_E12temp_storage[80];
	ld.param.u64 	%rd1, [_ZN3cub18CUB_300001_SM_10006detail6reduce18DeviceReduceKernelINS2_10policy_hubImy11mul_functorImEE10Policy1000EN6thrust24THRUST_300001_SM_1000_NS6detail15normal_iteratorINSA_10device_ptrIjEEEEyS6_m11inc_functorIjEEEvT0_PT3_T1_NS0_13GridEvenShareISL_EET2_T4__param_3+32];
	ld.param.u32 	%r1, [_ZN3cub18CUB_300001_SM_10006detail6reduce18DeviceReduceKernelINS2_10policy_hubImy11mul_functorImEE10Policy1000EN6thrust24THRUST_300001_SM_1000_NS6detail15normal_iteratorINSA_10device_ptrIjEEEEyS6_m11inc_functorIjEEEvT0_PT3_T1_NS0_13GridEvenShareISL_EET2_T4__param_3+40];
	ld.param.u64 	%rd63, [_ZN3cub18CUB_300001_SM_10006detail6reduce18DeviceReduceKernelINS2_10policy_hubImy11mul_functorImEE10Policy1000EN6thrust24THRUST_300001_SM_1000_NS6detail15normal_iteratorINSA_10device_ptrIjEEEEyS6_m11inc_functorIjEEEvT0_PT3_T1_NS0_13GridEvenShareISL_EET2_T4__param_0];
	cvta.to.global.u64 	%rd2, %rd63;
	mov.u32 	%r2, %ctaid.x;
	shl.b32 	%r50, %r1, 11;
	cvt.s64.s32 	%rd3, %r50;
	shl.b32 	%r51, %r2, 11;
	cvt.u64.u32 	%rd4, %r51;
	sub.s64 	%rd5, %rd1, %rd4;
	setp.gt.u64 	%p1, %rd5, 2047;
	@%p1 bra 	$L__BB17_25;
	cvt.u32.u64 	%r227, %rd4;
	cvt.u32.u64 	%r3, %rd1;
	sub.s32 	%r4, %r3, %r227;
	mov.u32 	%r5, %tid.x;
	setp.ge.s32 	%p23, %r5, %r4;
	mov.b64 	%rd350, 0;
	mov.u32 	%r418, %r5;
	@%p23 bra 	$L__BB17_3;
	add.s32 	%r229, %r227, %r5;
	mul.wide.u32 	%rd201, %r229, 4;
	add.s64 	%rd202, %rd2, %rd201;
	ld.global.u32 	%r230, [%rd202];
	add.s32 	%r231, %r230, 1;
	cvt.u64.u32 	%rd350, %r231;
	add.s32 	%r418, %r5, 256;
$L__BB17_3:
	setp.ge.s32 	%p24, %r418, %r4;
	@%p24 bra 	$L__BB17_16;
	not.b32 	%r233, %r418;
	add.s32 	%r234, %r233, %r3;
	sub.s32 	%r235, %r234, %r227;
	shr.u32 	%r236, %r235, 8;
	add.s32 	%r8, %r236, 1;
	and.b32  	%r9, %r8, 15;
	setp.lt.u32 	%p25, %r235, 3840;
	@%p25 bra 	$L__BB17_7;
	and.b32  	%r237, %r8, 33554416;
	neg.s32 	%r416, %r237;
	mul.wide.u32 	%rd204, %r2, 8192;
	mul.wide.u32 	%rd205, %r418, 4;
	or.b64  	%rd206, %rd204, %rd205;
	add.s64 	%rd207, %rd206, %rd2;
	add.s64 	%rd341, %rd207, 8192;
$L__BB17_6:
	.pragma "nounroll";
	ld.global.u32 	%r238, [%rd341+-8192];
	add.s32 	%r239, %r238, 1;
	cvt.u64.u32 	%rd208, %r239;
	mul.lo.s64 	%rd209, %rd350, %rd208;
	ld.global.u32 	%r240, [%rd341+-7168];
	add.s32 	%r241, %r240, 1;
	cvt.u64.u32 	%rd210, %r241;
	mul.lo.s64 	%rd211, %rd209, %rd210;
	ld.global.u32 	%r242, [%rd341+-6144];
	add.s32 	%r243, %r242, 1;
	cvt.u64.u32 	%rd212, %r243;
	mul.lo.s64 	%rd213, %rd211, %rd212;
	ld.global.u32 	%r244, [%rd341+-5120];
	add.s32 	%r245, %r244, 1;
	cvt.u64.u32 	%rd214, %r245;
	mul.lo.s64 	%rd215, %rd213, %rd214;
	ld.global.u32 	%r246, [%rd341+-4096];
	add.s32 	%r247, %r246, 1;
	cvt.u64.u32 	%rd216, %r247;
	mul.lo.s64 	%rd217, %rd215, %rd216;
	ld.global.u32 	%r248, [%rd341+-3072];
	add.s32 	%r249, %r248, 1;
	cvt.u64.u32 	%rd218, %r249;
	mul.lo.s64 	%rd219, %rd217, %rd218;
	ld.global.u32 	%r250, [%rd341+-2048];
	add.s32 	%r251, %r250, 1;
	cvt.u64.u32 	%rd220, %r251;
	mul.lo.s64 	%rd221, %rd219, %rd220;
	ld.global.u32 	%r252, [%rd341+-1024];
	add.s32 	%r253, %r252, 1;
	cvt.u64.u32 	%rd222, %r253;
	mul.lo.s64 	%rd223, %rd221, %rd222;
	ld.global.u32 	%r254, [%rd341];
	add.s32 	%r255, %r254, 1;
	cvt.u64.u32 	%rd224, %r255;
	mul.lo.s64 	%rd225, %rd223, %rd224;
	ld.global.u32 	%r256, [%rd341+1024];
	add.s32 	%r257, %r256, 1;
	cvt.u64.u32 	%rd226, %r257;
	mul.lo.s64 	%rd227, %rd225, %rd226;
	ld.global.u32 	%r258, [%rd341+2048];
	add.s32 	%r259, %r258, 1;
	cvt.u64.u32 	%rd228, %r259;
	mul.lo.s64 	%rd229, %rd227, %rd228;
	ld.global.u32 	%r260, [%rd341+3072];
	add.s32 	%r261, %r260, 1;
	cvt.u64.u32 	%rd230, %r261;
	mul.lo.s64 	%rd231, %rd229, %rd230;
	ld.global.u32 	%r262, [%rd341+4096];
	add.s32 	%r263, %r262, 1;
	cvt.u64.u32 	%rd232, %r263;
	mul.lo.s64 	%rd233, %rd231, %rd232;
	ld.global.u32 	%r264, [%rd341+5120];
	add.s32 	%r265, %r264, 1;
	cvt.u64.u32 	%rd234, %r265;
	mul.lo.s64 	%rd235, %rd233, %rd234;
	ld.global.u32 	%r266, [%rd341+6144];
	add.s32 	%r267, %r266, 1;
	cvt.u64.u32 	%rd236, %r267;
	mul.lo.s64 	%rd237, %rd235, %rd236;
	ld.global.u32 	%r268, [%rd341+7168];
	add.s32 	%r269, %r268, 1;
	cvt.u64.u32 	%rd238, %r269;
	mul.lo.s64 	%rd350, %rd237, %rd238;
	add.s32 	%r418, %r418, 4096;
	add.s32 	%r416, %r416, 16;
	add.s64 	%rd341, %rd341, 16384;
	setp.ne.s32 	%p26, %r416, 0;
	@%p26 bra 	$L__BB17_6;
$L__BB17_7:
	setp.eq.s32 	%p27, %r9, 0;
	@%p27 bra 	$L__BB17_16;
	and.b32  	%r16, %r8, 7;
	setp.lt.u32 	%p28, %r9, 8;
	@%p28 bra 	$L__BB17_10;
	cvt.s64.s32 	%rd240, %r418;
	add.s64 	%rd241, %rd240, %rd4;
	shl.b64 	%rd242, %rd241, 2;
	add.s64 	%rd243, %rd2, %rd242;
	ld.global.u32 	%r270, [%rd243];
	add.s32 	%r271, %r270, 1;
	cvt.u64.u32 	%rd244, %r271;
	mul.lo.s64 	%rd245, %rd350, %rd244;
	ld.global.u32 	%r272, [%rd243+1024];
	add.s32 	%r273, %r272, 1;
	cvt.u64.u32 	%rd246, %r273;
	mul.lo.s64 	%rd247, %rd245, %rd246;
	ld.global.u32 	%r274, [%rd243+2048];
	add.s32 	%r275, %r274, 1;
	cvt.u64.u32 	%rd248, %r275;
	mul.lo.s64 	%rd249, %rd247, %rd248;
	ld.global.u32 	%r276, [%rd243+3072];
	add.s32 	%r277, %r276, 1;
	cvt.u64.u32 	%rd250, %r277;
	mul.lo.s64 	%rd251, %rd249, %rd250;
	ld.global.u32 	%r278, [%rd243+4096];
	add.s32 	%r279, %r278, 1;
	cvt.u64.u32 	%rd252, %r279;
	mul.lo.s64 	%rd253, %rd251, %rd252;
	ld.global.u32 	%r280, [%rd243+5120];
	add.s32 	%r281, %r280, 1;
	cvt.u64.u32 	%rd254, %r281;
	mul.lo.s64 	%rd255, %rd253, %rd254;
	ld.global.u32 	%r282, [%rd243+6144];
	add.s32 	%r283, %r282, 1;
	cvt.u64.u32 	%rd256, %r283;
	mul.lo.s64 	%rd257, %rd255, %rd256;
	ld.global.u32 	%r284, [%rd243+7168];
	add.s32 	%r285, %r284, 1;
	cvt.u64.u32 	%rd258, %r285;
	mul.lo.s64 	%rd350, %rd257, %rd258;
	add.s32 	%r418, %r418, 2048;
$L__BB17_10:
	setp.eq.s32 	%p29, %r16, 0;
	@%p29 bra 	$L__BB17_16;
	and.b32  	%r19, %r8, 3;
	setp.lt.u32 	%p30, %r16, 4;
	@%p30 bra 	$L__BB17_13;
	cvt.s64.s32 	%rd260, %r418;
	add.s64 	%rd261, %rd260, %rd4;
	shl.b64 	%rd262, %rd261, 2;
	add.s64 	%rd263, %rd2, %rd262;
	ld.global.u32 	%r286, [%rd263];
	add.s32 	%r287, %r286, 1;
	cvt.u64.u32 	%rd264, %r287;
	mul.lo.s64 	%rd265, %rd350, %rd264;
	ld.global.u32 	%r288, [%rd263+1024];
	add.s32 	%r289, %r288, 1;
	cvt.u64.u32 	%rd266, %r289;
	mul.lo.s64 	%rd267, %rd265, %rd266;
	ld.global.u32 	%r290, [%rd263+2048];
	add.s32 	%r291, %r290, 1;
	cvt.u64.u32 	%rd268, %r291;
	mul.lo.s64 	%rd269, %rd267, %rd268;
	ld.global.u32 	%r292, [%rd263+3072];
	add.s32 	%r293, %r292, 1;
	cvt.u64.u32 	%rd270, %r293;
	mul.lo.s64 	%rd350, %rd269, %rd270;
	add.s32 	%r418, %r418, 1024;
$L__BB17_13:
	setp.eq.s32 	%p31, %r19, 0;
	@%p31 bra 	$L__BB17_16;
	mul.wide.u32 	%rd271, %r2, 8192;
	add.s64 	%rd21, %rd2, %rd271;
	neg.s32 	%r421, %r19;
$L__BB17_15:
	.pragma "nounroll";
	mul.wide.s32 	%rd272, %r418, 4;
	add.s64 	%rd273, %rd21, %rd272;
	ld.global.u32 	%r294, [%rd273];
	add.s32 	%r295, %r294, 1;
	cvt.u64.u32 	%rd274, %r295;
	mul.lo.s64 	%rd350, %rd350, %rd274;
	add.s32 	%r418, %r418, 256;
	add.s32 	%r421, %r421, 1;
	setp.ne.s32 	%p32, %r421, 0;
	@%p32 bra 	$L__BB17_15;
$L__BB17_16:
	setp.lt.s32 	%p33, %r4, 256;
	@%p33 bra 	$L__BB17_21;
	// begin inline asm
	mov.u32 %r359, %laneid;
	// end inline asm
	mov.b64 	{%r361, %r366}, %rd350;
	mov.b32 	%r367, 1;
	mov.b32 	%r408, 31;
	mov.b32 	%r409, -1;
	// begin inline asm
	shfl.sync.down.b32 %r360, %r361, %r367, %r408, %r409;
	// end inline asm
	// begin inline asm
	shfl.sync.down.b32 %r365, %r366, %r367, %r408, %r409;
	// end inline asm
	mov.b64 	%rd309, {%r360, %r365};
	setp.gt.s32 	%p49, %r359, 30;
	selp.b64 	%rd310, 1, %rd309, %p49;
	mul.lo.s64 	%rd311, %rd310, %rd350;
	mov.b64 	{%r371, %r376}, %rd311;
	mov.b32 	%r377, 2;
	// begin inline asm
	shfl.sync.down.b32 %r370, %r371, %r377, %r408, %r409;
	// end inline asm
	// begin inline asm
	shfl.sync.down.b32 %r375, %r376, %r377, %r408, %r409;
	// end inline asm
	mov.b64 	%rd312, {%r370, %r375};
	setp.gt.s32 	%p50, %r359, 29;
	selp.b64 	%rd313, 1, %rd312, %p50;
	mul.lo.s64 	%rd314, %rd313, %rd311;
	mov.b64 	{%r381, %r386}, %rd314;
	mov.b32 	%r387, 4;
	// begin inline asm
	shfl.sync.down.b32 %r380, %r381, %r387, %r408, %r409;
	// end inline asm
	// begin inline asm
	shfl.sync.down.b32 %r385, %r386, %r387, %r408, %r409;
	// end inline asm
	mov.b64 	%rd315, {%r380, %r385};
	setp.gt.s32 	%p51, %r359, 27;
	selp.b64 	%rd316, 1, %rd315, %p51;
	mul.lo.s64 	%rd317, %rd316, %rd314;
	mov.b64 	{%r391, %r396}, %rd317;
	mov.b32 	%r397, 8;
	// begin inline asm
	shfl.sync.down.b32 %r390, %r391, %r397, %r408, %r409;
	// end inline asm
	// begin inline asm
	shfl.sync.down.b32 %r395, %r396, %r397, %r408, %r409;
	// end inline asm
	mov.b64 	%rd318, {%r390, %r395};
	setp.gt.s32 	%p52, %r359, 23;
	selp.b64 	%rd319, 1, %rd318, %p52;
	mul.lo.s64 	%rd320, %rd319, %rd317;
	mov.b64 	{%r401, %r406}, %rd320;
	mov.b32 	%r407, 16;
	// begin inline asm
	shfl.sync.down.b32 %r400, %r401, %r407, %r408, %r409;
	// end inline asm
	// begin inline asm
	shfl.sync.down.b32 %r405, %r406, %r407, %r408, %r409;
	// end inline asm
	mov.b64 	%rd321, {%r400, %r405};
	setp.gt.s32 	%p53, %r359, 15;
	selp.b64 	%rd322, 1, %rd321, %p53;
	mul.lo.s64 	%rd366, %rd322, %rd320;
	setp.ne.s32 	%p54, %r359, 0;
	@%p54 bra 	$L__BB17_19;
	shr.u32 	%r410, %r5, 2;
	and.b32  	%r411, %r410, 248;
	mov.u32 	%r412, _ZZN3cub18CUB_300001_SM_10006detail6reduce18DeviceReduceKernelINS2_10policy_hubImy11mul_functorImEE10Policy1000EN6thrust24THRUST_300001_SM_1000_NS6detail15normal_iteratorINSA_10device_ptrIjEEEEyS6_m11inc_functorIjEEEvT0_PT3_T1_NS0_13GridEvenShareISL_EET2_T4_E12temp_storage;
	add.s32 	%r413, %r412, %r411;
	st.shared.u64 	[%r413+8], %rd366;
$L__BB17_19:
	bar.sync 	0;
	setp.ne.s32 	%p55, %r5, 0;
	@%p55 bra 	$L__BB17_46;
	ld.shared.u64 	%rd323, [_ZZN3cub18CUB_300001_SM_10006detail6reduce18DeviceReduceKernelINS2_10policy_hubImy11mul_functorImEE10Policy1000EN6thrust24THRUST_300001_SM_1000_NS6detail15normal_iteratorINSA_10device_ptrIjEEEEyS6_m11inc_functorIjEEEvT0_PT3_T1_NS0_13GridEvenShareISL_EET2_T4_E12temp_storage+16];
	mul.lo.s64 	%rd324, %rd323, %rd366;
	ld.shared.u64 	%rd325, [_ZZN3cub18CUB_300001_SM_10006detail6reduce18DeviceReduceKernelINS2_10policy_hubImy11mul_functorImEE10Policy1000EN6thrust24THRUST_300001_SM_1000_NS6detail15normal_iteratorINSA_10device_ptrIjEEEEyS6_m11inc_functorIjEEEvT0_PT3_T1_NS0_13GridEvenShareISL_EET2_T4_E12temp_storage+24];
	mul.lo.s64 	%rd326, %rd324, %rd325;
	ld.shared.u64 	%rd327, [_ZZN3cub18CUB_300001_SM_10006detail6reduce18DeviceReduceKernelINS2_10policy_hubImy11mul_functorImEE10Policy1000EN6thrust24THRUST_300001_SM_1000_NS6detail15normal_iteratorINSA_10device_ptrIjEEEEyS6_m11inc_functorIjEEEvT0_PT3_T1_NS0_13GridEvenShareISL_EET2_T4_E12temp_storage+32];
	mul.lo.s64 	%rd328, %rd326, %rd327;
	ld.shared.u64 	%rd329, [_ZZN3cub18CUB_300001_SM_10006detail6reduce18DeviceReduceKernelINS2_10policy_hubImy11mul_functorImEE10Policy1000EN6thrust24THRUST_300001_SM_1000_NS6detail15normal_iteratorINSA_10device_ptrIjEEEEyS6_m11inc_functorIjEEEvT0_PT3_T1_NS0_13GridEvenShareISL_EET2_T4_E12temp_storage+40];
	mul.lo.s64 	%rd330, %rd328, %rd329;
	ld.shared.u64 	%rd331, [_ZZN3cub18CUB_300001_SM_10006detail6reduce18DeviceReduceKernelINS2_10policy_hubImy11mul_functorImEE10Policy1000EN6thrust24THRUST_300001_SM_1000_NS6detail15normal_iteratorINSA_10device_ptrIjEEEEyS6_m11inc_functorIjEEEvT0_PT3_T1_NS0_13GridEvenShareISL_EET2_T4_E12temp_storage+48];
	mul.lo.s64 	%rd332, %rd330, %rd331;
	ld.shared.u64 	%rd333, [_ZZN3cub18CUB_300001_SM_10006detail6reduce18DeviceReduceKernelINS2_10policy_hubImy11mul_functorImEE10Policy1000EN6thrust24THRUST_300001_SM_1000_NS6detail15normal_iteratorINSA_10device_ptrIjEEEEyS6_m11inc_functorIjEEEvT0_PT3_T1_NS0_13GridEvenShareISL_EET2_T4_E12temp_storage+56];
	mul.lo.s64 	%rd334, %rd332, %rd333;
	ld.shared.u64 	%rd335, [_ZZN3cub18CUB_300001_SM_10006detail6reduce18DeviceReduceKernelINS2_10policy_hubImy11mul_functorImEE10Policy1000EN6thrust24THRUST_300001_SM_1000_NS6detail15normal_iteratorINSA_10device_ptrIjEEEEyS6_m11inc_functorIjEEEvT0_PT3_T1_NS0_13GridEvenShareISL_EET2_T4_E12temp_storage+64];
	mul.lo.s64 	%rd366, %rd334, %rd335;
	bra.uni 	$L__BB17_46;
$L__BB17_21:
	// begin inline asm
	mov.u32 %r296, %laneid;
	// end inline asm
	and.b32  	%r347, %r5, 992;
	add.s32 	%r348, %r347, 32;
	setp.gt.s32 	%p34, %r348, %r4;
	not.b32 	%r349, %r347;
	add.s32 	%r350, %r4, %r349;
	selp.b32 	%r345, %r350, 31, %p34;
	mov.b64 	{%r298, %r303}, %rd350;
	mov.b32 	%r304, 1;
	mov.b32 	%r346, -1;
	// begin inline asm
	shfl.sync.down.b32 %r297, %r298, %r304, %r345, %r346;
	// end inline asm
	// begin inline asm
	shfl.sync.down.b32 %r302, %r303, %r304, %r345, %r346;
	// end inline asm
	mov.b64 	%rd275, {%r297, %r302};
	setp.lt.s32 	%p35, %r296, %r345;
	selp.b64 	%rd276, %rd275, 1, %p35;
	mul.lo.s64 	%rd277, %rd276, %rd350;
	mov.b64 	{%r308, %r313}, %rd277;
	mov.b32 	%r314, 2;
	// begin inline asm
	shfl.sync.down.b32 %r307, %r308, %r314, %r345, %r346;
	// end inline asm
	// begin inline asm
	shfl.sync.down.b32 %r312, %r313, %r314, %r345, %r346;
	// end inline asm
	mov.b64 	%rd278, {%r307, %r312};
	add.s32 	%r351, %r296, 2;
	setp.gt.s32 	%p36, %r351, %r345;
	selp.b64 	%rd279, 1, %rd278, %p36;
	mul.lo.s64 	%rd280, %rd279, %rd277;
	mov.b64 	{%r318, %r323}, %rd280;
	mov.b32 	%r324, 4;
	// begin inline asm
	shfl.sync.down.b32 %r317, %r318, %r324, %r345, %r346;
	// end inline asm
	// begin inline asm
	shfl.sync.down.b32 %r322, %r323, %r324, %r345, %r346;
	// end inline asm
	mov.b64 	%rd281, {%r317, %r322};
	add.s32 	%r352, %r296, 4;
	setp.gt.s32 	%p37, %r352, %r345;
	selp.b64 	%rd282, 1, %rd281, %p37;
	mul.lo.s64 	%rd283, %rd282, %rd280;
	mov.b64 	{%r328, %r333}, %rd283;
	mov.b32 	%r334, 8;
	// begin inline asm
	shfl.sync.down.b32 %r327, %r328, %r334, %r345, %r346;
	// end inline asm
	// begin inline asm
	shfl.sync.down.b32 %r332, %r333, %r334, %r345, %r346;
	// end inline asm
	mov.b64 	%rd284, {%r327, %r332};
	add.s32 	%r353, %r296, 8;
	setp.gt.s32 	%p38, %r353, %r345;
	selp.b64 	%rd285, 1, %rd284, %p38;
	mul.lo.s64 	%rd286, %rd285, %rd283;
	mov.b64 	{%r338, %r343}, %rd286;
	mov.b32 	%r344, 16;
	// begin inline asm
	shfl.sync.down.b32 %r337, %r338, %r344, %r345, %r346;
	// end inline asm
	// begin inline asm
	shfl.sync.down.b32 %r342, %r343, %r344, %r345, %r346;
	// end inline asm
	mov.b64 	%rd287, {%r337, %r342};
	add.s32 	%r354, %r296, 16;
	setp.gt.s32 	%p39, %r354, %r345;
	selp.b64 	%rd288, 1, %rd287, %p39;
	mul.lo.s64 	%rd366, %rd288, %rd286;
	setp.ne.s32 	%p40, %r296, 0;
	@%p40 bra 	$L__BB17_23;
	shr.u32 	%r355, %r5, 2;
	and.b32  	%r356, %r355, 248;
	mov.u32 	%r357, _ZZN3cub18CUB_300001_SM_10006detail6reduce18DeviceReduceKernelINS2_10policy_hubImy11mul_functorImEE10Policy1000EN6thrust24THRUST_300001_SM_1000_NS6detail15normal_iteratorINSA_10device_ptrIjEEEEyS6_m11inc_functorIjEEEvT0_PT3_T1_NS0_13GridEvenShareISL_EET2_T4_E12temp_storage;
	add.s32 	%r358, %r357, %r356;
	st.shared.u64 	[%r358+8], %rd366;
$L__BB17_23:
	bar.sync 	0;
	setp.ne.s32 	%p41, %r5, 0;
	@%p41 bra 	$L__BB17_46;
	setp.gt.s32 	%p42, %r4, 32;
	ld.shared.u64 	%rd289, [_ZZN3cub18CUB_300001_SM_10006detail6reduce18DeviceReduceKernelINS2_10policy_hubImy11mul_functorImEE10Policy1000EN6thrust24THRUST_300001_SM_1000_NS6detail15normal_iteratorINSA_10device_ptrIjEEEEyS6_m11inc_functorIjEEEvT0_PT3_T1_NS0_13GridEvenShareISL_EET2_T4_E12temp_storage+16];
	selp.b64 	%rd290, %rd289, 1, %p42;
	mul.lo.s64 	%rd291, %rd290, %rd366;
	setp.gt.s32 	%p43, %r4, 64;
	ld.shared.u64 	%rd292, [_ZZN3cub18CUB_300001_SM_10006detail6reduce18DeviceReduceKernelINS2_10policy_hubImy11mul_functorImEE10Policy1000EN6thrust24THRUST_300001_SM_1000_NS6detail15normal_iteratorINSA_10device_ptrIjEEEEyS6_m11inc_functorIjEEEvT0_PT3_T1_NS0_13GridEvenShareISL_EET2_T4_E12temp_storage+24];
	selp.b64 	%rd293, %rd292, 1, %p43;
	mul.lo.s64 	%rd294, %rd291, %rd293;
	setp.gt.s32 	%p44, %r4, 96;
	ld.shared.u64 	%rd295, [_ZZN3cub18CUB_300001_SM_10006detail6reduce18DeviceReduceKernelINS2_10policy_hubImy11mul_functorImEE10Policy1000EN6thrust24THRUST_300001_SM_1000_NS6detail15normal_iteratorINSA_10device_ptrIjEEEEyS6_m11inc_functorIjEEEvT0_PT3_T1_NS0_13GridEvenShareISL_EET2_T4_E12temp_storage+32];
	selp.b64 	%rd296, %rd295, 1, %p44;
	mul.lo.s64 	%rd297, %rd294, %rd296;
	setp.gt.s32 	%p45, %r4, 128;
	ld.shared.u64 	%rd298, [_ZZN3cub18CUB_300001_SM_10006detail6reduce18DeviceReduceKernelINS2_10policy_hubImy11mul_functorImEE10Policy1000EN6thrust24THRUST_300001_SM_1000_NS6detail15normal_iteratorINSA_10device_ptrIjEEEEyS6_m11inc_functorIjEEEvT0_PT3_T1_NS0_13GridEvenShareISL_EET2_T4_E12temp_storage+40];
	selp.b64 	%rd299, %rd298, 1, %p45;
	mul.lo.s64 	%rd300, %rd297, %rd299;
	setp.gt.s32 	%p46, %r4, 160;
	ld.shared.u64 	%rd301, [_ZZN3cub18CUB_300001_SM_10006detail6reduce18DeviceReduceKernelINS2_10policy_hubImy11mul_functorImEE10Policy1000EN6thrust24THRUST_300001_SM_1000_NS6detail15normal_iteratorINSA_10device_ptrIjEEEEyS6_m11inc_functorIjEEEvT0_PT3_T1_NS0_13GridEvenShareISL_EET2_T4_E12temp_storage+48];
	selp.b64 	%rd302, %rd301, 1, %p46;
	mul.lo.s64 	%rd303, %rd300, %rd302;
	setp.gt.s32 	%p47, %r4, 192;
	ld.shared.u64 	%rd304, [_ZZN3cub18CUB_300001_SM_10006detail6reduce18DeviceReduceKernelINS2_10policy_hubImy11mul_functorImEE10Policy1000EN6thrust24THRUST_300001_SM_1000_NS6detail15normal_iteratorINSA_10device_ptrIjEEEEyS6_m11inc_functorIjEEEvT0_PT3_T1_NS0_13GridEvenShareISL_EET2_T4_E12temp_storage+56];
	selp.b64 	%rd305, %rd304, 1, %p47;
	mul.lo.s64 	%rd306, %rd303, %rd305;
	setp.gt.s32 	%p48, %r4, 224;
	ld.shared.u64 	%rd307, [_ZZN3cub18CUB_300001_SM_10006detail6reduce18DeviceReduceKernelINS2_10policy_hubImy11mul_functorImEE10Policy1000EN6thrust24THRUST_300001_SM_1000_NS6detail15normal_iteratorINSA_10device_ptrIjEEEEyS6_m11inc_functorIjEEEvT0_PT3_T1_NS0_13GridEvenShareISL_EET2_T4_E12temp_storage+64];
	selp.b64 	%rd308, %rd307, 1, %p48;
	mul.lo.s64 	%rd366, %rd306, %rd308;
	bra.uni 	$L__BB17_46;
$L__BB17_25:
	cvt.u32.u64 	%r52, %rd4;
	mov.u32 	%r27, %tid.x;
	add.s32 	%r53, %r27, %r52;
	mul.wide.u32 	%rd64, %r53, 4;
	add.s64 	%rd65, %rd2, %rd64;
	ld.global.u32 	%r54, [%rd65];
	add.s32 	%r55, %r54, 1;
	ld.global.u32 	%r56, [%rd65+1024];
	add.s32 	%r57, %r56, 1;
	ld.global.u32 	%r58, [%rd65+2048];
	add.s32 	%r59, %r58, 1;
	cvt.u64.u32 	%rd66, %r59;
	ld.global.u32 	%r60, [%rd65+3072];
	add.s32 	%r61, %r60, 1;
	cvt.u64.u32 	%rd67, %r61;
	ld.global.u32 	%r62, [%rd65+4096];
	add.s32 	%r63, %r62, 1;
	cvt.u64.u32 	%rd68, %r63;
	ld.global.u32 	%r64, [%rd65+5120];
	add.s32 	%r65, %r64, 1;
	cvt.u64.u32 	%rd69, %r65;
	ld.global.u32 	%r66, [%rd65+6144];
	add.s32 	%r67, %r66, 1;
	cvt.u64.u32 	%rd70, %r67;
	ld.global.u32 	%r68, [%rd65+7168];
	add.s32 	%r69, %r68, 1;
	cvt.u64.u32 	%rd71, %r69;
	mul.wide.u32 	%rd72, %r57, %r55;
	mul.lo.s64 	%rd73, %rd72, %rd66;
	mul.lo.s64 	%rd74, %rd73, %rd67;
	mul.lo.s64 	%rd75, %rd74, %rd68;
	mul.lo.s64 	%rd76, %rd75, %rd69;
	mul.lo.s64 	%rd77, %rd76, %rd70;
	mul.lo.s64 	%rd365, %rd77, %rd71;
	setp.lt.u64 	%p2, %rd5, %rd3;
	@%p2 bra 	$L__BB17_42;
	cvt.u32.u64 	%r71, %rd3;
	cvt.u64.u32 	%rd78, %r27;
	add.s64 	%rd352, %rd4, %rd3;
	cvt.u32.u64 	%r28, %rd1;
	not.b32 	%r73, %r27;
	add.s32 	%r74, %r73, %r28;
	sub.s32 	%r75, %r74, %r71;
	sub.s32 	%r423, %r75, %r52;
	add.s64 	%rd79, %rd352, %rd78;
	shl.b64 	%rd80, %rd79, 2;
	add.s64 	%rd81, %rd80, %rd2;
	add.s64 	%rd351, %rd81, 8192;
	mov.b32 	%r424, 0;
	mov.u64 	%rd354, %rd4;
$L__BB17_27:
	cvt.s64.s32 	%rd36, %r50;
	add.s64 	%rd354, %rd354, %rd36;
	add.s64 	%rd82, %rd1, -2048;
	setp.gt.u64 	%p3, %rd354, %rd82;
	@%p3 bra 	$L__BB17_29;
	shl.b32 	%r77, %r1, 11;
	cvt.s64.s32 	%rd83, %r77;
	cvt.u64.u32 	%rd84, %r27;
	add.s64 	%rd85, %rd354, %rd84;
	shl.b64 	%rd86, %rd85, 2;
	add.s64 	%rd87, %rd2, %rd86;
	ld.global.u32 	%r78, [%rd87];
	add.s32 	%r79, %r78, 1;
	cvt.u64.u32 	%rd88, %r79;
	ld.global.u32 	%r80, [%rd87+1024];
	add.s32 	%r81, %r80, 1;
	cvt.u64.u32 	%rd89, %r81;
	ld.global.u32 	%r82, [%rd87+2048];
	add.s32 	%r83, %r82, 1;
	cvt.u64.u32 	%rd90, %r83;
	ld.global.u32 	%r84, [%rd87+3072];
	add.s32 	%r85, %r84, 1;
	cvt.u64.u32 	%rd91, %r85;
	ld.global.u32 	%r86, [%rd87+4096];
	add.s32 	%r87, %r86, 1;
	cvt.u64.u32 	%rd92, %r87;
	ld.global.u32 	%r88, [%rd87+5120];
	add.s32 	%r89, %r88, 1;
	cvt.u64.u32 	%rd93, %r89;
	ld.global.u32 	%r90, [%rd87+6144];
	add.s32 	%r91, %r90, 1;
	cvt.u64.u32 	%rd94, %r91;
	ld.global.u32 	%r92, [%rd87+7168];
	add.s32 	%r93, %r92, 1;
	cvt.u64.u32 	%rd95, %r93;
	mul.lo.s64 	%rd96, %rd365, %rd88;
	mul.lo.s64 	%rd97, %rd96, %rd89;
	mul.lo.s64 	%rd98, %rd97, %rd90;
	mul.lo.s64 	%rd99, %rd98, %rd91;
	mul.lo.s64 	%rd100, %rd99, %rd92;
	mul.lo.s64 	%rd101, %rd100, %rd93;
	mul.lo.s64 	%rd102, %rd101, %rd94;
	mul.lo.s64 	%rd365, %rd102, %rd95;
	sub.s64 	%rd103, %rd1, %rd354;
	setp.lt.u64 	%p4, %rd103, %rd83;
	add.s32 	%r424, %r424, 1;
	add.s64 	%rd352, %rd352, %rd83;
	sub.s32 	%r423, %r423, %r77;
	mul.wide.s32 	%rd104, %r77, 4;
	add.s64 	%rd351, %rd351, %rd104;
	@%p4 bra 	$L__BB17_42;
	bra.uni 	$L__BB17_27;
$L__BB17_29:
	setp.le.u64 	%p5, %rd1, %rd354;
	cvt.u32.u64 	%r94, %rd354;
	cvt.u32.u64 	%r95, %rd1;
	sub.s32 	%r96, %r95, %r94;
	setp.ge.s32 	%p6, %r27, %r96;
	or.pred  	%p7, %p5, %p6;
	@%p7 bra 	$L__BB17_42;
	cvt.u32.u64 	%r98, %rd36;
	cvt.u32.u64 	%r99, %rd4;
	not.b32 	%r100, %r27;
	add.s32 	%r101, %r100, %r28;
	add.s32 	%r102, %r98, %r99;
	sub.s32 	%r103, %r101, %r102;
	mul.lo.s32 	%r104, %r1, %r424;
	shl.b32 	%r105, %r104, 11;
	sub.s32 	%r106, %r103, %r105;
	shr.u32 	%r107, %r106, 8;
	add.s32 	%r34, %r107, 1;
	and.b32  	%r35, %r34, 15;
	setp.lt.u32 	%p8, %r106, 3840;
	mov.u32 	%r427, %r27;
	@%p8 bra 	$L__BB17_33;
	shr.u32 	%r108, %r423, 8;
	add.s32 	%r109, %r108, 1;
	and.b32  	%r110, %r109, 33554416;
	neg.s32 	%r425, %r110;
	mov.u32 	%r427, %r27;
$L__BB17_32:
	.pragma "nounroll";
	ld.global.u32 	%r111, [%rd351+-8192];
	add.s32 	%r112, %r111, 1;
	cvt.u64.u32 	%rd106, %r112;
	mul.lo.s64 	%rd107, %rd365, %rd106;
	ld.global.u32 	%r113, [%rd351+-7168];
	add.s32 	%r114, %r113, 1;
	cvt.u64.u32 	%rd108, %r114;
	mul.lo.s64 	%rd109, %rd107, %rd108;
	ld.global.u32 	%r115, [%rd351+-6144];
	add.s32 	%r116, %r115, 1;
	cvt.u64.u32 	%rd110, %r116;
	mul.lo.s64 	%rd111, %rd109, %rd110;
	ld.global.u32 	%r117, [%rd351+-5120];
	add.s32 	%r118, %r117, 1;
	cvt.u64.u32 	%rd112, %r118;
	mul.lo.s64 	%rd113, %rd111, %rd112;
	ld.global.u32 	%r119, [%rd351+-4096];
	add.s32 	%r120, %r119, 1;
	cvt.u64.u32 	%rd114, %r120;
	mul.lo.s64 	%rd115, %rd113, %rd114;
	ld.global.u32 	%r121, [%rd351+-3072];
	add.s32 	%r122, %r121, 1;
	cvt.u64.u32 	%rd116, %r122;
	mul.lo.s64 	%rd117, %rd115, %rd116;
	ld.global.u32 	%r123, [%rd351+-2048];
	add.s32 	%r124, %r123, 1;
	cvt.u64.u32 	%rd118, %r124;
	mul.lo.s64 	%rd119, %rd117, %rd118;
	ld.global.u32 	%r125, [%rd351+-1024];
	add.s32 	%r126, %r125, 1;
	cvt.u64.u32 	%rd120, %r126;
	mul.lo.s64 	%rd121, %rd119, %rd120;
	ld.global.u32 	%r127, [%rd351];
	add.s32 	%r128, %r127, 1;
	cvt.u64.u32 	%rd122, %r128;
	mul.lo.s64 	%rd123, %rd121, %rd122;
	ld.global.u32 	%r129, [%rd351+1024];
	add.s32 	%r130, %r129, 1;
	cvt.u64.u32 	%rd124, %r130;
	mul.lo.s64 	%rd125, %rd123, %rd124;
	ld.global.u32 	%r131, [%rd351+2048];
	add.s32 	%r132, %r131, 1;
	cvt.u64.u32 	%rd126, %r132;
	mul.lo.s64 	%rd127, %rd125, %rd126;
	ld.global.u32 	%r133, [%rd351+3072];
	add.s32 	%r134, %r133, 1;
	cvt.u64.u32 	%rd128, %r134;
	mul.lo.s64 	%rd129, %rd127, %rd128;
	ld.global.u32 	%r135, [%rd351+4096];
	add.s32 	%r136, %r135, 1;
	cvt.u64.u32 	%rd130, %r136;
	mul.lo.s64 	%rd131, %rd129, %rd130;
	ld.global.u32 	%r137, [%rd351+5120];
	add.s32 	%r138, %r137, 1;
	cvt.u64.u32 	%rd132, %r138;
	mul.lo.s64 	%rd133, %rd131, %rd132;
	ld.global.u32 	%r139, [%rd351+6144];
	add.s32 	%r140, %r139, 1;
	cvt.u64.u32 	%rd134, %r140;
	mul.lo.s64 	%rd135, %rd133, %rd134;
	ld.global.u32 	%r141, [%rd351+7168];
	add.s32 	%r142, %r141, 1;
	cvt.u64.u32 	%rd136, %r142;
	mul.lo.s64 	%rd365, %rd135, %rd136;
	add.s32 	%r427, %r427, 4096;
	add.s32 	%r425, %r425, 16;
	add.s64 	%rd351, %rd351, 16384;
	setp.ne.s32 	%p9, %r425, 0;
	@%p9 bra 	$L__BB17_32;
$L__BB17_33:
	setp.eq.s32 	%p10, %r35, 0;
	@%p10 bra 	$L__BB17_42;
	and.b32  	%r42, %r34, 7;
	setp.lt.u32 	%p11, %r35, 8;
	@%p11 bra 	$L__BB17_36;
	cvt.u64.u32 	%rd138, %r427;
	add.s64 	%rd139, %rd354, %rd138;
	shl.b64 	%rd140, %rd139, 2;
	add.s64 	%rd141, %rd2, %rd140;
	ld.global.u32 	%r143, [%rd141];
	add.s32 	%r144, %r143, 1;
	cvt.u64.u32 	%rd142, %r144;
	mul.lo.s64 	%rd143, %rd365, %rd142;
	ld.global.u32 	%r145, [%rd141+1024];
	add.s32 	%r146, %r145, 1;
	cvt.u64.u32 	%rd144, %r146;
	mul.lo.s64 	%rd145, %rd143, %rd144;
	ld.global.u32 	%r147, [%rd141+2048];
	add.s32 	%r148, %r147, 1;
	cvt.u64.u32 	%rd146, %r148;
	mul.lo.s64 	%rd147, %rd145, %rd146;
	ld.global.u32 	%r149, [%rd141+3072];
	add.s32 	%r150, %r149, 1;
	cvt.u64.u32 	%rd148, %r150;
	mul.lo.s64 	%rd149, %rd147, %rd148;
	ld.global.u32 	%r151, [%rd141+4096];
	add.s32 	%r152, %r151, 1;
	cvt.u64.u32 	%rd150, %r152;
	mul.lo.s64 	%rd151, %rd149, %rd150;
	ld.global.u32 	%r153, [%rd141+5120];
	add.s32 	%r154, %r153, 1;
	cvt.u64.u32 	%rd152, %r154;
	mul.lo.s64 	%rd153, %rd151, %rd152;
	ld.global.u32 	%r155, [%rd141+6144];
	add.s32 	%r156, %r155, 1;
	cvt.u64.u32 	%rd154, %r156;
	mul.lo.s64 	%rd155, %rd153, %rd154;
	ld.global.u32 	%r157, [%rd141+7168];
	add.s32 	%r158, %r157, 1;
	cvt.u64.u32 	%rd156, %r158;
	mul.lo.s64 	%rd365, %rd155, %rd156;
	add.s32 	%r427, %r427, 2048;
$L__BB17_36:
	setp.eq.s32 	%p12, %r42, 0;
	@%p12 bra 	$L__BB17_42;
	setp.lt.u32 	%p13, %r42, 4;
	@%p13 bra 	$L__BB17_39;
	cvt.u64.u32 	%rd158, %r427;
	add.s64 	%rd159, %rd354, %rd158;
	shl.b64 	%rd160, %rd159, 2;
	add.s64 	%rd161, %rd2, %rd160;
	ld.global.u32 	%r159, [%rd161];
	add.s32 	%r160, %r159, 1;
	cvt.u64.u32 	%rd162, %r160;
	mul.lo.s64 	%rd163, %rd365, %rd162;
	ld.global.u32 	%r161, [%rd161+1024];
	add.s32 	%r162, %r161, 1;
	cvt.u64.u32 	%rd164, %r162;
	mul.lo.s64 	%rd165, %rd163, %rd164;
	ld.global.u32 	%r163, [%rd161+2048];
	add.s32 	%r164, %r163, 1;
	cvt.u64.u32 	%rd166, %r164;
	mul.lo.s64 	%rd167, %rd165, %rd166;
	ld.global.u32 	%r165, [%rd161+3072];
	add.s32 	%r166, %r165, 1;
	cvt.u64.u32 	%rd168, %r166;
	mul.lo.s64 	%rd365, %rd167, %rd168;
	add.s32 	%r427, %r427, 1024;
$L__BB17_39:
	and.b32  	%r167, %r34, 3;
	setp.eq.s32 	%p14, %r167, 0;
	@%p14 bra 	$L__BB17_42;
	cvt.u64.u32 	%rd169, %r427;
	add.s64 	%rd170, %rd169, %rd352;
	shl.b64 	%rd171, %rd170, 2;
	add.s64 	%rd363, %rd2, %rd171;
	cvt.u16.u32 	%rs1, %r423;
	shr.u16 	%rs2, %rs1, 8;
	add.s16 	%rs3, %rs2, 1;
	cvt.u32.u16 	%r168, %rs3;
	and.b32  	%r169, %r168, 3;
	neg.s32 	%r430, %r169;
$L__BB17_41:
	.pragma "nounroll";
	ld.global.u32 	%r170, [%rd363];
	add.s32 	%r171, %r170, 1;
	cvt.u64.u32 	%rd172, %r171;
	mul.lo.s64 	%rd365, %rd365, %rd172;
	add.s64 	%rd363, %rd363, 1024;
	add.s32 	%r430, %r430, 1;
	setp.ne.s32 	%p15, %r430, 0;
	@%p15 bra 	$L__BB17_41;
$L__BB17_42:
	// begin inline asm
	mov.u32 %r172, %laneid;
	// end inline asm
	mov.b64 	{%r174, %r179}, %rd365;
	mov.b32 	%r180, 1;
	mov.b32 	%r221, 31;
	mov.b32 	%r222, -1;
	// begin inline asm
	shfl.sync.down.b32 %r173, %r174, %r180, %r221, %r222;
	// end inline asm
	// begin inline asm
	shfl.sync.down.b32 %r178, %r179, %r180, %r221, %r222;
	// end inline asm
	mov.b64 	%rd173, {%r173, %r178};
	setp.gt.s32 	%p16, %r172, 30;
	selp.b64 	%rd174, 1, %rd173, %p16;
	mul.lo.s64 	%rd175, %rd174, %rd365;
	mov.b64 	{%r184, %r189}, %rd175;
	mov.b32 	%r190, 2;
	// begin inline asm
	shfl.sync.down.b32 %r183, %r184, %r190, %r221, %r222;
	// end inline asm
	// begin inline asm
	shfl.sync.down.b32 %r188, %r189, %r190, %r221, %r222;
	// end inline asm
	mov.b64 	%rd176, {%r183, %r188};
	setp.gt.s32 	%p17, %r172, 29;
	selp.b64 	%rd177, 1, %rd176, %p17;
	mul.lo.s64 	%rd178, %rd177, %rd175;
	mov.b64 	{%r194, %r199}, %rd178;
	mov.b32 	%r200, 4;
	// begin inline asm
	shfl.sync.down.b32 %r193, %r194, %r200, %r221, %r222;
	// end inline asm
	// begin inline asm
	shfl.sync.down.b32 %r198, %r199, %r200, %r221, %r222;
	// end inline asm
	mov.b64 	%rd179, {%r193, %r198};
	setp.gt.s32 	%p18, %r172, 27;
	selp.b64 	%rd180, 1, %rd179, %p18;
	mul.lo.s64 	%rd181, %rd180, %rd178;
	mov.b64 	{%r204, %r209}, %rd181;
	mov.b32 	%r210, 8;
	// begin inline asm
	shfl.sync.down.b32 %r203, %r204, %r210, %r221, %r222;
	// end inline asm
	// begin inline asm
	shfl.sync.down.b32 %r208, %r209, %r210, %r221, %r222;
	// end inline asm
	mov.b64 	%rd182, {%r203, %r208};
	setp.gt.s32 	%p19, %r172, 23;
	selp.b64 	%rd183, 1, %rd182, %p19;
	mul.lo.s64 	%rd184, %rd183, %rd181;
	mov.b64 	{%r214, %r219}, %rd184;
	mov.b32 	%r220, 16;
	// begin inline asm
	shfl.sync.down.b32 %r213, %r214, %r220, %r221, %r222;
	// end inline asm
	// begin inline asm
	shfl.sync.down.b32 %r218, %r219, %r220, %r221, %r222;
	// end inline asm
	mov.b64 	%rd185, {%r213, %r218};
	setp.gt.s32 	%p20, %r172, 15;
	selp.b64 	%rd186, 1, %rd185, %p20;
	mul.lo.s64 	%rd366, %rd186, %rd184;
	setp.ne.s32 	%p21, %r172, 0;
	@%p21 bra 	$L__BB17_44;
	shr.u32 	%r223, %r27, 2;
	and.b32  	%r224, %r223, 248;
	mov.u32 	%r225, _ZZN3cub18CUB_300001_SM_10006detail6reduce18DeviceReduceKernelINS2_10policy_hubImy11mul_functorImEE10Policy1000EN6thrust24THRUST_300001_SM_1000_NS6detail15normal_iteratorINSA_10device_ptrIjEEEEyS6_m11inc_functorIjEEEvT0_PT3_T1_NS0_13GridEvenShareISL_EET2_T4_E12temp_storage;
	add.s32 	%r226, %r225, %r224;
	st.shared.u64 	[%r226+8], %rd366;
$L__BB17_44:
	bar.sync 	0;
	setp.ne.s32 	%p22, %r27, 0;
	@%p22 bra 	$L__BB17_46;
	ld.shared.u64 	%rd187, [_ZZN3cub18CUB_300001_SM_10006detail6reduce18DeviceReduceKernelINS2_10policy_hubImy11mul_functorImEE10Policy1000EN6thrust24THRUST_300001_SM_1000_NS6detail15normal_iteratorINSA_10device_ptrIjEEEEyS6_m11inc_functorIjEEEvT0_PT3_T1_NS0_13GridEvenShareISL_EET2_T4_E12temp_storage+16];
	mul.lo.s64 	%rd188, %rd187, %rd366;
	ld.shared.u64 	%rd189, [_ZZN3cub18CUB_300001_SM_10006detail6reduce18DeviceReduceKernelINS2_10policy_hubImy11mul_functorImEE10Policy1000EN6thrust24THRUST_300001_SM_1000_NS6detail15normal_iteratorINSA_10device_ptrIjEEEEyS6_m11inc_functorIjEEEvT0_PT3_T1_NS0_13GridEvenShareISL_EET2_T4_E12temp_storage+24];
	mul.lo.s64 	%rd190, %rd188, %rd189;
	ld.shared.u64 	%rd191, [_ZZN3cub18CUB_300001_SM_10006detail6reduce18DeviceReduceKernelINS2_10policy_hubImy11mul_functorImEE10Policy1000EN6thrust24THRUST_300001_SM_1000_NS6detail15normal_iteratorINSA_10device_ptrIjEEEEyS6_m11inc_functorIjEEEvT0_PT3_T1_NS0_13GridEvenShareISL_EET2_T4_E12temp_storage+32];
	mul.lo.s64 	%rd192, %rd190, %rd191;
	ld.shared.u64 	%rd193, [_ZZN3cub18CUB_300001_SM_10006detail6reduce18DeviceReduceKernelINS2_10policy_hubImy11mul_functorImEE10Policy1000EN6thrust24THRUST_300001_SM_1000_NS6detail15normal_iteratorINSA_10device_ptrIjEEEEyS6_m11inc_functorIjEEEvT0_PT3_T1_NS0_13GridEvenShareISL_EET2_T4_E12temp_storage+40];
	mul.lo.s64 	%rd194, %rd192, %rd193;
	ld.shared.u64 	%rd195, [_ZZN3cub18CUB_300001_SM_10006detail6reduce18DeviceReduceKernelINS2_10policy_hubImy11mul_functorImEE10Policy1000EN6thrust24THRUST_300001_SM_1000_NS6detail15normal_iteratorINSA_10device_ptrIjEEEEyS6_m11inc_functorIjEEEvT0_PT3_T1_NS0_13GridEvenShareISL_EET2_T4_E12temp_storage+48];
	mul.lo.s64 	%rd196, %rd194, %rd195;
	ld.shared.u64 	%rd197, [_ZZN3cub18CUB_300001_SM_10006detail6reduce18DeviceReduceKernelINS2_10policy_hubImy11mul_functorImEE10Policy1000EN6thrust24THRUST_300001_SM_1000_NS6detail15normal_iteratorINSA_10device_ptrIjEEEEyS6_m11inc_functorIjEEEvT0_PT3_T1_NS0_13GridEvenShareISL_EET2_T4_E12temp_storage+56];
	mul.lo.s64 	%rd198, %rd196, %rd197;
	ld.shared.u64 	%rd199, [_ZZN3cub18CUB_300001_SM_10006detail6reduce18DeviceReduceKernelINS2_10policy_hubImy11mul_functorImEE10Policy1000EN6thrust24THRUST_300001_SM_1000_NS6detail15normal_iteratorINSA_10device_ptrIjEEEEyS6_m11inc_functorIjEEEvT0_PT3_T1_NS0_13GridEvenShareISL_EET2_T4_E12temp_storage+64];
	mul.lo.s64 	%rd366, %rd198, %rd199;
$L__BB17_46:
	mov.u32 	%r414, %tid.x;
	setp.ne.s32 	%p56, %r414, 0;
	@%p56 bra 	$L__BB17_48;
	ld.param.u64 	%rd339, [_ZN3cub18CUB_300001_SM_10006detail6reduce18DeviceReduceKernelINS2_10policy_hubImy11mul_functorImEE10Policy1000EN6thrust24THRUST_300001_SM_1000_NS6detail15normal_iteratorINSA_10device_ptrIjEEEEyS6_m11inc_functorIjEEEvT0_PT3_T1_NS0_13GridEvenShareISL_EET2_T4__param_1];
	cvta.to.global.u64 	%rd336, %rd339;
	mul.wide.u32 	%rd337, %r2, 8;
	add.s64 	%rd338, %rd336, %rd337;
	st.global.u64 	[%rd338], %rd366;
$L__BB17_48:
	ret;

}
	// .globl	_ZN3cub18CUB_300001_SM_10006detail6reduce28DeviceReduceSingleTileKernelINS2_10policy_hubImy11mul_functorImEE10Policy1000EPmS9_iS6_mmN4cuda3std3__410__identityEEEvT0_T1_T2_T3_T4_T6_
.visible .entry _ZN3cub18CUB_300001_SM_10006detail6reduce28DeviceReduceSingleTileKernelINS2_10policy_hubImy11mul_functorImEE10Policy1000EPmS9_iS6_mmN4cuda3std3__410__identityEEEvT0_T1_T2_T3_T4_T6_(
	.param .u64 .ptr .align 1 _ZN3cub18CUB_300001_SM_10006detail6reduce28DeviceReduceSingleTileKernelINS2_10policy_hubImy11mul_functorImEE10Policy1000EPmS9_iS6_mmN4cuda3std3__410__identityEEEvT0_T1_T2_T3_T4_T6__param_0,
	.param .u64 .ptr .align 1 _ZN3cub18CUB_300001_SM_10006detail6reduce28DeviceReduceSingleTileKernelINS2_10policy_hubImy11mul_functorImEE10Policy1000EPmS9_iS6_mmN4cuda3std3__410__identityEEEvT0_T1_T2_T3_T4_T6__param_1,
	.param .u32 _ZN3cub18CUB_300001_SM_10006detail6reduce28DeviceReduceSingleTileKernelINS2_10policy_hubImy11mul_functorImEE10Policy1000EPmS9_iS6_mmN4cuda3std3__410__identityEEEvT0_T1_T2_T3_T4_T6__param_2,
	.param .align 1 .b8 _ZN3cub18CUB_300001_SM_10006detail6reduce28DeviceReduceSingleTileKernelINS2_10policy_hubImy11mul_functorImEE10Policy1000EPmS9_iS6_mmN4cuda3std3__410__identityEEEvT0_T1_T2_T3_T4_T6__param_3[1],
	.param .u64 _ZN3cub18CUB_300001_SM_10006detail6reduce28DeviceReduceSingleTileKernelINS2_10policy_hubImy11mul_functorImEE10Policy1000EPmS9_iS6_mmN4cuda3std3__410__identityEEEvT0_T1_T2_T3_T4_T6__param_4,
	.param .align 1 .b8 _ZN3cub18CUB_300001_SM_10006detail6reduce28DeviceReduceSingleTileKernelINS2_10policy_hubImy11mul_functorImEE10Policy1000EPmS9_iS6_mmN4cuda3std3__410__identityEEEvT0_T1_T2_T3_T4_T6__param_5[1]
)
.maxntid 256
.minnctapersm 1
{
	.reg .pred 	%p<97>;
	.reg .b32 	%r<472>;
	.reg .b64 	%rd<448>;
	// demoted variable
	.shared .align 8 .b8 _ZZN3cub18CUB_300001_SM_10006detail6reduce28DeviceReduceSingleTileKernelINS2_10policy_hubImy11mul_functorImEE10Policy1000EPmS9_iS6_mmN4cuda3std3__410__identityEEEvT0_T1_T2_T3_T4_T6_E12temp_storage[80];
	ld.param.u64 	%rd68, [_ZN3cub18CUB_300001_SM_10006detail6reduce28DeviceReduceSingleTileKernelINS2_10policy_hubImy11mul_functorImEE10Policy1000EPmS9_iS6_mmN4cuda3std3__410__identityEEEvT0_T1_T2_T3_T4_T6__param_0];
	ld.param.u64 	%rd70, [_ZN3cub18CUB_300001_SM_10006detail6reduce28DeviceReduceSingleTileKernelINS2_10policy_hubImy11mul_functorImEE10Policy1000EPmS9_iS6_mmN4cuda3std3__410__identityEEEvT0_T1_T2_T3_T4_T6__param_1];
	ld.param.u32 	%r68, [_ZN3cub18CUB_300001_SM_10006detail6reduce28DeviceReduceSingleTileKernelINS2_10policy_hubImy11mul_functorImEE10Policy1000EPmS9_iS6_mmN4cuda3std3__410__identityEEEvT0_T1_T2_T3_T4_T6__param_2];
	ld.param.u64 	%rd69, [_ZN3cub18CUB_300001_SM_10006detail6reduce28DeviceReduceSingleTileKernelINS2_10policy_hubImy11mul_functorImEE10Policy1000EPmS9_iS6_mmN4cuda3std3__410__identityEEEvT0_T1_T2_T3_T4_T6__param_4];
	cvta.to.global.u64 	%rd1, %rd70;
	setp.ne.s32 	%p1, %r68, 0;
	@%p1 bra 	$L__BB18_3;
	mov.u32 	%r445, %tid.x;
	setp.ne.s32 	%p96, %r445, 0;
	@%p96 bra 	$L__BB18_74;
	st.global.u64 	[%rd1], %rd69;
	bra.uni 	$L__BB18_74;
$L__BB18_3:
	and.b64  	%rd71, %rd68, 31;
	setp.ne.s64 	%p2, %rd71, 0;
	@%p2 bra 	$L__BB18_38;
	setp.gt.s32 	%p49, %r68, 2047;
	@%p49 bra 	$L__BB18_22;
	mov.u32 	%r1, %tid.x;
	setp.ge.s32 	%p66, %r1, %r68;
	mov.b64 	%rd423, 0;
	mov.u32 	%r449, %r1;
	@%p66 bra 	$L__BB18_7;
	mul.wide.u32 	%rd338, %r1, 8;
	add.s64 	%rd337, %rd68, %rd338;
	// begin inline asm
	ld.global.nc.u64 %rd423, [%rd337];
	// end inline asm
	add.s32 	%r449, %r1, 256;
$L__BB18_7:
	setp.ge.s32 	%p67, %r449, %r68;
	@%p67 bra 	$L__BB18_13;
	not.b32 	%r321, %r449;
	add.s32 	%r4, %r68, %r321;
	and.b32  	%r322, %r4, 768;
	setp.eq.s32 	%p68, %r322, 768;
	@%p68 bra 	$L__BB18_11;
	mul.wide.u32 	%rd340, %r449, 8;
	add.s64 	%rd418, %rd68, %rd340;
	shr.u32 	%r323, %r4, 8;
	add.s32 	%r324, %r323, 1;
	and.b32  	%r325, %r324, 3;
	neg.s32 	%r447, %r325;
$L__BB18_10:
	.pragma "nounroll";
	// begin inline asm
	ld.global.nc.u64 %rd341, [%rd418];
	// end inline asm
	mul.lo.s64 	%rd423, %rd341, %rd423;
	add.s32 	%r449, %r449, 256;
	add.s64 	%rd418, %rd418, 2048;
	add.s32 	%r447, %r447, 1;
	setp.ne.s32 	%p69, %r447, 0;
	@%p69 bra 	$L__BB18_10;
$L__BB18_11:
	setp.lt.u32 	%p70, %r4, 768;
	@%p70 bra 	$L__BB18_13;
$L__BB18_12:
	mul.wide.s32 	%rd351, %r449, 8;
	add.s64 	%rd344, %rd68, %rd351;
	// begin inline asm
	ld.global.nc.u64 %rd343, [%rd344];
	// end inline asm
	mul.lo.s64 	%rd352, %rd343, %rd423;
	add.s64 	%rd346, %rd344, 2048;
	// begin inline asm
	ld.global.nc.u64 %rd345, [%rd346];
	// end inline asm
	mul.lo.s64 	%rd353, %rd345, %rd352;
	add.s64 	%rd348, %rd344, 4096;
	// begin inline asm
	ld.global.nc.u64 %rd347, [%rd348];
	// end inline asm
	mul.lo.s64 	%rd354, %rd347, %rd353;
	add.s64 	%rd350, %rd344, 6144;
	// begin inline asm
	ld.global.nc.u64 %rd349, [%rd350];
	// end inline asm
	mul.lo.s64 	%rd423, %rd349, %rd354;
	add.s32 	%r449, %r449, 1024;
	setp.lt.s32 	%p71, %r449, %r68;
	@%p71 bra 	$L__BB18_12;
$L__BB18_13:
	setp.lt.s32 	%p72, %r68, 256;
	@%p72 bra 	$L__BB18_18;
	// begin inline asm
	mov.u32 %r389, %laneid;
	// end inline asm
	mov.b64 	{%r391, %r396}, %rd423;
	mov.b32 	%r397, 1;
	mov.b32 	%r438, 31;
	mov.b32 	%r439, -1;
	// begin inline asm
	shfl.sync.down.b32 %r390, %r391, %r397, %r438, %r439;
	// end inline asm
	// begin inline asm
	shfl.sync.down.b32 %r395, %r396, %r397, %r438, %r439;
	// end inline asm
	mov.b64 	%rd389, {%r390, %r395};
	setp.gt.s32 	%p88, %r389, 30;
	selp.b64 	%rd390, 1, %rd389, %p88;
	mul.lo.s64 	%rd391, %rd390, %rd423;
	mov.b64 	{%r401, %r406}, %rd391;
	mov.b32 	%r407, 2;
	// begin inline asm
	shfl.sync.down.b32 %r400, %r401, %r407, %r438, %r439;
	// end inline asm
	// begin inline asm
	shfl.sync.down.b32 %r405, %r406, %r407, %r438, %r439;
	// end inline asm
	mov.b64 	%rd392, {%r400, %r405};
	setp.gt.s32 	%p89, %r389, 29;
	selp.b64 	%rd393, 1, %rd392, %p89;
	mul.lo.s64 	%rd394, %rd393, %rd391;
	mov.b64 	{%r411, %r416}, %rd394;
	mov.b32 	%r417, 4;
	// begin inline asm
	shfl.sync.down.b32 %r410, %r411, %r417, %r438, %r439;
	// end inline asm
	// begin inline asm
	shfl.sync.down.b32 %r415, %r416, %r417, %r438, %r439;
	// end inline asm
	mov.b64 	%rd395, {%r410, %r415};
	setp.gt.s32 	%p90, %r389, 27;
	selp.b64 	%rd396, 1, %rd395, %p90;
	mul.lo.s64 	%rd397, %rd396, %rd394;
	mov.b64 	{%r421, %r426}, %rd397;
	mov.b32 	%r427, 8;
	// begin inline asm
	shfl.sync.down.b32 %r420, %r421, %r427, %r438, %r439;
	// end inline asm
	// begin inline asm
	shfl.sync.down.b32 %r425, %r426, %r427, %r438, %r439;
	// end inline asm
	mov.b64 	%rd398, {%r420, %r425};
	setp.gt.s32 	%p91, %r389, 23;
	selp.b64 	%rd399, 1, %rd398, %p91;
	mul.lo.s64 	%rd400, %rd399, %rd397;
	mov.b64 	{%r431, %r436}, %rd400;
	mov.b32 	%r437, 16;
	// begin inline asm
	shfl.sync.down.b32 %r430, %r431, %r437, %r438, %r439;
	// end inline asm
	// begin inline asm
	shfl.sync.down.b32 %r435, %r436, %r437, %r438, %r439;
	// end inline asm
	mov.b64 	%rd401, {%r430, %r435};
	setp.gt.s32 	%p92, %r389, 15;
	selp.b64 	%rd402, 1, %rd401, %p92;
	mul.lo.s64 	%rd447, %rd402, %rd400;
	setp.ne.s32 	%p93, %r389, 0;
	@%p93 bra 	$L__BB18_16;
	shr.u32 	%r440, %r1, 2;
	and.b32  	%r441, %r440, 248;
	mov.u32 	%r442, _ZZN3cub18CUB_300001_SM_10006detail6reduce28DeviceReduceSingleTileKernelINS2_10policy_hubImy11mul_functorImEE10Policy1000EPmS9_iS6_mmN4cuda3std3__410__identityEEEvT0_T1_T2_T3_T4_T6_E12temp_storage;
	add.s32 	%r443, %r442, %r441;
	st.shared.u64 	[%r443+8], %rd447;
$L__BB18_16:
	bar.sync 	0;
	setp.ne.s32 	%p94, %r1, 0;
	@%p94 bra 	$L__BB18_72;
	ld.shared.u64 	%rd403, [_ZZN3cub18CUB_300001_SM_10006detail6reduce28DeviceReduceSingleTileKernelINS2_10policy_hubImy11mul_functorImEE10Policy1000EPmS9_iS6_mmN4cuda3std3__410__identityEEEvT0_T1_T2_T3_T4_T6_E12temp_storage+16];
	mul.lo.s64 	%rd404, %rd403, %rd447;
	ld.shared.u64 	%rd405, [_ZZN3cub18CUB_300001_SM_10006detail6reduce28DeviceReduceSingleTileKernelINS2_10policy_hubImy11mul_functorImEE10Policy1000EPmS9_iS6_mmN4cuda3std3__410__identityEEEvT0_T1_T2_T3_T4_T6_E12temp_storage+24];
	mul.lo.s64 	%rd406, %rd404, %rd405;
	ld.shared.u64 	%rd407, [_ZZN3cub18CUB_300001_SM_10006detail6reduce28DeviceReduceSingleTileKernelINS2_10policy_hubImy11mul_functorImEE10Policy1000EPmS9_iS6_mmN4cuda3std3__410__identityEEEvT0_T1_T2_T3_T4_T6_E12temp_storage+32];
	mul.lo.s64 	%rd408, %rd406, %rd407;
	ld.shared.u64 	%rd409, [_ZZN3cub18CUB_300001_SM_10006detail6reduce28DeviceReduceSingleTileKernelINS2_10policy_hubImy11mul_functorImEE10Policy1000EPmS9_iS6_mmN4cuda3std3__410__identityEEEvT0_T1_T2_T3_T4_T6_E12temp_storage+40];
	mul.lo.s64 	%rd410, %rd408, %rd409;
	ld.shared.u64 	%rd411, [_ZZN3cub18CUB_300001_SM_10006detail6reduce28DeviceReduceSingleTileKernelINS2_10policy_hubImy11mul_functorImEE10Policy1000EPmS9_iS6_mmN4cuda3std3__410__identityEEEvT0_T1_T2_T3_T4_T6_E12temp_storage+48];
	mul.lo.s64 	%rd412, %rd410, %rd411;
	ld.shared.u64 	%rd413, [_ZZN3cub18CUB_300001_SM_10006detail6reduce28DeviceReduceSingleTileKernelINS2_10policy_hubImy11mul_functorImEE10Policy1000EPmS9_iS6_mmN4cuda3std3__410__identityEEEvT0_T1_T2_T3_T4_T6_E12temp_storage+56];
	mul.lo.s64 	%rd414, %rd412, %rd413;
	ld.shared.u64 	%rd415, [_ZZN3cub18CUB_300001_SM_10006detail6reduce28DeviceReduceSingleTileKernelINS2_10policy_hubImy11mul_functorImEE10Policy1000EPmS9_iS6_mmN4cuda3std3__410__identityEEEvT0_T1_T2_T3_T4_T6_E12temp_storage+64];
	mul.lo.s64 	%rd447, %rd414, %rd415;
	bra.uni 	$L__BB18_72;
$L__BB18_18:
	// begin inline asm
	mov.u32 %r326, %laneid;
	// end inline asm
	and.b32  	%r377, %r1, 992;
	add.s32 	%r378, %r377, 32;
	setp.gt.s32 	%p73, %r378, %r68;
	not.b32 	%r379, %r377;
	add.s32 	%r380, %r68, %r379;
	selp.b32 	%r375, %r380, 31, %p73;
	mov.b64 	{%r328, %r333}, %rd423;
	mov.b32 	%r334, 1;
	mov.b32 	%r376, -1;
	// begin inline asm
	shfl.sync.down.b32 %r327, %r328, %r334, %r375, %r376;
	// end inline asm
	// begin inline asm
	shfl.sync.down.b32 %r332, %r333, %r334, %r375, %r376;
	// end inline asm
	mov.b64 	%rd355, {%r327, %r332};
	setp.lt.s32 	%p74, %r326, %r375;
	selp.b64 	%rd356, %rd355, 1, %p74;
	mul.lo.s64 	%rd357, %rd356, %rd423;
	mov.b64 	{%r338, %r343}, %rd357;
	mov.b32 	%r344, 2;
	// begin inline asm
	shfl.sync.down.b32 %r337, %r338, %r344, %r375, %r376;
	// end inline asm
	// begin inline asm
	shfl.sync.down.b32 %r342, %r343, %r344, %r375, %r376;
	// end inline asm
	mov.b64 	%rd358, {%r337, %r342};
	add.s32 	%r381, %r326, 2;
	setp.gt.s32 	%p75, %r381, %r375;
	selp.b64 	%rd359, 1, %rd358, %p75;
	mul.lo.s64 	%rd360, %rd359, %rd357;
	mov.b64 	{%r348, %r353}, %rd360;
	mov.b32 	%r354, 4;
	// begin inline asm
	shfl.sync.down.b32 %r347, %r348, %r354, %r375, %r376;
	// end inline asm
	// begin inline asm
	shfl.sync.down.b32 %r352, %r353, %r354, %r375, %r376;
	// end inline asm
	mov.b64 	%rd361, {%r347, %r352};
	add.s32 	%r382, %r326, 4;
	setp.gt.s32 	%p76, %r382, %r375;
	selp.b64 	%rd362, 1, %rd361, %p76;
	mul.lo.s64 	%rd363, %rd362, %rd360;
	mov.b64 	{%r358, %r363}, %rd363;
	mov.b32 	%r364, 8;
	// begin inline asm
	shfl.sync.down.b32 %r357, %r358, %r364, %r375, %r376;
	// end inline asm
	// begin inline asm
	shfl.sync.down.b32 %r362, %r363, %r364, %r375, %r376;
	// end inline asm
	mov.b64 	%rd364, {%r357, %r362};
	add.s32 	%r383, %r326, 8;
	setp.gt.s32 	%p77, %r383, %r375;
	selp.b64 	%rd365, 1, %rd364, %p77;
	mul.lo.s64 	%rd366, %rd365, %rd363;
	mov.b64 	{%r368, %r373}, %rd366;
	mov.b32 	%r374, 16;
	// begin inline asm
	shfl.sync.down.b32 %r367, %r368, %r374, %r375, %r376;
	// end inline asm
	// begin inline asm
	shfl.sync.down.b32 %r372, %r373, %r374, %r375, %r376;
	// end inline asm
	mov.b64 	%rd367, {%r367, %r372};
	add.s32 	%r384, %r326, 16;
	setp.gt.s32 	%p78, %r384, %r375;
	selp.b64 	%rd368, 1, %rd367, %p78;
	mul.lo.s64 	%rd447, %rd368, %rd366;
	setp.ne.s32 	%p79, %r326, 0;
	@%p79 bra 	$L__BB18_20;
	shr.u32 	%r385, %r1, 2;
	and.b32  	%r386, %r385, 248;
	mov.u32 	%r387, _ZZN3cub18CUB_300001_SM_10006detail6reduce28DeviceReduceSingleTileKernelINS2_10policy_hubImy11mul_functorImEE10Policy1000EPmS9_iS6_mmN4cuda3std3__410__identityEEEvT0_T1_T2_T3_T4_T6_E12temp_storage;
	add.s32 	%r388, %r387, %r386;
	st.shared.u64 	[%r388+8], %rd447;
$L__BB18_20:
	bar.sync 	0;
	setp.ne.s32 	%p80, %r1, 0;
	@%p80 bra 	$L__BB18_72;
	setp.gt.s32 	%p81, %r68, 32;
	ld.shared.u64 	%rd369, [_ZZN3cub18CUB_300001_SM_10006detail6reduce28DeviceReduceSingleTileKernelINS2_10policy_hubImy11mul_functorImEE10Policy1000EPmS9_iS6_mmN4cuda3std3__410__identityEEEvT0_T1_T2_T3_T4_T6_E12temp_storage+16];
	selp.b64 	%rd370, %rd369, 1, %p81;
	mul.lo.s64 	%rd371, %rd370, %rd447;
	setp.gt.s32 	%p82, %r68, 64;
	ld.shared.u64 	%rd372, [_ZZN3cub18CUB_300001_SM_10006detail6reduce28DeviceReduceSingleTileKernelINS2_10policy_hubImy11mul_functorImEE10Policy1000EPmS9_iS6_mmN4cuda3std3__410__identityEEEvT0_T1_T2_T3_T4_T6_E12temp_storage+24];
	selp.b64 	%rd373, %rd372, 1, %p82;
	mul.lo.s64 	%rd374, %rd371, %rd373;
	setp.gt.s32 	%p83, %r68, 96;
	ld.shared.u64 	%rd375, [_ZZN3cub18CUB_300001_SM_10006detail6reduce28DeviceReduceSingleTileKernelINS2_10policy_hubImy11mul_functorImEE10Policy1000EPmS9_iS6_mmN4cuda3std3__410__identityEEEvT0_T1_T2_T3_T4_T6_E12temp_storage+32];
	selp.b64 	%rd376, %rd375, 1, %p83;
	mul.lo.s64 	%rd377, %rd374, %rd376;
	setp.gt.s32 	%p84, %r68, 128;
	ld.shared.u64 	%rd378, [_ZZN3cub18CUB_300001_SM_10006detail6reduce28DeviceReduceSingleTileKernelINS2_10policy_hubImy11mul_functorImEE10Policy1000EPmS9_iS6_mmN4cuda3std3__410__identityEEEvT0_T1_T2_T3_T4_T6_E12temp_storage+40];
	selp.b64 	%rd379, %rd378, 1, %p84;
	mul.lo.s64 	%rd380, %rd377, %rd379;
	setp.gt.s32 	%p85, %r68, 160;
	ld.shared.u64 	%rd381, [_ZZN3cub18CUB_300001_SM_10006detail6reduce28DeviceReduceSingleTileKernelINS2_10policy_hubImy11mul_functorImEE10Policy1000EPmS9_iS6_mmN4cuda3std3__410__identityEEEvT0_T1_T2_T3_T4_T6_E12temp_storage+48];
	selp.b64 	%rd382, %rd381, 1, %p85;
	mul.lo.s64 	%rd383, %rd380, %rd382;
	setp.gt.s32 	%p86, %r68, 192;
	ld.shared.u64 	%rd384, [_ZZN3cub18CUB_300001_SM_10006detail6reduce28DeviceReduceSingleTileKernelINS2_10policy_hubImy11mul_functorImEE10Policy1000EPmS9_iS6_mmN4cuda3std3__410__identityEEEvT0_T1_T2_T3_T4_T6_E12temp_storage+56];
	selp.b64 	%rd385, %rd384, 1, %p86;
	mul.lo.s64 	%rd386, %rd383, %rd385;
	setp.gt.s32 	%p87, %r68, 224;
	ld.shared.u64 	%rd387, [_ZZN3cub18CUB_300001_SM_10006detail6reduce28DeviceReduceSingleTileKernelINS2_10policy_hubImy11mul_functorImEE10Policy1000EPmS9_iS6_mmN4cuda3std3__410__identityEEEvT0_T1_T2_T3_T4_T6_E12temp_storage+64];
	selp.b64 	%rd388, %rd387, 1, %p87;
	mul.lo.s64 	%rd447, %rd386, %rd388;
	bra.uni 	$L__BB18_72;
$L__BB18_22:
	mov.u32 	%r13, %tid.x;
	shl.b32 	%r14, %r13, 2;
	mul.wide.u32 	%rd260, %r14, 8;
	add.s64 	%rd250, %rd68, %rd260;
	// begin inline asm
	ld.global.nc.v2.u64 {%rd248, %rd249}, [%rd250];
	// end inline asm
	add.s64 	%rd253, %rd250, 16;
	// begin inline asm
	ld.global.nc.v2.u64 {%rd251, %rd252}, [%rd253];
	// end inline asm
	add.s64 	%rd256, %rd250, 8192;
	// begin inline asm
	ld.global.nc.v2.u64 {%rd254, %rd255}, [%rd256];
	// end inline asm
	add.s64 	%rd259, %rd250, 8208;
	// begin inline asm
	ld.global.nc.v2.u64 {%rd257, %rd258}, [%rd259];
	// end inline asm
	mul.lo.s64 	%rd261, %rd249, %rd248;
	mul.lo.s64 	%rd262, %rd251, %rd261;
	mul.lo.s64 	%rd263, %rd252, %rd262;
	mul.lo.s64 	%rd264, %rd254, %rd263;
	mul.lo.s64 	%rd265, %rd255, %rd264;
	mul.lo.s64 	%rd266, %rd257, %rd265;
	mul.lo.s64 	%rd431, %rd258, %rd266;
	setp.lt.u32 	%p50, %r68, 4096;
	mov.b32 	%r452, 2048;
	@%p50 bra 	$L__BB18_26;
	add.s32 	%r15, %r68, -2048;
	mov.b32 	%r452, 2048;
$L__BB18_24:
	add.s32 	%r258, %r452, %r14;
	mul.wide.u32 	%rd279, %r258, 8;
	add.s64 	%rd269, %rd68, %rd279;
	// begin inline asm
	ld.global.nc.v2.u64 {%rd267, %rd268}, [%rd269];
	// end inline asm
	add.s64 	%rd272, %rd269, 16;
	// begin inline asm
	ld.global.nc.v2.u64 {%rd270, %rd271}, [%rd272];
	// end inline asm
	add.s64 	%rd275, %rd269, 8192;
	// begin inline asm
	ld.global.nc.v2.u64 {%rd273, %rd274}, [%rd275];
	// end inline asm
	add.s64 	%rd278, %rd269, 8208;
	// begin inline asm
	ld.global.nc.v2.u64 {%rd276, %rd277}, [%rd278];
	// end inline asm
	mul.lo.s64 	%rd280, %rd267, %rd431;
	mul.lo.s64 	%rd281, %rd268, %rd280;
	mul.lo.s64 	%rd282, %rd270, %rd281;
	mul.lo.s64 	%rd283, %rd271, %rd282;
	mul.lo.s64 	%rd284, %rd273, %rd283;
	mul.lo.s64 	%rd285, %rd274, %rd284;
	mul.lo.s64 	%rd286, %rd276, %rd285;
	mul.lo.s64 	%rd431, %rd277, %rd286;
	sub.s32 	%r259, %r68, %r452;
	setp.lt.s32 	%p51, %r259, 2048;
	@%p51 bra 	$L__BB18_34;
	add.s32 	%r452, %r452, 2048;
	setp.le.s32 	%p52, %r452, %r15;
	@%p52 bra 	$L__BB18_24;
$L__BB18_26:
	setp.le.s32 	%p53, %r68, %r452;
	@%p53 bra 	$L__BB18_34;
	sub.s32 	%r19, %r68, %r452;
	setp.ge.s32 	%p54, %r13, %r19;
	@%p54 bra 	$L__BB18_34;
	not.b32 	%r260, %r13;
	add.s32 	%r261, %r68, %r260;
	sub.s32 	%r20, %r261, %r452;
	and.b32  	%r262, %r20, 768;
	setp.eq.s32 	%p55, %r262, 768;
	mov.u32 	%r456, %r13;
	@%p55 bra 	$L__BB18_31;
	add.s32 	%r454, %r13, %r452;
	shr.u32 	%r263, %r20, 8;
	add.s32 	%r264, %r263, 1;
	and.b32  	%r265, %r264, 3;
	neg.s32 	%r453, %r265;
	mov.u32 	%r456, %r13;
$L__BB18_30:
	.pragma "nounroll";
	mul.wide.u32 	%rd290, %r454, 8;
	add.s64 	%rd289, %rd68, %rd290;
	// begin inline asm
	ld.global.nc.u64 %rd288, [%rd289];
	// end inline asm
	mul.lo.s64 	%rd431, %rd288, %rd431;
	add.s32 	%r456, %r456, 256;
	add.s32 	%r454, %r454, 256;
	add.s32 	%r453, %r453, 1;
	setp.ne.s32 	%p56, %r453, 0;
	@%p56 bra 	$L__BB18_30;
$L__BB18_31:
	setp.lt.u32 	%p57, %r20, 768;
	@%p57 bra 	$L__BB18_34;
	cvt.u64.u32 	%rd291, %r456;
	cvt.u64.u32 	%rd292, %r452;
	add.s64 	%rd293, %rd291, %rd292;
	shl.b64 	%rd294, %rd293, 3;
	add.s64 	%rd295, %rd294, %rd68;
	add.s64 	%rd429, %rd295, 4096;
	add.s32 	%r457, %r456, %r452;
$L__BB18_33:
	mul.wide.u32 	%rd304, %r457, 8;
	add.s64 	%rd297, %rd68, %rd304;
	// begin inline asm
	ld.global.nc.u64 %rd296, [%rd297];
	// end inline asm
	mul.lo.s64 	%rd305, %rd296, %rd431;
	add.s64 	%rd299, %rd429, -2048;
	// begin inline asm
	ld.global.nc.u64 %rd298, [%rd299];
	// end inline asm
	mul.lo.s64 	%rd306, %rd298, %rd305;
	// begin inline asm
	ld.global.nc.u64 %rd300, [%rd429];
	// end inline asm
	mul.lo.s64 	%rd307, %rd300, %rd306;
	add.s64 	%rd303, %rd429, 2048;
	// begin inline asm
	ld.global.nc.u64 %rd302, [%rd303];
	// end inline asm
	mul.lo.s64 	%rd431, %rd302, %rd307;
	add.s32 	%r456, %r456, 1024;
	add.s64 	%rd429, %rd429, 8192;
	add.s32 	%r457, %r457, 1024;
	setp.lt.s32 	%p58, %r456, %r19;
	@%p58 bra 	$L__BB18_33;
$L__BB18_34:
	// begin inline asm
	mov.u32 %r266, %laneid;
	// end inline asm
	mov.b64 	{%r268, %r273}, %rd431;
	mov.b32 	%r274, 1;
	mov.b32 	%r315, 31;
	mov.b32 	%r316, -1;
	// begin inline asm
	shfl.sync.down.b32 %r267, %r268, %r274, %r315, %r316;
	// end inline asm
	// begin inline asm
	shfl.sync.down.b32 %r272, %r273, %r274, %r315, %r316;
	// end inline asm
	mov.b64 	%rd308, {%r267, %r272};
	setp.gt.s32 	%p59, %r266, 30;
	selp.b64 	%rd309, 1, %rd308, %p59;
	mul.lo.s64 	%rd310, %rd309, %rd431;
	mov.b64 	{%r278, %r283}, %rd310;
	mov.b32 	%r284, 2;
	// begin inline asm
	shfl.sync.down.b32 %r277, %r278, %r284, %r315, %r316;
	// end inline asm
	// begin inline asm
	shfl.sync.down.b32 %r282, %r283, %r284, %r315, %r316;
	// end inline asm
	mov.b64 	%rd311, {%r277, %r282};
	setp.gt.s32 	%p60, %r266, 29;
	selp.b64 	%rd312, 1, %rd311, %p60;
	mul.lo.s64 	%rd313, %rd312, %rd310;
	mov.b64 	{%r288, %r293}, %rd313;
	mov.b32 	%r294, 4;
	// begin inline asm
	shfl.sync.down.b32 %r287, %r288, %r294, %r315, %r316;
	// end inline asm
	// begin inline asm
	shfl.sync.down.b32 %r292, %r293, %r294, %r315, %r316;
	// end inline asm
	mov.b64 	%rd314, {%r287, %r292};
	setp.gt.s32 	%p61, %r266, 27;
	selp.b64 	%rd315, 1, %rd314, %p61;
	mul.lo.s64 	%rd316, %rd315, %rd313;
	mov.b64 	{%r298, %r303}, %rd316;
	mov.b32 	%r304, 8;
	// begin inline asm
	shfl.sync.down.b32 %r297, %r298, %r304, %r315, %r316;
	// end inline asm
	// begin inline asm
	shfl.sync.down.b32 %r302, %r303, %r304, %r315, %r316;
	// end inline asm
	mov.b64 	%rd317, {%r297, %r302};
	setp.gt.s32 	%p62, %r266, 23;
	selp.b64 	%rd318, 1, %rd317, %p62;
	mul.lo.s64 	%rd319, %rd318, %rd316;
	mov.b64 	{%r308, %r313}, %rd319;
	mov.b32 	%r314, 16;
	// begin inline asm
	shfl.sync.down.b32 %r307, %r308, %r314, %r315, %r316;
	// end inline asm
	// begin inline asm
	shfl.sync.down.b32 %r312, %r313, %r314, %r315, %r316;
	// end inline asm
	mov.b64 	%rd320, {%r307, %r312};
	setp.gt.s32 	%p63, %r266, 15;
	selp.b64 	%rd321, 1, %rd320, %p63;
	mul.lo.s64 	%rd447, %rd321, %rd319;
	setp.ne.s32 	%p64, %r266, 0;
	@%p64 bra 	$L__BB18_36;
	shr.u32 	%r317, %r13, 2;
	and.b32  	%r318, %r317, 248;
	mov.u32 	%r319, _ZZN3cub18CUB_300001_SM_10006detail6reduce28DeviceReduceSingleTileKernelINS2_10policy_hubImy11mul_functorImEE10Policy1000EPmS9_iS6_mmN4cuda3std3__410__identityEEEvT0_T1_T2_T3_T4_T6_E12temp_storage;
	add.s32 	%r320, %r319, %r318;
	st.shared.u64 	[%r320+8], %rd447;
$L__BB18_36:
	bar.sync 	0;
	setp.ne.s32 	%p65, %r13, 0;
	@%p65 bra 	$L__BB18_72;
	ld.shared.u64 	%rd322, [_ZZN3cub18CUB_300001_SM_10006detail6reduce28DeviceReduceSingleTileKernelINS2_10policy_hubImy11mul_functorImEE10Policy1000EPmS9_iS6_mmN4cuda3std3__410__identityEEEvT0_T1_T2_T3_T4_T6_E12temp_storage+16];
	mul.lo.s64 	%rd323, %rd322, %rd447;
	ld.shared.u64 	%rd324, [_ZZN3cub18CUB_300001_SM_10006detail6reduce28DeviceReduceSingleTileKernelINS2_10policy_hubImy11mul_functorImEE10Policy1000EPmS9_iS6_mmN4cuda3std3__410__identityEEEvT0_T1_T2_T3_T4_T6_E12temp_storage+24];
	mul.lo.s64 	%rd325, %rd323, %rd324;
	ld.shared.u64 	%rd326, [_ZZN3cub18CUB_300001_SM_10006detail6reduce28DeviceReduceSingleTileKernelINS2_10policy_hubImy11mul_functorImEE10Policy1000EPmS9_iS6_mmN4cuda3std3__410__identityEEEvT0_T1_T2_T3_T4_T6_E12temp_storage+32];
	mul.lo.s64 	%rd327, %rd325, %rd326;
	ld.shared.u64 	%rd328, [_ZZN3cub18CUB_300001_SM_10006detail6reduce28DeviceReduceSingleTileKernelINS2_10policy_hubImy11mul_functorImEE10Policy1000EPmS9_iS6_mmN4cuda3std3__410__identityEEEvT0_T1_T2_T3_T4_T6_E12temp_storage+40];
	mul.lo.s64 	%rd329, %rd327, %rd328;
	ld.shared.u64 	%rd330, [_ZZN3cub18CUB_300001_SM_10006detail6reduce28DeviceReduceSingleTileKernelINS2_10policy_hubImy11mul_functorImEE10Policy1000EPmS9_iS6_mmN4cuda3std3__410__identityEEEvT0_T1_T2_T3_T4_T6_E12temp_storage+48];
	mul.lo.s64 	%rd331, %rd329, %rd330;
	ld.shared.u64 	%rd332, [_ZZN3cub18CUB_300001_SM_10006detail6reduce28DeviceReduceSingleTileKernelINS2_10policy_hubImy11mul_functorImEE10Policy1000EPmS9_iS6_mmN4cuda3std3__410__identityEEEvT0_T1_T2_T3_T4_T6_E12temp_storage+56];
	mul.lo.s64 	%rd333, %rd331, %rd332;
	ld.shared.u64 	%rd334, [_ZZN3cub18CUB_300001_SM_10006detail6reduce28DeviceReduceSingleTileKernelINS2_10policy_hubImy11mul_functorImEE10Policy1000EPmS9_iS6_mmN4cuda3std3__410__identityEEEvT0_T1_T2_T3_T4_T6_E12temp_storage+64];
	mul.lo.s64 	%rd447, %rd333, %rd334;
	bra.uni 	$L__BB18_72;
$L__BB18_38:
	setp.gt.s32 	%p3, %r68, 2047;
	@%p3 bra 	$L__BB18_56;
	mov.u32 	%r35, %tid.x;
	setp.ge.s32 	%p20, %r35, %r68;
	mov.b64 	%rd438, 0;
	mov.u32 	%r462, %r35;
	@%p20 bra 	$L__BB18_41;
	mul.wide.u32 	%rd170, %r35, 8;
	add.s64 	%rd169, %rd68, %rd170;
	// begin inline asm
	ld.global.nc.u64 %rd438, [%rd169];
	// end inline asm
	add.s32 	%r462, %r35, 256;
$L__BB18_41:
	setp.ge.s32 	%p21, %r462, %r68;
	@%p21 bra 	$L__BB18_47;
	not.b32 	%r133, %r462;
	add.s32 	%r38, %r68, %r133;
	and.b32  	%r134, %r38, 768;
	setp.eq.s32 	%p22, %r134, 768;
	@%p22 bra 	$L__BB18_45;
	mul.wide.u32 	%rd172, %r462, 8;
	add.s64 	%rd433, %rd68, %rd172;
	shr.u32 	%r135, %r38, 8;
	add.s32 	%r136, %r135, 1;
	and.b32  	%r137, %r136, 3;
	neg.s32 	%r460, %r137;
$L__BB18_44:
	.pragma "nounroll";
	// begin inline asm
	ld.global.nc.u64 %rd173, [%rd433];
	// end inline asm
	mul.lo.s64 	%rd438, %rd173, %rd438;
	add.s32 	%r462, %r462, 256;
	add.s64 	%rd433, %rd433, 2048;
	add.s32 	%r460, %r460, 1;
	setp.ne.s32 	%p23, %r460, 0;
	@%p23 bra 	$L__BB18_44;
$L__BB18_45:
	setp.lt.u32 	%p24, %r38, 768;
	@%p24 bra 	$L__BB18_47;
$L__BB18_46:
	mul.wide.s32 	%rd183, %r462, 8;
	add.s64 	%rd176, %rd68, %rd183;
	// begin inline asm
	ld.global.nc.u64 %rd175, [%rd176];
	// end inline asm
	mul.lo.s64 	%rd184, %rd175, %rd438;
	add.s64 	%rd178, %rd176, 2048;
	// begin inline asm
	ld.global.nc.u64 %rd177, [%rd178];
	// end inline asm
	mul.lo.s64 	%rd185, %rd177, %rd184;
	add.s64 	%rd180, %rd176, 4096;
	// begin inline asm
	ld.global.nc.u64 %rd179, [%rd180];
	// end inline asm
	mul.lo.s64 	%rd186, %rd179, %rd185;
	add.s64 	%rd182, %rd176, 6144;
	// begin inline asm
	ld.global.nc.u64 %rd181, [%rd182];
	// end inline asm
	mul.lo.s64 	%rd438, %rd181, %rd186;
	add.s32 	%r462, %r462, 1024;
	setp.lt.s32 	%p25, %r462, %r68;
	@%p25 bra 	$L__BB18_46;
$L__BB18_47:
	setp.lt.s32 	%p26, %r68, 256;
	@%p26 bra 	$L__BB18_52;
	// begin inline asm
	mov.u32 %r201, %laneid;
	// end inline asm
	mov.b64 	{%r203, %r208}, %rd438;
	mov.b32 	%r209, 1;
	mov.b32 	%r250, 31;
	mov.b32 	%r251, -1;
	// begin inline asm
	shfl.sync.down.b32 %r202, %r203, %r209, %r250, %r251;
	// end inline asm
	// begin inline asm
	shfl.sync.down.b32 %r207, %r208, %r209, %r250, %r251;
	// end inline asm
	mov.b64 	%rd221, {%r202, %r207};
	setp.gt.s32 	%p42, %r201, 30;
	selp.b64 	%rd222, 1, %rd221, %p42;
	mul.lo.s64 	%rd223, %rd222, %rd438;
	mov.b64 	{%r213, %r218}, %rd223;
	mov.b32 	%r219, 2;
	// begin inline asm
	shfl.sync.down.b32 %r212, %r213, %r219, %r250, %r251;
	// end inline asm
	// begin inline asm
	shfl.sync.down.b32 %r217, %r218, %r219, %r250, %r251;
	// end inline asm
	mov.b64 	%rd224, {%r212, %r217};
	setp.gt.s32 	%p43, %r201, 29;
	selp.b64 	%rd225, 1, %rd224, %p43;
	mul.lo.s64 	%rd226, %rd225, %rd223;
	mov.b64 	{%r223, %r228}, %rd226;
	mov.b32 	%r229, 4;
	// begin inline asm
	shfl.sync.down.b32 %r222, %r223, %r229, %r250, %r251;
	// end inline asm
	// begin inline asm
	shfl.sync.down.b32 %r227, %r228, %r229, %r250, %r251;
	// end inline asm
	mov.b64 	%rd227, {%r222, %r227};
	setp.gt.s32 	%p44, %r201, 27;
	selp.b64 	%rd228, 1, %rd227, %p44;
	mul.lo.s64 	%rd229, %rd228, %rd226;
	mov.b64 	{%r233, %r238}, %rd229;
	mov.b32 	%r239, 8;
	// begin inline asm
	shfl.sync.down.b32 %r232, %r233, %r239, %r250, %r251;
	// end inline asm
	// begin inline asm
	shfl.sync.down.b32 %r237, %r238, %r239, %r250, %r251;
	// end inline asm
	mov.b64 	%rd230, {%r232, %r237};
	setp.gt.s32 	%p45, %r201, 23;
	selp.b64 	%rd231, 1, %rd230, %p45;
	mul.lo.s64 	%rd232, %rd231, %rd229;
	mov.b64 	{%r243, %r248}, %rd232;
	mov.b32 	%r249, 16;
	// begin inline asm
	shfl.sync.down.b32 %r242, %r243, %r249, %r250, %r251;
	// end inline asm
	// begin inline asm
	shfl.sync.down.b32 %r247, %r248, %r249, %r250, %r251;
	// end inline asm
	mov.b64 	%rd233, {%r242, %r247};
	setp.gt.s32 	%p46, %r201, 15;
	selp.b64 	%rd234, 1, %rd233, %p46;
	mul.lo.s64 	%rd447, %rd234, %rd232;
	setp.ne.s32 	%p47, %r201, 0;
	@%p47 bra 	$L__BB18_50;
	shr.u32 	%r252, %r35, 2;
	and.b32  	%r253, %r252, 248;
	mov.u32 	%r254, _ZZN3cub18CUB_300001_SM_10006detail6reduce28DeviceReduceSingleTileKernelINS2_10policy_hubImy11mul_functorImEE10Policy1000EPmS9_iS6_mmN4cuda3std3__410__identityEEEvT0_T1_T2_T3_T4_T6_E12temp_storage;
	add.s32 	%r255, %r254, %r253;
	st.shared.u64 	[%r255+8], %rd447;
$L__BB18_50:
	bar.sync 	0;
	setp.ne.s32 	%p48, %r35, 0;
	@%p48 bra 	$L__BB18_72;
	ld.shared.u64 	%rd235, [_ZZN3cub18CUB_300001_SM_10006detail6reduce28DeviceReduceSingleTileKernelINS2_10policy_hubImy11mul_functorImEE10Policy1000EPmS9_iS6_mmN4cuda3std3__410__identityEEEvT0_T1_T2_T3_T4_T6_E12temp_storage+16];
	mul.lo.s64 	%rd236, %rd235, %rd447;
	ld.shared.u64 	%rd237, [_ZZN3cub18CUB_300001_SM_10006detail6reduce28DeviceReduceSingleTileKernelINS2_10policy_hubImy11mul_functorImEE10Policy1000EPmS9_iS6_mmN4cuda3std3__410__identityEEEvT0_T1_T2_T3_T4_T6_E12temp_storage+24];
	mul.lo.s64 	%rd238, %rd236, %rd237;
	ld.shared.u64 	%rd239, [_ZZN3cub18CUB_300001_SM_10006detail6reduce28DeviceReduceSingleTileKernelINS2_10policy_hubImy11mul_functorImEE10Policy1000EPmS9_iS6_mmN4cuda3std3__410__identityEEEvT0_T1_T2_T3_T4_T6_E12temp_storage+32];
	mul.lo.s64 	%rd240, %rd238, %rd239;
	ld.shared.u64 	%rd241, [_ZZN3cub18CUB_300001_SM_10006detail6reduce28DeviceReduceSingleTileKernelINS2_10policy_hubImy11mul_functorImEE10Policy1000EPmS9_iS6_mmN4cuda3std3__410__identityEEEvT0_T1_T2_T3_T4_T6_E12temp_storage+40];
	mul.lo.s64 	%rd242, %rd240, %rd241;
	ld.shared.u64 	%rd243, [_ZZN3cub18CUB_300001_SM_10006detail6reduce28DeviceReduceSingleTileKernelINS2_10policy_hubImy11mul_functorImEE10Policy1000EPmS9_iS6_mmN4cuda3std3__410__identityEEEvT0_T1_T2_T3_T4_T6_E12temp_storage+48];
	mul.lo.s64 	%rd244, %rd242, %rd243;
	ld.shared.u64 	%rd245, [_ZZN3cub18CUB_300001_SM_10006detail6reduce28DeviceReduceSingleTileKernelINS2_10policy_hubImy11mul_functorImEE10Policy1000EPmS9_iS6_mmN4cuda3std3__410__identityEEEvT0_T1_T2_T3_T4_T6_E12temp_storage+56];
	mul.lo.s64 	%rd246, %rd244, %rd245;
	ld.shared.u64 	%rd247, [_ZZN3cub18CUB_300001_SM_10006detail6reduce28DeviceReduceSingleTileKernelINS2_10policy_hubImy11mul_functorImEE10Policy1000EPmS9_iS6_mmN4cuda3std3__410__identityEEEvT0_T1_T2_T3_T4_T6_E12temp_storage+64];
	mul.lo.s64 	%rd447, %rd246, %rd247;
	bra.uni 	$L__BB18_72;
$L__BB18_52:
	// begin inline asm
	mov.u32 %r138, %laneid;
	// end inline asm
	and.b32  	%r189, %r35, 992;
	add.s32 	%r190, %r189, 32;
	setp.gt.s32 	%p27, %r190, %r68;
	not.b32 	%r191, %r189;
	add.s32 	%r192, %r68, %r191;
	selp.b32 	%r187, %r192, 31, %p27;
	mov.b64 	{%r140, %r145}, %rd438;
	mov.b32 	%r146, 1;
	mov.b32 	%r188, -1;
	// begin inline asm
	shfl.sync.down.b32 %r139, %r140, %r146, %r187, %r188;
	// end inline asm
	// begin inline asm
	shfl.sync.down.b32 %r144, %r145, %r146, %r187, %r188;
	// end inline asm
	mov.b64 	%rd187, {%r139, %r144};
	setp.lt.s32 	%p28, %r138, %r187;
	selp.b64 	%rd188, %rd187, 1, %p28;
	mul.lo.s64 	%rd189, %rd188, %rd438;
	mov.b64 	{%r150, %r155}, %rd189;
	mov.b32 	%r156, 2;
	// begin inline asm
	shfl.sync.down.b32 %r149, %r150, %r156, %r187, %r188;
	// end inline asm
	// begin inline asm
	shfl.sync.down.b32 %r154, %r155, %r156, %r187, %r188;
	// end inline asm
	mov.b64 	%rd190, {%r149, %r154};
	add.s32 	%r193, %r138, 2;
	setp.gt.s32 	%p29, %r193, %r187;
	selp.b64 	%rd191, 1, %rd190, %p29;
	mul.lo.s64 	%rd192, %rd191, %rd189;
	mov.b64 	{%r160, %r165}, %rd192;
	mov.b32 	%r166, 4;
	// begin inline asm
	shfl.sync.down.b32 %r159, %r160, %r166, %r187, %r188;
	// end inline asm
	// begin inline asm
	shfl.sync.down.b32 %r164, %r165, %r166, %r187, %r188;
	// end inline asm
	mov.b64 	%rd193, {%r159, %r164};
	add.s32 	%r194, %r138, 4;
	setp.gt.s32 	%p30, %r194, %r187;
	selp.b64 	%rd194, 1, %rd193, %p30;
	mul.lo.s64 	%rd195, %rd194, %rd192;
	mov.b64 	{%r170, %r175}, %rd195;
	mov.b32 	%r176, 8;
	// begin inline asm
	shfl.sync.down.b32 %r169, %r170, %r176, %r187, %r188;
	// end inline asm
	// begin inline asm
	shfl.sync.down.b32 %r174, %r175, %r176, %r187, %r188;
	// end inline asm
	mov.b64 	%rd196, {%r169, %r174};
	add.s32 	%r195, %r138, 8;
	setp.gt.s32 	%p31, %r195, %r187;
	selp.b64 	%rd197, 1, %rd196, %p31;
	mul.lo.s64 	%rd198, %rd197, %rd195;
	mov.b64 	{%r180, %r185}, %rd198;
	mov.b32 	%r186, 16;
	// begin inline asm
	shfl.sync.down.b32 %r179, %r180, %r186, %r187, %r188;
	// end inline asm
	// begin inline asm
	shfl.sync.down.b32 %r184, %r185, %r186, %r187, %r188;
	// end inline asm
	mov.b64 	%rd199, {%r179, %r184};
	add.s32 	%r196, %r138, 16;
	setp.gt.s32 	%p32, %r196, %r187;
	selp.b64 	%rd200, 1, %rd199, %p32;
	mul.lo.s64 	%rd447, %rd200, %rd198;
	setp.ne.s32 	%p33, %r138, 0;
	@%p33 bra 	$L__BB18_54;
	shr.u32 	%r197, %r35, 2;
	and.b32  	%r198, %r197, 248;
	mov.u32 	%r199, _ZZN3cub18CUB_300001_SM_10006detail6reduce28DeviceReduceSingleTileKernelINS2_10policy_hubImy11mul_functorImEE10Policy1000EPmS9_iS6_mmN4cuda3std3__410__identityEEEvT0_T1_T2_T3_T4_T6_E12temp_storage;
	add.s32 	%r200, %r199, %r198;
	st.shared.u64 	[%r200+8], %rd447;
$L__BB18_54:
	bar.sync 	0;
	setp.ne.s32 	%p34, %r35, 0;
	@%p34 bra 	$L__BB18_72;
	setp.gt.s32 	%p35, %r68, 32;
	ld.shared.u64 	%rd201, [_ZZN3cub18CUB_300001_SM_10006detail6reduce28DeviceReduceSingleTileKernelINS2_10policy_hubImy11mul_functorImEE10Policy1000EPmS9_iS6_mmN4cuda3std3__410__identityEEEvT0_T1_T2_T3_T4_T6_E12temp_storage+16];
	selp.b64 	%rd202, %rd201, 1, %p35;
	mul.lo.s64 	%rd203, %rd202, %rd447;
	setp.gt.s32 	%p36, %r68, 64;
	ld.shared.u64 	%rd204, [_ZZN3cub18CUB_300001_SM_10006detail6reduce28DeviceReduceSingleTileKernelINS2_10policy_hubImy11mul_functorImEE10Policy1000EPmS9_iS6_mmN4cuda3std3__410__identityEEEvT0_T1_T2_T3_T4_T6_E12temp_storage+24];
	selp.b64 	%rd205, %rd204, 1, %p36;
	mul.lo.s64 	%rd206, %rd203, %rd205;
	setp.gt.s32 	%p37, %r68, 96;
	ld.shared.u64 	%rd207, [_ZZN3cub18CUB_300001_SM_10006detail6reduce28DeviceReduceSingleTileKernelINS2_10policy_hubImy11mul_functorImEE10Policy1000EPmS9_iS6_mmN4cuda3std3__410__identityEEEvT0_T1_T2_T3_T4_T6_E12temp_storage+32];
	selp.b64 	%rd208, %rd207, 1, %p37;
	mul.lo.s64 	%rd209, %rd206, %rd208;
	setp.gt.s32 	%p38, %r68, 128;
	ld.shared.u64 	%rd210, [_ZZN3cub18CUB_300001_SM_10006detail6reduce28DeviceReduceSingleTileKernelINS2_10policy_hubImy11mul_functorImEE10Policy1000EPmS9_iS6_mmN4cuda3std3__410__identityEEEvT0_T1_T2_T3_T4_T6_E12temp_storage+40];
	selp.b64 	%rd211, %rd210, 1, %p38;
	mul.lo.s64 	%rd212, %rd209, %rd211;
	setp.gt.s32 	%p39, %r68, 160;
	ld.shared.u64 	%rd213, [_ZZN3cub18CUB_300001_SM_10006detail6reduce28DeviceReduceSingleTileKernelINS2_10policy_hubImy11mul_functorImEE10Policy1000EPmS9_iS6_mmN4cuda3std3__410__identityEEEvT0_T1_T2_T3_T4_T6_E12temp_storage+48];
	selp.b64 	%rd214, %rd213, 1, %p39;
	mul.lo.s64 	%rd215, %rd212, %rd214;
	setp.gt.s32 	%p40, %r68, 192;
	ld.shared.u64 	%rd216, [_ZZN3cub18CUB_300001_SM_10006detail6reduce28DeviceReduceSingleTileKernelINS2_10policy_hubImy11mul_functorImEE10Policy1000EPmS9_iS6_mmN4cuda3std3__410__identityEEEvT0_T1_T2_T3_T4_T6_E12temp_storage+56];
	selp.b64 	%rd217, %rd216, 1, %p40;
	mul.lo.s64 	%rd218, %rd215, %rd217;
	setp.gt.s32 	%p41, %r68, 224;
	ld.shared.u64 	%rd219, [_ZZN3cub18CUB_300001_SM_10006detail6reduce28DeviceReduceSingleTileKernelINS2_10policy_hubImy11mul_functorImEE10Policy1000EPmS9_iS6_mmN4cuda3std3__410__identityEEEvT0_T1_T2_T3_T4_T6_E12temp_storage+64];
	selp.b64 	%rd220, %rd219, 1, %p41;
	mul.lo.s64 	%rd447, %rd218, %rd220;
	bra.uni 	$L__BB18_72;
$L__BB18_56:
	mov.u32 	%r47, %tid.x;
	mul.wide.u32 	%rd88, %r47, 8;
	add.s64 	%rd73, %rd68, %rd88;
	// begin inline asm
	ld.global.nc.u64 %rd72, [%rd73];
	// end inline asm
	add.s64 	%rd75, %rd73, 2048;
	// begin inline asm
	ld.global.nc.u64 %rd74, [%rd75];
	// end inline asm
	add.s64 	%rd77, %rd73, 4096;
	// begin inline asm
	ld.global.nc.u64 %rd76, [%rd77];
	// end inline asm
	add.s64 	%rd79, %rd73, 6144;
	// begin inline asm
	ld.global.nc.u64 %rd78, [%rd79];
	// end inline asm
	add.s64 	%rd81, %rd73, 8192;
	// begin inline asm
	ld.global.nc.u64 %rd80, [%rd81];
	// end inline asm
	add.s64 	%rd83, %rd73, 10240;
	// begin inline asm
	ld.global.nc.u64 %rd82, [%rd83];
	// end inline asm
	add.s64 	%rd85, %rd73, 12288;
	// begin inline asm
	ld.global.nc.u64 %rd84, [%rd85];
	// end inline asm
	add.s64 	%rd87, %rd73, 14336;
	// begin inline asm
	ld.global.nc.u64 %rd86, [%rd87];
	// end inline asm
	mul.lo.s64 	%rd89, %rd74, %rd72;
	mul.lo.s64 	%rd90, %rd76, %rd89;
	mul.lo.s64 	%rd91, %rd78, %rd90;
	mul.lo.s64 	%rd92, %rd80, %rd91;
	mul.lo.s64 	%rd93, %rd82, %rd92;
	mul.lo.s64 	%rd94, %rd84, %rd93;
	mul.lo.s64 	%rd446, %rd86, %rd94;
	setp.lt.u32 	%p4, %r68, 4096;
	mov.b32 	%r465, 2048;
	@%p4 bra 	$L__BB18_60;
	add.s32 	%r48, %r68, -2048;
	mov.b32 	%r465, 2048;
$L__BB18_58:
	mul.wide.s32 	%rd111, %r465, 8;
	add.s64 	%rd96, %rd73, %rd111;
	// begin inline asm
	ld.global.nc.u64 %rd95, [%rd96];
	// end inline asm
	add.s64 	%rd98, %rd96, 2048;
	// begin inline asm
	ld.global.nc.u64 %rd97, [%rd98];
	// end inline asm
	add.s64 	%rd100, %rd96, 4096;
	// begin inline asm
	ld.global.nc.u64 %rd99, [%rd100];
	// end inline asm
	add.s64 	%rd102, %rd96, 6144;
	// begin inline asm
	ld.global.nc.u64 %rd101, [%rd102];
	// end inline asm
	add.s64 	%rd104, %rd96, 8192;
	// begin inline asm
	ld.global.nc.u64 %rd103, [%rd104];
	// end inline asm
	add.s64 	%rd106, %rd96, 10240;
	// begin inline asm
	ld.global.nc.u64 %rd105, [%rd106];
	// end inline asm
	add.s64 	%rd108, %rd96, 12288;
	// begin inline asm
	ld.global.nc.u64 %rd107, [%rd108];
	// end inline asm
	add.s64 	%rd110, %rd96, 14336;
	// begin inline asm
	ld.global.nc.u64 %rd109, [%rd110];
	// end inline asm
	mul.lo.s64 	%rd112, %rd95, %rd446;
	mul.lo.s64 	%rd113, %rd97, %rd112;
	mul.lo.s64 	%rd114, %rd99, %rd113;
	mul.lo.s64 	%rd115, %rd101, %rd114;
	mul.lo.s64 	%rd116, %rd103, %rd115;
	mul.lo.s64 	%rd117, %rd105, %rd116;
	mul.lo.s64 	%rd118, %rd107, %rd117;
	mul.lo.s64 	%rd446, %rd109, %rd118;
	sub.s32 	%r71, %r68, %r465;
	setp.lt.s32 	%p5, %r71, 2048;
	@%p5 bra 	$L__BB18_68;
	add.s32 	%r465, %r465, 2048;
	setp.le.s32 	%p6, %r465, %r48;
	@%p6 bra 	$L__BB18_58;
$L__BB18_60:
	setp.le.s32 	%p7, %r68, %r465;
	@%p7 bra 	$L__BB18_68;
	sub.s32 	%r52, %r68, %r465;
	setp.ge.s32 	%p8, %r47, %r52;
	@%p8 bra 	$L__BB18_68;
	not.b32 	%r72, %r47;
	add.s32 	%r73, %r68, %r72;
	sub.s32 	%r53, %r73, %r465;
	and.b32  	%r74, %r53, 768;
	setp.eq.s32 	%p9, %r74, 768;
	mov.u32 	%r469, %r47;
	@%p9 bra 	$L__BB18_65;
	add.s32 	%r467, %r47, %r465;
	shr.u32 	%r75, %r53, 8;
	add.s32 	%r76, %r75, 1;
	and.b32  	%r77, %r76, 3;
	neg.s32 	%r466, %r77;
	mov.u32 	%r469, %r47;
$L__BB18_64:
	.pragma "nounroll";
	mul.wide.u32 	%rd122, %r467, 8;
	add.s64 	%rd121, %rd68, %rd122;
	// begin inline asm
	ld.global.nc.u64 %rd120, [%rd121];
	// end inline asm
	mul.lo.s64 	%rd446, %rd120, %rd446;
	add.s32 	%r469, %r469, 256;
	add.s32 	%r467, %r467, 256;
	add.s32 	%r466, %r466, 1;
	setp.ne.s32 	%p10, %r466, 0;
	@%p10 bra 	$L__BB18_64;
$L__BB18_65:
	setp.lt.u32 	%p11, %r53, 768;
	@%p11 bra 	$L__BB18_68;
	cvt.u64.u32 	%rd123, %r469;
	cvt.u64.u32 	%rd124, %r465;
	add.s64 	%rd125, %rd123, %rd124;
	shl.b64 	%rd126, %rd125, 3;
	add.s64 	%rd127, %rd126, %rd68;
	add.s64 	%rd444, %rd127, 4096;
	add.s32 	%r470, %r469, %r465;
$L__BB18_67:
	mul.wide.u32 	%rd136, %r470, 8;
	add.s64 	%rd129, %rd68, %rd136;
	// begin inline asm
	ld.global.nc.u64 %rd128, [%rd129];
	// end inline asm
	mul.lo.s64 	%rd137, %rd128, %rd446;
	add.s64 	%rd131, %rd444, -2048;
	// begin inline asm
	ld.global.nc.u64 %rd130, [%rd131];
	// end inline asm
	mul.lo.s64 	%rd138, %rd130, %rd137;
	// begin inline asm
	ld.global.nc.u64 %rd132, [%rd444];
	// end inline asm
	mul.lo.s64 	%rd139, %rd132, %rd138;
	add.s64 	%rd135, %rd444, 2048;
	// begin inline asm
	ld.global.nc.u64 %rd134, [%rd135];
	// end inline asm
	mul.lo.s64 	%rd446, %rd134, %rd139;
	add.s32 	%r469, %r469, 1024;
	add.s64 	%rd444, %rd444, 8192;
	add.s32 	%r470, %r470, 1024;
	setp.lt.s32 	%p12, %r469, %r52;
	@%p12 bra 	$L__BB18_67;
$L__BB18_68:
	// begin inline asm
	mov.u32 %r78, %laneid;
	// end inline asm
	mov.b64 	{%r80, %r85}, %rd446;
	mov.b32 	%r86, 1;
	mov.b32 	%r127, 31;
	mov.b32 	%r128, -1;
	// begin inline asm
	shfl.sync.down.b32 %r79, %r80, %r86, %r127, %r128;
	// end inline asm
	// begin inline asm
	shfl.sync.down.b32 %r84, %r85, %r86, %r127, %r128;
	// end inline asm
	mov.b64 	%rd140, {%r79, %r84};
	setp.gt.s32 	%p13, %r78, 30;
	selp.b64 	%rd141, 1, %rd140, %p13;
	mul.lo.s64 	%rd142, %rd141, %rd446;
	mov.b64 	{%r90, %r95}, %rd142;
	mov.b32 	%r96, 2;
	// begin inline asm
	shfl.sync.down.b32 %r89, %r90, %r96, %r127, %r128;
	// end inline asm
	// begin inline asm
	shfl.sync.down.b32 %r94, %r95, %r96, %r127, %r128;
	// end inline asm
	mov.b64 	%rd143, {%r89, %r94};
	setp.gt.s32 	%p14, %r78, 29;
	selp.b64 	%rd144, 1, %rd143, %p14;
	mul.lo.s64 	%rd145, %rd144, %rd142;
	mov.b64 	{%r100, %r105}, %rd145;
	mov.b32 	%r106, 4;
	// begin inline asm
	shfl.sync.down.b32 %r99, %r100, %r106, %r127, %r128;
	// end inline asm
	// begin inline asm
	shfl.sync.down.b32 %r104, %r105, %r106, %r127, %r128;
	// end inline asm
	mov.b64 	%rd146, {%r99, %r104};
	setp.gt.s32 	%p15, %r78, 27;
	selp.b64 	%rd147, 1, %rd146, %p15;
	mul.lo.s64 	%rd148, %rd147, %rd145;
	mov.b64 	{%r110, %r115}, %rd148;
	mov.b32 	%r116, 8;
	// begin inline asm
	shfl.sync.down.b32 %r109, %r110, %r116, %r127, %r128;
	// end inline asm
	// begin inline asm
	shfl.sync.down.b32 %r114, %r115, %r116, %r127, %r128;
	// end inline asm
	mov.b64 	%rd149, {%r109, %r114};
	setp.gt.s32 	%p16, %r78, 23;
	selp.b64 	%rd150, 1, %rd149, %p16;
	mul.lo.s64 	%rd151, %rd150, %rd148;
	mov.b64 	{%r120, %r125}, %rd151;
	mov.b32 	%r126, 16;
	// begin inline asm
	shfl.sync.down.b32 %r119, %r120, %r126, %r127, %r128;
	// end inline asm
	// begin inline asm
	shfl.sync.down.b32 %r124, %r125, %r126, %r127, %r128;
	// end inline asm
	mov.b64 	%rd152, {%r119, %r124};
	setp.gt.s32 	%p17, %r78, 15;
	selp.b64 	%rd153, 1, %rd152, %p17;
	mul.lo.s64 	%rd447, %rd153, %rd151;
	setp.ne.s32 	%p18, %r78, 0;
	@%p18 bra 	$L__BB18_70;
	shr.u32 	%r129, %r47, 2;
	and.b32  	%r130, %r129, 248;
	mov.u32 	%r131, _ZZN3cub18CUB_300001_SM_10006detail6reduce28DeviceReduceSingleTileKernelINS2_10policy_hubImy11mul_functorImEE10Policy1000EPmS9_iS6_mmN4cuda3std3__410__identityEEEvT0_T1_T2_T3_T4_T6_E12temp_storage;
	add.s32 	%r132, %r131, %r130;
	st.shared.u64 	[%r132+8], %rd447;
$L__BB18_70:
	bar.sync 	0;
	setp.ne.s32 	%p19, %r47, 0;
	@%p19 bra 	$L__BB18_72;
	ld.shared.u64 	%rd154, [_ZZN3cub18CUB_300001_SM_10006detail6reduce28DeviceReduceSingleTileKernelINS2_10policy_hubImy11mul_functorImEE10Policy1000EPmS9_iS6_mmN4cuda3std3__410__identityEEEvT0_T1_T2_T3_T4_T6_E12temp_storage+16];
	mul.lo.s64 	%rd155, %rd154, %rd447;
	ld.shared.u64 	%rd156, [_ZZN3cub18CUB_300001_SM_10006detail6reduce28DeviceReduceSingleTileKernelINS2_10policy_hubImy11mul_functorImEE10Policy1000EPmS9_iS6_mmN4cuda3std3__410__identityEEEvT0_T1_T2_T3_T4_T6_E12temp_storage+24];
	mul.lo.s64 	%rd157, %rd155, %rd156;
	ld.shared.u64 	%rd158, [_ZZN3cub18CUB_300001_SM_10006detail6reduce28DeviceReduceSingleTileKernelINS2_10policy_hubImy11mul_functorImEE10Policy1000EPmS9_iS6_mmN4cuda3std3__410__identityEEEvT0_T1_T2_T3_T4_T6_E12temp_storage+32];
	mul.lo.s64 	%rd159, %rd157, %rd158;
	ld.shared.u64 	%rd160, [_ZZN3cub18CUB_300001_SM_10006detail6reduce28DeviceReduceSingleTileKernelINS2_10policy_hubImy11mul_functorImEE10Policy1000EPmS9_iS6_mmN4cuda3std3__410__identityEEEvT0_T1_T2_T3_T4_T6_E12temp_storage+40];
	mul.lo.s64 	%rd161, %rd159, %rd160;
	ld.shared.u64 	%rd162, [_ZZN3cub18CUB_300001_SM_10006detail6reduce28DeviceReduceSingleTileKernelINS2_10policy_hubImy11mul_functorImEE10Policy1000EPmS9_iS6_mmN4cuda3std3__410__identityEEEvT0_T1_T2_T3_T4_T6_E12temp_storage+48];
	mul.lo.s64 	%rd163, %rd161, %rd162;
	ld.shared.u64 	%rd164, [_ZZN3cub18CUB_300001_SM_10006detail6reduce28DeviceReduceSingleTileKernelINS2_10policy_hubImy11mul_functorImEE10Policy1000EPmS9_iS6_mmN4cuda3std3__410__identityEEEvT0_T1_T2_T3_T4_T6_E12temp_storage+56];
	mul.lo.s64 	%rd165, %rd163, %rd164;
	ld.shared.u64 	%rd166, [_ZZN3cub18CUB_300001_SM_10006detail6reduce28DeviceReduceSingleTileKernelINS2_10policy_hubImy11mul_functorImEE10Policy1000EPmS9_iS6_mmN4cuda3std3__410__identityEEEvT0_T1_T2_T3_T4_T6_E12temp_storage+64];
	mul.lo.s64 	%rd447, %rd165, %rd166;
$L__BB18_72:
	mov.u32 	%r444, %tid.x;
	setp.ne.s32 	%p95, %r444, 0;
	@%p95 bra 	$L__BB18_74;
	mul.lo.s64 	%rd416, %rd447, %rd69;
	st.global.u64 	[%rd1], %rd416;
$L__BB18_74:
	ret;

}
	// .globl	_ZN3cub18CUB_300001_SM_10006detail6reduce28DeviceReduceSingleTileKernelINS2_10policy_hubIdj11max_functorIdEE10Policy1000EN6thrust24THRUST_300001_SM_1000_NS6detail15normal_iteratorINSA_10device_ptrIdEEEEPdjS6_ddN4cuda3std3__410__identityEEEvT0_T1_T2_T3_T4_T6_
.visible .entry _ZN3cub18CUB_300001_SM_10006detail6reduce28DeviceReduceSingleTileKernelINS2_10policy_hubIdj11max_functorIdEE10Policy1000EN6thrust24THRUST_300001_SM_1000_NS6detail15normal_iteratorINSA_10device_ptrIdEEEEPdjS6_ddN4cuda3std3__410__identityEEEvT0_T1_T2_T3_T4_T6_(
	.param .align 8 .b8 _ZN3cub18CUB_300001_SM_10006detail6reduce28DeviceReduceSingleTileKernelINS2_10policy_hubIdj11max_functorIdEE10Policy1000EN6thrust24THRUST_300001_SM_1000_NS6detail15normal_iteratorINSA_10device_ptrIdEEEEPdjS6_ddN4cuda3std3__410__identityEEEvT0_T1_T2_T3_T4_T6__param_0[8],
	.param .u64 .ptr .align 1 _ZN3cub18CUB_300001_SM_10006detail6reduce28DeviceReduceSingleTileKernelINS2_10policy_hubIdj11max_functorIdEE10Policy1000EN6thrust24THRUST_300001_SM_1000_NS6detail15normal_iteratorINSA_10device_ptrIdEEEEPdjS6_ddN4cuda3std3__410__identityEEEvT0_T1_T2_T3_T4_T6__param_1,
	.param .u32 _ZN3cub18CUB_300001_SM_10006detail6reduce28DeviceReduceSingleTileKernelINS2_10policy_hubIdj11max_functorIdEE10Policy1000EN6thrust24THRUST_300001_SM_1000_NS6detail15normal_iteratorINSA_10device_ptrIdEEEEPdjS6_ddN4cuda3std3__410__identityEEEvT0_T1_T2_T3_T4_T6__param_2,
	.param .align 1 .b8 _ZN3cub18CUB_300001_SM_10006detail6reduce28DeviceReduceSingleTileKernelINS2_10policy_hubIdj11max_functorIdEE10Policy1000EN6thrust24THRUST_300001_SM_1000_NS6detail15normal_iteratorINSA_10device_ptrIdEEEEPdjS6_ddN4cuda3std3__410__identityEEEvT0_T1_T2_T3_T4_T6__param_3[1],
	.param .f64 _ZN3cub18CUB_300001_SM_10006detail6reduce28DeviceReduceSingleTileKernelINS2_10policy_hubIdj11max_functorIdEE10Policy1000EN6thrust24THRUST_300001_SM_1000_NS6detail15normal_iteratorINSA_10device_ptrIdEEEEPdjS6_ddN4cuda3std3__410__identityEEEvT0_T1_T2_T3_T4_T6__param_4,
	.param .align 1 .b8 _ZN3cub18CUB_300001_SM_10006detail6reduce28DeviceReduceSingleTileKernelINS2_10policy_hubIdj11max_functorIdEE10Policy1000EN6thrust24THRUST_300001_SM_1000_NS6detail15normal_iteratorINSA_10device_ptrIdEEEEPdjS6_ddN4cuda3std3__410__identityEEEvT0_T1_T2_T3_T4_T6__param_5[1]
)
.maxntid 256
.minnctapersm 1
{
	.reg .pred 	%p<169>;
	.reg .b32 	%r<286>;
	.reg .b64 	%rd<114>;
	.reg .b64 	%fd<309>;
	// demoted variable
	.shared .align 8 .b8 _ZZN3cub18CUB_300001_SM_10006detail6reduce28DeviceReduceSingleTileKernelINS2_10policy_hubIdj11max_functorIdEE10Policy1000EN6thrust24THRUST_300001_SM_1000_NS6detail15normal_iteratorINSA_10device_ptrIdEEEEPdjS6_ddN4cuda3std3__410__identityEEEvT0_T1_T2_T3_T4_T6_E12temp_storage[80];
	ld.param.u64 	%rd9, [_ZN3cub18CUB_300001_SM_10006detail6reduce28DeviceReduceSingleTileKernelINS2_10policy_hubIdj11max_functorIdEE10Policy1000EN6thrust24THRUST_300001_SM_1000_NS6detail15normal_iteratorINSA_10device_ptrIdEEEEPdjS6_ddN4cuda3std3__410__identityEEEvT0_T1_T2_T3_T4_T6__param_0];
	ld.param.u64 	%rd10, [_ZN3cub18CUB_300001_SM_10006detail6reduce28DeviceReduceSingleTileKernelINS2_10policy_hubIdj11max_functorIdEE10Policy1000EN6thrust24THRUST_300001_SM_1000_NS6detail15normal_iteratorINSA_10device_ptrIdEEEEPdjS6_ddN4cuda3std3__410__identityEEEvT0_T1_T2_T3_T4_T6__param_1];
	ld.param.u32 	%r51, [_ZN3cub18CUB_300001_SM_10006detail6reduce28DeviceReduceSingleTileKernelINS2_10policy_hubIdj11max_functorIdEE10Policy1000EN6thrust24THRUST_300001_SM_1000_NS6detail15normal_iteratorINSA_10device_ptrIdEEEEPdjS6_ddN4cuda3std3__410__identityEEEvT0_T1_T2_T3_T4_T6__param_2];
	ld.param.f64 	%fd42, [_ZN3cub18CUB_300001_SM_10006detail6reduce28DeviceReduceSingleTileKernelINS2_10policy_hubIdj11max_functorIdEE10Policy1000EN6thrust24THRUST_300001_SM_1000_NS6detail15normal_iteratorINSA_10device_ptrIdEEEEPdjS6_ddN4cuda3std3__410__identityEEEvT0_T1_T2_T3_T4_T6__param_4];
	cvta.to.global.u64 	%rd1, %rd10;
	setp.ne.s32 	%p1, %r51, 0;
	@%p1 bra 	$L__BB19_3;
	mov.u32 	%r268, %tid.x;
	setp.ne.s32 	%p168, %r268, 0;
	@%p168 bra 	$L__BB19_52;
	st.global.f64 	[%rd1], %fd42;
	bra.uni 	$L__BB19_52;
$L__BB19_3:
	cvta.to.global.u64 	%rd2, %rd9;
	setp.gt.u32 	%p2, %r51, 2047;
	@%p2 bra 	$L__BB19_28;
	mov.u32 	%r1, %tid.x;
	setp.ge.u32 	%p80, %r1, %r51;
	mov.f64 	%fd296, 0d0000000000000000;
	mov.u32 	%r272, %r1;
	@%p80 bra 	$L__BB19_6;
	mul.wide.u32 	%rd83, %r1, 8;
	add.s64 	%rd84, %rd2, %rd83;
	ld.global.f64 	%fd296, [%rd84];
	add.s32 	%r272, %r1, 256;
$L__BB19_6:
	setp.ge.u32 	%p81, %r272, %r51;
	@%p81 bra 	$L__BB19_19;
	not.b32 	%r145, %r272;
	add.s32 	%r146, %r51, %r145;
	shr.u32 	%r147, %r146, 8;
	add.s32 	%r4, %r147, 1;
	and.b32  	%r5, %r4, 15;
	setp.lt.u32 	%p82, %r146, 3840;
	@%p82 bra 	$L__BB19_10;
	and.b32  	%r148, %r4, 33554416;
	neg.s32 	%r270, %r148;
	mul.wide.u32 	%rd85, %r272, 8;
	add.s64 	%rd86, %rd85, %rd2;
	add.s64 	%rd112, %rd86, 16384;
$L__BB19_9:
	.pragma "nounroll";
	ld.global.f64 	%fd157, [%rd112+-16384];
	setp.lt.f64 	%p83, %fd296, %fd157;
	selp.f64 	%fd158, %fd157, %fd296, %p83;
	ld.global.f64 	%fd159, [%rd112+-14336];
	setp.lt.f64 	%p84, %fd158, %fd159;
	selp.f64 	%fd160, %fd159, %fd158, %p84;
	ld.global.f64 	%fd161, [%rd112+-12288];
	setp.lt.f64 	%p85, %fd160, %fd161;
	selp.f64 	%fd162, %fd161, %fd160, %p85;
	ld.global.f64 	%fd163, [%rd112+-10240];
	setp.lt.f64 	%p86, %fd162, %fd163;
	selp.f64 	%fd164, %fd163, %fd162, %p86;
	ld.global.f64 	%fd165, [%rd112+-8192];
	setp.lt.f64 	%p87, %fd164, %fd165;
	selp.f64 	%fd166, %fd165, %fd164, %p87;
	ld.global.f64 	%fd167, [%rd112+-6144];
	setp.lt.f64 	%p88, %fd166, %fd167;
	selp.f64 	%fd168, %fd167, %fd166, %p88;
	ld.global.f64 	%fd169, [%rd112+-4096];
	setp.lt.f64 	%p89, %fd168, %fd169;
	selp.f64 	%fd170, %fd169, %fd168, %p89;
	ld.global.f64 	%fd171, [%rd112+-2048];
	setp.lt.f64 	%p90, %fd170, %fd171;
	selp.f64 	%fd172, %fd171, %fd170, %p90;
	ld.global.f64 	%fd173, [%rd112];
	setp.lt.f64 	%p91, %fd172, %fd173;
	selp.f64 	%fd174, %fd173, %fd172, %p91;
	ld.global.f64 	%fd175, [%rd112+2048];
	setp.lt.f64 	%p92, %fd174, %fd175;
	selp.f64 	%fd176, %fd175, %fd174, %p92;
	ld.global.f64 	%fd177, [%rd112+4096];
	setp.lt.f64 	%p93, %fd176, %fd177;
	selp.f64 	%fd178, %fd177, %fd176, %p93;
	ld.global.f64 	%fd179, [%rd112+6144];
	setp.lt.f64 	%p94, %fd178, %fd179;
	selp.f64 	%fd180, %fd179, %fd178, %p94;
	ld.global.f64 	%fd181, [%rd112+8192];
	setp.lt.f64 	%p95, %fd180, %fd181;
	selp.f64 	%fd182, %fd181, %fd180, %p95;
	ld.global.f64 	%fd183, [%rd112+10240];
	setp.lt.f64 	%p96, %fd182, %fd183;
	selp.f64 	%fd184, %fd183, %fd182, %p96;
	ld.global.f64 	%fd185, [%rd112+12288];
	setp.lt.f64 	%p97, %fd184, %fd185;
	selp.f64 	%fd186, %fd185, %fd184, %p97;
	ld.global.f64 	%fd187, [%rd112+14336];
	setp.lt.f64 	%p98, %fd186, %fd187;
	selp.f64 	%fd296, %fd187, %fd186, %p98;
	add.s32 	%r272, %r272, 4096;
	add.s32 	%r270, %r270, 16;
	add.s64 	%rd112, %rd112, 32768;
	setp.ne.s32 	%p99, %r270, 0;
	@%p99 bra 	$L__BB19_9;
$L__BB19_10:
	setp.eq.s32 	%p100, %r5, 0;
	@%p100 bra 	$L__BB19_19;
	and.b32  	%r12, %r4, 7;
	setp.lt.u32 	%p101, %r5, 8;
	@%p101 bra 	$L__BB19_13;
	mul.wide.u32 	%rd87, %r272, 8;
	add.s64 	%rd88, %rd2, %rd87;
	ld.global.f64 	%fd189, [%rd88];
	setp.lt.f64 	%p102, %fd296, %fd189;
	selp.f64 	%fd190, %fd189, %fd296, %p102;
	ld.global.f64 	%fd191, [%rd88+2048];
	setp.lt.f64 	%p103, %fd190, %fd191;
	selp.f64 	%fd192, %fd191, %fd190, %p103;
	ld.global.f64 	%fd193, [%rd88+4096];
	setp.lt.f64 	%p104, %fd192, %fd193;
	selp.f64 	%fd194, %fd193, %fd192, %p104;
	ld.global.f64 	%fd195, [%rd88+6144];
	setp.lt.f64 	%p105, %fd194, %fd195;
	selp.f64 	%fd196, %fd195, %fd194, %p105;
	ld.global.f64 	%fd197, [%rd88+8192];
	setp.lt.f64 	%p106, %fd196, %fd197;
	selp.f64 	%fd198, %fd197, %fd196, %p106;
	ld.global.f64 	%fd199, [%rd88+10240];
	setp.lt.f64 	%p107, %fd198, %fd199;
	selp.f64 	%fd200, %fd199, %fd198, %p107;
	ld.global.f64 	%fd201, [%rd88+12288];
	setp.lt.f64 	%p108, %fd200, %fd201;
	selp.f64 	%fd202, %fd201, %fd200, %p108;
	ld.global.f64 	%fd203, [%rd88+14336];
	setp.lt.f64 	%p109, %fd202, %fd203;
	selp.f64 	%fd296, %fd203, %fd202, %p109;
	add.s32 	%r272, %r272, 2048;
$L__BB19_13:
	setp.eq.s32 	%p110, %r12, 0;
	@%p110 bra 	$L__BB19_19;
	and.b32  	%r15, %r4, 3;
	setp.lt.u32 	%p111, %r12, 4;
	@%p111 bra 	$L__BB19_16;
	mul.wide.u32 	%rd89, %r272, 8;
	add.s64 	%rd90, %rd2, %rd89;
	ld.global.f64 	%fd205, [%rd90];
	setp.lt.f64 	%p112, %fd296, %fd205;
	selp.f64 	%fd206, %fd205, %fd296, %p112;
	ld.global.f64 	%fd207, [%rd90+2048];
	setp.lt.f64 	%p113, %fd206, %fd207;
	selp.f64 	%fd208, %fd207, %fd206, %p113;
	ld.global.f64 	%fd209, [%rd90+4096];
	setp.lt.f64 	%p114, %fd208, %fd209;
	selp.f64 	%fd210, %fd209, %fd208, %p114;
	ld.global.f64 	%fd211, [%rd90+6144];
	setp.lt.f64 	%p115, %fd210, %fd211;
	selp.f64 	%fd296, %fd211, %fd210, %p115;
	add.s32 	%r272, %r272, 1024;
$L__BB19_16:
	setp.eq.s32 	%p116, %r15, 0;
	@%p116 bra 	$L__BB19_19;
	mul.wide.u32 	%rd91, %r272, 8;
	add.s64 	%rd113, %rd2, %rd91;
	neg.s32 	%r275, %r15;
$L__BB19_18:
	.pragma "nounroll";
	ld.global.f64 	%fd212, [%rd113];
	setp.lt.f64 	%p117, %fd296, %fd212;
	selp.f64 	%fd296, %fd212, %fd296, %p117;
	add.s64 	%rd113, %rd113, 2048;
	add.s32 	%r275, %r275, 1;
	setp.ne.s32 	%p118, %r275, 0;
	@%p118 bra 	$L__BB19_18;
$L__BB19_19:
	setp.lt.u32 	%p119, %r51, 256;
	@%p119 bra 	$L__BB19_24;
	// begin inline asm
	mov.u32 %r212, %laneid;
	// end inline asm
	mov.b64 	%rd102, %fd296;
	mov.b64 	{%r214, %r219}, %rd102;
	mov.b32 	%r220, 1;
	mov.b32 	%r261, 31;
	mov.b32 	%r262, -1;
	// begin inline asm
	shfl.sync.down.b32 %r213, %r214, %r220, %r261, %r262;
	// end inline asm
	// begin inline asm
	shfl.sync.down.b32 %r218, %r219, %r220, %r261, %r262;
	// end inline asm
	mov.b64 	%rd103, {%r213, %r218};
	mov.b64 	%fd260, %rd103;
	setp.gt.s32 	%p147, %r212, 30;
	setp.lt.f64 	%p148, %fd296, %fd260;
	selp.f64 	%fd261, %fd260, %fd296, %p148;
	selp.f64 	%fd262, %fd296, %fd261, %p147;
	mov.b64 	%rd104, %fd262;
	mov.b64 	{%r224, %r229}, %rd104;
	mov.b32 	%r230, 2;
	// begin inline asm
	shfl.sync.down.b32 %r223, %r224, %r230, %r261, %r262;
	// end inline asm
	// begin inline asm
	shfl.sync.down.b32 %r228, %r229, %r230, %r261, %r262;
	// end inline asm
	mov.b64 	%rd105, {%r223, %r228};
	mov.b64 	%fd263, %rd105;
	setp.gt.s32 	%p149, %r212, 29;
	setp.lt.f64 	%p150, %fd262, %fd263;
	selp.f64 	%fd264, %fd263, %fd262, %p150;
	selp.f64 	%fd265, %fd262, %fd264, %p149;
	mov.b64 	%rd106, %fd265;
	mov.b64 	{%r234, %r239}, %rd106;
	mov.b32 	%r240, 4;
	// begin inline asm
	shfl.sync.down.b32 %r233, %r234, %r240, %r261, %r262;
	// end inline asm
	// begin inline asm
	shfl.sync.down.b32 %r238, %r239, %r240, %r261, %r262;
	// end inline asm
	mov.b64 	%rd107, {%r233, %r238};
	mov.b64 	%fd266, %rd107;
	setp.gt.s32 	%p151, %r212, 27;
	setp.lt.f64 	%p152, %fd265, %fd266;
	selp.f64 	%fd267, %fd266, %fd265, %p152;
	selp.f64 	%fd268, %fd265, %fd267, %p151;
	mov.b64 	%rd108, %fd268;
	mov.b64 	{%r244, %r249}, %rd108;
	mov.b32 	%r250, 8;
	// begin inline asm
	shfl.sync.down.b32 %r243, %r244, %r250, %r261, %r262;
	// end inline asm
	// begin inline asm
	shfl.sync.down.b32 %r248, %r249, %r250, %r261, %r262;
	// end inline asm
	mov.b64 	%rd109, {%r243, %r248};
	mov.b64 	%fd269, %rd109;
	setp.gt.s32 	%p153, %r212, 23;
	setp.lt.f64 	%p154, %fd268, %fd269;
	selp.f64 	%fd270, %fd269, %fd268, %p154;
	selp.f64 	%fd271, %fd268, %fd270, %p153;
	mov.b64 	%rd110, %fd271;
	mov.b64 	{%r254, %r259}, %rd110;
	mov.b32 	%r260, 16;
	// begin inline asm
	shfl.sync.down.b32 %r253, %r254, %r260, %r261, %r262;
	// end inline asm
	// begin inline asm
	shfl.sync.down.b32 %r258, %r259, %r260, %r261, %r262;
	// end inline asm
	mov.b64 	%rd111, {%r253, %r258};
	mov.b64 	%fd272, %rd111;
	setp.gt.s32 	%p155, %r212, 15;
	setp.lt.f64 	%p156, %fd271, %fd272;
	selp.f64 	%fd16, %fd272, %fd271, %p156;
	selp.f64 	%fd308, %fd271, %fd16, %p155;
	setp.ne.s32 	%p157, %r212, 0;
	@%p157 bra 	$L__BB19_22;
	shr.u32 	%r263, %r1, 2;
	and.b32  	%r264, %r263, 248;
	mov.u32 	%r265, _ZZN3cub18CUB_300001_SM_10006detail6reduce28DeviceReduceSingleTileKernelINS2_10policy_hubIdj11max_functorIdEE10Policy1000EN6thrust24THRUST_300001_SM_1000_NS6detail15normal_iteratorINSA_10device_ptrIdEEEEPdjS6_ddN4cuda3std3__410__identityEEEvT0_T1_T2_T3_T4_T6_E12temp_storage;
	add.s32 	%r266, %r265, %r264;
	st.shared.f64 	[%r266+8], %fd16;
$L__BB19_22:
	bar.sync 	0;
	setp.ne.s32 	%p158, %r1, 0;
	@%p158 bra 	$L__BB19_50;
	ld.shared.f64 	%fd273, [_ZZN3cub18CUB_300001_SM_10006detail6reduce28DeviceReduceSingleTileKernelINS2_10policy_hubIdj11max_functorIdEE10Policy1000EN6thrust24THRUST_300001_SM_1000_NS6detail15normal_iteratorINSA_10device_ptrIdEEEEPdjS6_ddN4cuda3std3__410__identityEEEvT0_T1_T2_T3_T4_T6_E12temp_storage+16];
	setp.lt.f64 	%p159, %fd308, %fd273;
	selp.f64 	%fd274, %fd273, %fd308, %p159;
	ld.shared.f64 	%fd275, [_ZZN3cub18CUB_300001_SM_10006detail6reduce28DeviceReduceSingleTileKernelINS2_10policy_hubIdj11max_functorIdEE10Policy1000EN6thrust24THRUST_300001_SM_1000_NS6detail15normal_iteratorINSA_10device_ptrIdEEEEPdjS6_ddN4cuda3std3__410__identityEEEvT0_T1_T2_T3_T4_T6_E12temp_storage+24];
	setp.lt.f64 	%p160, %fd274, %fd275;
	selp.f64 	%fd276, %fd275, %fd274, %p160;
	ld.shared.f64 	%fd277, [_ZZN3cub18CUB_300001_SM_10006detail6reduce28DeviceReduceSingleTileKernelINS2_10policy_hubIdj11max_functorIdEE10Policy1000EN6thrust24THRUST_300001_SM_1000_NS6detail15normal_iteratorINSA_10device_ptrIdEEEEPdjS6_ddN4cuda3std3__410__identityEEEvT0_T1_T2_T3_T4_T6_E12temp_storage+32];
	setp.lt.f64 	%p161, %fd276, %fd277;
	selp.f64 	%fd278, %fd277, %fd276, %p161;
	ld.shared.f64 	%fd279, [_ZZN3cub18CUB_300001_SM_10006detail6reduce28DeviceReduceSingleTileKernelINS2_10policy_hubIdj11max_functorIdEE10Policy1000EN6thrust24THRUST_300001_SM_1000_NS6detail15normal_iteratorINSA_10device_ptrIdEEEEPdjS6_ddN4cuda3std3__410__identityEEEvT0_T1_T2_T3_T4_T6_E12temp_storage+40];
	setp.lt.f64 	%p162, %fd278, %fd279;
	selp.f64 	%fd280, %fd279, %fd278, %p162;
	ld.shared.f64 	%fd281, [_ZZN3cub18CUB_300001_SM_10006detail6reduce28DeviceReduceSingleTileKernelINS2_10policy_hubIdj11max_functorIdEE10Policy1000EN6thrust24THRUST_300001_SM_1000_NS6detail15normal_iteratorINSA_10device_ptrIdEEEEPdjS6_ddN4cuda3std3__410__identityEEEvT0_T1_T2_T3_T4_T6_E12temp_storage+48];
	setp.lt.f64 	%p163, %fd280, %fd281;
	selp.f64 	%fd282, %fd281, %fd280, %p163;
	ld.shared.f64 	%fd283, [_ZZN3cub18CUB_300001_SM_10006detail6reduce28DeviceReduceSingleTileKernelINS2_10policy_hubIdj11max_functorIdEE10Policy1000EN6thrust24THRUST_300001_SM_1000_NS6detail15normal_iteratorINSA_10device_ptrIdEEEEPdjS6_ddN4cuda3std3__410__identityEEEvT0_T1_T2_T3_T4_T6_E12temp_storage+56];
	setp.lt.f64 	%p164, %fd282, %fd283;
	selp.f64 	%fd284, %fd283, %fd282, %p164;
	ld.shared.f64 	%fd285, [_ZZN3cub18CUB_300001_SM_10006detail6reduce28DeviceReduceSingleTileKernelINS2_10policy_hubIdj11max_functorIdEE10Policy1000EN6thrust24THRUST_300001_SM_1000_NS6detail15normal_iteratorINSA_10device_ptrIdEEEEPdjS6_ddN4cuda3std3__410__identityEEEvT0_T1_T2_T3_T4_T6_E12temp_storage+64];
	setp.lt.f64 	%p165, %fd284, %fd285;
	selp.f64 	%fd308, %fd285, %fd284, %p165;
	bra.uni 	$L__BB19_50;
$L__BB19_24:
	// begin inline asm
	mov.u32 %r149, %laneid;
	// end inline asm
	and.b32  	%r200, %r1, 992;
	add.s32 	%r201, %r200, 32;
	setp.gt.u32 	%p120, %r201, %r51;
	not.b32 	%r202, %r200;
	add.s32 	%r203, %r51, %r202;
	selp.b32 	%r198, %r203, 31, %p120;
	mov.b64 	%rd92, %fd296;
	mov.b64 	{%r151, %r156}, %rd92;
	mov.b32 	%r157, 1;
	mov.b32 	%r199, -1;
	// begin inline asm
	shfl.sync.down.b32 %r150, %r151, %r157, %r198, %r199;
	// end inline asm
	// begin inline asm
	shfl.sync.down.b32 %r155, %r156, %r157, %r198, %r199;
	// end inline asm
	mov.b64 	%rd93, {%r150, %r155};
	mov.b64 	%fd213, %rd93;
	setp.lt.s32 	%p121, %r149, %r198;
	setp.lt.f64 	%p122, %fd296, %fd213;
	selp.f64 	%fd214, %fd213, %fd296, %p122;
	selp.f64 	%fd215, %fd214, %fd296, %p121;
	mov.b64 	%rd94, %fd215;
	mov.b64 	{%r161, %r166}, %rd94;
	mov.b32 	%r167, 2;
	// begin inline asm
	shfl.sync.down.b32 %r160, %r161, %r167, %r198, %r199;
	// end inline asm
	// begin inline asm
	shfl.sync.down.b32 %r165, %r166, %r167, %r198, %r199;
	// end inline asm
	mov.b64 	%rd95, {%r160, %r165};
	mov.b64 	%fd216, %rd95;
	add.s32 	%r204, %r149, 2;
	setp.gt.s32 	%p123, %r204, %r198;
	setp.lt.f64 	%p124, %fd215, %fd216;
	selp.f64 	%fd217, %fd216, %fd215, %p124;
	selp.f64 	%fd218, %fd215, %fd217, %p123;
	mov.b64 	%rd96, %fd218;
	mov.b64 	{%r171, %r176}, %rd96;
	mov.b32 	%r177, 4;
	// begin inline asm
	shfl.sync.down.b32 %r170, %r171, %r177, %r198, %r199;
	// end inline asm
	// begin inline asm
	shfl.sync.down.b32 %r175, %r176, %r177, %r198, %r199;
	// end inline asm
	mov.b64 	%rd97, {%r170, %r175};
	mov.b64 	%fd219, %rd97;
	add.s32 	%r205, %r149, 4;
	setp.gt.s32 	%p125, %r205, %r198;
	setp.lt.f64 	%p126, %fd218, %fd219;
	selp.f64 	%fd220, %fd219, %fd218, %p126;
	selp.f64 	%fd221, %fd218, %fd220, %p125;
	mov.b64 	%rd98, %fd221;
	mov.b64 	{%r181, %r186}, %rd98;
	mov.b32 	%r187, 8;
	// begin inline asm
	shfl.sync.down.b32 %r180, %r181, %r187, %r198, %r199;
	// end inline asm
	// begin inline asm
	shfl.sync.down.b32 %r185, %r186, %r187, %r198, %r199;
	// end inline asm
	mov.b64 	%rd99, {%r180, %r185};
	mov.b64 	%fd222, %rd99;
	add.s32 	%r206, %r149, 8;
	setp.gt.s32 	%p127, %r206, %r198;
	setp.lt.f64 	%p128, %fd221, %fd222;
	selp.f64 	%fd223, %fd222, %fd221, %p128;
	selp.f64 	%fd224, %fd221, %fd223, %p127;
	mov.b64 	%rd100, %fd224;
	mov.b64 	{%r191, %r196}, %rd100;
	mov.b32 	%r197, 16;
	// begin inline asm
	shfl.sync.down.b32 %r190, %r191, %r197, %r198, %r199;
	// end inline asm
	// begin inline asm
	shfl.sync.down.b32 %r195, %r196, %r197, %r198, %r199;
	// end inline asm
	mov.b64 	%rd101, {%r190, %r195};
	mov.b64 	%fd225, %rd101;
	add.s32 	%r207, %r149, 16;
	setp.gt.s32 	%p129, %r207, %r198;
	setp.lt.f64 	%p130, %fd224, %fd225;
	selp.f64 	%fd226, %fd225, %fd224, %p130;
	selp.f64 	%fd308, %fd224, %fd226, %p129;
	setp.ne.s32 	%p131, %r149, 0;
	@%p131 bra 	$L__BB19_26;
	shr.u32 	%r208, %r1, 2;
	and.b32  	%r209, %r208, 248;
	mov.u32 	%r210, _ZZN3cub18CUB_300001_SM_10006detail6reduce28DeviceReduceSingleTileKernelINS2_10policy_hubIdj11max_functorIdEE10Policy1000EN6thrust24THRUST_300001_SM_1000_NS6detail15normal_iteratorINSA_10device_ptrIdEEEEPdjS6_ddN4cuda3std3__410__identityEEEvT0_T1_T2_T3_T4_T6_E12temp_storage;
	add.s32 	%r211, %r210, %r209;
	st.shared.f64 	[%r211+8], %fd308;
$L__BB19_26:
	bar.sync 	0;
	setp.ne.s32 	%p132, %r1, 0;
	@%p132 bra 	$L__BB19_50;
	setp.gt.u32 	%p133, %r51, 32;
	ld.shared.f64 	%fd227, [_ZZN3cub18CUB_300001_SM_10006detail6reduce28DeviceReduceSingleTileKernelINS2_10policy_hubIdj11max_functorIdEE10Policy1000EN6thrust24THRUST_300001_SM_1000_NS6detail15normal_iteratorINSA_10device_ptrIdEEEEPdjS6_ddN4cuda3std3__410__identityEEEvT0_T1_T2_T3_T4_T6_E12temp_storage+16];
	setp.lt.f64 	%p134, %fd308, %fd227;
	selp.f64 	%fd229, %fd227, %fd308, %p134;
	selp.f64 	%fd230, %fd229, %fd308, %p133;
	setp.gt.u32 	%p135, %r51, 64;
	ld.shared.f64 	%fd232, [_ZZN3cub18CUB_300001_SM_10006detail6reduce28DeviceReduceSingleTileKernelINS2_10policy_hubIdj11max_functorIdEE10Policy1000EN6thrust24THRUST_300001_SM_1000_NS6detail15normal_iteratorINSA_10device_ptrIdEEEEPdjS6_ddN4cuda3std3__410__identityEEEvT0_T1_T2_T3_T4_T6_E12temp_storage+24];
	setp.lt.f64 	%p136, %fd230, %fd232;
	selp.f64 	%fd234, %fd232, %fd230, %p136;
	selp.f64 	%fd235, %fd234, %fd230, %p135;
	setp.gt.u32 	%p137, %r51, 96;
	ld.shared.f64 	%fd237, [_ZZN3cub18CUB_300001_SM_10006detail6reduce28DeviceReduceSingleTileKernelINS2_10policy_hubIdj11max_functorIdEE10Policy1000EN6thrust24THRUST_300001_SM_1000_NS6detail15normal_iteratorINSA_10device_ptrIdEEEEPdjS6_ddN4cuda3std3__410__identityEEEvT0_T1_T2_T3_T4_T6_E12temp_storage+32];
	setp.lt.f64 	%p138, %fd235, %fd237;
	selp.f64 	%fd239, %fd237, %fd235, %p138;
	selp.f64 	%fd240, %fd239, %fd235, %p137;
	setp.gt.u32 	%p139, %r51, 128;
	ld.shared.f64 	%fd242, [_ZZN3cub18CUB_300001_SM_10006detail6reduce28DeviceReduceSingleTileKernelINS2_10policy_hubIdj11max_functorIdEE10Policy1000EN6thrust24THRUST_300001_SM_1000_NS6detail15normal_iteratorINSA_10device_ptrIdEEEEPdjS6_ddN4cuda3std3__410__identityEEEvT0_T1_T2_T3_T4_T6_E12temp_storage+40];
	setp.lt.f64 	%p140, %fd240, %fd242;
	selp.f64 	%fd244, %fd242, %fd240, %p140;
	selp.f64 	%fd245, %fd244, %fd240, %p139;
	setp.gt.u32 	%p141, %r51, 160;
	ld.shared.f64 	%fd247, [_ZZN3cub18CUB_300001_SM_10006detail6reduce28DeviceReduceSingleTileKernelINS2_10policy_hubIdj11max_functorIdEE10Policy1000EN6thrust24THRUST_300001_SM_1000_NS6detail15normal_iteratorINSA_10device_ptrIdEEEEPdjS6_ddN4cuda3std3__410__identityEEEvT0_T1_T2_T3_T4_T6_E12temp_storage+48];
	setp.lt.f64 	%p142, %fd245, %fd247;
	selp.f64 	%fd249, %fd247, %fd245, %p142;
	selp.f64 	%fd250, %fd249, %fd245, %p141;
	setp.gt.u32 	%p143, %r51, 192;
	ld.shared.f64 	%fd252, [_ZZN3cub18CUB_300001_SM_10006detail6reduce28DeviceReduceSingleTileKernelINS2_10policy_hubIdj11max_functorIdEE10Policy1000EN6thrust24THRUST_300001_SM_1000_NS6detail15normal_iteratorINSA_10device_ptrIdEEEEPdjS6_ddN4cuda3std3__410__identityEEEvT0_T1_T2_T3_T4_T6_E12temp_storage+56];
	setp.lt.f64 	%p144, %fd250, %fd252;
	selp.f64 	%fd254, %fd252, %fd250, %p144;
	selp.f64 	%fd255, %fd254, %fd250, %p143;
	setp.gt.u32 	%p145, %r51, 224;
	ld.shared.f64 	%fd257, [_ZZN3cub18CUB_300001_SM_10006detail6reduce28DeviceReduceSingleTileKernelINS2_10policy_hubIdj11max_functorIdEE10Policy1000EN6thrust24THRUST_300001_SM_1000_NS6detail15normal_iteratorINSA_10device_ptrIdEEEEPdjS6_ddN4cuda3std3__410__identityEEEvT0_T1_T2_T3_T4_T6_E12temp_storage+64];
	setp.lt.f64 	%p146, %fd255, %fd257;
	selp.f64 	%fd259, %fd257, %fd255, %p146;
	selp.f64 	%fd308, %fd259, %fd255, %p145;
	bra.uni 	$L__BB19_50;
$L__BB19_28:
	mov.u32 	%r21, %tid.x;
	mul.wide.u32 	%rd11, %r21, 8;
	add.s64 	%rd12, %rd2, %rd11;
	ld.global.f64 	%fd43, [%rd12];
	ld.global.f64 	%fd44, [%rd12+2048];
	ld.global.f64 	%fd45, [%rd12+4096];
	ld.global.f64 	%fd46, [%rd12+6144];
	ld.global.f64 	%fd47, [%rd12+8192];
	ld.global.f64 	%fd48, [%rd12+10240];
	ld.global.f64 	%fd49, [%rd12+12288];
	ld.global.f64 	%fd50, [%rd12+14336];
	setp.lt.f64 	%p3, %fd43, %fd44;
	selp.f64 	%fd51, %fd44, %fd43, %p3;
	setp.lt.f64 	%p4, %fd51, %fd45;
	selp.f64 	%fd52, %fd45, %fd51, %p4;
	setp.lt.f64 	%p5, %fd52, %fd46;
	selp.f64 	%fd53, %fd46, %fd52, %p5;
	setp.lt.f64 	%p6, %fd53, %fd47;
	selp.f64 	%fd54, %fd47, %fd53, %p6;
	setp.lt.f64 	%p7, %fd54, %fd48;
	selp.f64 	%fd55, %fd48, %fd54, %p7;
	setp.lt.f64 	%p8, %fd55, %fd49;
	selp.f64 	%fd56, %fd49, %fd55, %p8;
	setp.lt.f64 	%p9, %fd56, %fd50;
	selp.f64 	%fd307, %fd50, %fd56, %p9;
	add.s32 	%r22, %r51, -2048;
	setp.lt.u32 	%p10, %r22, 2048;
	mov.b32 	%r277, 2048;
	@%p10 bra 	$L__BB19_32;
	mov.b32 	%r277, 2048;
$L__BB19_30:
	add.s32 	%r54, %r21, %r277;
	mul.wide.u32 	%rd13, %r54, 8;
	add.s64 	%rd14, %rd2, %rd13;
	ld.global.f64 	%fd57, [%rd14];
	ld.global.f64 	%fd58, [%rd14+2048];
	ld.global.f64 	%fd59, [%rd14+4096];
	ld.global.f64 	%fd60, [%rd14+6144];
	ld.global.f64 	%fd61, [%rd14+8192];
	ld.global.f64 	%fd62, [%rd14+10240];
	ld.global.f64 	%fd63, [%rd14+12288];
	ld.global.f64 	%fd64, [%rd14+14336];
	setp.lt.f64 	%p11, %fd307, %fd57;
	selp.f64 	%fd65, %fd57, %fd307, %p11;
	setp.lt.f64 	%p12, %fd65, %fd58;
	selp.f64 	%fd66, %fd58, %fd65, %p12;
	setp.lt.f64 	%p13, %fd66, %fd59;
	selp.f64 	%fd67, %fd59, %fd66, %p13;
	setp.lt.f64 	%p14, %fd67, %fd60;
	selp.f64 	%fd68, %fd60, %fd67, %p14;
	setp.lt.f64 	%p15, %fd68, %fd61;
	selp.f64 	%fd69, %fd61, %fd68, %p15;
	setp.lt.f64 	%p16, %fd69, %fd62;
	selp.f64 	%fd70, %fd62, %fd69, %p16;
	setp.lt.f64 	%p17, %fd70, %fd63;
	selp.f64 	%fd71, %fd63, %fd70, %p17;
	setp.lt.f64 	%p18, %fd71, %fd64;
	selp.f64 	%fd307, %fd64, %fd71, %p18;
	sub.s32 	%r55, %r51, %r277;
	setp.lt.u32 	%p19, %r55, 2048;
	@%p19 bra 	$L__BB19_46;
	add.s32 	%r277, %r277, 2048;
	setp.le.u32 	%p20, %r277, %r22;
	@%p20 bra 	$L__BB19_30;
$L__BB19_32:
	setp.le.u32 	%p21, %r51, %r277;
	sub.s32 	%r56, %r51, %r277;
	setp.ge.s32 	%p22, %r21, %r56;
	or.pred  	%p23, %p21, %p22;
	@%p23 bra 	$L__BB19_46;
	not.b32 	%r58, %r21;
	add.s32 	%r59, %r51, %r58;
	sub.s32 	%r60, %r59, %r277;
	shr.u32 	%r61, %r60, 8;
	add.s32 	%r26, %r61, 1;
	and.b32  	%r27, %r26, 15;
	setp.lt.u32 	%p24, %r60, 3840;
	mov.u32 	%r282, %r21;
	@%p24 bra 	$L__BB19_37;
	or.b32  	%r280, %r21, 2048;
	add.s32 	%r279, %r21, %r277;
	and.b32  	%r62, %r26, 33554416;
	neg.s32 	%r278, %r62;
$L__BB19_35:
	.pragma "nounroll";
	mul.wide.u32 	%rd15, %r279, 8;
	add.s64 	%rd16, %rd2, %rd15;
	ld.global.f64 	%fd73, [%rd16];
	setp.lt.f64 	%p25, %fd307, %fd73;
	selp.f64 	%fd74, %fd73, %fd307, %p25;
	add.s32 	%r63, %r279, 256;
	mul.wide.u32 	%rd17, %r63, 8;
	add.s64 	%rd18, %rd2, %rd17;
	ld.global.f64 	%fd75, [%rd18];
	setp.lt.f64 	%p26, %fd74, %fd75;
	selp.f64 	%fd76, %fd75, %fd74, %p26;
	add.s32 	%r64, %r279, 512;
	mul.wide.u32 	%rd19, %r64, 8;
	add.s64 	%rd20, %rd2, %rd19;
	ld.global.f64 	%fd77, [%rd20];
	setp.lt.f64 	%p27, %fd76, %fd77;
	selp.f64 	%fd78, %fd77, %fd76, %p27;
	add.s32 	%r65, %r279, 768;
	mul.wide.u32 	%rd21, %r65, 8;
	add.s64 	%rd22, %rd2, %rd21;
	ld.global.f64 	%fd79, [%rd22];
	setp.lt.f64 	%p28, %fd78, %fd79;
	selp.f64 	%fd80, %fd79, %fd78, %p28;
	add.s32 	%r66, %r279, 1024;
	mul.wide.u32 	%rd23, %r66, 8;
	add.s64 	%rd24, %rd2, %rd23;
	ld.global.f64 	%fd81, [%rd24];
	setp.lt.f64 	%p29, %fd80, %fd81;
	selp.f64 	%fd82, %fd81, %fd80, %p29;
	add.s32 	%r67, %r279, 1280;
	mul.wide.u32 	%rd25, %r67, 8;
	add.s64 	%rd26, %rd2, %rd25;
	ld.global.f64 	%fd83, [%rd26];
	setp.lt.f64 	%p30, %fd82, %fd83;
	selp.f64 	%fd84, %fd83, %fd82, %p30;
	add.s32 	%r68, %r279, 1536;
	mul.wide.u32 	%rd27, %r68, 8;
	add.s64 	%rd28, %rd2, %rd27;
	ld.global.f64 	%fd85, [%rd28];
	setp.lt.f64 	%p31, %fd84, %fd85;
	selp.f64 	%fd86, %fd85, %fd84, %p31;
	add.s32 	%r69, %r279, 1792;
	mul.wide.u32 	%rd29, %r69, 8;
	add.s64 	%rd30, %rd2, %rd29;
	ld.global.f64 	%fd87, [%rd30];
	setp.lt.f64 	%p32, %fd86, %fd87;
	selp.f64 	%fd88, %fd87, %fd86, %p32;
	add.s32 	%r70, %r279, 2048;
	mul.wide.u32 	%rd31, %r70, 8;
	add.s64 	%rd32, %rd2, %rd31;
	ld.global.f64 	%fd89, [%rd32];
	setp.lt.f64 	%p33, %fd88, %fd89;
	selp.f64 	%fd90, %fd89, %fd88, %p33;
	add.s32 	%r71, %r279, 2304;
	mul.wide.u32 	%rd33, %r71, 8;
	add.s64 	%rd34, %rd2, %rd33;
	ld.global.f64 	%fd91, [%rd34];
	setp.lt.f64 	%p34, %fd90, %fd91;
	selp.f64 	%fd92, %fd91, %fd90, %p34;
	add.s32 	%r72, %r279, 2560;
	mul.wide.u32 	%rd35, %r72, 8;
	add.s64 	%rd36, %rd2, %rd35;
	ld.global.f64 	%fd93, [%rd36];
	setp.lt.f64 	%p35, %fd92, %fd93;
	selp.f64 	%fd94, %fd93, %fd92, %p35;
	add.s32 	%r73, %r279, 2816;
	mul.wide.u32 	%rd37, %r73, 8;
	add.s64 	%rd38, %rd2, %rd37;
	ld.global.f64 	%fd95, [%rd38];
	setp.lt.f64 	%p36, %fd94, %fd95;
	selp.f64 	%fd96, %fd95, %fd94, %p36;
	add.s32 	%r74, %r279, 3072;
	mul.wide.u32 	%rd39, %r74, 8;
	add.s64 	%rd40, %rd2, %rd39;
	ld.global.f64 	%fd97, [%rd40];
	setp.lt.f64 	%p37, %fd96, %fd97;
	selp.f64 	%fd98, %fd97, %fd96, %p37;
	add.s32 	%r75, %r279, 3328;
	mul.wide.u32 	%rd41, %r75, 8;
	add.s64 	%rd42, %rd2, %rd41;
	ld.global.f64 	%fd99, [%rd42];
	setp.lt.f64 	%p38, %fd98, %fd99;
	selp.f64 	%fd100, %fd99, %fd98, %p38;
	add.s32 	%r76, %r279, 3584;
	mul.wide.u32 	%rd43, %r76, 8;
	add.s64 	%rd44, %rd2, %rd43;
	ld.global.f64 	%fd101, [%rd44];
	setp.lt.f64 	%p39, %fd100, %fd101;
	selp.f64 	%fd102, %fd101, %fd100, %p39;
	add.s32 	%r77, %r279, 3840;
	mul.wide.u32 	%rd45, %r77, 8;
	add.s64 	%rd46, %rd2, %rd45;
	ld.global.f64 	%fd103, [%rd46];
	setp.lt.f64 	%p40, %fd102, %fd103;
	selp.f64 	%fd307, %fd103, %fd102, %p40;
	add.s32 	%r280, %r280, 4096;
	add.s32 	%r279, %r279, 4096;
	add.s32 	%r278, %r278, 16;
	setp.ne.s32 	%p41, %r278, 0;
	@%p41 bra 	$L__BB19_35;
	add.s32 	%r282, %r280, -2048;
$L__BB19_37:
	setp.eq.s32 	%p42, %r27, 0;
	@%p42 bra 	$L__BB19_46;
	and.b32  	%r39, %r26, 7;
	setp.lt.u32 	%p43, %r27, 8;
	@%p43 bra 	$L__BB19_40;
	add.s32 	%r78, %r282, %r277;
	mul.wide.u32 	%rd47, %r78, 8;
	add.s64 	%rd48, %rd2, %rd47;
	ld.global.f64 	%fd105, [%rd48];
	setp.lt.f64 	%p44, %fd307, %fd105;
	selp.f64 	%fd106, %fd105, %fd307, %p44;
	add.s32 	%r79, %r78, 256;
	mul.wide.u32 	%rd49, %r79, 8;
	add.s64 	%rd50, %rd2, %rd49;
	ld.global.f64 	%fd107, [%rd50];
	setp.lt.f64 	%p45, %fd106, %fd107;
	selp.f64 	%fd108, %fd107, %fd106, %p45;
	add.s32 	%r80, %r78, 512;
	mul.wide.u32 	%rd51, %r80, 8;
	add.s64 	%rd52, %rd2, %rd51;
	ld.global.f64 	%fd109, [%rd52];
	setp.lt.f64 	%p46, %fd108, %fd109;
	selp.f64 	%fd110, %fd109, %fd108, %p46;
	add.s32 	%r81, %r78, 768;
	mul.wide.u32 	%rd53, %r81, 8;
	add.s64 	%rd54, %rd2, %rd53;
	ld.global.f64 	%fd111, [%rd54];
	setp.lt.f64 	%p47, %fd110, %fd111;
	selp.f64 	%fd112, %fd111, %fd110, %p47;
	add.s32 	%r82, %r78, 1024;
	mul.wide.u32 	%rd55, %r82, 8;
	add.s64 	%rd56, %rd2, %rd55;
	ld.global.f64 	%fd113, [%rd56];
	setp.lt.f64 	%p48, %fd112, %fd113;
	selp.f64 	%fd114, %fd113, %fd112, %p48;
	add.s32 	%r83, %r78, 1280;
	mul.wide.u32 	%rd57, %r83, 8;
	add.s64 	%rd58, %rd2, %rd57;
	ld.global.f64 	%fd115, [%rd58];
	setp.lt.f64 	%p49, %fd114, %fd115;
	selp.f64 	%fd116, %fd115, %fd114, %p49;
	add.s32 	%r84, %r78, 1536;
	mul.wide.u32 	%rd59, %r84, 8;
	add.s64 	%rd60, %rd2, %rd59;
	ld.global.f64 	%fd117, [%rd60];
	setp.lt.f64 	%p50, %fd116, %fd117;
	selp.f64 	%fd118, %fd117, %fd116, %p50;
	add.s32 	%r85, %r78, 1792;
	mul.wide.u32 	%rd61, %r85, 8;
	add.s64 	%rd62, %rd2, %rd61;
	ld.global.f64 	%fd119, [%rd62];
	setp.lt.f64 	%p51, %fd118, %fd119;
	selp.f64 	%fd307, %fd119, %fd118, %p51;
	add.s32 	%r282, %r282, 2048;
$L__BB19_40:
	setp.eq.s32 	%p52, %r39, 0;
	@%p52 bra 	$L__BB19_46;
	and.b32  	%r42, %r26, 3;
	setp.lt.u32 	%p53, %r39, 4;
	@%p53 bra 	$L__BB19_43;
	add.s32 	%r86, %r282, %r277;
	mul.wide.u32 	%rd63, %r86, 8;
	add.s64 	%rd64, %rd2, %rd63;
	ld.global.f64 	%fd121, [%rd64];
	setp.lt.f64 	%p54, %fd307, %fd121;
	selp.f64 	%fd122, %fd121, %fd307, %p54;
	add.s32 	%r87, %r86, 256;
	mul.wide.u32 	%rd65, %r87, 8;
	add.s64 	%rd66, %rd2, %rd65;
	ld.global.f64 	%fd123, [%rd66];
	setp.lt.f64 	%p55, %fd122, %fd123;
	selp.f64 	%fd124, %fd123, %fd122, %p55;
	add.s32 	%r88, %r86, 512;
	mul.wide.u32 	%rd67, %r88, 8;
	add.s64 	%rd68, %rd2, %rd67;
	ld.global.f64 	%fd125, [%rd68];
	setp.lt.f64 	%p56, %fd124, %fd125;
	selp.f64 	%fd126, %fd125, %fd124, %p56;
	add.s32 	%r89, %r86, 768;
	mul.wide.u32 	%rd69, %r89, 8;
	add.s64 	%rd70, %rd2, %rd69;
	ld.global.f64 	%fd127, [%rd70];
	setp.lt.f64 	%p57, %fd126, %fd127;
	selp.f64 	%fd307, %fd127, %fd126, %p57;
	add.s32 	%r282, %r282, 1024;
$L__BB19_43:
	setp.eq.s32 	%p58, %r42, 0;
	@%p58 bra 	$L__BB19_46;
	add.s32 	%r285, %r282, %r277;
	neg.s32 	%r284, %r42;
$L__BB19_45:
	.pragma "nounroll";
	mul.wide.u32 	%rd71, %r285, 8;
	add.s64 	%rd72, %rd2, %rd71;
	ld.global.f64 	%fd128, [%rd72];
	setp.lt.f64 	%p59, %fd307, %fd128;
	selp.f64 	%fd307, %fd128, %fd307, %p59;
	add.s32 	%r285, %r285, 256;
	add.s32 	%r284, %r284, 1;
	setp.ne.s32 	%p60, %r284, 0;
	@%p60 bra 	$L__BB19_45;
$L__BB19_46:
	// begin inline asm
	mov.u32 %r90, %laneid;
	// end inline asm
	mov.b64 	%rd73, %fd307;
	mov.b64 	{%r92, %r97}, %rd73;
	mov.b32 	%r98, 1;
	mov.b32 	%r139, 31;
	mov.b32 	%r140, -1;
	// begin inline asm
	shfl.sync.down.b32 %r91, %r92, %r98, %r139, %r140;
	// end inline asm
	// begin inline asm
	shfl.sync.down.b32 %r96, %r97, %r98, %r139, %r140;
	// end inline asm
	mov.b64 	%rd74, {%r91, %r96};
	mov.b64 	%fd129, %rd74;
	setp.gt.s32 	%p61, %r90, 30;
	setp.lt.f64 	%p62, %fd307, %fd129;
	selp.f64 	%fd130, %fd129, %fd307, %p62;
	selp.f64 	%fd131, %fd307, %fd130, %p61;
	mov.b64 	%rd75, %fd131;
	mov.b64 	{%r102, %r107}, %rd75;
	mov.b32 	%r108, 2;
	// begin inline asm
	shfl.sync.down.b32 %r101, %r102, %r108, %r139, %r140;
	// end inline asm
	// begin inline asm
	shfl.sync.down.b32 %r106, %r107, %r108, %r139, %r140;
	// end inline asm
	mov.b64 	%rd76, {%r101, %r106};
	mov.b64 	%fd132, %rd76;
	setp.gt.s32 	%p63, %r90, 29;
	setp.lt.f64 	%p64, %fd131, %fd132;
	selp.f64 	%fd133, %fd132, %fd131, %p64;
	selp.f64 	%fd134, %fd131, %fd133, %p63;
	mov.b64 	%rd77, %fd134;
	mov.b64 	{%r112, %r117}, %rd77;
	mov.b32 	%r118, 4;
	// begin inline asm
	shfl.sync.down.b32 %r111, %r112, %r118, %r139, %r140;
	// end inline asm
	// begin inline asm
	shfl.sync.down.b32 %r116, %r117, %r118, %r139, %r140;
	// end inline asm
	mov.b64 	%rd78, {%r111, %r116};
	mov.b64 	%fd135, %rd78;
	setp.gt.s32 	%p65, %r90, 27;
	setp.lt.f64 	%p66, %fd134, %fd135;
	selp.f64 	%fd136, %fd135, %fd134, %p66;
	selp.f64 	%fd137, %fd134, %fd136, %p65;
	mov.b64 	%rd79, %fd137;
	mov.b64 	{%r122, %r127}, %rd79;
	mov.b32 	%r128, 8;
	// begin inline asm
	shfl.sync.down.b32 %r121, %r122, %r128, %r139, %r140;
	// end inline asm
	// begin inline asm
	shfl.sync.down.b32 %r126, %r127, %r128, %r139, %r140;
	// end inline asm
	mov.b64 	%rd80, {%r121, %r126};
	mov.b64 	%fd138, %rd80;
	setp.gt.s32 	%p67, %r90, 23;
	setp.lt.f64 	%p68, %fd137, %fd138;
	selp.f64 	%fd139, %fd138, %fd137, %p68;
	selp.f64 	%fd140, %fd137, %fd139, %p67;
	mov.b64 	%rd81, %fd140;
	mov.b64 	{%r132, %r137}, %rd81;
	mov.b32 	%r138, 16;
	// begin inline asm
	shfl.sync.down.b32 %r131, %r132, %r138, %r139, %r140;
	// end inline asm
	// begin inline asm
	shfl.sync.down.b32 %r136, %r137, %r138, %r139, %r140;
	// end inline asm
	mov.b64 	%rd82, {%r131, %r136};
	mov.b64 	%fd141, %rd82;
	setp.gt.s32 	%p69, %r90, 15;
	setp.lt.f64 	%p70, %fd140, %fd141;
	selp.f64 	%fd38, %fd141, %fd140, %p70;
	selp.f64 	%fd308, %fd140, %fd38, %p69;
	setp.ne.s32 	%p71, %r90, 0;
	@%p71 bra 	$L__BB19_48;
	shr.u32 	%r141, %r21, 2;
	and.b32  	%r142, %r141, 248;
	mov.u32 	%r143, _ZZN3cub18CUB_300001_SM_10006detail6reduce28DeviceReduceSingleTileKernelINS2_10policy_hubIdj11max_functorIdEE10Policy1000EN6thrust24THRUST_300001_SM_1000_NS6detail15normal_iteratorINSA_10device_ptrIdEEEEPdjS6_ddN4cuda3std3__410__identityEEEvT0_T1_T2_T3_T4_T6_E12temp_storage;
	add.s32 	%r144, %r143, %r142;
	st.shared.f64 	[%r144+8], %fd38;
$L__BB19_48:
	bar.sync 	0;
	setp.ne.s32 	%p72, %r21, 0;
	@%p72 bra 	$L__BB19_50;
	ld.shared.f64 	%fd142, [_ZZN3cub18CUB_300001_SM_10006detail6reduce28DeviceReduceSingleTileKernelINS2_10policy_hubIdj11max_functorIdEE10Policy1000EN6thrust24THRUST_300001_SM_1000_NS6detail15normal_iteratorINSA_10device_ptrIdEEEEPdjS6_ddN4cuda3std3__410__identityEEEvT0_T1_T2_T3_T4_T6_E12temp_storage+16];
	setp.lt.f64 	%p73, %fd308, %fd142;
	selp.f64 	%fd143, %fd142, %fd308, %p73;
	ld.shared.f64 	%fd144, [_ZZN3cub18CUB_300001_SM_10006detail6reduce28DeviceReduceSingleTileKernelINS2_10policy_hubIdj11max_functorIdEE10Policy1000EN6thrust24THRUST_300001_SM_1000_NS6detail15normal_iteratorINSA_10device_ptrIdEEEEPdjS6_ddN4cuda3std3__410__identityEEEvT0_T1_T2_T3_T4_T6_E12temp_storage+24];
	setp.lt.f64 	%p74, %fd143, %fd144;
	selp.f64 	%fd145, %fd144, %fd143, %p74;
	ld.shared.f64 	%fd146, [_ZZN3cub18CUB_300001_SM_10006detail6reduce28DeviceReduceSingleTileKernelINS2_10policy_hubIdj11max_functorIdEE10Policy1000EN6thrust24THRUST_300001_SM_1000_NS6detail15normal_iteratorINSA_10device_ptrIdEEEEPdjS6_ddN4cuda3std3__410__identityEEEvT0_T1_T2_T3_T4_T6_E12temp_storage+32];
	setp.lt.f64 	%p75, %fd145, %fd146;
	selp.f64 	%fd147, %fd146, %fd145, %p75;
	ld.shared.f64 	%fd148, [_ZZN3cub18CUB_300001_SM_10006detail6reduce28DeviceReduceSingleTileKernelINS2_10policy_hubIdj11max_functorIdEE10Policy1000EN6thrust24THRUST_300001_SM_1000_NS6detail15normal_iteratorINSA_10device_ptrIdEEEEPdjS6_ddN4cuda3std3__410__identityEEEvT0_T1_T2_T3_T4_T6_E12temp_storage+40];
	setp.lt.f64 	%p76, %fd147, %fd148;
	selp.f64 	%fd149, %fd148, %fd147, %p76;
	ld.shared.f64 	%fd150, [_ZZN3cub18CUB_300001_SM_10006detail6reduce28DeviceReduceSingleTileKernelINS2_10policy_hubIdj11max_functorIdEE10Policy1000EN6thrust24THRUST_300001_SM_1000_NS6detail15normal_iteratorINSA_10device_ptrIdEEEEPdjS6_ddN4cuda3std3__410__identityEEEvT0_T1_T2_T3_T4_T6_E12temp_storage+48];
	setp.lt.f64 	%p77, %fd149, %fd150;
	selp.f64 	%fd151, %fd150, %fd149, %p77;
	ld.shared.f64 	%fd152, [_ZZN3cub18CUB_300001_SM_10006detail6reduce28DeviceReduceSingleTileKernelINS2_10policy_hubIdj11max_functorIdEE10Policy1000EN6thrust24THRUST_300001_SM_1000_NS6detail15normal_iteratorINSA_10device_ptrIdEEEEPdjS6_ddN4cuda3std3__410__identityEEEvT0_T1_T2_T3_T4_T6_E12temp_storage+56];
	setp.lt.f64 	%p78, %fd151, %fd152;
	selp.f64 	%fd153, %fd152, %fd151, %p78;
	ld.shared.f64 	%fd154, [_ZZN3cub18CUB_300001_SM_10006detail6reduce28DeviceReduceSingleTileKernelINS2_10policy_hubIdj11max_functorIdEE10Policy1000EN6thrust24THRUST_300001_SM_1000_NS6detail15normal_iteratorINSA_10device_ptrIdEEEEPdjS6_ddN4cuda3std3__410__identityEEEvT0_T1_T2_T3_T4_T6_E12temp_storage+64];
	setp.lt.f64 	%p79, %fd153, %fd154;
	selp.f64 	%fd308, %fd154, %fd153, %p79;
$L__BB19_50:
	mov.u32 	%r267, %tid.x;
	setp.ne.s32 	%p166, %r267, 0;
	@%p166 bra 	$L__BB19_52;
	setp.lt.f64 	%p167, %fd42, %fd308;
	selp.f64 	%fd286, %fd308, %fd42, %p167;
	st.global.f64 	[%rd1], %fd286;
$L__BB19_52:
	ret;

}
	// .globl	_ZN3cub18CUB_300001_SM_10006detail6reduce18DeviceReduceKernelINS2_10policy_hubIdj11max_functorIdEE10Policy1000EN6thrust24THRUST_300001_SM_1000_NS6detail15normal_iteratorINSA_10device_ptrIdEEEEjS6_dN4cuda3std3__410__identityEEEvT0_PT3_T1_NS0_13GridEvenShareISN_EET2_T4_
.visible .entry _ZN3cub18CUB_300001_SM_10006detail6reduce18DeviceReduceKernelINS2_10policy_hubIdj11max_functorIdEE10Policy1000EN6thrust24THRUST_300001_SM_1000_NS6detail15normal_iteratorINSA_10device_ptrIdEEEEjS6_dN4cuda3std3__410__identityEEEvT0_PT3_T1_NS0_13GridEvenShareISN_EET2_T4_(
	.param .align 8 .b8 _ZN3cub18CUB_300001_SM_10006detail6reduce18DeviceReduceKernelINS2_10policy_hubIdj11max_functorIdEE10Policy1000EN6thrust24THRUST_300001_SM_1000_NS6detail15normal_iteratorINSA_10device_ptrIdEEEEjS6_dN4cuda3std3__410__identityEEEvT0_PT3_T1_NS0_13GridEvenShareISN_EET2_T4__param_0[8],
	.param .u64 .ptr .align 1 _ZN3cub18CUB_300001_SM_10006detail6reduce18DeviceReduceKernelINS2_10policy_hubIdj11max_functorIdEE10Policy1000EN6thrust24THRUST_300001_SM_1000_NS6detail15normal_iteratorINSA_10device_ptrIdEEEEjS6_dN4cuda3std3__410__identityEEEvT0_PT3_T1_NS0_13GridEvenShareISN_EET2_T4__param_1,
	.param .u32 _ZN3cub18CUB_300001_SM_10006detail6reduce18DeviceReduceKernelINS2_10policy_hubIdj11max_functorIdEE10Policy1000EN6thrust24THRUST_300001_SM_1000_NS6detail15normal_iteratorINSA_10device_ptrIdEEEEjS6_dN4cuda3std3__410__identityEEEvT0_PT3_T1_NS0_13GridEvenShareISN_EET2_T4__param_2,
	.param .align 4 .b8 _ZN3cub18CUB_300001_SM_10006detail6reduce18DeviceReduceKernelINS2_10policy_hubIdj11max_functorIdEE10Policy1000EN6thrust24THRUST_300001_SM_1000_NS6detail15normal_iteratorINSA_10device_ptrIdEEEEjS6_dN4cuda3std3__410__identityEEEvT0_PT3_T1_NS0_13GridEvenShareISN_EET2_T4__param_3[40],
	.param .align 1 .b8 _ZN3cub18CUB_300001_SM_10006detail6reduce18DeviceReduceKernelINS2_10policy_hubIdj11max_functorIdEE10Policy1000EN6thrust24THRUST_300001_SM_1000_NS6detail15normal_iteratorINSA_10device_ptrIdEEEEjS6_dN4cuda3std3__410__identityEEEvT0_PT3_T1_NS0_13GridEvenShareISN_EET2_T4__param_4[1],
	.param .align 1 .b8 _ZN3cub18CUB_300001_SM_10006detail6reduce18DeviceReduceKernelINS2_10policy_hubIdj11max_functorIdEE10Policy1000EN6thrust24THRUST_300001_SM_1000_NS6detail15normal_iteratorINSA_10device_ptrIdEEEEjS6_dN4cuda3std3__410__identityEEEvT0_PT3_T1_NS0_13GridEvenShareISN_EET2_T4__param_5[1]
)
.maxntid 256
{
	.reg .pred 	%p<166>;
	.reg .b16 	%rs<4>;
	.reg .b32 	%r<354>;
	.reg .b64 	%rd<160>;
	.reg .b64 	%fd<305>;
	// demoted variable
	.shared .align 8 .b8 _ZZN3cub18CUB_300001_SM_10006detail6reduce18DeviceReduceKernelINS2_10policy_hubIdj11max_functorIdEE10Policy1000EN6thrust24THRUST_300001_SM_1000_NS6detail15normal_iteratorINSA_10device_ptrIdEEEEjS6_dN4cuda3std3__410__identityEEEvT0_PT3_T1_NS0_13GridEvenShareISN_EET2_T4_E12temp_storage[80];
	ld.param.u32 	%r1, [_ZN3cub18CUB_300001_SM_10006detail6reduce18DeviceReduceKernelINS2_10policy_hubIdj11max_functorIdEE10Policy1000EN6thrust24THRUST_300001_SM_1000_NS6detail15normal_iteratorINSA_10device_ptrIdEEEEjS6_dN4cuda3std3__410__identityEEEvT0_PT3_T1_NS0_13GridEvenShareISN_EET2_T4__param_3+20];
	ld.param.u32 	%r2, [_ZN3cub18CUB_300001_SM_10006detail6reduce18DeviceReduceKernelINS2_10policy_hubIdj11max_functorIdEE10Policy1000EN6thrust24THRUST_300001_SM_1000_NS6detail15normal_iteratorINSA_10device_ptrIdEEEEjS6_dN4cuda3std3__410__identityEEEvT0_PT3_T1_NS0_13GridEvenShareISN_EET2_T4__param_3+24];
	ld.param.u64 	%rd3, [_ZN3cub18CUB_300001_SM_10006detail6reduce18DeviceReduceKernelINS2_10policy_hubIdj11max_functorIdEE10Policy1000EN6thrust24THRUST_300001_SM_1000_NS6detail15normal_iteratorINSA_10device_ptrIdEEEEjS6_dN4cuda3std3__410__identityEEEvT0_PT3_T1_NS0_13GridEvenShareISN_EET2_T4__param_0];
	cvta.to.global.u64 	%rd1, %rd3;
	mov.u32 	%r3, %ctaid.x;
	shl.b32 	%r4, %r2, 11;
	shl.b32 	%r345, %r3, 11;
	sub.s32 	%r6, %r1, %r345;
	setp.gt.u32 	%p1, %r6, 2047;
	@%p1 bra 	$L__BB20_26;
	mov.u32 	%r7, %tid.x;
	setp.ge.u32 	%p79, %r7, %r6;
	mov.f64 	%fd293, 0d0000000000000000;
	mov.u32 	%r336, %r7;
	@%p79 bra 	$L__BB20_3;
	add.s32 	%r180, %r345, %r7;
	mul.wide.u32 	%rd76, %r180, 8;
	add.s64 	%rd77, %rd1, %rd76;
	ld.global.f64 	%fd293, [%rd77];
	add.s32 	%r336, %r7, 256;
$L__BB20_3:
	setp.ge.u32 	%p80, %r336, %r6;
	@%p80 bra 	$L__BB20_17;
	not.b32 	%r181, %r336;
	add.s32 	%r182, %r1, %r181;
	sub.s32 	%r183, %r182, %r345;
	shr.u32 	%r184, %r183, 8;
	add.s32 	%r10, %r184, 1;
	and.b32  	%r11, %r10, 15;
	setp.lt.u32 	%p81, %r183, 3840;
	@%p81 bra 	$L__BB20_8;
	or.b32  	%r335, %r336, 2048;
	add.s32 	%r334, %r336, %r345;
	and.b32  	%r185, %r10, 33554416;
	neg.s32 	%r333, %r185;
$L__BB20_6:
	.pragma "nounroll";
	mul.wide.u32 	%rd78, %r334, 8;
	add.s64 	%rd79, %rd1, %rd78;
	ld.global.f64 	%fd155, [%rd79];
	setp.lt.f64 	%p82, %fd293, %fd155;
	selp.f64 	%fd156, %fd155, %fd293, %p82;
	add.s32 	%r186, %r334, 256;
	mul.wide.u32 	%rd80, %r186, 8;
	add.s64 	%rd81, %rd1, %rd80;
	ld.global.f64 	%fd157, [%rd81];
	setp.lt.f64 	%p83, %fd156, %fd157;
	selp.f64 	%fd158, %fd157, %fd156, %p83;
	add.s32 	%r187, %r334, 512;
	mul.wide.u32 	%rd82, %r187, 8;
	add.s64 	%rd83, %rd1, %rd82;
	ld.global.f64 	%fd159, [%rd83];
	setp.lt.f64 	%p84, %fd158, %fd159;
	selp.f64 	%fd160, %fd159, %fd158, %p84;
	add.s32 	%r188, %r334, 768;
	mul.wide.u32 	%rd84, %r188, 8;
	add.s64 	%rd85, %rd1, %rd84;
	ld.global.f64 	%fd161, [%rd85];
	setp.lt.f64 	%p85, %fd160, %fd161;
	selp.f64 	%fd162, %fd161, %fd160, %p85;
	add.s32 	%r189, %r334, 1024;
	mul.wide.u32 	%rd86, %r189, 8;
	add.s64 	%rd87, %rd1, %rd86;
	ld.global.f64 	%fd163, [%rd87];
	setp.lt.f64 	%p86, %fd162, %fd163;
	selp.f64 	%fd164, %fd163, %fd162, %p86;
	add.s32 	%r190, %r334, 1280;
	mul.wide.u32 	%rd88, %r190, 8;
	add.s64 	%rd89, %rd1, %rd88;
	ld.global.f64 	%fd165, [%rd89];
	setp.lt.f64 	%p87, %fd164, %fd165;
	selp.f64 	%fd166, %fd165, %fd164, %p87;
	add.s32 	%r191, %r334, 1536;
	mul.wide.u32 	%rd90, %r191, 8;
	add.s64 	%rd91, %rd1, %rd90;
	ld.global.f64 	%fd167, [%rd91];
	setp.lt.f64 	%p88, %fd166, %fd167;
	selp.f64 	%fd168, %fd167, %fd166, %p88;
	add.s32 	%r192, %r334, 1792;
	mul.wide.u32 	%rd92, %r192, 8;
	add.s64 	%rd93, %rd1, %rd92;
	ld.global.f64 	%fd169, [%rd93];
	setp.lt.f64 	%p89, %fd168, %fd169;
	selp.f64 	%fd170, %fd169, %fd168, %p89;
	add.s32 	%r193, %r334, 2048;
	mul.wide.u32 	%rd94, %r193, 8;
	add.s64 	%rd95, %rd1, %rd94;
	ld.global.f64 	%fd171, [%rd95];
	setp.lt.f64 	%p90, %fd170, %fd171;
	selp.f64 	%fd172, %fd171, %fd170, %p90;
	add.s32 	%r194, %r334, 2304;
	mul.wide.u32 	%rd96, %r194, 8;
	add.s64 	%rd97, %rd1, %rd96;
	ld.global.f64 	%fd173, [%rd97];
	setp.lt.f64 	%p91, %fd172, %fd173;
	selp.f64 	%fd174, %fd173, %fd172, %p91;
	add.s32 	%r195, %r334, 2560;
	mul.wide.u32 	%rd98, %r195, 8;
	add.s64 	%rd99, %rd1, %rd98;
	ld.global.f64 	%fd175, [%rd99];
	setp.lt.f64 	%p92, %fd174, %fd175;
	selp.f64 	%fd176, %fd175, %fd174, %p92;
	add.s32 	%r196, %r334, 2816;
	mul.wide.u32 	%rd100, %r196, 8;
	add.s64 	%rd101, %rd1, %rd100;
	ld.global.f64 	%fd177, [%rd101];
	setp.lt.f64 	%p93, %fd176, %fd177;
	selp.f64 	%fd178, %fd177, %fd176, %p93;
	add.s32 	%r197, %r334, 3072;
	mul.wide.u32 	%rd102, %r197, 8;
	add.s64 	%rd103, %rd1, %rd102;
	ld.global.f64 	%fd179, [%rd103];
	setp.lt.f64 	%p94, %fd178, %fd179;
	selp.f64 	%fd180, %fd179, %fd178, %p94;
	add.s32 	%r198, %r334, 3328;
	mul.wide.u32 	%rd104, %r198, 8;
	add.s64 	%rd105, %rd1, %rd104;
	ld.global.f64 	%fd181, [%rd105];
	setp.lt.f64 	%p95, %fd180, %fd181;
	selp.f64 	%fd182, %fd181, %fd180, %p95;
	add.s32 	%r199, %r334, 3584;
	mul.wide.u32 	%rd106, %r199, 8;
	add.s64 	%rd107, %rd1, %rd106;
	ld.global.f64 	%fd183, [%rd107];
	setp.lt.f64 	%p96, %fd182, %fd183;
	selp.f64 	%fd184, %fd183, %fd182, %p96;
	add.s32 	%r200, %r334, 3840;
	mul.wide.u32 	%rd108, %r200, 8;
	add.s64 	%rd109, %rd1, %rd108;
	ld.global.f64 	%fd185, [%rd109];
	setp.lt.f64 	%p97, %fd184, %fd185;
	selp.f64 	%fd293, %fd185, %fd184, %p97;
	add.s32 	%r335, %r335, 4096;
	add.s32 	%r334, %r334, 4096;
	add.s32 	%r333, %r333, 16;
	setp.ne.s32 	%p98, %r333, 0;
	@%p98 bra 	$L__BB20_6;
	add.s32 	%r336, %r335, -2048;
$L__BB20_8:
	setp.eq.s32 	%p99, %r11, 0;
	@%p99 bra 	$L__BB20_17;
	and.b32  	%r23, %r10, 7;
	setp.lt.u32 	%p100, %r11, 8;
	@%p100 bra 	$L__BB20_11;
	add.s32 	%r201, %r345, %r336;
	mul.wide.u32 	%rd110, %r201, 8;
	add.s64 	%rd111, %rd1, %rd110;
	ld.global.f64 	%fd187, [%rd111];
	setp.lt.f64 	%p101, %fd293, %fd187;
	selp.f64 	%fd188, %fd187, %fd293, %p101;
	add.s32 	%r202, %r201, 256;
	mul.wide.u32 	%rd112, %r202, 8;
	add.s64 	%rd113, %rd1, %rd112;
	ld.global.f64 	%fd189, [%rd113];
	setp.lt.f64 	%p102, %fd188, %fd189;
	selp.f64 	%fd190, %fd189, %fd188, %p102;
	add.s32 	%r203, %r201, 512;
	mul.wide.u32 	%rd114, %r203, 8;
	add.s64 	%rd115, %rd1, %rd114;
	ld.global.f64 	%fd191, [%rd115];
	setp.lt.f64 	%p103, %fd190, %fd191;
	selp.f64 	%fd192, %fd191, %fd190, %p103;
	add.s32 	%r204, %r201, 768;
	mul.wide.u32 	%rd116, %r204, 8;
	add.s64 	%rd117, %rd1, %rd116;
	ld.global.f64 	%fd193, [%rd117];
	setp.lt.f64 	%p104, %fd192, %fd193;
	selp.f64 	%fd194, %fd193, %fd192, %p104;
	add.s32 	%r205, %r201, 1024;
	mul.wide.u32 	%rd118, %r205, 8;
	add.s64 	%rd119, %rd1, %rd118;
	ld.global.f64 	%fd195, [%rd119];
	setp.lt.f64 	%p105, %fd194, %fd195;
	selp.f64 	%fd196, %fd195, %fd194, %p105;
	add.s32 	%r206, %r201, 1280;
	mul.wide.u32 	%rd120, %r206, 8;
	add.s64 	%rd121, %rd1, %rd120;
	ld.global.f64 	%fd197, [%rd121];
	setp.lt.f64 	%p106, %fd196, %fd197;
	selp.f64 	%fd198, %fd197, %fd196, %p106;
	add.s32 	%r207, %r201, 1536;
	mul.wide.u32 	%rd122, %r207, 8;
	add.s64 	%rd123, %rd1, %rd122;
	ld.global.f64 	%fd199, [%rd123];
	setp.lt.f64 	%p107, %fd198, %fd199;
	selp.f64 	%fd200, %fd199, %fd198, %p107;
	add.s32 	%r208, %r201, 1792;
	mul.wide.u32 	%rd124, %r208, 8;
	add.s64 	%rd125, %rd1, %rd124;
	ld.global.f64 	%fd201, [%rd125];
	setp.lt.f64 	%p108, %fd200, %fd201;
	selp.f64 	%fd293, %fd201, %fd200, %p108;
	add.s32 	%r336, %r336, 2048;
$L__BB20_11:
	setp.eq.s32 	%p109, %r23, 0;
	@%p109 bra 	$L__BB20_17;
	and.b32  	%r26, %r10, 3;
	setp.lt.u32 	%p110, %r23, 4;
	@%p110 bra 	$L__BB20_14;
	add.s32 	%r209, %r345, %r336;
	mul.wide.u32 	%rd126, %r209, 8;
	add.s64 	%rd127, %rd1, %rd126;
	ld.global.f64 	%fd203, [%rd127];
	setp.lt.f64 	%p111, %fd293, %fd203;
	selp.f64 	%fd204, %fd203, %fd293, %p111;
	add.s32 	%r210, %r209, 256;
	mul.wide.u32 	%rd128, %r210, 8;
	add.s64 	%rd129, %rd1, %rd128;
	ld.global.f64 	%fd205, [%rd129];
	setp.lt.f64 	%p112, %fd204, %fd205;
	selp.f64 	%fd206, %fd205, %fd204, %p112;
	add.s32 	%r211, %r209, 512;
	mul.wide.u32 	%rd130, %r211, 8;
	add.s64 	%rd131, %rd1, %rd130;
	ld.global.f64 	%fd207, [%rd131];
	setp.lt.f64 	%p113, %fd206, %fd207;
	selp.f64 	%fd208, %fd207, %fd206, %p113;
	add.s32 	%r212, %r209, 768;
	mul.wide.u32 	%rd132, %r212, 8;
	add.s64 	%rd133, %rd1, %rd132;
	ld.global.f64 	%fd209, [%rd133];
	setp.lt.f64 	%p114, %fd208, %fd209;
	selp.f64 	%fd293, %fd209, %fd208, %p114;
	add.s32 	%r336, %r336, 1024;
$L__BB20_14:
	setp.eq.s32 	%p115, %r26, 0;
	@%p115 bra 	$L__BB20_17;
	add.s32 	%r340, %r336, %r345;
	neg.s32 	%r339, %r26;
$L__BB20_16:
	.pragma "nounroll";
	mul.wide.u32 	%rd134, %r340, 8;
	add.s64 	%rd135, %rd1, %rd134;
	ld.global.f64 	%fd210, [%rd135];
	setp.lt.f64 	%p116, %fd293, %fd210;
	selp.f64 	%fd293, %fd210, %fd293, %p116;
	add.s32 	%r340, %r340, 256;
	add.s32 	%r339, %r339, 1;
	setp.ne.s32 	%p117, %r339, 0;
	@%p117 bra 	$L__BB20_16;
$L__BB20_17:
	setp.lt.u32 	%p118, %r6, 256;
	@%p118 bra 	$L__BB20_22;
	// begin inline asm
	mov.u32 %r276, %laneid;
	// end inline asm
	mov.b64 	%rd146, %fd293;
	mov.b64 	{%r278, %r283}, %rd146;
	mov.b32 	%r284, 1;
	mov.b32 	%r325, 31;
	mov.b32 	%r326, -1;
	// begin inline asm
	shfl.sync.down.b32 %r277, %r278, %r284, %r325, %r326;
	// end inline asm
	// begin inline asm
	shfl.sync.down.b32 %r282, %r283, %r284, %r325, %r326;
	// end inline asm
	mov.b64 	%rd147, {%r277, %r282};
	mov.b64 	%fd258, %rd147;
	setp.gt.s32 	%p146, %r276, 30;
	setp.lt.f64 	%p147, %fd293, %fd258;
	selp.f64 	%fd259, %fd258, %fd293, %p147;
	selp.f64 	%fd260, %fd293, %fd259, %p146;
	mov.b64 	%rd148, %fd260;
	mov.b64 	{%r288, %r293}, %rd148;
	mov.b32 	%r294, 2;
	// begin inline asm
	shfl.sync.down.b32 %r287, %r288, %r294, %r325, %r326;
	// end inline asm
	// begin inline asm
	shfl.sync.down.b32 %r292, %r293, %r294, %r325, %r326;
	// end inline asm
	mov.b64 	%rd149, {%r287, %r292};
	mov.b64 	%fd261, %rd149;
	setp.gt.s32 	%p148, %r276, 29;
	setp.lt.f64 	%p149, %fd260, %fd261;
	selp.f64 	%fd262, %fd261, %fd260, %p149;
	selp.f64 	%fd263, %fd260, %fd262, %p148;
	mov.b64 	%rd150, %fd263;
	mov.b64 	{%r298, %r303}, %rd150;
	mov.b32 	%r304, 4;
	// begin inline asm
	shfl.sync.down.b32 %r297, %r298, %r304, %r325, %r326;
	// end inline asm
	// begin inline asm
	shfl.sync.down.b32 %r302, %r303, %r304, %r325, %r326;
	// end inline asm
	mov.b64 	%rd151, {%r297, %r302};
	mov.b64 	%fd264, %rd151;
	setp.gt.s32 	%p150, %r276, 27;
	setp.lt.f64 	%p151, %fd263, %fd264;
	selp.f64 	%fd265, %fd264, %fd263, %p151;
	selp.f64 	%fd266, %fd263, %fd265, %p150;
	mov.b64 	%rd152, %fd266;
	mov.b64 	{%r308, %r313}, %rd152;
	mov.b32 	%r314, 8;
	// begin inline asm
	shfl.sync.down.b32 %r307, %r308, %r314, %r325, %r326;
	// end inline asm
	// begin inline asm
	shfl.sync.down.b32 %r312, %r313, %r314, %r325, %r326;
	// end inline asm
	mov.b64 	%rd153, {%r307, %r312};
	mov.b64 	%fd267, %rd153;
	setp.gt.s32 	%p152, %r276, 23;
	setp.lt.f64 	%p153, %fd266, %fd267;
	selp.f64 	%fd268, %fd267, %fd266, %p153;
	selp.f64 	%fd269, %fd266, %fd268, %p152;
	mov.b64 	%rd154, %fd269;
	mov.b64 	{%r318, %r323}, %rd154;
	mov.b32 	%r324, 16;
	// begin inline asm
	shfl.sync.down.b32 %r317, %r318, %r324, %r325, %r326;
	// end inline asm
	// begin inline asm
	shfl.sync.down.b32 %r322, %r323, %r324, %r325, %r326;
	// end inline asm
	mov.b64 	%rd155, {%r317, %r322};
	mov.b64 	%fd270, %rd155;
	setp.gt.s32 	%p154, %r276, 15;
	setp.lt.f64 	%p155, %fd269, %fd270;
	selp.f64 	%fd16, %fd270, %fd269, %p155;
	selp.f64 	%fd304, %fd269, %fd16, %p154;
	setp.ne.s32 	%p156, %r276, 0;
	@%p156 bra 	$L__BB20_20;
	shr.u32 	%r327, %r7, 2;
	and.b32  	%r328, %r327, 248;
	mov.u32 	%r329, _ZZN3cub18CUB_300001_SM_10006detail6reduce18DeviceReduceKernelINS2_10policy_hubIdj11max_functorIdEE10Policy1000EN6thrust24THRUST_300001_SM_1000_NS6detail15normal_iteratorINSA_10device_ptrIdEEEEjS6_dN4cuda3std3__410__identityEEEvT0_PT3_T1_NS0_13GridEvenShareISN_EET2_T4_E12temp_storage;
	add.s32 	%r330, %r329, %r328;
	st.shared.f64 	[%r330+8], %fd16;
$L__BB20_20:
	bar.sync 	0;
	setp.ne.s32 	%p157, %r7, 0;
	@%p157 bra 	$L__BB20_48;
	ld.shared.f64 	%fd271, [_ZZN3cub18CUB_300001_SM_10006detail6reduce18DeviceReduceKernelINS2_10policy_hubIdj11max_functorIdEE10Policy1000EN6thrust24THRUST_300001_SM_1000_NS6detail15normal_iteratorINSA_10device_ptrIdEEEEjS6_dN4cuda3std3__410__identityEEEvT0_PT3_T1_NS0_13GridEvenShareISN_EET2_T4_E12temp_storage+16];
	setp.lt.f64 	%p158, %fd304, %fd271;
	selp.f64 	%fd272, %fd271, %fd304, %p158;
	ld.shared.f64 	%fd273, [_ZZN3cub18CUB_300001_SM_10006detail6reduce18DeviceReduceKernelINS2_10policy_hubIdj11max_functorIdEE10Policy1000EN6thrust24THRUST_300001_SM_1000_NS6detail15normal_iteratorINSA_10device_ptrIdEEEEjS6_dN4cuda3std3__410__identityEEEvT0_PT3_T1_NS0_13GridEvenShareISN_EET2_T4_E12temp_storage+24];
	setp.lt.f64 	%p159, %fd272, %fd273;
	selp.f64 	%fd274, %fd273, %fd272, %p159;
	ld.shared.f64 	%fd275, [_ZZN3cub18CUB_300001_SM_10006detail6reduce18DeviceReduceKernelINS2_10policy_hubIdj11max_functorIdEE10Policy1000EN6thrust24THRUST_300001_SM_1000_NS6detail15normal_iteratorINSA_10device_ptrIdEEEEjS6_dN4cuda3std3__410__identityEEEvT0_PT3_T1_NS0_13GridEvenShareISN_EET2_T4_E12temp_storage+32];
	setp.lt.f64 	%p160, %fd274, %fd275;
	selp.f64 	%fd276, %fd275, %fd274, %p160;
	ld.shared.f64 	%fd277, [_ZZN3cub18CUB_300001_SM_10006detail6reduce18DeviceReduceKernelINS2_10policy_hubIdj11max_functorIdEE10Policy1000EN6thrust24THRUST_300001_SM_1000_NS6detail15normal_iteratorINSA_10device_ptrIdEEEEjS6_dN4cuda3std3__410__identityEEEvT0_PT3_T1_NS0_13GridEvenShareISN_EET2_T4_E12temp_storage+40];
	setp.lt.f64 	%p161, %fd276, %fd277;
	selp.f64 	%fd278, %fd277, %fd276, %p161;
	ld.shared.f64 	%fd279, [_ZZN3cub18CUB_300001_SM_10006detail6reduce18DeviceReduceKernelINS2_10policy_hubIdj11max_functorIdEE10Policy1000EN6thrust24THRUST_300001_SM_1000_NS6detail15normal_iteratorINSA_10device_ptrIdEEEEjS6_dN4cuda3std3__410__identityEEEvT0_PT3_T1_NS0_13GridEvenShareISN_EET2_T4_E12temp_storage+48];
	setp.lt.f64 	%p162, %fd278, %fd279;
	selp.f64 	%fd280, %fd279, %fd278, %p162;
	ld.shared.f64 	%fd281, [_ZZN3cub18CUB_300001_SM_10006detail6reduce18DeviceReduceKernelINS2_10policy_hubIdj11max_functorIdEE10Policy1000EN6thrust24THRUST_300001_SM_1000_NS6detail15normal_iteratorINSA_10device_ptrIdEEEEjS6_dN4cuda3std3__410__identityEEEvT0_PT3_T1_NS0_13GridEvenShareISN_EET2_T4_E12temp_storage+56];
	setp.lt.f64 	%p163, %fd280, %fd281;
	selp.f64 	%fd282, %fd281, %fd280, %p163;
	ld.shared.f64 	%fd283, [_ZZN3cub18CUB_300001_SM_10006detail6reduce18DeviceReduceKernelINS2_10policy_hubIdj11max_functorIdEE10Policy1000EN6thrust24THRUST_300001_SM_1000_NS6detail15normal_iteratorINSA_10device_ptrIdEEEEjS6_dN4cuda3std3__410__identityEEEvT0_PT3_T1_NS0_13GridEvenShareISN_EET2_T4_E12temp_storage+64];
	setp.lt.f64 	%p164, %fd282, %fd283;
	selp.f64 	%fd304, %fd283, %fd282, %p164;
	bra.uni 	$L__BB20_48;
$L__BB20_22:
	// begin inline asm
	mov.u32 %r213, %laneid;
	// end inline asm
	and.b32  	%r264, %r7, 992;
	add.s32 	%r265, %r264, 32;
	setp.gt.u32 	%p119, %r265, %r6;
	not.b32 	%r266, %r264;
	add.s32 	%r267, %r6, %r266;
	selp.b32 	%r262, %r267, 31, %p119;
	mov.b64 	%rd136, %fd293;
	mov.b64 	{%r215, %r220}, %rd136;
	mov.b32 	%r221, 1;
	mov.b32 	%r263, -1;
	// begin inline asm
	shfl.sync.down.b32 %r214, %r215, %r221, %r262, %r263;
	// end inline asm
	// begin inline asm
	shfl.sync.down.b32 %r219, %r220, %r221, %r262, %r263;
	// end inline asm
	mov.b64 	%rd137, {%r214, %r219};
	mov.b64 	%fd211, %rd137;
	setp.lt.s32 	%p120, %r213, %r262;
	setp.lt.f64 	%p121, %fd293, %fd211;
	selp.f64 	%fd212, %fd211, %fd293, %p121;
	selp.f64 	%fd213, %fd212, %fd293, %p120;
	mov.b64 	%rd138, %fd213;
	mov.b64 	{%r225, %r230}, %rd138;
	mov.b32 	%r231, 2;
	// begin inline asm
	shfl.sync.down.b32 %r224, %r225, %r231, %r262, %r263;
	// end inline asm
	// begin inline asm
	shfl.sync.down.b32 %r229, %r230, %r231, %r262, %r263;
	// end inline asm
	mov.b64 	%rd139, {%r224, %r229};
	mov.b64 	%fd214, %rd139;
	add.s32 	%r268, %r213, 2;
	setp.gt.s32 	%p122, %r268, %r262;
	setp.lt.f64 	%p123, %fd213, %fd214;
	selp.f64 	%fd215, %fd214, %fd213, %p123;
	selp.f64 	%fd216, %fd213, %fd215, %p122;
	mov.b64 	%rd140, %fd216;
	mov.b64 	{%r235, %r240}, %rd140;
	mov.b32 	%r241, 4;
	// begin inline asm
	shfl.sync.down.b32 %r234, %r235, %r241, %r262, %r263;
	// end inline asm
	// begin inline asm
	shfl.sync.down.b32 %r239, %r240, %r241, %r262, %r263;
	// end inline asm
	mov.b64 	%rd141, {%r234, %r239};
	mov.b64 	%fd217, %rd141;
	add.s32 	%r269, %r213, 4;
	setp.gt.s32 	%p124, %r269, %r262;
	setp.lt.f64 	%p125, %fd216, %fd217;
	selp.f64 	%fd218, %fd217, %fd216, %p125;
	selp.f64 	%fd219, %fd216, %fd218, %p124;
	mov.b64 	%rd142, %fd219;
	mov.b64 	{%r245, %r250}, %rd142;
	mov.b32 	%r251, 8;
	// begin inline asm
	shfl.sync.down.b32 %r244, %r245, %r251, %r262, %r263;
	// end inline asm
	// begin inline asm
	shfl.sync.down.b32 %r249, %r250, %r251, %r262, %r263;
	// end inline asm
	mov.b64 	%rd143, {%r244, %r249};
	mov.b64 	%fd220, %rd143;
	add.s32 	%r270, %r213, 8;
	setp.gt.s32 	%p126, %r270, %r262;
	setp.lt.f64 	%p127, %fd219, %fd220;
	selp.f64 	%fd221, %fd220, %fd219, %p127;
	selp.f64 	%fd222, %fd219, %fd221, %p126;
	mov.b64 	%rd144, %fd222;
	mov.b64 	{%r255, %r260}, %rd144;
	mov.b32 	%r261, 16;
	// begin inline asm
	shfl.sync.down.b32 %r254, %r255, %r261, %r262, %r263;
	// end inline asm
	// begin inline asm
	shfl.sync.down.b32 %r259, %r260, %r261, %r262, %r263;
	// end inline asm
	mov.b64 	%rd145, {%r254, %r259};
	mov.b64 	%fd223, %rd145;
	add.s32 	%r271, %r213, 16;
	setp.gt.s32 	%p128, %r271, %r262;
	setp.lt.f64 	%p129, %fd222, %fd223;
	selp.f64 	%fd224, %fd223, %fd222, %p129;
	selp.f64 	%fd304, %fd222, %fd224, %p128;
	setp.ne.s32 	%p130, %r213, 0;
	@%p130 bra 	$L__BB20_24;
	shr.u32 	%r272, %r7, 2;
	and.b32  	%r273, %r272, 248;
	mov.u32 	%r274, _ZZN3cub18CUB_300001_SM_10006detail6reduce18DeviceReduceKernelINS2_10policy_hubIdj11max_functorIdEE10Policy1000EN6thrust24THRUST_300001_SM_1000_NS6detail15normal_iteratorINSA_10device_ptrIdEEEEjS6_dN4cuda3std3__410__identityEEEvT0_PT3_T1_NS0_13GridEvenShareISN_EET2_T4_E12temp_storage;
	add.s32 	%r275, %r274, %r273;
	st.shared.f64 	[%r275+8], %fd304;
$L__BB20_24:
	bar.sync 	0;
	setp.ne.s32 	%p131, %r7, 0;
	@%p131 bra 	$L__BB20_48;
	setp.gt.u32 	%p132, %r6, 32;
	ld.shared.f64 	%fd225, [_ZZN3cub18CUB_300001_SM_10006detail6reduce18DeviceReduceKernelINS2_10policy_hubIdj11max_functorIdEE10Policy1000EN6thrust24THRUST_300001_SM_1000_NS6detail15normal_iteratorINSA_10device_ptrIdEEEEjS6_dN4cuda3std3__410__identityEEEvT0_PT3_T1_NS0_13GridEvenShareISN_EET2_T4_E12temp_storage+16];
	setp.lt.f64 	%p133, %fd304, %fd225;
	selp.f64 	%fd227, %fd225, %fd304, %p133;
	selp.f64 	%fd228, %fd227, %fd304, %p132;
	setp.gt.u32 	%p134, %r6, 64;
	ld.shared.f64 	%fd230, [_ZZN3cub18CUB_300001_SM_10006detail6reduce18DeviceReduceKernelINS2_10policy_hubIdj11max_functorIdEE10Policy1000EN6thrust24THRUST_300001_SM_1000_NS6detail15normal_iteratorINSA_10device_ptrIdEEEEjS6_dN4cuda3std3__410__identityEEEvT0_PT3_T1_NS0_13GridEvenShareISN_EET2_T4_E12temp_storage+24];
	setp.lt.f64 	%p135, %fd228, %fd230;
	selp.f64 	%fd232, %fd230, %fd228, %p135;
	selp.f64 	%fd233, %fd232, %fd228, %p134;
	setp.gt.u32 	%p136, %r6, 96;
	ld.shared.f64 	%fd235, [_ZZN3cub18CUB_300001_SM_10006detail6reduce18DeviceReduceKernelINS2_10policy_hubIdj11max_functorIdEE10Policy1000EN6thrust24THRUST_300001_SM_1000_NS6detail15normal_iteratorINSA_10device_ptrIdEEEEjS6_dN4cuda3std3__410__identityEEEvT0_PT3_T1_NS0_13GridEvenShareISN_EET2_T4_E12temp_storage+32];
	setp.lt.f64 	%p137, %fd233, %fd235;
	selp.f64 	%fd237, %fd235, %fd233, %p137;
	selp.f64 	%fd238, %fd237, %fd233, %p136;
	setp.gt.u32 	%p138, %r6, 128;
	ld.shared.f64 	%fd240, [_ZZN3cub18CUB_300001_SM_10006detail6reduce18DeviceReduceKernelINS2_10policy_hubIdj11max_functorIdEE10Policy1000EN6thrust24THRUST_300001_SM_1000_NS6detail15normal_iteratorINSA_10device_ptrIdEEEEjS6_dN4cuda3std3__410__identityEEEvT0_PT3_T1_NS0_13GridEvenShareISN_EET2_T4_E12temp_storage+40];
	setp.lt.f64 	%p139, %fd238, %fd240;
	selp.f64 	%fd242, %fd240, %fd238, %p139;
	selp.f64 	%fd243, %fd242, %fd238, %p138;
	setp.gt.u32 	%p140, %r6, 160;
	ld.shared.f64 	%fd245, [_ZZN3cub18CUB_300001_SM_10006detail6reduce18DeviceReduceKernelINS2_10policy_hubIdj11max_functorIdEE10Policy1000EN6thrust24THRUST_300001_SM_1000_NS6detail15normal_iteratorINSA_10device_ptrIdEEEEjS6_dN4cuda3std3__410__identityEEEvT0_PT3_T1_NS0_13GridEvenShareISN_EET2_T4_E12temp_storage+48];
	setp.lt.f64 	%p141, %fd243, %fd245;
	selp.f64 	%fd247, %fd245, %fd243, %p141;
	selp.f64 	%fd248, %fd247, %fd243, %p140;
	setp.gt.u32 	%p142, %r6, 192;
	ld.shared.f64 	%fd250, [_ZZN3cub18CUB_300001_SM_10006detail6reduce18DeviceReduceKernelINS2_10policy_hubIdj11max_functorIdEE10Policy1000EN6thrust24THRUST_300001_SM_1000_NS6detail15normal_iteratorINSA_10device_ptrIdEEEEjS6_dN4cuda3std3__410__identityEEEvT0_PT3_T1_NS0_13GridEvenShareISN_EET2_T4_E12temp_storage+56];
	setp.lt.f64 	%p143, %fd248, %fd250;
	selp.f64 	%fd252, %fd250, %fd248, %p143;
	selp.f64 	%fd253, %fd252, %fd248, %p142;
	setp.gt.u32 	%p144, %r6, 224;
	ld.shared.f64 	%fd255, [_ZZN3cub18CUB_300001_SM_10006detail6reduce18DeviceReduceKernelINS2_10policy_hubIdj11max_functorIdEE10Policy1000EN6thrust24THRUST_300001_SM_1000_NS6detail15normal_iteratorINSA_10device_ptrIdEEEEjS6_dN4cuda3std3__410__identityEEEvT0_PT3_T1_NS0_13GridEvenShareISN_EET2_T4_E12temp_storage+64];
	setp.lt.f64 	%p145, %fd253, %fd255;
	selp.f64 	%fd257, %fd255, %fd253, %p145;
	selp.f64 	%fd304, %fd257, %fd253, %p144;
	bra.uni 	$L__BB20_48;
$L__BB20_26:
	mov.u32 	%r35, %tid.x;
	add.s32 	%r72, %r35, %r345;
	mul.wide.u32 	%rd4, %r72, 8;
	add.s64 	%rd5, %rd1, %rd4;
	ld.global.f64 	%fd41, [%rd5];
	ld.global.f64 	%fd42, [%rd5+2048];
	ld.global.f64 	%fd43, [%rd5+4096];
	ld.global.f64 	%fd44, [%rd5+6144];
	ld.global.f64 	%fd45, [%rd5+8192];
	ld.global.f64 	%fd46, [%rd5+10240];
	ld.global.f64 	%fd47, [%rd5+12288];
	ld.global.f64 	%fd48, [%rd5+14336];
	setp.lt.f64 	%p2, %fd41, %fd42;
	selp.f64 	%fd49, %fd42, %fd41, %p2;
	setp.lt.f64 	%p3, %fd49, %fd43;
	selp.f64 	%fd50, %fd43, %fd49, %p3;
	setp.lt.f64 	%p4, %fd50, %fd44;
	selp.f64 	%fd51, %fd44, %fd50, %p4;
	setp.lt.f64 	%p5, %fd51, %fd45;
	selp.f64 	%fd52, %fd45, %fd51, %p5;
	setp.lt.f64 	%p6, %fd52, %fd46;
	selp.f64 	%fd53, %fd46, %fd52, %p6;
	setp.lt.f64 	%p7, %fd53, %fd47;
	selp.f64 	%fd54, %fd47, %fd53, %p7;
	setp.lt.f64 	%p8, %fd54, %fd48;
	selp.f64 	%fd303, %fd48, %fd54, %p8;
	setp.lt.u32 	%p9, %r6, %r4;
	@%p9 bra 	$L__BB20_44;
	add.s32 	%r36, %r4, %r345;
	not.b32 	%r74, %r35;
	add.s32 	%r75, %r74, %r1;
	sub.s32 	%r76, %r75, %r4;
	sub.s32 	%r342, %r76, %r345;
	add.s32 	%r77, %r36, %r35;
	add.s32 	%r341, %r77, 2048;
	mov.b32 	%r344, 0;
	mov.u32 	%r343, %r36;
$L__BB20_28:
	shl.b32 	%r78, %r2, 11;
	add.s32 	%r345, %r345, %r78;
	add.s32 	%r79, %r1, -2048;
	setp.gt.u32 	%p10, %r345, %r79;
	@%p10 bra 	$L__BB20_30;
	add.s32 	%r80, %r35, %r345;
	mul.wide.u32 	%rd6, %r80, 8;
	add.s64 	%rd7, %rd1, %rd6;
	ld.global.f64 	%fd55, [%rd7];
	ld.global.f64 	%fd56, [%rd7+2048];
	ld.global.f64 	%fd57, [%rd7+4096];
	ld.global.f64 	%fd58, [%rd7+6144];
	ld.global.f64 	%fd59, [%rd7+8192];
	ld.global.f64 	%fd60, [%rd7+10240];
	ld.global.f64 	%fd61, [%rd7+12288];
	ld.global.f64 	%fd62, [%rd7+14336];
	setp.lt.f64 	%p11, %fd303, %fd55;
	selp.f64 	%fd63, %fd55, %fd303, %p11;
	setp.lt.f64 	%p12, %fd63, %fd56;
	selp.f64 	%fd64, %fd56, %fd63, %p12;
	setp.lt.f64 	%p13, %fd64, %fd57;
	selp.f64 	%fd65, %fd57, %fd64, %p13;
	setp.lt.f64 	%p14, %fd65, %fd58;
	selp.f64 	%fd66, %fd58, %fd65, %p14;
	setp.lt.f64 	%p15, %fd66, %fd59;
	selp.f64 	%fd67, %fd59, %fd66, %p15;
	setp.lt.f64 	%p16, %fd67, %fd60;
	selp.f64 	%fd68, %fd60, %fd67, %p16;
	setp.lt.f64 	%p17, %fd68, %fd61;
	selp.f64 	%fd69, %fd61, %fd68, %p17;
	setp.lt.f64 	%p18, %fd69, %fd62;
	selp.f64 	%fd303, %fd62, %fd69, %p18;
	sub.s32 	%r81, %r1, %r345;
	shl.b32 	%r82, %r2, 11;
	setp.lt.u32 	%p19, %r81, %r82;
	add.s32 	%r344, %r344, 1;
	add.s32 	%r343, %r343, %r82;
	sub.s32 	%r342, %r342, %r82;
	add.s32 	%r341, %r341, %r82;
	@%p19 bra 	$L__BB20_44;
	bra.uni 	$L__BB20_28;
$L__BB20_30:
	setp.le.u32 	%p20, %r1, %r345;
	sub.s32 	%r83, %r1, %r345;
	setp.ge.s32 	%p21, %r35, %r83;
	or.pred  	%p22, %p20, %p21;
	@%p22 bra 	$L__BB20_44;
	not.b32 	%r85, %r35;
	add.s32 	%r86, %r1, %r85;
	sub.s32 	%r87, %r86, %r36;
	mul.lo.s32 	%r88, %r2, %r344;
	shl.b32 	%r89, %r88, 11;
	sub.s32 	%r90, %r87, %r89;
	shr.u32 	%r91, %r90, 8;
	add.s32 	%r49, %r91, 1;
	and.b32  	%r50, %r49, 15;
	setp.lt.u32 	%p23, %r90, 3840;
	mov.u32 	%r350, %r35;
	@%p23 bra 	$L__BB20_35;
	or.b32  	%r348, %r35, 2048;
	shr.u32 	%r92, %r342, 8;
	add.s32 	%r93, %r92, 1;
	and.b32  	%r94, %r93, 33554416;
	neg.s32 	%r346, %r94;
$L__BB20_33:
	.pragma "nounroll";
	add.s32 	%r95, %r341, -2048;
	mul.wide.u32 	%rd8, %r95, 8;
	add.s64 	%rd9, %rd1, %rd8;
	ld.global.f64 	%fd71, [%rd9];
	setp.lt.f64 	%p24, %fd303, %fd71;
	selp.f64 	%fd72, %fd71, %fd303, %p24;
	add.s32 	%r96, %r341, -1792;
	mul.wide.u32 	%rd10, %r96, 8;
	add.s64 	%rd11, %rd1, %rd10;
	ld.global.f64 	%fd73, [%rd11];
	setp.lt.f64 	%p25, %fd72, %fd73;
	selp.f64 	%fd74, %fd73, %fd72, %p25;
	add.s32 	%r97, %r341, -1536;
	mul.wide.u32 	%rd12, %r97, 8;
	add.s64 	%rd13, %rd1, %rd12;
	ld.global.f64 	%fd75, [%rd13];
	setp.lt.f64 	%p26, %fd74, %fd75;
	selp.f64 	%fd76, %fd75, %fd74, %p26;
	add.s32 	%r98, %r341, -1280;
	mul.wide.u32 	%rd14, %r98, 8;
	add.s64 	%rd15, %rd1, %rd14;
	ld.global.f64 	%fd77, [%rd15];
	setp.lt.f64 	%p27, %fd76, %fd77;
	selp.f64 	%fd78, %fd77, %fd76, %p27;
	add.s32 	%r99, %r341, -1024;
	mul.wide.u32 	%rd16, %r99, 8;
	add.s64 	%rd17, %rd1, %rd16;
	ld.global.f64 	%fd79, [%rd17];
	setp.lt.f64 	%p28, %fd78, %fd79;
	selp.f64 	%fd80, %fd79, %fd78, %p28;
	add.s32 	%r100, %r341, -768;
	mul.wide.u32 	%rd18, %r100, 8;
	add.s64 	%rd19, %rd1, %rd18;
	ld.global.f64 	%fd81, [%rd19];
	setp.lt.f64 	%p29, %fd80, %fd81;
	selp.f64 	%fd82, %fd81, %fd80, %p29;
	add.s32 	%r101, %r341, -512;
	mul.wide.u32 	%rd20, %r101, 8;
	add.s64 	%rd21, %rd1, %rd20;
	ld.global.f64 	%fd83, [%rd21];
	setp.lt.f64 	%p30, %fd82, %fd83;
	selp.f64 	%fd84, %fd83, %fd82, %p30;
	add.s32 	%r102, %r341, 1792;
	add.s32 	%r103, %r341, -256;
	mul.wide.u32 	%rd22, %r103, 8;
	add.s64 	%rd23, %rd1, %rd22;
	ld.global.f64 	%fd85, [%rd23];
	setp.lt.f64 	%p31, %fd84, %fd85;
	selp.f64 	%fd86, %fd85, %fd84, %p31;
	mul.wide.u32 	%rd24, %r341, 8;
	add.s64 	%rd25, %rd1, %rd24;
	ld.global.f64 	%fd87, [%rd25];
	setp.lt.f64 	%p32, %fd86, %fd87;
	selp.f64 	%fd88, %fd87, %fd86, %p32;
	add.s32 	%r104, %r341, 256;
	mul.wide.u32 	%rd26, %r104, 8;
	add.s64 	%rd27, %rd1, %rd26;
	ld.global.f64 	%fd89, [%rd27];
	setp.lt.f64 	%p33, %fd88, %fd89;
	selp.f64 	%fd90, %fd89, %fd88, %p33;
	add.s32 	%r105, %r341, 512;
	mul.wide.u32 	%rd28, %r105, 8;
	add.s64 	%rd29, %rd1, %rd28;
	ld.global.f64 	%fd91, [%rd29];
	setp.lt.f64 	%p34, %fd90, %fd91;
	selp.f64 	%fd92, %fd91, %fd90, %p34;
	add.s32 	%r106, %r341, 768;
	mul.wide.u32 	%rd30, %r106, 8;
	add.s64 	%rd31, %rd1, %rd30;
	ld.global.f64 	%fd93, [%rd31];
	setp.lt.f64 	%p35, %fd92, %fd93;
	selp.f64 	%fd94, %fd93, %fd92, %p35;
	add.s32 	%r107, %r341, 1024;
	mul.wide.u32 	%rd32, %r107, 8;
	add.s64 	%rd33, %rd1, %rd32;
	ld.global.f64 	%fd95, [%rd33];
	setp.lt.f64 	%p36, %fd94, %fd95;
	selp.f64 	%fd96, %fd95, %fd94, %p36;
	add.s32 	%r108, %r341, 1280;
	mul.wide.u32 	%rd34, %r108, 8;
	add.s64 	%rd35, %rd1, %rd34;
	ld.global.f64 	%fd97, [%rd35];
	setp.lt.f64 	%p37, %fd96, %fd97;
	selp.f64 	%fd98, %fd97, %fd96, %p37;
	add.s32 	%r109, %r341, 1536;
	mul.wide.u32 	%rd36, %r109, 8;
	add.s64 	%rd37, %rd1, %rd36;
	ld.global.f64 	%fd99, [%rd37];
	setp.lt.f64 	%p38, %fd98, %fd99;
	selp.f64 	%fd100, %fd99, %fd98, %p38;
	mul.wide.u32 	%rd38, %r102, 8;
	add.s64 	%rd39, %rd1, %rd38;
	ld.global.f64 	%fd101, [%rd39];
	setp.lt.f64 	%p39, %fd100, %fd101;
	selp.f64 	%fd303, %fd101, %fd100, %p39;
	add.s32 	%r348, %r348, 4096;
	add.s32 	%r341, %r341, 4096;
	add.s32 	%r346, %r346, 16;
	setp.ne.s32 	%p40, %r346, 0;
	@%p40 bra 	$L__BB20_33;
	add.s32 	%r350, %r348, -2048;
$L__BB20_35:
	setp.eq.s32 	%p41, %r50, 0;
	@%p41 bra 	$L__BB20_44;
	and.b32  	%r61, %r49, 7;
	setp.lt.u32 	%p42, %r50, 8;
	@%p42 bra 	$L__BB20_38;
	add.s32 	%r110, %r350, %r345;
	mul.wide.u32 	%rd40, %r110, 8;
	add.s64 	%rd41, %rd1, %rd40;
	ld.global.f64 	%fd103, [%rd41];
	setp.lt.f64 	%p43, %fd303, %fd103;
	selp.f64 	%fd104, %fd103, %fd303, %p43;
	add.s32 	%r111, %r110, 256;
	mul.wide.u32 	%rd42, %r111, 8;
	add.s64 	%rd43, %rd1, %rd42;
	ld.global.f64 	%fd105, [%rd43];
	setp.lt.f64 	%p44, %fd104, %fd105;
	selp.f64 	%fd106, %fd105, %fd104, %p44;
	add.s32 	%r112, %r110, 512;
	mul.wide.u32 	%rd44, %r112, 8;
	add.s64 	%rd45, %rd1, %rd44;
	ld.global.f64 	%fd107, [%rd45];
	setp.lt.f64 	%p45, %fd106, %fd107;
	selp.f64 	%fd108, %fd107, %fd106, %p45;
	add.s32 	%r113, %r110, 768;
	mul.wide.u32 	%rd46, %r113, 8;
	add.s64 	%rd47, %rd1, %rd46;
	ld.global.f64 	%fd109, [%rd47];
	setp.lt.f64 	%p46, %fd108, %fd109;
	selp.f64 	%fd110, %fd109, %fd108, %p46;
	add.s32 	%r114, %r110, 1024;
	mul.wide.u32 	%rd48, %r114, 8;
	add.s64 	%rd49, %rd1, %rd48;
	ld.global.f64 	%fd111, [%rd49];
	setp.lt.f64 	%p47, %fd110, %fd111;
	selp.f64 	%fd112, %fd111, %fd110, %p47;
	add.s32 	%r115, %r110, 1280;
	mul.wide.u32 	%rd50, %r115, 8;
	add.s64 	%rd51, %rd1, %rd50;
	ld.global.f64 	%fd113, [%rd51];
	setp.lt.f64 	%p48, %fd112, %fd113;
	selp.f64 	%fd114, %fd113, %fd112, %p48;
	add.s32 	%r116, %r110, 1536;
	mul.wide.u32 	%rd52, %r116, 8;
	add.s64 	%rd53, %rd1, %rd52;
	ld.global.f64 	%fd115, [%rd53];
	setp.lt.f64 	%p49, %fd114, %fd115;
	selp.f64 	%fd116, %fd115, %fd114, %p49;
	add.s32 	%r117, %r110, 1792;
	mul.wide.u32 	%rd54, %r117, 8;
	add.s64 	%rd55, %rd1, %rd54;
	ld.global.f64 	%fd117, [%rd55];
	setp.lt.f64 	%p50, %fd116, %fd117;
	selp.f64 	%fd303, %fd117, %fd116, %p50;
	add.s32 	%r350, %r350, 2048;
$L__BB20_38:
	setp.eq.s32 	%p51, %r61, 0;
	@%p51 bra 	$L__BB20_44;
	setp.lt.u32 	%p52, %r61, 4;
	@%p52 bra 	$L__BB20_41;
	add.s32 	%r118, %r350, %r345;
	mul.wide.u32 	%rd56, %r118, 8;
	add.s64 	%rd57, %rd1, %rd56;
	ld.global.f64 	%fd119, [%rd57];
	setp.lt.f64 	%p53, %fd303, %fd119;
	selp.f64 	%fd120, %fd119, %fd303, %p53;
	add.s32 	%r119, %r118, 256;
	mul.wide.u32 	%rd58, %r119, 8;
	add.s64 	%rd59, %rd1, %rd58;
	ld.global.f64 	%fd121, [%rd59];
	setp.lt.f64 	%p54, %fd120, %fd121;
	selp.f64 	%fd122, %fd121, %fd120, %p54;
	add.s32 	%r120, %r118, 512;
	mul.wide.u32 	%rd60, %r120, 8;
	add.s64 	%rd61, %rd1, %rd60;
	ld.global.f64 	%fd123, [%rd61];
	setp.lt.f64 	%p55, %fd122, %fd123;
	selp.f64 	%fd124, %fd123, %fd122, %p55;
	add.s32 	%r121, %r118, 768;
	mul.wide.u32 	%rd62, %r121, 8;
	add.s64 	%rd63, %rd1, %rd62;
	ld.global.f64 	%fd125, [%rd63];
	setp.lt.f64 	%p56, %fd124, %fd125;
	selp.f64 	%fd303, %fd125, %fd124, %p56;
	add.s32 	%r350, %r350, 1024;
$L__BB20_41:
	and.b32  	%r122, %r49, 3;
	setp.eq.s32 	%p57, %r122, 0;
	@%p57 bra 	$L__BB20_44;
	add.s32 	%r353, %r350, %r343;
	cvt.u16.u32 	%rs1, %r342;
	shr.u16 	%rs2, %rs1, 8;
	add.s16 	%rs3, %rs2, 1;
	cvt.u32.u16 	%r123, %rs3;
	and.b32  	%r124, %r123, 3;
	neg.s32 	%r352, %r124;
$L__BB20_43:
	.pragma "nounroll";
	mul.wide.u32 	%rd64, %r353, 8;
	add.s64 	%rd65, %rd1, %rd64;
	ld.global.f64 	%fd126, [%rd65];
	setp.lt.f64 	%p58, %fd303, %fd126;
	selp.f64 	%fd303, %fd126, %fd303, %p58;
	add.s32 	%r353, %r353, 256;
	add.s32 	%r352, %r352, 1;
	setp.ne.s32 	%p59, %r352, 0;
	@%p59 bra 	$L__BB20_43;
$L__BB20_44:
	// begin inline asm
	mov.u32 %r125, %laneid;
	// end inline asm
	mov.b64 	%rd66, %fd303;
	mov.b64 	{%r127, %r132}, %rd66;
	mov.b32 	%r133, 1;
	mov.b32 	%r174, 31;
	mov.b32 	%r175, -1;
	// begin inline asm
	shfl.sync.down.b32 %r126, %r127, %r133, %r174, %r175;
	// end inline asm
	// begin inline asm
	shfl.sync.down.b32 %r131, %r132, %r133, %r174, %r175;
	// end inline asm
	mov.b64 	%rd67, {%r126, %r131};
	mov.b64 	%fd127, %rd67;
	setp.gt.s32 	%p60, %r125, 30;
	setp.lt.f64 	%p61, %fd303, %fd127;
	selp.f64 	%fd128, %fd127, %fd303, %p61;
	selp.f64 	%fd129, %fd303, %fd128, %p60;
	mov.b64 	%rd68, %fd129;
	mov.b64 	{%r137, %r142}, %rd68;
	mov.b32 	%r143, 2;
	// begin inline asm
	shfl.sync.down.b32 %r136, %r137, %r143, %r174, %r175;
	// end inline asm
	// begin inline asm
	shfl.sync.down.b32 %r141, %r142, %r143, %r174, %r175;
	// end inline asm
	mov.b64 	%rd69, {%r136, %r141};
	mov.b64 	%fd130, %rd69;
	setp.gt.s32 	%p62, %r125, 29;
	setp.lt.f64 	%p63, %fd129, %fd130;
	selp.f64 	%fd131, %fd130, %fd129, %p63;
	selp.f64 	%fd132, %fd129, %fd131, %p62;
	mov.b64 	%rd70, %fd132;
	mov.b64 	{%r147, %r152}, %rd70;
	mov.b32 	%r153, 4;
	// begin inline asm
	shfl.sync.down.b32 %r146, %r147, %r153, %r174, %r175;
	// end inline asm
	// begin inline asm
	shfl.sync.down.b32 %r151, %r152, %r153, %r174, %r175;
	// end inline asm
	mov.b64 	%rd71, {%r146, %r151};
	mov.b64 	%fd133, %rd71;
	setp.gt.s32 	%p64, %r125, 27;
	setp.lt.f64 	%p65, %fd132, %fd133;
	selp.f64 	%fd134, %fd133, %fd132, %p65;
	selp.f64 	%fd135, %fd132, %fd134, %p64;
	mov.b64 	%rd72, %fd135;
	mov.b64 	{%r157, %r162}, %rd72;
	mov.b32 	%r163, 8;
	// begin inline asm
	shfl.sync.down.b32 %r156, %r157, %r163, %r174, %r175;
	// end inline asm
	// begin inline asm
	shfl.sync.down.b32 %r161, %r162, %r163, %r174, %r175;
	// end inline asm
	mov.b64 	%rd73, {%r156, %r161};
	mov.b64 	%fd136, %rd73;
	setp.gt.s32 	%p66, %r125, 23;
	setp.lt.f64 	%p67, %fd135, %fd136;
	selp.f64 	%fd137, %fd136, %fd135, %p67;
	selp.f64 	%fd138, %fd135, %fd137, %p66;
	mov.b64 	%rd74, %fd138;
	mov.b64 	{%r167, %r172}, %rd74;
	mov.b32 	%r173, 16;
	// begin inline asm
	shfl.sync.down.b32 %r166, %r167, %r173, %r174, %r175;
	// end inline asm
	// begin inline asm
	shfl.sync.down.b32 %r171, %r172, %r173, %r174, %r175;
	// end inline asm
	mov.b64 	%rd75, {%r166, %r171};
	mov.b64 	%fd139, %rd75;
	setp.gt.s32 	%p68, %r125, 15;
	setp.lt.f64 	%p69, %fd138, %fd139;
	selp.f64 	%fd37, %fd139, %fd138, %p69;
	selp.f64 	%fd304, %fd138, %fd37, %p68;
	setp.ne.s32 	%p70, %r125, 0;
	@%p70 bra 	$L__BB20_46;
	shr.u32 	%r176, %r35, 2;
	and.b32  	%r177, %r176, 248;
	mov.u32 	%r178, _ZZN3cub18CUB_300001_SM_10006detail6reduce18DeviceReduceKernelINS2_10policy_hubIdj11max_functorIdEE10Policy1000EN6thrust24THRUST_300001_SM_1000_NS6detail15normal_iteratorINSA_10device_ptrIdEEEEjS6_dN4cuda3std3__410__identityEEEvT0_PT3_T1_NS0_13GridEvenShareISN_EET2_T4_E12temp_storage;
	add.s32 	%r179, %r178, %r177;
	st.shared.f64 	[%r179+8], %fd37;
$L__BB20_46:
	bar.sync 	0;
	setp.ne.s32 	%p71, %r35, 0;
	@%p71 bra 	$L__BB20_48;
	ld.shared.f64 	%fd140, [_ZZN3cub18CUB_300001_SM_10006detail6reduce18DeviceReduceKernelINS2_10policy_hubIdj11max_functorIdEE10Policy1000EN6thrust24THRUST_300001_SM_1000_NS6detail15normal_iteratorINSA_10device_ptrIdEEEEjS6_dN4cuda3std3__410__identityEEEvT0_PT3_T1_NS0_13GridEvenShareISN_EET2_T4_E12temp_storage+16];
	setp.lt.f64 	%p72, %fd304, %fd140;
	selp.f64 	%fd141, %fd140, %fd304, %p72;
	ld.shared.f64 	%fd142, [_ZZN3cub18CUB_300001_SM_10006detail6reduce18DeviceReduceKernelINS2_10policy_hubIdj11max_functorIdEE10Policy1000EN6thrust24THRUST_300001_SM_1000_NS6detail15normal_iteratorINSA_10device_ptrIdEEEEjS6_dN4cuda3std3__410__identityEEEvT0_PT3_T1_NS0_13GridEvenShareISN_EET2_T4_E12temp_storage+24];
	setp.lt.f64 	%p73, %fd141, %fd142;
	selp.f64 	%fd143, %fd142, %fd141, %p73;
	ld.shared.f64 	%fd144, [_ZZN3cub18CUB_300001_SM_10006detail6reduce18DeviceReduceKernelINS2_10policy_hubIdj11max_functorIdEE10Policy1000EN6thrust24THRUST_300001_SM_1000_NS6detail15normal_iteratorINSA_10device_ptrIdEEEEjS6_dN4cuda3std3__410__identityEEEvT0_PT3_T1_NS0_13GridEvenShareISN_EET2_T4_E12temp_storage+32];
	setp.lt.f64 	%p74, %fd143, %fd144;
	selp.f64 	%fd145, %fd144, %fd143, %p74;
	ld.shared.f64 	%fd146, [_ZZN3cub18CUB_300001_SM_10006detail6reduce18DeviceReduceKernelINS2_10policy_hubIdj11max_functorIdEE10Policy1000EN6thrust24THRUST_300001_SM_1000_NS6detail15normal_iteratorINSA_10device_ptrIdEEEEjS6_dN4cuda3std3__410__identityEEEvT0_PT3_T1_NS0_13GridEvenShareISN_EET2_T4_E12temp_storage+40];
	setp.lt.f64 	%p75, %fd145, %fd146;
	selp.f64 	%fd147, %fd146, %fd145, %p75;
	ld.shared.f64 	%fd148, [_ZZN3cub18CUB_300001_SM_10006detail6reduce18DeviceReduceKernelINS2_10policy_hubIdj11max_functorIdEE10Policy1000EN6thrust24THRUST_300001_SM_1000_NS6detail15normal_iteratorINSA_10device_ptrIdEEEEjS6_dN4cuda3std3__410__identityEEEvT0_PT3_T1_NS0_13GridEvenShareISN_EET2_T4_E12temp_storage+48];
	setp.lt.f64 	%p76, %fd147, %fd148;
	selp.f64 	%fd149, %fd148, %fd147, %p76;
	ld.shared.f64 	%fd150, [_ZZN3cub18CUB_300001_SM_10006detail6reduce18DeviceReduceKernelINS2_10policy_hubIdj11max_functorIdEE10Policy1000EN6thrust24THRUST_300001_SM_1000_NS6detail15normal_iteratorINSA_10device_ptrIdEEEEjS6_dN4cuda3std3__410__identityEEEvT0_PT3_T1_NS0_13GridEvenShareISN_EET2_T4_E12temp_storage+56];
	setp.lt.f64 	%p77, %fd149, %fd150;
	selp.f64 	%fd151, %fd150, %fd149, %p77;
	ld.shared.f64 	%fd152, [_ZZN3cub18CUB_300001_SM_10006detail6reduce18DeviceReduceKernelINS2_10policy_hubIdj11max_functorIdEE10Policy1000EN6thrust24THRUST_300001_SM_1000_NS6detail15normal_iteratorINSA_10device_ptrIdEEEEjS6_dN4cuda3std3__410__identityEEEvT0_PT3_T1_NS0_13GridEvenShareISN_EET2_T4_E12temp_storage+64];
	setp.lt.f64 	%p78, %fd151, %fd152;
	selp.f64 	%fd304, %fd152, %fd151, %p78;
$L__BB20_48:
	mov.u32 	%r331, %tid.x;
	setp.ne.s32 	%p165, %r331, 0;
	@%p165 bra 	$L__BB20_50;
	ld.param.u64 	%rd159, [_ZN3cub18CUB_300001_SM_10006detail6reduce18DeviceReduceKernelINS2_10policy_hubIdj11max_functorIdEE10Policy1000EN6thrust24THRUST_300001_SM_1000_NS6detail15normal_iteratorINSA_10device_ptrIdEEEEjS6_dN4cuda3std3__410__identityEEEvT0_PT3_T1_NS0_13GridEvenShareISN_EET2_T4__param_1];
	cvta.to.global.u64 	%rd156, %rd159;
	mul.wide.u32 	%rd157, %r3, 8;
	add.s64 	%rd158, %rd156, %rd157;
	st.global.f64 	[%rd158], %fd304;
$L__BB20_50:
	ret;

}
	// .globl	_ZN3cub18CUB_300001_SM_10006detail6reduce28DeviceReduceSingleTileKernelINS2_10policy_hubIdj11max_functorIdEE10Policy1000EPdS9_iS6_ddN4cuda3std3__410__identityEEEvT0_T1_T2_T3_T4_T6_
.visible .entry _ZN3cub18CUB_300001_SM_10006detail6reduce28DeviceReduceSingleTileKernelINS2_10policy_hubIdj11max_functorIdEE10Policy1000EPdS9_iS6_ddN4cuda3std3__410__identityEEEvT0_T1_T2_T3_T4_T6_(
	.param .u64 .ptr .align 1 _ZN3cub18CUB_300001_SM_10006detail6reduce28DeviceReduceSingleTileKernelINS2_10policy_hubIdj11max_functorIdEE10Policy1000EPdS9_iS6_ddN4cuda3std3__410__identityEEEvT0_T1_T2_T3_T4_T6__param_0,
	.param .u64 .ptr .align 1 _ZN3cub18CUB_300001_SM_10006detail6reduce28DeviceReduceSingleTileKernelINS2_10policy_hubIdj11max_functorIdEE10Policy1000EPdS9_iS6_ddN4cuda3std3__410__identityEEEvT0_T1_T2_T3_T4_T6__param_1,
	.param .u32 _ZN3cub18CUB_300001_SM_10006detail6reduce28DeviceReduceSingleTileKernelINS2_10policy_hubIdj11max_functorIdEE10Policy1000EPdS9_iS6_ddN4cuda3std3__410__identityEEEvT0_T1_T2_T3_T4_T6__param_2,
	.param .align 1 .b8 _ZN3cub18CUB_300001_SM_10006detail6reduce28DeviceReduceSingleTileKernelINS2_10policy_hubIdj11max_functorIdEE10Policy1000EPdS9_iS6_ddN4cuda3std3__410__identityEEEvT0_T1_T2_T3_T4_T6__param_3[1],
	.param .f64 _ZN3cub18CUB_300001_SM_10006detail6reduce28DeviceReduceSingleTileKernelINS2_10policy_hubIdj11max_functorIdEE10Policy1000EPdS9_iS6_ddN4cuda3std3__410__identityEEEvT0_T1_T2_T3_T4_T6__param_4,
	.param .align 1 .b8 _ZN3cub18CUB_300001_SM_10006detail6reduce28DeviceReduceSingleTileKernelINS2_10policy_hubIdj11max_functorIdEE10Policy1000EPdS9_iS6_ddN4cuda3std3__410__identityEEEvT0_T1_T2_T3_T4_T6__param_5[1]
)
.maxntid 256
.minnctapersm 1
{
	.reg .pred 	%p<220>;
	.reg .b32 	%r<472>;
	.reg .b64 	%rd<206>;
	.reg .b64 	%fd<381>;
	// demoted variable
	.shared .align 8 .b8 _ZZN3cub18CUB_300001_SM_10006detail6reduce28DeviceReduceSingleTileKernelINS2_10policy_hubIdj11max_functorIdEE10Policy1000EPdS9_iS6_ddN4cuda3std3__410__identityEEEvT0_T1_T2_T3_T4_T6_E12temp_storage[80];
	ld.param.u64 	%rd15, [_ZN3cub18CUB_300001_SM_10006detail6reduce28DeviceReduceSingleTileKernelINS2_10policy_hubIdj11max_functorIdEE10Policy1000EPdS9_iS6_ddN4cuda3std3__410__identityEEEvT0_T1_T2_T3_T4_T6__param_0];
	ld.param.u64 	%rd16, [_ZN3cub18CUB_300001_SM_10006detail6reduce28DeviceReduceSingleTileKernelINS2_10policy_hubIdj11max_functorIdEE10Policy1000EPdS9_iS6_ddN4cuda3std3__410__identityEEEvT0_T1_T2_T3_T4_T6__param_1];
	ld.param.u32 	%r68, [_ZN3cub18CUB_300001_SM_10006detail6reduce28DeviceReduceSingleTileKernelINS2_10policy_hubIdj11max_functorIdEE10Policy1000EPdS9_iS6_ddN4cuda3std3__410__identityEEEvT0_T1_T2_T3_T4_T6__param_2];
	ld.param.f64 	%fd58, [_ZN3cub18CUB_300001_SM_10006detail6reduce28DeviceReduceSingleTileKernelINS2_10policy_hubIdj11max_functorIdEE10Policy1000EPdS9_iS6_ddN4cuda3std3__410__identityEEEvT0_T1_T2_T3_T4_T6__param_4];
	cvta.to.global.u64 	%rd1, %rd16;
	setp.ne.s32 	%p1, %r68, 0;
	@%p1 bra 	$L__BB21_3;
	mov.u32 	%r445, %tid.x;
	setp.ne.s32 	%p219, %r445, 0;
	@%p219 bra 	$L__BB21_74;
	st.global.f64 	[%rd1], %fd58;
	bra.uni 	$L__BB21_74;
$L__BB21_3:
	and.b64  	%rd17, %rd15, 31;
	setp.ne.s64 	%p2, %rd17, 0;
	@%p2 bra 	$L__BB21_38;
	setp.gt.s32 	%p110, %r68, 2047;
	@%p110 bra 	$L__BB21_22;
	mov.u32 	%r1, %tid.x;
	setp.ge.s32 	%p159, %r1, %r68;
	mov.f64 	%fd359, 0d0000000000000000;
	mov.u32 	%r449, %r1;
	@%p159 bra 	$L__BB21_7;
	mul.wide.u32 	%rd169, %r1, 8;
	add.s64 	%rd168, %rd15, %rd169;
	// begin inline asm
	ld.global.nc.u64 %rd167, [%rd168];
	// end inline asm
	mov.b64 	%fd359, %rd167;
	add.s32 	%r449, %r1, 256;
$L__BB21_7:
	setp.ge.s32 	%p160, %r449, %r68;
	@%p160 bra 	$L__BB21_13;
	not.b32 	%r321, %r449;
	add.s32 	%r4, %r68, %r321;
	and.b32  	%r322, %r4, 768;
	setp.eq.s32 	%p161, %r322, 768;
	@%p161 bra 	$L__BB21_11;
	mul.wide.u32 	%rd170, %r449, 8;
	add.s64 	%rd202, %rd15, %rd170;
	shr.u32 	%r323, %r4, 8;
	add.s32 	%r324, %r323, 1;
	and.b32  	%r325, %r324, 3;
	neg.s32 	%r447, %r325;
$L__BB21_10:
	.pragma "nounroll";
	// begin inline asm
	ld.global.nc.u64 %rd171, [%rd202];
	// end inline asm
	mov.b64 	%fd272, %rd171;
	setp.lt.f64 	%p162, %fd359, %fd272;
	selp.f64 	%fd359, %fd272, %fd359, %p162;
	add.s32 	%r449, %r449, 256;
	add.s64 	%rd202, %rd202, 2048;
	add.s32 	%r447, %r447, 1;
	setp.ne.s32 	%p163, %r447, 0;
	@%p163 bra 	$L__BB21_10;
$L__BB21_11:
	setp.lt.u32 	%p164, %r4, 768;
	@%p164 bra 	$L__BB21_13;
$L__BB21_12:
	mul.wide.s32 	%rd181, %r449, 8;
	add.s64 	%rd174, %rd15, %rd181;
	// begin inline asm
	ld.global.nc.u64 %rd173, [%rd174];
	// end inline asm
	mov.b64 	%fd273, %rd173;
	setp.lt.f64 	%p165, %fd359, %fd273;
	selp.f64 	%fd274, %fd273, %fd359, %p165;
	add.s64 	%rd176, %rd174, 2048;
	// begin inline asm
	ld.global.nc.u64 %rd175, [%rd176];
	// end inline asm
	mov.b64 	%fd275, %rd175;
	setp.lt.f64 	%p166, %fd274, %fd275;
	selp.f64 	%fd276, %fd275, %fd274, %p166;
	add.s64 	%rd178, %rd174, 4096;
	// begin inline asm
	ld.global.nc.u64 %rd177, [%rd178];
	// end inline asm
	mov.b64 	%fd277, %rd177;
	setp.lt.f64 	%p167, %fd276, %fd277;
	selp.f64 	%fd278, %fd277, %fd276, %p167;
	add.s64 	%rd180, %rd174, 6144;
	// begin inline asm
	ld.global.nc.u64 %rd179, [%rd180];
	// end inline asm
	mov.b64 	%fd279, %rd179;
	setp.lt.f64 	%p168, %fd278, %fd279;
	selp.f64 	%fd359, %fd279, %fd278, %p168;
	add.s32 	%r449, %r449, 1024;
	setp.lt.s32 	%p169, %r449, %r68;
	@%p169 bra 	$L__BB21_12;
$L__BB21_13:
	setp.lt.s32 	%p170, %r68, 256;
	@%p170 bra 	$L__BB21_18;
	// begin inline asm
	mov.u32 %r389, %laneid;
	// end inline asm
	mov.b64 	%rd192, %fd359;
	mov.b64 	{%r391, %r396}, %rd192;
	mov.b32 	%r397, 1;
	mov.b32 	%r438, 31;
	mov.b32 	%r439, -1;
	// begin inline asm
	shfl.sync.down.b32 %r390, %r391, %r397, %r438, %r439;
	// end inline asm
	// begin inline asm
	shfl.sync.down.b32 %r395, %r396, %r397, %r438, %r439;
	// end inline asm
	mov.b64 	%rd193, {%r390, %r395};
	mov.b64 	%fd327, %rd193;
	setp.gt.s32 	%p198, %r389, 30;
	setp.lt.f64 	%p199, %fd359, %fd327;
	selp.f64 	%fd328, %fd327, %fd359, %p199;
	selp.f64 	%fd329, %fd359, %fd328, %p198;
	mov.b64 	%rd194, %fd329;
	mov.b64 	{%r401, %r406}, %rd194;
	mov.b32 	%r407, 2;
	// begin inline asm
	shfl.sync.down.b32 %r400, %r401, %r407, %r438, %r439;
	// end inline asm
	// begin inline asm
	shfl.sync.down.b32 %r405, %r406, %r407, %r438, %r439;
	// end inline asm
	mov.b64 	%rd195, {%r400, %r405};
	mov.b64 	%fd330, %rd195;
	setp.gt.s32 	%p200, %r389, 29;
	setp.lt.f64 	%p201, %fd329, %fd330;
	selp.f64 	%fd331, %fd330, %fd329, %p201;
	selp.f64 	%fd332, %fd329, %fd331, %p200;
	mov.b64 	%rd196, %fd332;
	mov.b64 	{%r411, %r416}, %rd196;
	mov.b32 	%r417, 4;
	// begin inline asm
	shfl.sync.down.b32 %r410, %r411, %r417, %r438, %r439;
	// end inline asm
	// begin inline asm
	shfl.sync.down.b32 %r415, %r416, %r417, %r438, %r439;
	// end inline asm
	mov.b64 	%rd197, {%r410, %r415};
	mov.b64 	%fd333, %rd197;
	setp.gt.s32 	%p202, %r389, 27;
	setp.lt.f64 	%p203, %fd332, %fd333;
	selp.f64 	%fd334, %fd333, %fd332, %p203;
	selp.f64 	%fd335, %fd332, %fd334, %p202;
	mov.b64 	%rd198, %fd335;
	mov.b64 	{%r421, %r426}, %rd198;
	mov.b32 	%r427, 8;
	// begin inline asm
	shfl.sync.down.b32 %r420, %r421, %r427, %r438, %r439;
	// end inline asm
	// begin inline asm
	shfl.sync.down.b32 %r425, %r426, %r427, %r438, %r439;
	// end inline asm
	mov.b64 	%rd199, {%r420, %r425};
	mov.b64 	%fd336, %rd199;
	setp.gt.s32 	%p204, %r389, 23;
	setp.lt.f64 	%p205, %fd335, %fd336;
	selp.f64 	%fd337, %fd336, %fd335, %p205;
	selp.f64 	%fd338, %fd335, %fd337, %p204;
	mov.b64 	%rd200, %fd338;
	mov.b64 	{%r431, %r436}, %rd200;
	mov.b32 	%r437, 16;
	// begin inline asm
	shfl.sync.down.b32 %r430, %r431, %r437, %r438, %r439;
	// end inline asm
	// begin inline asm
	shfl.sync.down.b32 %r435, %r436, %r437, %r438, %r439;
	// end inline asm
	mov.b64 	%rd201, {%r430, %r435};
	mov.b64 	%fd339, %rd201;
	setp.gt.s32 	%p206, %r389, 15;
	setp.lt.f64 	%p207, %fd338, %fd339;
	selp.f64 	%fd10, %fd339, %fd338, %p207;
	selp.f64 	%fd380, %fd338, %fd10, %p206;
	setp.ne.s32 	%p208, %r389, 0;
	@%p208 bra 	$L__BB21_16;
	shr.u32 	%r440, %r1, 2;
	and.b32  	%r441, %r440, 248;
	mov.u32 	%r442, _ZZN3cub18CUB_300001_SM_10006detail6reduce28DeviceReduceSingleTileKernelINS2_10policy_hubIdj11max_functorIdEE10Policy1000EPdS9_iS6_ddN4cuda3std3__410__identityEEEvT0_T1_T2_T3_T4_T6_E12temp_storage;
	add.s32 	%r443, %r442, %r441;
	st.shared.f64 	[%r443+8], %fd10;
$L__BB21_16:
	bar.sync 	0;
	setp.ne.s32 	%p209, %r1, 0;
	@%p209 bra 	$L__BB21_72;
	ld.shared.f64 	%fd340, [_ZZN3cub18CUB_300001_SM_10006detail6reduce28DeviceReduceSingleTileKernelINS2_10policy_hubIdj11max_functorIdEE10Policy1000EPdS9_iS6_ddN4cuda3std3__410__identityEEEvT0_T1_T2_T3_T4_T6_E12temp_storage+16];
	setp.lt.f64 	%p210, %fd380, %fd340;
	selp.f64 	%fd341, %fd340, %fd380, %p210;
	ld.shared.f64 	%fd342, [_ZZN3cub18CUB_300001_SM_10006detail6reduce28DeviceReduceSingleTileKernelINS2_10policy_hubIdj11max_functorIdEE10Policy1000EPdS9_iS6_ddN4cuda3std3__410__identityEEEvT0_T1_T2_T3_T4_T6_E12temp_storage+24];
	setp.lt.f64 	%p211, %fd341, %fd342;
	selp.f64 	%fd343, %fd342, %fd341, %p211;
	ld.shared.f64 	%fd344, [_ZZN3cub18CUB_300001_SM_10006detail6reduce28DeviceReduceSingleTileKernelINS2_10policy_hubIdj11max_functorIdEE10Policy1000EPdS9_iS6_ddN4cuda3std3__410__identityEEEvT0_T1_T2_T3_T4_T6_E12temp_storage+32];
	setp.lt.f64 	%p212, %fd343, %fd344;
	selp.f64 	%fd345, %fd344, %fd343, %p212;
	ld.shared.f64 	%fd346, [_ZZN3cub18CUB_300001_SM_10006detail6reduce28DeviceReduceSingleTileKernelINS2_10policy_hubIdj11max_functorIdEE10Policy1000EPdS9_iS6_ddN4cuda3std3__410__identityEEEvT0_T1_T2_T3_T4_T6_E12temp_storage+40];
	setp.lt.f64 	%p213, %fd345, %fd346;
	selp.f64 	%fd347, %fd346, %fd345, %p213;
	ld.shared.f64 	%fd348, [_ZZN3cub18CUB_300001_SM_10006detail6reduce28DeviceReduceSingleTileKernelINS2_10policy_hubIdj11max_functorIdEE10Policy1000EPdS9_iS6_ddN4cuda3std3__410__identityEEEvT0_T1_T2_T3_T4_T6_E12temp_storage+48];
	setp.lt.f64 	%p214, %fd347, %fd348;
	selp.f64 	%fd349, %fd348, %fd347, %p214;
	ld.shared.f64 	%fd350, [_ZZN3cub18CUB_300001_SM_10006detail6reduce28DeviceReduceSingleTileKernelINS2_10policy_hubIdj11max_functorIdEE10Policy1000EPdS9_iS6_ddN4cuda3std3__410__identityEEEvT0_T1_T2_T3_T4_T6_E12temp_storage+56];
	setp.lt.f64 	%p215, %fd349, %fd350;
	selp.f64 	%fd351, %fd350, %fd349, %p215;
	ld.shared.f64 	%fd352, [_ZZN3cub18CUB_300001_SM_10006detail6reduce28DeviceReduceSingleTileKernelINS2_10policy_hubIdj11max_functorIdEE10Policy1000EPdS9_iS6_ddN4cuda3std3__410__identityEEEvT0_T1_T2_T3_T4_T6_E12temp_storage+64];
	setp.lt.f64 	%p216, %fd351, %fd352;
	selp.f64 	%fd380, %fd352, %fd351, %p216;
	bra.uni 	$L__BB21_72;
$L__BB21_18:
	// begin inline asm
	mov.u32 %r326, %laneid;
	// end inline asm
	and.b32  	%r377, %r1, 992;
	add.s32 	%r378, %r377, 32;
	setp.gt.s32 	%p171, %r378, %r68;
	not.b32 	%r379, %r377;
	add.s32 	%r380, %r68, %r379;
	selp.b32 	%r375, %r380, 31, %p171;
	mov.b64 	%rd182, %fd359;
	mov.b64 	{%r328, %r333}, %rd182;
	mov.b32 	%r334, 1;
	mov.b32 	%r376, -1;
	// begin inline asm
	shfl.sync.down.b32 %r327, %r328, %r334, %r375, %r376;
	// end inline asm
	// begin inline asm
	shfl.sync.down.b32 %r332, %r333, %r334, %r375, %r376;
	// end inline asm
	mov.b64 	%rd183, {%r327, %r332};
	mov.b64 	%fd280, %rd183;
	setp.lt.s32 	%p172, %r326, %r375;
	setp.lt.f64 	%p173, %fd359, %fd280;
	selp.f64 	%fd281, %fd280, %fd359, %p173;
	selp.f64 	%fd282, %fd281, %fd359, %p172;
	mov.b64 	%rd184, %fd282;
	mov.b64 	{%r338, %r343}, %rd184;
	mov.b32 	%r344, 2;
	// begin inline asm
	shfl.sync.down.b32 %r337, %r338, %r344, %r375, %r376;
	// end inline asm
	// begin inline asm
	shfl.sync.down.b32 %r342, %r343, %r344, %r375, %r376;
	// end inline asm
	mov.b64 	%rd185, {%r337, %r342};
	mov.b64 	%fd283, %rd185;
	add.s32 	%r381, %r326, 2;
	setp.gt.s32 	%p174, %r381, %r375;
	setp.lt.f64 	%p175, %fd282, %fd283;
	selp.f64 	%fd284, %fd283, %fd282, %p175;
	selp.f64 	%fd285, %fd282, %fd284, %p174;
	mov.b64 	%rd186, %fd285;
	mov.b64 	{%r348, %r353}, %rd186;
	mov.b32 	%r354, 4;
	// begin inline asm
	shfl.sync.down.b32 %r347, %r348, %r354, %r375, %r376;
	// end inline asm
	// begin inline asm
	shfl.sync.down.b32 %r352, %r353, %r354, %r375, %r376;
	// end inline asm
	mov.b64 	%rd187, {%r347, %r352};
	mov.b64 	%fd286, %rd187;
	add.s32 	%r382, %r326, 4;
	setp.gt.s32 	%p176, %r382, %r375;
	setp.lt.f64 	%p177, %fd285, %fd286;
	selp.f64 	%fd287, %fd286, %fd285, %p177;
	selp.f64 	%fd288, %fd285, %fd287, %p176;
	mov.b64 	%rd188, %fd288;
	mov.b64 	{%r358, %r363}, %rd188;
	mov.b32 	%r364, 8;
	// begin inline asm
	shfl.sync.down.b32 %r357, %r358, %r364, %r375, %r376;
	// end inline asm
	// begin inline asm
	shfl.sync.down.b32 %r362, %r363, %r364, %r375, %r376;
	// end inline asm
	mov.b64 	%rd189, {%r357, %r362};
	mov.b64 	%fd289, %rd189;
	add.s32 	%r383, %r326, 8;
	setp.gt.s32 	%p178, %r383, %r375;
	setp.lt.f64 	%p179, %fd288, %fd289;
	selp.f64 	%fd290, %fd289, %fd288, %p179;
	selp.f64 	%fd291, %fd288, %fd290, %p178;
	mov.b64 	%rd190, %fd291;
	mov.b64 	{%r368, %r373}, %rd190;
	mov.b32 	%r374, 16;
	// begin inline asm
	shfl.sync.down.b32 %r367, %r368, %r374, %r375, %r376;
	// end inline asm
	// begin inline asm
	shfl.sync.down.b32 %r372, %r373, %r374, %r375, %r376;
	// end inline asm
	mov.b64 	%rd191, {%r367, %r372};
	mov.b64 	%fd292, %rd191;
	add.s32 	%r384, %r326, 16;
	setp.gt.s32 	%p180, %r384, %r375;
	setp.lt.f64 	%p181, %fd291, %fd292;
	selp.f64 	%fd293, %fd292, %fd291, %p181;
	selp.f64 	%fd380, %fd291, %fd293, %p180;
	setp.ne.s32 	%p182, %r326, 0;
	@%p182 bra 	$L__BB21_20;
	shr.u32 	%r385, %r1, 2;
	and.b32  	%r386, %r385, 248;
	mov.u32 	%r387, _ZZN3cub18CUB_300001_SM_10006detail6reduce28DeviceReduceSingleTileKernelINS2_10policy_hubIdj11max_functorIdEE10Policy1000EPdS9_iS6_ddN4cuda3std3__410__identityEEEvT0_T1_T2_T3_T4_T6_E12temp_storage;
	add.s32 	%r388, %r387, %r386;
	st.shared.f64 	[%r388+8], %fd380;
$L__BB21_20:
	bar.sync 	0;
	setp.ne.s32 	%p183, %r1, 0;
	@%p183 bra 	$L__BB21_72;
	setp.gt.s32 	%p184, %r68, 32;
	ld.shared.f64 	%fd294, [_ZZN3cub18CUB_300001_SM_10006detail6reduce28DeviceReduceSingleTileKernelINS2_10policy_hubIdj11max_functorIdEE10Policy1000EPdS9_iS6_ddN4cuda3std3__410__identityEEEvT0_T1_T2_T3_T4_T6_E12temp_storage+16];
	setp.lt.f64 	%p185, %fd380, %fd294;
	selp.f64 	%fd296, %fd294, %fd380, %p185;
	selp.f64 	%fd297, %fd296, %fd380, %p184;
	setp.gt.s32 	%p186, %r68, 64;
	ld.shared.f64 	%fd299, [_ZZN3cub18CUB_300001_SM_10006detail6reduce28DeviceReduceSingleTileKernelINS2_10policy_hubIdj11max_functorIdEE10Policy1000EPdS9_iS6_ddN4cuda3std3__410__identityEEEvT0_T1_T2_T3_T4_T6_E12temp_storage+24];
	setp.lt.f64 	%p187, %fd297, %fd299;
	selp.f64 	%fd301, %fd299, %fd297, %p187;
	selp.f64 	%fd302, %fd301, %fd297, %p186;
	setp.gt.s32 	%p188, %r68, 96;
	ld.shared.f64 	%fd304, [_ZZN3cub18CUB_300001_SM_10006detail6reduce28DeviceReduceSingleTileKernelINS2_10policy_hubIdj11max_functorIdEE10Policy1000EPdS9_iS6_ddN4cuda3std3__410__identityEEEvT0_T1_T2_T3_T4_T6_E12temp_storage+32];
	setp.lt.f64 	%p189, %fd302, %fd304;
	selp.f64 	%fd306, %fd304, %fd302, %p189;
	selp.f64 	%fd307, %fd306, %fd302, %p188;
	setp.gt.s32 	%p190, %r68, 128;
	ld.shared.f64 	%fd309, [_ZZN3cub18CUB_300001_SM_10006detail6reduce28DeviceReduceSingleTileKernelINS2_10policy_hubIdj11max_functorIdEE10Policy1000EPdS9_iS6_ddN4cuda3std3__410__identityEEEvT0_T1_T2_T3_T4_T6_E12temp_storage+40];
	setp.lt.f64 	%p191, %fd307, %fd309;
	selp.f64 	%fd311, %fd309, %fd307, %p191;
	selp.f64 	%fd312, %fd311, %fd307, %p190;
	setp.gt.s32 	%p192, %r68, 160;
	ld.shared.f64 	%fd314, [_ZZN3cub18CUB_300001_SM_10006detail6reduce28DeviceReduceSingleTileKernelINS2_10policy_hubIdj11max_functorIdEE10Policy1000EPdS9_iS6_ddN4cuda3std3__410__identityEEEvT0_T1_T2_T3_T4_T6_E12temp_storage+48];
	setp.lt.f64 	%p193, %fd312, %fd314;
	selp.f64 	%fd316, %fd314, %fd312, %p193;
	selp.f64 	%fd317, %fd316, %fd312, %p192;
	setp.gt.s32 	%p194, %r68, 192;
	ld.shared.f64 	%fd319, [_ZZN3cub18CUB_300001_SM_10006detail6reduce28DeviceReduceSingleTileKernelINS2_10policy_hubIdj11max_functorIdEE10Policy1000EPdS9_iS6_ddN4cuda3std3__410__identityEEEvT0_T1_T2_T3_T4_T6_E12temp_storage+56];
	setp.lt.f64 	%p195, %fd317, %fd319;
	selp.f64 	%fd321, %fd319, %fd317, %p195;
	selp.f64 	%fd322, %fd321, %fd317, %p194;
	setp.gt.s32 	%p196, %r68, 224;
	ld.shared.f64 	%fd324, [_ZZN3cub18CUB_300001_SM_10006detail6reduce28DeviceReduceSingleTileKernelINS2_10policy_hubIdj11max_functorIdEE10Policy1000EPdS9_iS6_ddN4cuda3std3__410__identityEEEvT0_T1_T2_T3_T4_T6_E12temp_storage+64];
	setp.lt.f64 	%p197, %fd322, %fd324;
	selp.f64 	%fd326, %fd324, %fd322, %p197;
	selp.f64 	%fd380, %fd326, %fd322, %p196;
	bra.uni 	$L__BB21_72;
$L__BB21_22:
	mov.u32 	%r13, %tid.x;
	shl.b32 	%r14, %r13, 2;
	mul.wide.u32 	%rd126, %r14, 8;
	add.s64 	%rd116, %rd15, %rd126;
	// begin inline asm
	ld.global.nc.v2.u64 {%rd114, %rd115}, [%rd116];
	// end inline asm
	add.s64 	%rd119, %rd116, 16;
	// begin inline asm
	ld.global.nc.v2.u64 {%rd117, %rd118}, [%rd119];
	// end inline asm
	mov.b64 	%fd206, %rd114;
	mov.b64 	%fd207, %rd115;
	mov.b64 	%fd208, %rd117;
	mov.b64 	%fd209, %rd118;
	add.s64 	%rd122, %rd116, 8192;
	// begin inline asm
	ld.global.nc.v2.u64 {%rd120, %rd121}, [%rd122];
	// end inline asm
	add.s64 	%rd125, %rd116, 8208;
	// begin inline asm
	ld.global.nc.v2.u64 {%rd123, %rd124}, [%rd125];
	// end inline asm
	mov.b64 	%fd210, %rd120;
	mov.b64 	%fd211, %rd121;
	mov.b64 	%fd212, %rd123;
	mov.b64 	%fd213, %rd124;
	setp.lt.f64 	%p111, %fd206, %fd207;
	selp.f64 	%fd214, %fd207, %fd206, %p111;
	setp.lt.f64 	%p112, %fd214, %fd208;
	selp.f64 	%fd215, %fd208, %fd214, %p112;
	setp.lt.f64 	%p113, %fd215, %fd209;
	selp.f64 	%fd216, %fd209, %fd215, %p113;
	setp.lt.f64 	%p114, %fd216, %fd210;
	selp.f64 	%fd217, %fd210, %fd216, %p114;
	setp.lt.f64 	%p115, %fd217, %fd211;
	selp.f64 	%fd218, %fd211, %fd217, %p115;
	setp.lt.f64 	%p116, %fd218, %fd212;
	selp.f64 	%fd219, %fd212, %fd218, %p116;
	setp.lt.f64 	%p117, %fd219, %fd213;
	selp.f64 	%fd366, %fd213, %fd219, %p117;
	setp.lt.u32 	%p118, %r68, 4096;
	mov.b32 	%r452, 2048;
	@%p118 bra 	$L__BB21_26;
	add.s32 	%r15, %r68, -2048;
	mov.b32 	%r452, 2048;
$L__BB21_24:
	add.s32 	%r258, %r452, %r14;
	mul.wide.u32 	%rd139, %r258, 8;
	add.s64 	%rd129, %rd15, %rd139;
	// begin inline asm
	ld.global.nc.v2.u64 {%rd127, %rd128}, [%rd129];
	// end inline asm
	add.s64 	%rd132, %rd129, 16;
	// begin inline asm
	ld.global.nc.v2.u64 {%rd130, %rd131}, [%rd132];
	// end inline asm
	mov.b64 	%fd220, %rd127;
	mov.b64 	%fd221, %rd128;
	mov.b64 	%fd222, %rd130;
	mov.b64 	%fd223, %rd131;
	add.s64 	%rd135, %rd129, 8192;
	// begin inline asm
	ld.global.nc.v2.u64 {%rd133, %rd134}, [%rd135];
	// end inline asm
	add.s64 	%rd138, %rd129, 8208;
	// begin inline asm
	ld.global.nc.v2.u64 {%rd136, %rd137}, [%rd138];
	// end inline asm
	mov.b64 	%fd224, %rd133;
	mov.b64 	%fd225, %rd134;
	mov.b64 	%fd226, %rd136;
	mov.b64 	%fd227, %rd137;
	setp.lt.f64 	%p119, %fd366, %fd220;
	selp.f64 	%fd228, %fd220, %fd366, %p119;
	setp.lt.f64 	%p120, %fd228, %fd221;
	selp.f64 	%fd229, %fd221, %fd228, %p120;
	setp.lt.f64 	%p121, %fd229, %fd222;
	selp.f64 	%fd230, %fd222, %fd229, %p121;
	setp.lt.f64 	%p122, %fd230, %fd223;
	selp.f64 	%fd231, %fd223, %fd230, %p122;
	setp.lt.f64 	%p123, %fd231, %fd224;
	selp.f64 	%fd232, %fd224, %fd231, %p123;
	setp.lt.f64 	%p124, %fd232, %fd225;
	selp.f64 	%fd233, %fd225, %fd232, %p124;
	setp.lt.f64 	%p125, %fd233, %fd226;
	selp.f64 	%fd234, %fd226, %fd233, %p125;
	setp.lt.f64 	%p126, %fd234, %fd227;
	selp.f64 	%fd366, %fd227, %fd234, %p126;
	sub.s32 	%r259, %r68, %r452;
	setp.lt.s32 	%p127, %r259, 2048;
	@%p127 bra 	$L__BB21_34;
	add.s32 	%r452, %r452, 2048;
	setp.le.s32 	%p128, %r452, %r15;
	@%p128 bra 	$L__BB21_24;
$L__BB21_26:
	setp.le.s32 	%p129, %r68, %r452;
	@%p129 bra 	$L__BB21_34;
	sub.s32 	%r19, %r68, %r452;
	setp.ge.s32 	%p130, %r13, %r19;
	@%p130 bra 	$L__BB21_34;
	not.b32 	%r260, %r13;
	add.s32 	%r261, %r68, %r260;
	sub.s32 	%r20, %r261, %r452;
	and.b32  	%r262, %r20, 768;
	setp.eq.s32 	%p131, %r262, 768;
	mov.u32 	%r456, %r13;
	@%p131 bra 	$L__BB21_31;
	add.s32 	%r454, %r13, %r452;
	shr.u32 	%r263, %r20, 8;
	add.s32 	%r264, %r263, 1;
	and.b32  	%r265, %r264, 3;
	neg.s32 	%r453, %r265;
	mov.u32 	%r456, %r13;
$L__BB21_30:
	.pragma "nounroll";
	mul.wide.u32 	%rd142, %r454, 8;
	add.s64 	%rd141, %rd15, %rd142;
	// begin inline asm
	ld.global.nc.u64 %rd140, [%rd141];
	// end inline asm
	mov.b64 	%fd236, %rd140;
	setp.lt.f64 	%p132, %fd366, %fd236;
	selp.f64 	%fd366, %fd236, %fd366, %p132;
	add.s32 	%r456, %r456, 256;
	add.s32 	%r454, %r454, 256;
	add.s32 	%r453, %r453, 1;
	setp.ne.s32 	%p133, %r453, 0;
	@%p133 bra 	$L__BB21_30;
$L__BB21_31:
	setp.lt.u32 	%p134, %r20, 768;
	@%p134 bra 	$L__BB21_34;
	cvt.u64.u32 	%rd143, %r456;
	cvt.u64.u32 	%rd144, %r452;
	add.s64 	%rd145, %rd143, %rd144;
	shl.b64 	%rd146, %rd145, 3;
	add.s64 	%rd147, %rd146, %rd15;
	add.s64 	%rd203, %rd147, 4096;
	add.s32 	%r457, %r456, %r452;
$L__BB21_33:
	mul.wide.u32 	%rd156, %r457, 8;
	add.s64 	%rd149, %rd15, %rd156;
	// begin inline asm
	ld.global.nc.u64 %rd148, [%rd149];
	// end inline asm
	mov.b64 	%fd237, %rd148;
	setp.lt.f64 	%p135, %fd366, %fd237;
	selp.f64 	%fd238, %fd237, %fd366, %p135;
	add.s64 	%rd151, %rd203, -2048;
	// begin inline asm
	ld.global.nc.u64 %rd150, [%rd151];
	// end inline asm
	mov.b64 	%fd239, %rd150;
	setp.lt.f64 	%p136, %fd238, %fd239;
	selp.f64 	%fd240, %fd239, %fd238, %p136;
	// begin inline asm
	ld.global.nc.u64 %rd152, [%rd203];
	// end inline asm
	mov.b64 	%fd241, %rd152;
	setp.lt.f64 	%p137, %fd240, %fd241;
	selp.f64 	%fd242, %fd241, %fd240, %p137;
	add.s64 	%rd155, %rd203, 2048;
	// begin inline asm
	ld.global.nc.u64 %rd154, [%rd155];
	// end inline asm
	mov.b64 	%fd243, %rd154;
	setp.lt.f64 	%p138, %fd242, %fd243;
	selp.f64 	%fd366, %fd243, %fd242, %p138;
	add.s32 	%r456, %r456, 1024;
	add.s64 	%rd203, %rd203, 8192;
	add.s32 	%r457, %r457, 1024;
	setp.lt.s32 	%p139, %r456, %r19;
	@%p139 bra 	$L__BB21_33;
$L__BB21_34:
	// begin inline asm
	mov.u32 %r266, %laneid;
	// end inline asm
	mov.b64 	%rd157, %fd366;
	mov.b64 	{%r268, %r273}, %rd157;
	mov.b32 	%r274, 1;
	mov.b32 	%r315, 31;
	mov.b32 	%r316, -1;
	// begin inline asm
	shfl.sync.down.b32 %r267, %r268, %r274, %r315, %r316;
	// end inline asm
	// begin inline asm
	shfl.sync.down.b32 %r272, %r273, %r274, %r315, %r316;
	// end inline asm
	mov.b64 	%rd158, {%r267, %r272};
	mov.b64 	%fd244, %rd158;
	setp.gt.s32 	%p140, %r266, 30;
	setp.lt.f64 	%p141, %fd366, %fd244;
	selp.f64 	%fd245, %fd244, %fd366, %p141;
	selp.f64 	%fd246, %fd366, %fd245, %p140;
	mov.b64 	%rd159, %fd246;
	mov.b64 	{%r278, %r283}, %rd159;
	mov.b32 	%r284, 2;
	// begin inline asm
	shfl.sync.down.b32 %r277, %r278, %r284, %r315, %r316;
	// end inline asm
	// begin inline asm
	shfl.sync.down.b32 %r282, %r283, %r284, %r315, %r316;
	// end inline asm
	mov.b64 	%rd160, {%r277, %r282};
	mov.b64 	%fd247, %rd160;
	setp.gt.s32 	%p142, %r266, 29;
	setp.lt.f64 	%p143, %fd246, %fd247;
	selp.f64 	%fd248, %fd247, %fd246, %p143;
	selp.f64 	%fd249, %fd246, %fd248, %p142;
	mov.b64 	%rd161, %fd249;
	mov.b64 	{%r288, %r293}, %rd161;
	mov.b32 	%r294, 4;
	// begin inline asm
	shfl.sync.down.b32 %r287, %r288, %r294, %r315, %r316;
	// end inline asm
	// begin inline asm
	shfl.sync.down.b32 %r292, %r293, %r294, %r315, %r316;
	// end inline asm
	mov.b64 	%rd162, {%r287, %r292};
	mov.b64 	%fd250, %rd162;
	setp.gt.s32 	%p144, %r266, 27;
	setp.lt.f64 	%p145, %fd249, %fd250;
	selp.f64 	%fd251, %fd250, %fd249, %p145;
	selp.f64 	%fd252, %fd249, %fd251, %p144;
	mov.b64 	%rd163, %fd252;
	mov.b64 	{%r298, %r303}, %rd163;
	mov.b32 	%r304, 8;
	// begin inline asm
	shfl.sync.down.b32 %r297, %r298, %r304, %r315, %r316;
	// end inline asm
	// begin inline asm
	shfl.sync.down.b32 %r302, %r303, %r304, %r315, %r316;
	// end inline asm
	mov.b64 	%rd164, {%r297, %r302};
	mov.b64 	%fd253, %rd164;
	setp.gt.s32 	%p146, %r266, 23;
	setp.lt.f64 	%p147, %fd252, %fd253;
	selp.f64 	%fd254, %fd253, %fd252, %p147;
	selp.f64 	%fd255, %fd252, %fd254, %p146;
	mov.b64 	%rd165, %fd255;
	mov.b64 	{%r308, %r313}, %rd165;
	mov.b32 	%r314, 16;
	// begin inline asm
	shfl.sync.down.b32 %r307, %r308, %r314, %r315, %r316;
	// end inline asm
	// begin inline asm
	shfl.sync.down.b32 %r312, %r313, %r314, %r315, %r316;
	// end inline asm
	mov.b64 	%rd166, {%r307, %r312};
	mov.b64 	%fd256, %rd166;
	setp.gt.s32 	%p148, %r266, 15;
	setp.lt.f64 	%p149, %fd255, %fd256;
	selp.f64 	%fd26, %fd256, %fd255, %p149;
	selp.f64 	%fd380, %fd255, %fd26, %p148;
	setp.ne.s32 	%p150, %r266, 0;
	@%p150 bra 	$L__BB21_36;
	shr.u32 	%r317, %r13, 2;
	and.b32  	%r318, %r317, 248;
	mov.u32 	%r319, _ZZN3cub18CUB_300001_SM_10006detail6reduce28DeviceReduceSingleTileKernelINS2_10policy_hubIdj11max_functorIdEE10Policy1000EPdS9_iS6_ddN4cuda3std3__410__identityEEEvT0_T1_T2_T3_T4_T6_E12temp_storage;
	add.s32 	%r320, %r319, %r318;
	st.shared.f64 	[%r320+8], %fd26;
$L__BB21_36:
	bar.sync 	0;
	setp.ne.s32 	%p151, %r13, 0;
	@%p151 bra 	$L__BB21_72;
	ld.shared.f64 	%fd257, [_ZZN3cub18CUB_300001_SM_10006detail6reduce28DeviceReduceSingleTileKernelINS2_10policy_hubIdj11max_functorIdEE10Policy1000EPdS9_iS6_ddN4cuda3std3__410__identityEEEvT0_T1_T2_T3_T4_T6_E12temp_storage+16];
	setp.lt.f64 	%p152, %fd380, %fd257;
	selp.f64 	%fd258, %fd257, %fd380, %p152;
	ld.shared.f64 	%fd259, [_ZZN3cub18CUB_300001_SM_10006detail6reduce28DeviceReduceSingleTileKernelINS2_10policy_hubIdj11max_functorIdEE10Policy1000EPdS9_iS6_ddN4cuda3std3__410__identityEEEvT0_T1_T2_T3_T4_T6_E12temp_storage+24];
	setp.lt.f64 	%p153, %fd258, %fd259;
	selp.f64 	%fd260, %fd259, %fd258, %p153;
	ld.shared.f64 	%fd261, [_ZZN3cub18CUB_300001_SM_10006detail6reduce28DeviceReduceSingleTileKernelINS2_10policy_hubIdj11max_functorIdEE10Policy1000EPdS9_iS6_ddN4cuda3std3__410__identityEEEvT0_T1_T2_T3_T4_T6_E12temp_storage+32];
	setp.lt.f64 	%p154, %fd260, %fd261;
	selp.f64 	%fd262, %fd261, %fd260, %p154;
	ld.shared.f64 	%fd263, [_ZZN3cub18CUB_300001_SM_10006detail6reduce28DeviceReduceSingleTileKernelINS2_10policy_hubIdj11max_functorIdEE10Policy1000EPdS9_iS6_ddN4cuda3std3__410__identityEEEvT0_T1_T2_T3_T4_T6_E12temp_storage+40];
	setp.lt.f64 	%p155, %fd262, %fd263;
	selp.f64 	%fd264, %fd263, %fd262, %p155;
	ld.shared.f64 	%fd265, [_ZZN3cub18CUB_300001_SM_10006detail6reduce28DeviceReduceSingleTileKernelINS2_10policy_hubIdj11max_functorIdEE10Policy1000EPdS9_iS6_ddN4cuda3std3__410__identityEEEvT0_T1_T2_T3_T4_T6_E12temp_storage+48];
	setp.lt.f64 	%p156, %fd264, %fd265;
	selp.f64 	%fd266, %fd265, %fd264, %p156;
	ld.shared.f64 	%fd267, [_ZZN3cub18CUB_300001_SM_10006detail6reduce28DeviceReduceSingleTileKernelINS2_10policy_hubIdj11max_functorIdEE10Policy1000EPdS9_iS6_ddN4cuda3std3__410__identityEEEvT0_T1_T2_T3_T4_T6_E12temp_storage+56];
	setp.lt.f64 	%p157, %fd266, %fd267;
	selp.f64 	%fd268, %fd267, %fd266, %p157;
	ld.shared.f64 	%fd269, [_ZZN3cub18CUB_300001_SM_10006detail6reduce28DeviceReduceSingleTileKernelINS2_10policy_hubIdj11max_functorIdEE10Policy1000EPdS9_iS6_ddN4cuda3std3__410__identityEEEvT0_T1_T2_T3_T4_T6_E12temp_storage+64];
	setp.lt.f64 	%p158, %fd268, %fd269;
	selp.f64 	%fd380, %fd269, %fd268, %p158;
	bra.uni 	$L__BB21_72;
$L__BB21_38:
	setp.gt.s32 	%p3, %r68, 2047;
	@%p3 bra 	$L__BB21_56;
	mov.u32 	%r35, %tid.x;
	setp.ge.s32 	%p52, %r35, %r68;
	mov.f64 	%fd372, 0d0000000000000000;
	mov.u32 	%r462, %r35;
	@%p52 bra 	$L__BB21_41;
	mul.wide.u32 	%rd81, %r35, 8;
	add.s64 	%rd80, %rd15, %rd81;
	// begin inline asm
	ld.global.nc.u64 %rd79, [%rd80];
	// end inline asm
	mov.b64 	%fd372, %rd79;
	add.s32 	%r462, %r35, 256;
$L__BB21_41:
	setp.ge.s32 	%p53, %r462, %r68;
	@%p53 bra 	$L__BB21_47;
	not.b32 	%r133, %r462;
	add.s32 	%r38, %r68, %r133;
	and.b32  	%r134, %r38, 768;
	setp.eq.s32 	%p54, %r134, 768;
	@%p54 bra 	$L__BB21_45;
	mul.wide.u32 	%rd82, %r462, 8;
	add.s64 	%rd204, %rd15, %rd82;
	shr.u32 	%r135, %r38, 8;
	add.s32 	%r136, %r135, 1;
	and.b32  	%r137, %r136, 3;
	neg.s32 	%r460, %r137;
$L__BB21_44:
	.pragma "nounroll";
	// begin inline asm
	ld.global.nc.u64 %rd83, [%rd204];
	// end inline asm
	mov.b64 	%fd125, %rd83;
	setp.lt.f64 	%p55, %fd372, %fd125;
	selp.f64 	%fd372, %fd125, %fd372, %p55;
	add.s32 	%r462, %r462, 256;
	add.s64 	%rd204, %rd204, 2048;
	add.s32 	%r460, %r460, 1;
	setp.ne.s32 	%p56, %r460, 0;
	@%p56 bra 	$L__BB21_44;
$L__BB21_45:
	setp.lt.u32 	%p57, %r38, 768;
	@%p57 bra 	$L__BB21_47;
$L__BB21_46:
	mul.wide.s32 	%rd93, %r462, 8;
	add.s64 	%rd86, %rd15, %rd93;
	// begin inline asm
	ld.global.nc.u64 %rd85, [%rd86];
	// end inline asm
	mov.b64 	%fd126, %rd85;
	setp.lt.f64 	%p58, %fd372, %fd126;
	selp.f64 	%fd127, %fd126, %fd372, %p58;
	add.s64 	%rd88, %rd86, 2048;
	// begin inline asm
	ld.global.nc.u64 %rd87, [%rd88];
	// end inline asm
	mov.b64 	%fd128, %rd87;
	setp.lt.f64 	%p59, %fd127, %fd128;
	selp.f64 	%fd129, %fd128, %fd127, %p59;
	add.s64 	%rd90, %rd86, 4096;
	// begin inline asm
	ld.global.nc.u64 %rd89, [%rd90];
	// end inline asm
	mov.b64 	%fd130, %rd89;
	setp.lt.f64 	%p60, %fd129, %fd130;
	selp.f64 	%fd131, %fd130, %fd129, %p60;
	add.s64 	%rd92, %rd86, 6144;
	// begin inline asm
	ld.global.nc.u64 %rd91, [%rd92];
	// end inline asm
	mov.b64 	%fd132, %rd91;
	setp.lt.f64 	%p61, %fd131, %fd132;
	selp.f64 	%fd372, %fd132, %fd131, %p61;
	add.s32 	%r462, %r462, 1024;
	setp.lt.s32 	%p62, %r462, %r68;
	@%p62 bra 	$L__BB21_46;
$L__BB21_47:
	setp.lt.s32 	%p63, %r68, 256;
	@%p63 bra 	$L__BB21_52;
	// begin inline asm
	mov.u32 %r201, %laneid;
	// end inline asm
	mov.b64 	%rd104, %fd372;
	mov.b64 	{%r203, %r208}, %rd104;
	mov.b32 	%r209, 1;
	mov.b32 	%r250, 31;
	mov.b32 	%r251, -1;
	// begin inline asm
	shfl.sync.down.b32 %r202, %r203, %r209, %r250, %r251;
	// end inline asm
	// begin inline asm
	shfl.sync.down.b32 %r207, %r208, %r209, %r250, %r251;
	// end inline asm
	mov.b64 	%rd105, {%r202, %r207};
	mov.b64 	%fd180, %rd105;
	setp.gt.s32 	%p91, %r201, 30;
	setp.lt.f64 	%p92, %fd372, %fd180;
	selp.f64 	%fd181, %fd180, %fd372, %p92;
	selp.f64 	%fd182, %fd372, %fd181, %p91;
	mov.b64 	%rd106, %fd182;
	mov.b64 	{%r213, %r218}, %rd106;
	mov.b32 	%r219, 2;
	// begin inline asm
	shfl.sync.down.b32 %r212, %r213, %r219, %r250, %r251;
	// end inline asm
	// begin inline asm
	shfl.sync.down.b32 %r217, %r218, %r219, %r250, %r251;
	// end inline asm
	mov.b64 	%rd107, {%r212, %r217};
	mov.b64 	%fd183, %rd107;
	setp.gt.s32 	%p93, %r201, 29;
	setp.lt.f64 	%p94, %fd182, %fd183;
	selp.f64 	%fd184, %fd183, %fd182, %p94;
	selp.f64 	%fd185, %fd182, %fd184, %p93;
	mov.b64 	%rd108, %fd185;
	mov.b64 	{%r223, %r228}, %rd108;
	mov.b32 	%r229, 4;
	// begin inline asm
	shfl.sync.down.b32 %r222, %r223, %r229, %r250, %r251;
	// end inline asm
	// begin inline asm
	shfl.sync.down.b32 %r227, %r228, %r229, %r250, %r251;
	// end inline asm
	mov.b64 	%rd109, {%r222, %r227};
	mov.b64 	%fd186, %rd109;
	setp.gt.s32 	%p95, %r201, 27;
	setp.lt.f64 	%p96, %fd185, %fd186;
	selp.f64 	%fd187, %fd186, %fd185, %p96;
	selp.f64 	%fd188, %fd185, %fd187, %p95;
	mov.b64 	%rd110, %fd188;
	mov.b64 	{%r233, %r238}, %rd110;
	mov.b32 	%r239, 8;
	// begin inline asm
	shfl.sync.down.b32 %r232, %r233, %r239, %r250, %r251;
	// end inline asm
	// begin inline asm
	shfl.sync.down.b32 %r237, %r238, %r239, %r250, %r251;
	// end inline asm
	mov.b64 	%rd111, {%r232, %r237};
	mov.b64 	%fd189, %rd111;
	setp.gt.s32 	%p97, %r201, 23;
	setp.lt.f64 	%p98, %fd188, %fd189;
	selp.f64 	%fd190, %fd189, %fd188, %p98;
	selp.f64 	%fd191, %fd188, %fd190, %p97;
	mov.b64 	%rd112, %fd191;
	mov.b64 	{%r243, %r248}, %rd112;
	mov.b32 	%r249, 16;
	// begin inline asm
	shfl.sync.down.b32 %r242, %r243, %r249, %r250, %r251;
	// end inline asm
	// begin inline asm
	shfl.sync.down.b32 %r247, %r248, %r249, %r250, %r251;
	// end inline asm
	mov.b64 	%rd113, {%r242, %r247};
	mov.b64 	%fd192, %rd113;
	setp.gt.s32 	%p99, %r201, 15;
	setp.lt.f64 	%p100, %fd191, %fd192;
	selp.f64 	%fd38, %fd192, %fd191, %p100;
	selp.f64 	%fd380, %fd191, %fd38, %p99;
	setp.ne.s32 	%p101, %r201, 0;
	@%p101 bra 	$L__BB21_50;
	shr.u32 	%r252, %r35, 2;
	and.b32  	%r253, %r252, 248;
	mov.u32 	%r254, _ZZN3cub18CUB_300001_SM_10006detail6reduce28DeviceReduceSingleTileKernelINS2_10policy_hubIdj11max_functorIdEE10Policy1000EPdS9_iS6_ddN4cuda3std3__410__identityEEEvT0_T1_T2_T3_T4_T6_E12temp_storage;
	add.s32 	%r255, %r254, %r253;
	st.shared.f64 	[%r255+8], %fd38;
$L__BB21_50:
	bar.sync 	0;
	setp.ne.s32 	%p102, %r35, 0;
	@%p102 bra 	$L__BB21_72;
	ld.shared.f64 	%fd193, [_ZZN3cub18CUB_300001_SM_10006detail6reduce28DeviceReduceSingleTileKernelINS2_10policy_hubIdj11max_functorIdEE10Policy1000EPdS9_iS6_ddN4cuda3std3__410__identityEEEvT0_T1_T2_T3_T4_T6_E12temp_storage+16];
	setp.lt.f64 	%p103, %fd380, %fd193;
	selp.f64 	%fd194, %fd193, %fd380, %p103;
	ld.shared.f64 	%fd195, [_ZZN3cub18CUB_300001_SM_10006detail6reduce28DeviceReduceSingleTileKernelINS2_10policy_hubIdj11max_functorIdEE10Policy1000EPdS9_iS6_ddN4cuda3std3__410__identityEEEvT0_T1_T2_T3_T4_T6_E12temp_storage+24];
	setp.lt.f64 	%p104, %fd194, %fd195;
	selp.f64 	%fd196, %fd195, %fd194, %p104;
	ld.shared.f64 	%fd197, [_ZZN3cub18CUB_300001_SM_10006detail6reduce28DeviceReduceSingleTileKernelINS2_10policy_hubIdj11max_functorIdEE10Policy1000EPdS9_iS6_ddN4cuda3std3__410__identityEEEvT0_T1_T2_T3_T4_T6_E12temp_storage+32];
	setp.lt.f64 	%p105, %fd196, %fd197;
	selp.f64 	%fd198, %fd197, %fd196, %p105;
	ld.shared.f64 	%fd199, [_ZZN3cub18CUB_300001_SM_10006detail6reduce28DeviceReduceSingleTileKernelINS2_10policy_hubIdj11max_functorIdEE10Policy1000EPdS9_iS6_ddN4cuda3std3__410__identityEEEvT0_T1_T2_T3_T4_T6_E12temp_storage+40];
	setp.lt.f64 	%p106, %fd198, %fd199;
	selp.f64 	%fd200, %fd199, %fd198, %p106;
	ld.shared.f64 	%fd201, [_ZZN3cub18CUB_300001_SM_10006detail6reduce28DeviceReduceSingleTileKernelINS2_10policy_hubIdj11max_functorIdEE10Policy1000EPdS9_iS6_ddN4cuda3std3__410__identityEEEvT0_T1_T2_T3_T4_T6_E12temp_storage+48];
	setp.lt.f64 	%p107, %fd200, %fd201;
	selp.f64 	%fd202, %fd201, %fd200, %p107;
	ld.shared.f64 	%fd203, [_ZZN3cub18CUB_300001_SM_10006detail6reduce28DeviceReduceSingleTileKernelINS2_10policy_hubIdj11max_functorIdEE10Policy1000EPdS9_iS6_ddN4cuda3std3__410__identityEEEvT0_T1_T2_T3_T4_T6_E12temp_storage+56];
	setp.lt.f64 	%p108, %fd202, %fd203;
	selp.f64 	%fd204, %fd203, %fd202, %p108;
	ld.shared.f64 	%fd205, [_ZZN3cub18CUB_300001_SM_10006detail6reduce28DeviceReduceSingleTileKernelINS2_10policy_hubIdj11max_functorIdEE10Policy1000EPdS9_iS6_ddN4cuda3std3__410__identityEEEvT0_T1_T2_T3_T4_T6_E12temp_storage+64];
	setp.lt.f64 	%p109, %fd204, %fd205;
	selp.f64 	%fd380, %fd205, %fd204, %p109;
	bra.uni 	$L__BB21_72;
$L__BB21_52:
	// begin inline asm
	mov.u32 %r138, %laneid;
	// end inline asm
	and.b32  	%r189, %r35, 992;
	add.s32 	%r190, %r189, 32;
	setp.gt.s32 	%p64, %r190, %r68;
	not.b32 	%r191, %r189;
	add.s32 	%r192, %r68, %r191;
	selp.b32 	%r187, %r192, 31, %p64;
	mov.b64 	%rd94, %fd372;
	mov.b64 	{%r140, %r145}, %rd94;
	mov.b32 	%r146, 1;
	mov.b32 	%r188, -1;
	// begin inline asm
	shfl.sync.down.b32 %r139, %r140, %r146, %r187, %r188;
	// end inline asm
	// begin inline asm
	shfl.sync.down.b32 %r144, %r145, %r146, %r187, %r188;
	// end inline asm
	mov.b64 	%rd95, {%r139, %r144};
	mov.b64 	%fd133, %rd95;
	setp.lt.s32 	%p65, %r138, %r187;
	setp.lt.f64 	%p66, %fd372, %fd133;
	selp.f64 	%fd134, %fd133, %fd372, %p66;
	selp.f64 	%fd135, %fd134, %fd372, %p65;
	mov.b64 	%rd96, %fd135;
	mov.b64 	{%r150, %r155}, %rd96;
	mov.b32 	%r156, 2;
	// begin inline asm
	shfl.sync.down.b32 %r149, %r150, %r156, %r187, %r188;
	// end inline asm
	// begin inline asm
	shfl.sync.down.b32 %r154, %r155, %r156, %r187, %r188;
	// end inline asm
	mov.b64 	%rd97, {%r149, %r154};
	mov.b64 	%fd136, %rd97;
	add.s32 	%r193, %r138, 2;
	setp.gt.s32 	%p67, %r193, %r187;
	setp.lt.f64 	%p68, %fd135, %fd136;
	selp.f64 	%fd137, %fd136, %fd135, %p68;
	selp.f64 	%fd138, %fd135, %fd137, %p67;
	mov.b64 	%rd98, %fd138;
	mov.b64 	{%r160, %r165}, %rd98;
	mov.b32 	%r166, 4;
	// begin inline asm
	shfl.sync.down.b32 %r159, %r160, %r166, %r187, %r188;
	// end inline asm
	// begin inline asm
	shfl.sync.down.b32 %r164, %r165, %r166, %r187, %r188;
	// end inline asm
	mov.b64 	%rd99, {%r159, %r164};
	mov.b64 	%fd139, %rd99;
	add.s32 	%r194, %r138, 4;
	setp.gt.s32 	%p69, %r194, %r187;
	setp.lt.f64 	%p70, %fd138, %fd139;
	selp.f64 	%fd140, %fd139, %fd138, %p70;
	selp.f64 	%fd141, %fd138, %fd140, %p69;
	mov.b64 	%rd100, %fd141;
	mov.b64 	{%r170, %r175}, %rd100;
	mov.b32 	%r176, 8;
	// begin inline asm
	shfl.sync.down.b32 %r169, %r170, %r176, %r187, %r188;
	// end inline asm
	// begin inline asm
	shfl.sync.down.b32 %r174, %r175, %r176, %r187, %r188;
	// end inline asm
	mov.b64 	%rd101, {%r169, %r174};
	mov.b64 	%fd142, %rd101;
	add.s32 	%r195, %r138, 8;
	setp.gt.s32 	%p71, %r195, %r187;
	setp.lt.f64 	%p72, %fd141, %fd142;
	selp.f64 	%fd143, %fd142, %fd141, %p72;
	selp.f64 	%fd144, %fd141, %fd143, %p71;
	mov.b64 	%rd102, %fd144;
	mov.b64 	{%r180, %r185}, %rd102;
	mov.b32 	%r186, 16;
	// begin inline asm
	shfl.sync.down.b32 %r179, %r180, %r186, %r187, %r188;
	// end inline asm
	// begin inline asm
	shfl.sync.down.b32 %r184, %r185, %r186, %r187, %r188;
	// end inline asm
	mov.b64 	%rd103, {%r179, %r184};
	mov.b64 	%fd145, %rd103;
	add.s32 	%r196, %r138, 16;
	setp.gt.s32 	%p73, %r196, %r187;
	setp.lt.f64 	%p74, %fd144, %fd145;
	selp.f64 	%fd146, %fd145, %fd144, %p74;
	selp.f64 	%fd380, %fd144, %fd146, %p73;
	setp.ne.s32 	%p75, %r138, 0;
	@%p75 bra 	$L__BB21_54;
	shr.u32 	%r197, %r35, 2;
	and.b32  	%r198, %r197, 248;
	mov.u32 	%r199, _ZZN3cub18CUB_300001_SM_10006detail6reduce28DeviceReduceSingleTileKernelINS2_10policy_hubIdj11max_functorIdEE10Policy1000EPdS9_iS6_ddN4cuda3std3__410__identityEEEvT0_T1_T2_T3_T4_T6_E12temp_storage;
	add.s32 	%r200, %r199, %r198;
	st.shared.f64 	[%r200+8], %fd380;
$L__BB21_54:
	bar.sync 	0;
	setp.ne.s32 	%p76, %r35, 0;
	@%p76 bra 	$L__BB21_72;
	setp.gt.s32 	%p77, %r68, 32;
	ld.shared.f64 	%fd147, [_ZZN3cub18CUB_300001_SM_10006detail6reduce28DeviceReduceSingleTileKernelINS2_10policy_hubIdj11max_functorIdEE10Policy1000EPdS9_iS6_ddN4cuda3std3__410__identityEEEvT0_T1_T2_T3_T4_T6_E12temp_storage+16];
	setp.lt.f64 	%p78, %fd380, %fd147;
	selp.f64 	%fd149, %fd147, %fd380, %p78;
	selp.f64 	%fd150, %fd149, %fd380, %p77;
	setp.gt.s32 	%p79, %r68, 64;
	ld.shared.f64 	%fd152, [_ZZN3cub18CUB_300001_SM_10006detail6reduce28DeviceReduceSingleTileKernelINS2_10policy_hubIdj11max_functorIdEE10Policy1000EPdS9_iS6_ddN4cuda3std3__410__identityEEEvT0_T1_T2_T3_T4_T6_E12temp_storage+24];
	setp.lt.f64 	%p80, %fd150, %fd152;
	selp.f64 	%fd154, %fd152, %fd150, %p80;
	selp.f64 	%fd155, %fd154, %fd150, %p79;
	setp.gt.s32 	%p81, %r68, 96;
	ld.shared.f64 	%fd157, [_ZZN3cub18CUB_300001_SM_10006detail6reduce28DeviceReduceSingleTileKernelINS2_10policy_hubIdj11max_functorIdEE10Policy1000EPdS9_iS6_ddN4cuda3std3__410__identityEEEvT0_T1_T2_T3_T4_T6_E12temp_storage+32];
	setp.lt.f64 	%p82, %fd155, %fd157;
	selp.f64 	%fd159, %fd157, %fd155, %p82;
	selp.f64 	%fd160, %fd159, %fd155, %p81;
	setp.gt.s32 	%p83, %r68, 128;
	ld.shared.f64 	%fd162, [_ZZN3cub18CUB_300001_SM_10006detail6reduce28DeviceReduceSingleTileKernelINS2_10policy_hubIdj11max_functorIdEE10Policy1000EPdS9_iS6_ddN4cuda3std3__410__identityEEEvT0_T1_T2_T3_T4_T6_E12temp_storage+40];
	setp.lt.f64 	%p84, %fd160, %fd162;
	selp.f64 	%fd164, %fd162, %fd160, %p84;
	selp.f64 	%fd165, %fd164, %fd160, %p83;
	setp.gt.s32 	%p85, %r68, 160;
	ld.shared.f64 	%fd167, [_ZZN3cub18CUB_300001_SM_10006detail6reduce28DeviceReduceSingleTileKernelINS2_10policy_hubIdj11max_functorIdEE10Policy1000EPdS9_iS6_ddN4cuda3std3__410__identityEEEvT0_T1_T2_T3_T4_T6_E12temp_storage+48];
	setp.lt.f64 	%p86, %fd165, %fd167;
	selp.f64 	%fd169, %fd167, %fd165, %p86;
	selp.f64 	%fd170, %fd169, %fd165, %p85;
	setp.gt.s32 	%p87, %r68, 192;
	ld.shared.f64 	%fd172, [_ZZN3cub18CUB_300001_SM_10006detail6reduce28DeviceReduceSingleTileKernelINS2_10policy_hubIdj11max_functorIdEE10Policy1000EPdS9_iS6_ddN4cuda3std3__410__identityEEEvT0_T1_T2_T3_T4_T6_E12temp_storage+56];
	setp.lt.f64 	%p88, %fd170, %fd172;
	selp.f64 	%fd174, %fd172, %fd170, %p88;
	selp.f64 	%fd175, %fd174, %fd170, %p87;
	setp.gt.s32 	%p89, %r68, 224;
	ld.shared.f64 	%fd177, [_ZZN3cub18CUB_300001_SM_10006detail6reduce28DeviceReduceSingleTileKernelINS2_10policy_hubIdj11max_functorIdEE10Policy1000EPdS9_iS6_ddN4cuda3std3__410__identityEEEvT0_T1_T2_T3_T4_T6_E12temp_storage+64];
	setp.lt.f64 	%p90, %fd175, %fd177;
	selp.f64 	%fd179, %fd177, %fd175, %p90;
	selp.f64 	%fd380, %fd179, %fd175, %p89;
	bra.uni 	$L__BB21_72;
$L__BB21_56:
	mov.u32 	%r47, %tid.x;
	mul.wide.u32 	%rd34, %r47, 8;
	add.s64 	%rd19, %rd15, %rd34;
	// begin inline asm
	ld.global.nc.u64 %rd18, [%rd19];
	// end inline asm
	mov.b64 	%fd59, %rd18;
	add.s64 	%rd21, %rd19, 2048;
	// begin inline asm
	ld.global.nc.u64 %rd20, [%rd21];
	// end inline asm
	mov.b64 	%fd60, %rd20;
	add.s64 	%rd23, %rd19, 4096;
	// begin inline asm
	ld.global.nc.u64 %rd22, [%rd23];
	// end inline asm
	mov.b64 	%fd61, %rd22;
	add.s64 	%rd25, %rd19, 6144;
	// begin inline asm
	ld.global.nc.u64 %rd24, [%rd25];
	// end inline asm
	mov.b64 	%fd62, %rd24;
	add.s64 	%rd27, %rd19, 8192;
	// begin inline asm
	ld.global.nc.u64 %rd26, [%rd27];
	// end inline asm
	mov.b64 	%fd63, %rd26;
	add.s64 	%rd29, %rd19, 10240;
	// begin inline asm
	ld.global.nc.u64 %rd28, [%rd29];
	// end inline asm
	mov.b64 	%fd64, %rd28;
	add.s64 	%rd31, %rd19, 12288;
	// begin inline asm
	ld.global.nc.u64 %rd30, [%rd31];
	// end inline asm
	mov.b64 	%fd65, %rd30;
	add.s64 	%rd33, %rd19, 14336;
	// begin inline asm
	ld.global.nc.u64 %rd32, [%rd33];
	// end inline asm
	mov.b64 	%fd66, %rd32;
	setp.lt.f64 	%p4, %fd59, %fd60;
	selp.f64 	%fd67, %fd60, %fd59, %p4;
	setp.lt.f64 	%p5, %fd67, %fd61;
	selp.f64 	%fd68, %fd61, %fd67, %p5;
	setp.lt.f64 	%p6, %fd68, %fd62;
	selp.f64 	%fd69, %fd62, %fd68, %p6;
	setp.lt.f64 	%p7, %fd69, %fd63;
	selp.f64 	%fd70, %fd63, %fd69, %p7;
	setp.lt.f64 	%p8, %fd70, %fd64;
	selp.f64 	%fd71, %fd64, %fd70, %p8;
	setp.lt.f64 	%p9, %fd71, %fd65;
	selp.f64 	%fd72, %fd65, %fd71, %p9;
	setp.lt.f64 	%p10, %fd72, %fd66;
	selp.f64 	%fd379, %fd66, %fd72, %p10;
	setp.lt.u32 	%p11, %r68, 4096;
	mov.b32 	%r465, 2048;
	@%p11 bra 	$L__BB21_60;
	add.s32 	%r48, %r68, -2048;
	mov.b32 	%r465, 2048;
$L__BB21_58:
	mul.wide.s32 	%rd51, %r465, 8;
	add.s64 	%rd36, %rd19, %rd51;
	// begin inline asm
	ld.global.nc.u64 %rd35, [%rd36];
	// end inline asm
	mov.b64 	%fd73, %rd35;
	add.s64 	%rd38, %rd36, 2048;
	// begin inline asm
	ld.global.nc.u64 %rd37, [%rd38];
	// end inline asm
	mov.b64 	%fd74, %rd37;
	add.s64 	%rd40, %rd36, 4096;
	// begin inline asm
	ld.global.nc.u64 %rd39, [%rd40];
	// end inline asm
	mov.b64 	%fd75, %rd39;
	add.s64 	%rd42, %rd36, 6144;
	// begin inline asm
	ld.global.nc.u64 %rd41, [%rd42];
	// end inline asm
	mov.b64 	%fd76, %rd41;
	add.s64 	%rd44, %rd36, 8192;
	// begin inline asm
	ld.global.nc.u64 %rd43, [%rd44];
	// end inline asm
	mov.b64 	%fd77, %rd43;
	add.s64 	%rd46, %rd36, 10240;
	// begin inline asm
	ld.global.nc.u64 %rd45, [%rd46];
	// end inline asm
	mov.b64 	%fd78, %rd45;
	add.s64 	%rd48, %rd36, 12288;
	// begin inline asm
	ld.global.nc.u64 %rd47, [%rd48];
	// end inline asm
	mov.b64 	%fd79, %rd47;
	add.s64 	%rd50, %rd36, 14336;
	// begin inline asm
	ld.global.nc.u64 %rd49, [%rd50];
	// end inline asm
	mov.b64 	%fd80, %rd49;
	setp.lt.f64 	%p12, %fd379, %fd73;
	selp.f64 	%fd81, %fd73, %fd379, %p12;
	setp.lt.f64 	%p13, %fd81, %fd74;
	selp.f64 	%fd82, %fd74, %fd81, %p13;
	setp.lt.f64 	%p14, %fd82, %fd75;
	selp.f64 	%fd83, %fd75, %fd82, %p14;
	setp.lt.f64 	%p15, %fd83, %fd76;
	selp.f64 	%fd84, %fd76, %fd83, %p15;
	setp.lt.f64 	%p16, %fd84, %fd77;
	selp.f64 	%fd85, %fd77, %fd84, %p16;
	setp.lt.f64 	%p17, %fd85, %fd78;
	selp.f64 	%fd86, %fd78, %fd85, %p17;
	setp.lt.f64 	%p18, %fd86, %fd79;
	selp.f64 	%fd87, %fd79, %fd86, %p18;
	setp.lt.f64 	%p19, %fd87, %fd80;
	selp.f64 	%fd379, %fd80, %fd87, %p19;
	sub.s32 	%r71, %r68, %r465;
	setp.lt.s32 	%p20, %r71, 2048;
	@%p20 bra 	$L__BB21_68;
	add.s32 	%r465, %r465, 2048;
	setp.le.s32 	%p21, %r465, %r48;
	@%p21 bra 	$L__BB21_58;
$L__BB21_60:
	setp.le.s32 	%p22, %r68, %r465;
	@%p22 bra 	$L__BB21_68;
	sub.s32 	%r52, %r68, %r465;
	setp.ge.s32 	%p23, %r47, %r52;
	@%p23 bra 	$L__BB21_68;
	not.b32 	%r72, %r47;
	add.s32 	%r73, %r68, %r72;
	sub.s32 	%r53, %r73, %r465;
	and.b32  	%r74, %r53, 768;
	setp.eq.s32 	%p24, %r74, 768;
	mov.u32 	%r469, %r47;
	@%p24 bra 	$L__BB21_65;
	add.s32 	%r467, %r47, %r465;
	shr.u32 	%r75, %r53, 8;
	add.s32 	%r76, %r75, 1;
	and.b32  	%r77, %r76, 3;
	neg.s32 	%r466, %r77;
	mov.u32 	%r469, %r47;
$L__BB21_64:
	.pragma "nounroll";
	mul.wide.u32 	%rd54, %r467, 8;
	add.s64 	%rd53, %rd15, %rd54;
	// begin inline asm
	ld.global.nc.u64 %rd52, [%rd53];
	// end inline asm
	mov.b64 	%fd89, %rd52;
	setp.lt.f64 	%p25, %fd379, %fd89;
	selp.f64 	%fd379, %fd89, %fd379, %p25;
	add.s32 	%r469, %r469, 256;
	add.s32 	%r467, %r467, 256;
	add.s32 	%r466, %r466, 1;
	setp.ne.s32 	%p26, %r466, 0;
	@%p26 bra 	$L__BB21_64;
$L__BB21_65:
	setp.lt.u32 	%p27, %r53, 768;
	@%p27 bra 	$L__BB21_68;
	cvt.u64.u32 	%rd55, %r469;
	cvt.u64.u32 	%rd56, %r465;
	add.s64 	%rd57, %rd55, %rd56;
	shl.b64 	%rd58, %rd57, 3;
	add.s64 	%rd59, %rd58, %rd15;
	add.s64 	%rd205, %rd59, 4096;
	add.s32 	%r470, %r469, %r465;
$L__BB21_67:
	mul.wide.u32 	%rd68, %r470, 8;
	add.s64 	%rd61, %rd15, %rd68;
	// begin inline asm
	ld.global.nc.u64 %rd60, [%rd61];
	// end inline asm
	mov.b64 	%fd90, %rd60;
	setp.lt.f64 	%p28, %fd379, %fd90;
	selp.f64 	%fd91, %fd90, %fd379, %p28;
	add.s64 	%rd63, %rd205, -2048;
	// begin inline asm
	ld.global.nc.u64 %rd62, [%rd63];
	// end inline asm
	mov.b64 	%fd92, %rd62;
	setp.lt.f64 	%p29, %fd91, %fd92;
	selp.f64 	%fd93, %fd92, %fd91, %p29;
	// begin inline asm
	ld.global.nc.u64 %rd64, [%rd205];
	// end inline asm
	mov.b64 	%fd94, %rd64;
	setp.lt.f64 	%p30, %fd93, %fd94;
	selp.f64 	%fd95, %fd94, %fd93, %p30;
	add.s64 	%rd67, %rd205, 2048;
	// begin inline asm
	ld.global.nc.u64 %rd66, [%rd67];
	// end inline asm
	mov.b64 	%fd96, %rd66;
	setp.lt.f64 	%p31, %fd95, %fd96;
	selp.f64 	%fd379, %fd96, %fd95, %p31;
	add.s32 	%r469, %r469, 1024;
	add.s64 	%rd205, %rd205, 8192;
	add.s32 	%r470, %r470, 1024;
	setp.lt.s32 	%p32, %r469, %r52;
	@%p32 bra 	$L__BB21_67;
$L__BB21_68:
	// begin inline asm
	mov.u32 %r78, %laneid;
	// end inline asm
	mov.b64 	%rd69, %fd379;
	mov.b64 	{%r80, %r85}, %rd69;
	mov.b32 	%r86, 1;
	mov.b32 	%r127, 31;
	mov.b32 	%r128, -1;
	// begin inline asm
	shfl.sync.down.b32 %r79, %r80, %r86, %r127, %r128;
	// end inline asm
	// begin inline asm
	shfl.sync.down.b32 %r84, %r85, %r86, %r127, %r128;
	// end inline asm
	mov.b64 	%rd70, {%r79, %r84};
	mov.b64 	%fd97, %rd70;
	setp.gt.s32 	%p33, %r78, 30;
	setp.lt.f64 	%p34, %fd379, %fd97;
	selp.f64 	%fd98, %fd97, %fd379, %p34;
	selp.f64 	%fd99, %fd379, %fd98, %p33;
	mov.b64 	%rd71, %fd99;
	mov.b64 	{%r90, %r95}, %rd71;
	mov.b32 	%r96, 2;
	// begin inline asm
	shfl.sync.down.b32 %r89, %r90, %r96, %r127, %r128;
	// end inline asm
	// begin inline asm
	shfl.sync.down.b32 %r94, %r95, %r96, %r127, %r128;
	// end inline asm
	mov.b64 	%rd72, {%r89, %r94};
	mov.b64 	%fd100, %rd72;
	setp.gt.s32 	%p35, %r78, 29;
	setp.lt.f64 	%p36, %fd99, %fd100;
	selp.f64 	%fd101, %fd100, %fd99, %p36;
	selp.f64 	%fd102, %fd99, %fd101, %p35;
	mov.b64 	%rd73, %fd102;
	mov.b64 	{%r100, %r105}, %rd73;
	mov.b32 	%r106, 4;
	// begin inline asm
	shfl.sync.down.b32 %r99, %r100, %r106, %r127, %r128;
	// end inline asm
	// begin inline asm
	shfl.sync.down.b32 %r104, %r105, %r106, %r127, %r128;
	// end inline asm
	mov.b64 	%rd74, {%r99, %r104};
	mov.b64 	%fd103, %rd74;
	setp.gt.s32 	%p37, %r78, 27;
	setp.lt.f64 	%p38, %fd102, %fd103;
	selp.f64 	%fd104, %fd103, %fd102, %p38;
	selp.f64 	%fd105, %fd102, %fd104, %p37;
	mov.b64 	%rd75, %fd105;
	mov.b64 	{%r110, %r115}, %rd75;
	mov.b32 	%r116, 8;
	// begin inline asm
	shfl.sync.down.b32 %r109, %r110, %r116, %r127, %r128;
	// end inline asm
	// begin inline asm
	shfl.sync.down.b32 %r114, %r115, %r116, %r127, %r128;
	// end inline asm
	mov.b64 	%rd76, {%r109, %r114};
	mov.b64 	%fd106, %rd76;
	setp.gt.s32 	%p39, %r78, 23;
	setp.lt.f64 	%p40, %fd105, %fd106;
	selp.f64 	%fd107, %fd106, %fd105, %p40;
	selp.f64 	%fd108, %fd105, %fd107, %p39;
	mov.b64 	%rd77, %fd108;
	mov.b64 	{%r120, %r125}, %rd77;
	mov.b32 	%r126, 16;
	// begin inline asm
	shfl.sync.down.b32 %r119, %r120, %r126, %r127, %r128;
	// end inline asm
	// begin inline asm
	shfl.sync.down.b32 %r124, %r125, %r126, %r127, %r128;
	// end inline asm
	mov.b64 	%rd78, {%r119, %r124};
	mov.b64 	%fd109, %rd78;
	setp.gt.s32 	%p41, %r78, 15;
	setp.lt.f64 	%p42, %fd108, %fd109;
	selp.f64 	%fd54, %fd109, %fd108, %p42;
	selp.f64 	%fd380, %fd108, %fd54, %p41;
	setp.ne.s32 	%p43, %r78, 0;
	@%p43 bra 	$L__BB21_70;
	shr.u32 	%r129, %r47, 2;
	and.b32  	%r130, %r129, 248;
	mov.u32 	%r131, _ZZN3cub18CUB_300001_SM_10006detail6reduce28DeviceReduceSingleTileKernelINS2_10policy_hubIdj11max_functorIdEE10Policy1000EPdS9_iS6_ddN4cuda3std3__410__identityEEEvT0_T1_T2_T3_T4_T6_E12temp_storage;
	add.s32 	%r132, %r131, %r130;
	st.shared.f64 	[%r132+8], %fd54;
$L__BB21_70:
	bar.sync 	0;
	setp.ne.s32 	%p44, %r47, 0;
	@%p44 bra 	$L__BB21_72;
	ld.shared.f64 	%fd110, [_ZZN3cub18CUB_300001_SM_10006detail6reduce28DeviceReduceSingleTileKernelINS2_10policy_hubIdj11max_functorIdEE10Policy1000EPdS9_iS6_ddN4cuda3std3__410__identityEEEvT0_T1_T2_T3_T4_T6_E12temp_storage+16];
	setp.lt.f64 	%p45, %fd380, %fd110;
	selp.f64 	%fd111, %fd110, %fd380, %p45;
	ld.shared.f64 	%fd112, [_ZZN3cub18CUB_300001_SM_10006detail6reduce28DeviceReduceSingleTileKernelINS2_10policy_hubIdj11max_functorIdEE10Policy1000EPdS9_iS6_ddN4cuda3std3__410__identityEEEvT0_T1_T2_T3_T4_T6_E12temp_storage+24];
	setp.lt.f64 	%p46, %fd111, %fd112;
	selp.f64 	%fd113, %fd112, %fd111, %p46;
	ld.shared.f64 	%fd114, [_ZZN3cub18CUB_300001_SM_10006detail6reduce28DeviceReduceSingleTileKernelINS2_10policy_hubIdj11max_functorIdEE10Policy1000EPdS9_iS6_ddN4cuda3std3__410__identityEEEvT0_T1_T2_T3_T4_T6_E12temp_storage+32];
	setp.lt.f64 	%p47, %fd113, %fd114;
	selp.f64 	%fd115, %fd114, %fd113, %p47;
	ld.shared.f64 	%fd116, [_ZZN3cub18CUB_300001_SM_10006detail6reduce28DeviceReduceSingleTileKernelINS2_10policy_hubIdj11max_functorIdEE10Policy1000EPdS9_iS6_ddN4cuda3std3__410__identityEEEvT0_T1_T2_T3_T4_T6_E12temp_storage+40];
	setp.lt.f64 	%p48, %fd115, %fd116;
	selp.f64 	%fd117, %fd116, %fd115, %p48;
	ld.shared.f64 	%fd118, [_ZZN3cub18CUB_300001_SM_10006detail6reduce28DeviceReduceSingleTileKernelINS2_10policy_hubIdj11max_functorIdEE10Policy1000EPdS9_iS6_ddN4cuda3std3__410__identityEEEvT0_T1_T2_T3_T4_T6_E12temp_storage+48];
	setp.lt.f64 	%p49, %fd117, %fd118;
	selp.f64 	%fd119, %fd118, %fd117, %p49;
	ld.shared.f64 	%fd120, [_ZZN3cub18CUB_300001_SM_10006detail6reduce28DeviceReduceSingleTileKernelINS2_10policy_hubIdj11max_functorIdEE10Policy1000EPdS9_iS6_ddN4cuda3std3__410__identityEEEvT0_T1_T2_T3_T4_T6_E12temp_storage+56];
	setp.lt.f64 	%p50, %fd119, %fd120;
	selp.f64 	%fd121, %fd120, %fd119, %p50;
	ld.shared.f64 	%fd122, [_ZZN3cub18CUB_300001_SM_10006detail6reduce28DeviceReduceSingleTileKernelINS2_10policy_hubIdj11max_functorIdEE10Policy1000EPdS9_iS6_ddN4cuda3std3__410__identityEEEvT0_T1_T2_T3_T4_T6_E12temp_storage+64];
	setp.lt.f64 	%p51, %fd121, %fd122;
	selp.f64 	%fd380, %fd122, %fd121, %p51;
$L__BB21_72:
	mov.u32 	%r444, %tid.x;
	setp.ne.s32 	%p217, %r444, 0;
	@%p217 bra 	$L__BB21_74;
	setp.lt.f64 	%p218, %fd58, %fd380;
	selp.f64 	%fd353, %fd380, %fd58, %p218;
	st.global.f64 	[%rd1], %fd353;
$L__BB21_74:
	ret;

}
	// .globl	_ZN3cub18CUB_300001_SM_10006detail6reduce28DeviceReduceSingleTileKernelINS2_10policy_hubIdy11max_functorIdEE10Policy1000EN6thrust24THRUST_300001_SM_1000_NS6detail15normal_iteratorINSA_10device_ptrIdEEEEPdyS6_ddN4cuda3std3__410__identityEEEvT0_T1_T2_T3_T4_T6_
.visible .entry _ZN3cub18CUB_300001_SM_10006detail6reduce28DeviceReduceSingleTileKernelINS2_10policy_hubIdy11max_functorIdEE10Policy1000EN6thrust24THRUST_300001_SM_1000_NS6detail15normal_iteratorINSA_10device_ptrIdEEEEPdyS6_ddN4cuda3std3__410__identityEEEvT0_T1_T2_T3_T4_T6_(
	.param .align 8 .b8 _ZN3cub18CUB_300001_SM_10006detail6reduce28DeviceReduceSingleTileKernelINS2_10policy_hubIdy11max_functorIdEE10Policy1000EN6thrust24THRUST_300001_SM_1000_NS6detail15normal_iteratorINSA_10device_ptrIdEEEEPdyS6_ddN4cuda3std3__410__identityEEEvT0_T1_T2_T3_T4_T6__param_0[8],
	.param .u64 .ptr .align 1 _ZN3cub18CUB_300001_SM_10006detail6reduce28DeviceReduceSingleTileKernelINS2_10policy_hubIdy11max_functorIdEE10Policy1000EN6thrust24THRUST_300001_SM_1000_NS6detail15normal_iteratorINSA_10device_ptrIdEEEEPdyS6_ddN4cuda3std3__410__identityEEEvT0_T1_T2_T3_T4_T6__param_1,
	.param .u64 _ZN3cub18CUB_300001_SM_10006detail6reduce28DeviceReduceSingleTileKernelINS2_10policy_hubIdy11max_functorIdEE10Policy1000EN6thrust24THRUST_300001_SM_1000_NS6detail15normal_iteratorINSA_10device_ptrIdEEEEPdyS6_ddN4cuda3std3__410__identityEEEvT0_T1_T2_T3_T4_T6__param_2,
	.param .align 1 .b8 _ZN3cub18CUB_300001_SM_10006detail6reduce28DeviceReduceSingleTileKernelINS2_10policy_hubIdy11max_functorIdEE10Policy1000EN6thrust24THRUST_300001_SM_1000_NS6detail15normal_iteratorINSA_10device_ptrIdEEEEPdyS6_ddN4cuda3std3__410__identityEEEvT0_T1_T2_T3_T4_T6__param_3[1],
	.param .f64 _ZN3cub18CUB_300001_SM_10006detail6reduce28DeviceReduceSingleTileKernelINS2_10policy_hubIdy11max_functorIdEE10Policy1000EN6thrust24THRUST_300001_SM_1000_NS6detail15normal_iteratorINSA_10device_ptrIdEEEEPdyS6_ddN4cuda3std3__410__identityEEEvT0_T1_T2_T3_T4_T6__param_4,
	.param .align 1 .b8 _ZN3cub18CUB_300001_SM_10006detail6reduce28DeviceReduceSingleTileKernelINS2_10policy_hubIdy11max_functorIdEE10Policy1000EN6thrust24THRUST_300001_SM_1000_NS6detail15normal_iteratorINSA_10device_ptrIdEEEEPdyS6_ddN4cuda3std3__410__identityEEEvT0_T1_T2_T3_T4_T6__param_5[1]
)
.maxntid 256
.minnctapersm 1
{
	.reg .pred 	%p<169>;
	.reg .b32 	%r<246>;
	.reg .b64 	%rd<86>;
	.reg .b64 	%fd<309>;
	// demoted variable
	.shared .align 8 .b8 _ZZN3cub18CUB_300001_SM_10006detail6reduce28DeviceReduceSingleTileKernelINS2_10policy_hubIdy11max_functorIdEE10Policy1000EN6thrust24THRUST_300001_SM_1000_NS6detail15normal_iteratorINSA_10device_ptrIdEEEEPdyS6_ddN4cuda3std3__410__identityEEEvT0_T1_T2_T3_T4_T6_E12temp_storage[80];
	ld.param.u64 	%rd18, [_ZN3cub18CUB_300001_SM_10006detail6reduce28DeviceReduceSingleTileKernelINS2_10policy_hubIdy11max_functorIdEE10Policy1000EN6thrust24THRUST_300001_SM_1000_NS6detail15normal_iteratorINSA_10device_ptrIdEEEEPdyS6_ddN4cuda3std3__410__identityEEEvT0_T1_T2_T3_T4_T6__param_0];
	ld.param.u64 	%rd20, [_ZN3cub18CUB_300001_SM_10006detail6reduce28DeviceReduceSingleTileKernelINS2_10policy_hubIdy11max_functorIdEE10Policy1000EN6thrust24THRUST_300001_SM_1000_NS6detail15normal_iteratorINSA_10device_ptrIdEEEEPdyS6_ddN4cuda3std3__410__identityEEEvT0_T1_T2_T3_T4_T6__param_1];
	ld.param.u64 	%rd19, [_ZN3cub18CUB_300001_SM_10006detail6reduce28DeviceReduceSingleTileKernelINS2_10policy_hubIdy11max_functorIdEE10Policy1000EN6thrust24THRUST_300001_SM_1000_NS6detail15normal_iteratorINSA_10device_ptrIdEEEEPdyS6_ddN4cuda3std3__410__identityEEEvT0_T1_T2_T3_T4_T6__param_2];
	ld.param.f64 	%fd42, [_ZN3cub18CUB_300001_SM_10006detail6reduce28DeviceReduceSingleTileKernelINS2_10policy_hubIdy11max_functorIdEE10Policy1000EN6thrust24THRUST_300001_SM_1000_NS6detail15normal_iteratorINSA_10device_ptrIdEEEEPdyS6_ddN4cuda3std3__410__identityEEEvT0_T1_T2_T3_T4_T6__param_4];
	cvta.to.global.u64 	%rd1, %rd20;
	setp.ne.s64 	%p1, %rd19, 0;
	@%p1 bra 	$L__BB22_3;
	mov.u32 	%r231, %tid.x;
	setp.ne.s32 	%p168, %r231, 0;
	@%p168 bra 	$L__BB22_51;
	st.global.f64 	[%rd1], %fd42;
	bra.uni 	$L__BB22_51;
$L__BB22_3:
	cvta.to.global.u64 	%rd2, %rd18;
	setp.gt.u64 	%p2, %rd19, 2047;
	@%p2 bra 	$L__BB22_28;
	cvt.u32.u64 	%r1, %rd19;
	mov.u32 	%r2, %tid.x;
	setp.ge.u32 	%p80, %r2, %r1;
	mov.f64 	%fd296, 0d0000000000000000;
	mov.u32 	%r235, %r2;
	@%p80 bra 	$L__BB22_6;
	mul.wide.u32 	%rd51, %r2, 8;
	add.s64 	%rd52, %rd2, %rd51;
	ld.global.f64 	%fd296, [%rd52];
	add.s32 	%r235, %r2, 256;
$L__BB22_6:
	setp.ge.u32 	%p81, %r235, %r1;
	@%p81 bra 	$L__BB22_19;
	not.b32 	%r108, %r235;
	add.s32 	%r109, %r108, %r1;
	shr.u32 	%r110, %r109, 8;
	add.s32 	%r5, %r110, 1;
	and.b32  	%r6, %r5, 15;
	setp.lt.u32 	%p82, %r109, 3840;
	@%p82 bra 	$L__BB22_10;
	and.b32  	%r111, %r5, 33554416;
	neg.s32 	%r233, %r111;
	mul.wide.u32 	%rd53, %r235, 8;
	add.s64 	%rd54, %rd53, %rd2;
	add.s64 	%rd81, %rd54, 16384;
$L__BB22_9:
	.pragma "nounroll";
	ld.global.f64 	%fd157, [%rd81+-16384];
	setp.lt.f64 	%p83, %fd296, %fd157;
	selp.f64 	%fd158, %fd157, %fd296, %p83;
	ld.global.f64 	%fd159, [%rd81+-14336];
	setp.lt.f64 	%p84, %fd158, %fd159;
	selp.f64 	%fd160, %fd159, %fd158, %p84;
	ld.global.f64 	%fd161, [%rd81+-12288];
	setp.lt.f64 	%p85, %fd160, %fd161;
	selp.f64 	%fd162, %fd161, %fd160, %p85;
	ld.global.f64 	%fd163, [%rd81+-10240];
	setp.lt.f64 	%p86, %fd162, %fd163;
	selp.f64 	%fd164, %fd163, %fd162, %p86;
	ld.global.f64 	%fd165, [%rd81+-8192];
	setp.lt.f64 	%p87, %fd164, %fd165;
	selp.f64 	%fd166, %fd165, %fd164, %p87;
	ld.global.f64 	%fd167, [%rd81+-6144];
	setp.lt.f64 	%p88, %fd166, %fd167;
	selp.f64 	%fd168, %fd167, %fd166, %p88;
	ld.global.f64 	%fd169, [%rd81+-4096];
	setp.lt.f64 	%p89, %fd168, %fd169;
	selp.f64 	%fd170, %fd169, %fd168, %p89;
	ld.global.f64 	%fd171, [%rd81+-2048];
	setp.lt.f64 	%p90, %fd170, %fd171;
	selp.f64 	%fd172, %fd171, %fd170, %p90;
	ld.global.f64 	%fd173, [%rd81];
	setp.lt.f64 	%p91, %fd172, %fd173;
	selp.f64 	%fd174, %fd173, %fd172, %p91;
	ld.global.f64 	%fd175, [%rd81+2048];
	setp.lt.f64 	%p92, %fd174, %fd175;
	selp.f64 	%fd176, %fd175, %fd174, %p92;
	ld.global.f64 	%fd177, [%rd81+4096];
	setp.lt.f64 	%p93, %fd176, %fd177;
	selp.f64 	%fd178, %fd177, %fd176, %p93;
	ld.global.f64 	%fd179, [%rd81+6144];
	setp.lt.f64 	%p94, %fd178, %fd179;
	selp.f64 	%fd180, %fd179, %fd178, %p94;
	ld.global.f64 	%fd181, [%rd81+8192];
	setp.lt.f64 	%p95, %fd180, %fd181;
	selp.f64 	%fd182, %fd181, %fd180, %p95;
	ld.global.f64 	%fd183, [%rd81+10240];
	setp.lt.f64 	%p96, %fd182, %fd183;
	selp.f64 	%fd184, %fd183, %fd182, %p96;
	ld.global.f64 	%fd185, [%rd81+12288];
	setp.lt.f64 	%p97, %fd184, %fd185;
	selp.f64 	%fd186, %fd185, %fd184, %p97;
	ld.global.f64 	%fd187, [%rd81+14336];
	setp.lt.f64 	%p98, %fd186, %fd187;
	selp.f64 	%fd296, %fd187, %fd186, %p98;
	add.s32 	%r235, %r235, 4096;
	add.s32 	%r233, %r233, 16;
	add.s64 	%rd81, %rd81, 32768;
	setp.ne.s32 	%p99, %r233, 0;
	@%p99 bra 	$L__BB22_9;
$L__BB22_10:
	setp.eq.s32 	%p100, %r6, 0;
	@%p100 bra 	$L__BB22_19;
	and.b32  	%r13, %r5, 7;
	setp.lt.u32 	%p101, %r6, 8;
	@%p101 bra 	$L__BB22_13;
	mul.wide.s32 	%rd55, %r235, 8;
	add.s64 	%rd56, %rd2, %rd55;
	ld.global.f64 	%fd189, [%rd56];
	setp.lt.f64 	%p102, %fd296, %fd189;
	selp.f64 	%fd190, %fd189, %fd296, %p102;
	ld.global.f64 	%fd191, [%rd56+2048];
	setp.lt.f64 	%p103, %fd190, %fd191;
	selp.f64 	%fd192, %fd191, %fd190, %p103;
	ld.global.f64 	%fd193, [%rd56+4096];
	setp.lt.f64 	%p104, %fd192, %fd193;
	selp.f64 	%fd194, %fd193, %fd192, %p104;
	ld.global.f64 	%fd195, [%rd56+6144];
	setp.lt.f64 	%p105, %fd194, %fd195;
	selp.f64 	%fd196, %fd195, %fd194, %p105;
	ld.global.f64 	%fd197, [%rd56+8192];
	setp.lt.f64 	%p106, %fd196, %fd197;
	selp.f64 	%fd198, %fd197, %fd196, %p106;
	ld.global.f64 	%fd199, [%rd56+10240];
	setp.lt.f64 	%p107, %fd198, %fd199;
	selp.f64 	%fd200, %fd199, %fd198, %p107;
	ld.global.f64 	%fd201, [%rd56+12288];
	setp.lt.f64 	%p108, %fd200, %fd201;
	selp.f64 	%fd202, %fd201, %fd200, %p108;
	ld.global.f64 	%fd203, [%rd56+14336];
	setp.lt.f64 	%p109, %fd202, %fd203;
	selp.f64 	%fd296, %fd203, %fd202, %p109;
	add.s32 	%r235, %r235, 2048;
$L__BB22_13:
	setp.eq.s32 	%p110, %r13, 0;
	@%p110 bra 	$L__BB22_19;
	and.b32  	%r16, %r5, 3;
	setp.lt.u32 	%p111, %r13, 4;
	@%p111 bra 	$L__BB22_16;
	mul.wide.s32 	%rd57, %r235, 8;
	add.s64 	%rd58, %rd2, %rd57;
	ld.global.f64 	%fd205, [%rd58];
	setp.lt.f64 	%p112, %fd296, %fd205;
	selp.f64 	%fd206, %fd205, %fd296, %p112;
	ld.global.f64 	%fd207, [%rd58+2048];
	setp.lt.f64 	%p113, %fd206, %fd207;
	selp.f64 	%fd208, %fd207, %fd206, %p113;
	ld.global.f64 	%fd209, [%rd58+4096];
	setp.lt.f64 	%p114, %fd208, %fd209;
	selp.f64 	%fd210, %fd209, %fd208, %p114;
	ld.global.f64 	%fd211, [%rd58+6144];
	setp.lt.f64 	%p115, %fd210, %fd211;
	selp.f64 	%fd296, %fd211, %fd210, %p115;
	add.s32 	%r235, %r235, 1024;
$L__BB22_16:
	setp.eq.s32 	%p116, %r16, 0;
	@%p116 bra 	$L__BB22_19;
	neg.s32 	%r238, %r16;
$L__BB22_18:
	.pragma "nounroll";
	mul.wide.s32 	%rd59, %r235, 8;
	add.s64 	%rd60, %rd2, %rd59;
	ld.global.f64 	%fd212, [%rd60];
	setp.lt.f64 	%p117, %fd296, %fd212;
	selp.f64 	%fd296, %fd212, %fd296, %p117;
	add.s32 	%r235, %r235, 256;
	add.s32 	%r238, %r238, 1;
	setp.ne.s32 	%p118, %r238, 0;
	@%p118 bra 	$L__BB22_18;
$L__BB22_19:
	setp.lt.u64 	%p119, %rd19, 256;
	@%p119 bra 	$L__BB22_24;
	// begin inline asm
	mov.u32 %r175, %laneid;
	// end inline asm
	mov.b64 	%rd71, %fd296;
	mov.b64 	{%r177, %r182}, %rd71;
	mov.b32 	%r183, 1;
	mov.b32 	%r224, 31;
	mov.b32 	%r225, -1;
	// begin inline asm
	shfl.sync.down.b32 %r176, %r177, %r183, %r224, %r225;
	// end inline asm
	// begin inline asm
	shfl.sync.down.b32 %r181, %r182, %r183, %r224, %r225;
	// end inline asm
	mov.b64 	%rd72, {%r176, %r181};
	mov.b64 	%fd260, %rd72;
	setp.gt.s32 	%p147, %r175, 30;
	setp.lt.f64 	%p148, %fd296, %fd260;
	selp.f64 	%fd261, %fd260, %fd296, %p148;
	selp.f64 	%fd262, %fd296, %fd261, %p147;
	mov.b64 	%rd73, %fd262;
	mov.b64 	{%r187, %r192}, %rd73;
	mov.b32 	%r193, 2;
	// begin inline asm
	shfl.sync.down.b32 %r186, %r187, %r193, %r224, %r225;
	// end inline asm
	// begin inline asm
	shfl.sync.down.b32 %r191, %r192, %r193, %r224, %r225;
	// end inline asm
	mov.b64 	%rd74, {%r186, %r191};
	mov.b64 	%fd263, %rd74;
	setp.gt.s32 	%p149, %r175, 29;
	setp.lt.f64 	%p150, %fd262, %fd263;
	selp.f64 	%fd264, %fd263, %fd262, %p150;
	selp.f64 	%fd265, %fd262, %fd264, %p149;
	mov.b64 	%rd75, %fd265;
	mov.b64 	{%r197, %r202}, %rd75;
	mov.b32 	%r203, 4;
	// begin inline asm
	shfl.sync.down.b32 %r196, %r197, %r203, %r224, %r225;
	// end inline asm
	// begin inline asm
	shfl.sync.down.b32 %r201, %r202, %r203, %r224, %r225;
	// end inline asm
	mov.b64 	%rd76, {%r196, %r201};
	mov.b64 	%fd266, %rd76;
	setp.gt.s32 	%p151, %r175, 27;
	setp.lt.f64 	%p152, %fd265, %fd266;
	selp.f64 	%fd267, %fd266, %fd265, %p152;
	selp.f64 	%fd268, %fd265, %fd267, %p151;
	mov.b64 	%rd77, %fd268;
	mov.b64 	{%r207, %r212}, %rd77;
	mov.b32 	%r213, 8;
	// begin inline asm
	shfl.sync.down.b32 %r206, %r207, %r213, %r224, %r225;
	// end inline asm
	// begin inline asm
	shfl.sync.down.b32 %r211, %r212, %r213, %r224, %r225;
	// end inline asm
	mov.b64 	%rd78, {%r206, %r211};
	mov.b64 	%fd269, %rd78;
	setp.gt.s32 	%p153, %r175, 23;
	setp.lt.f64 	%p154, %fd268, %fd269;
	selp.f64 	%fd270, %fd269, %fd268, %p154;
	selp.f64 	%fd271, %fd268, %fd270, %p153;
	mov.b64 	%rd79, %fd271;
	mov.b64 	{%r217, %r222}, %rd79;
	mov.b32 	%r223, 16;
	// begin inline asm
	shfl.sync.down.b32 %r216, %r217, %r223, %r224, %r225;
	// end inline asm
	// begin inline asm
	shfl.sync.down.b32 %r221, %r222, %r223, %r224, %r225;
	// end inline asm
	mov.b64 	%rd80, {%r216, %r221};
	mov.b64 	%fd272, %rd80;
	setp.gt.s32 	%p155, %r175, 15;
	setp.lt.f64 	%p156, %fd271, %fd272;
	selp.f64 	%fd16, %fd272, %fd271, %p156;
	selp.f64 	%fd308, %fd271, %fd16, %p155;
	setp.ne.s32 	%p157, %r175, 0;
	@%p157 bra 	$L__BB22_22;
	shr.u32 	%r226, %r2, 2;
	and.b32  	%r227, %r226, 248;
	mov.u32 	%r228, _ZZN3cub18CUB_300001_SM_10006detail6reduce28DeviceReduceSingleTileKernelINS2_10policy_hubIdy11max_functorIdEE10Policy1000EN6thrust24THRUST_300001_SM_1000_NS6detail15normal_iteratorINSA_10device_ptrIdEEEEPdyS6_ddN4cuda3std3__410__identityEEEvT0_T1_T2_T3_T4_T6_E12temp_storage;
	add.s32 	%r229, %r228, %r227;
	st.shared.f64 	[%r229+8], %fd16;
$L__BB22_22:
	bar.sync 	0;
	setp.ne.s32 	%p158, %r2, 0;
	@%p158 bra 	$L__BB22_49;
	ld.shared.f64 	%fd273, [_ZZN3cub18CUB_300001_SM_10006detail6reduce28DeviceReduceSingleTileKernelINS2_10policy_hubIdy11max_functorIdEE10Policy1000EN6thrust24THRUST_300001_SM_1000_NS6detail15normal_iteratorINSA_10device_ptrIdEEEEPdyS6_ddN4cuda3std3__410__identityEEEvT0_T1_T2_T3_T4_T6_E12temp_storage+16];
	setp.lt.f64 	%p159, %fd308, %fd273;
	selp.f64 	%fd274, %fd273, %fd308, %p159;
	ld.shared.f64 	%fd275, [_ZZN3cub18CUB_300001_SM_10006detail6reduce28DeviceReduceSingleTileKernelINS2_10policy_hubIdy11max_functorIdEE10Policy1000EN6thrust24THRUST_300001_SM_1000_NS6detail15normal_iteratorINSA_10device_ptrIdEEEEPdyS6_ddN4cuda3std3__410__identityEEEvT0_T1_T2_T3_T4_T6_E12temp_storage+24];
	setp.lt.f64 	%p160, %fd274, %fd275;
	selp.f64 	%fd276, %fd275, %fd274, %p160;
	ld.shared.f64 	%fd277, [_ZZN3cub18CUB_300001_SM_10006detail6reduce28DeviceReduceSingleTileKernelINS2_10policy_hubIdy11max_functorIdEE10Policy1000EN6thrust24THRUST_300001_SM_1000_NS6detail15normal_iteratorINSA_10device_ptrIdEEEEPdyS6_ddN4cuda3std3__410__identityEEEvT0_T1_T2_T3_T4_T6_E12temp_storage+32];
	setp.lt.f64 	%p161, %fd276, %fd277;
	selp.f64 	%fd278, %fd277, %fd276, %p161;
	ld.shared.f64 	%fd279, [_ZZN3cub18CUB_300001_SM_10006detail6reduce28DeviceReduceSingleTileKernelINS2_10policy_hubIdy11max_functorIdEE10Policy1000EN6thrust24THRUST_300001_SM_1000_NS6detail15normal_iteratorINSA_10device_ptrIdEEEEPdyS6_ddN4cuda3std3__410__identityEEEvT0_T1_T2_T3_T4_T6_E12temp_storage+40];
	setp.lt.f64 	%p162, %fd278, %fd279;
	selp.f64 	%fd280, %fd279, %fd278, %p162;
	ld.shared.f64 	%fd281, [_ZZN3cub18CUB_300001_SM_10006detail6reduce28DeviceReduceSingleTileKernelINS2_10policy_hubIdy11max_functorIdEE10Policy1000EN6thrust24THRUST_300001_SM_1000_NS6detail15normal_iteratorINSA_10device_ptrIdEEEEPdyS6_ddN4cuda3std3__410__identityEEEvT0_T1_T2_T3_T4_T6_E12temp_storage+48];
	setp.lt.f64 	%p163, %fd280, %fd281;
	selp.f64 	%fd282, %fd281, %fd280, %p163;
	ld.shared.f64 	%fd283, [_ZZN3cub18CUB_300001_SM_10006detail6reduce28DeviceReduceSingleTileKernelINS2_10policy_hubIdy11max_functorIdEE10Policy1000EN6thrust24THRUST_300001_SM_1000_NS6detail15normal_iteratorINSA_10device_ptrIdEEEEPdyS6_ddN4cuda3std3__410__identityEEEvT0_T1_T2_T3_T4_T6_E12temp_storage+56];
	setp.lt.f64 	%p164, %fd282, %fd283;
	selp.f64 	%fd284, %fd283, %fd282, %p164;
	ld.shared.f64 	%fd285, [_ZZN3cub18CUB_300001_SM_10006detail6reduce28DeviceReduceSingleTileKernelINS2_10policy_hubIdy11max_functorIdEE10Policy1000EN6thrust24THRUST_300001_SM_1000_NS6detail15normal_iteratorINSA_10device_ptrIdEEEEPdyS6_ddN4cuda3std3__410__identityEEEvT0_T1_T2_T3_T4_T6_E12temp_storage+64];
	setp.lt.f64 	%p165, %fd284, %fd285;
	selp.f64 	%fd308, %fd285, %fd284, %p165;
	bra.uni 	$L__BB22_49;
$L__BB22_24:
	// begin inline asm
	mov.u32 %r112, %laneid;
	// end inline asm
	and.b32  	%r163, %r2, 992;
	add.s32 	%r164, %r163, 32;
	setp.gt.u32 	%p120, %r164, %r1;
	not.b32 	%r165, %r163;
	add.s32 	%r166, %r1, %r165;
	selp.b32 	%r161, %r166, 31, %p120;
	mov.b64 	%rd61, %fd296;
	mov.b64 	{%r114, %r119}, %rd61;
	mov.b32 	%r120, 1;
	mov.b32 	%r162, -1;
	// begin inline asm
	shfl.sync.down.b32 %r113, %r114, %r120, %r161, %r162;
	// end inline asm
	// begin inline asm
	shfl.sync.down.b32 %r118, %r119, %r120, %r161, %r162;
	// end inline asm
	mov.b64 	%rd62, {%r113, %r118};
	mov.b64 	%fd213, %rd62;
	setp.lt.s32 	%p121, %r112, %r161;
	setp.lt.f64 	%p122, %fd296, %fd213;
	selp.f64 	%fd214, %fd213, %fd296, %p122;
	selp.f64 	%fd215, %fd214, %fd296, %p121;
	mov.b64 	%rd63, %fd215;
	mov.b64 	{%r124, %r129}, %rd63;
	mov.b32 	%r130, 2;
	// begin inline asm
	shfl.sync.down.b32 %r123, %r124, %r130, %r161, %r162;
	// end inline asm
	// begin inline asm
	shfl.sync.down.b32 %r128, %r129, %r130, %r161, %r162;
	// end inline asm
	mov.b64 	%rd64, {%r123, %r128};
	mov.b64 	%fd216, %rd64;
	add.s32 	%r167, %r112, 2;
	setp.gt.s32 	%p123, %r167, %r161;
	setp.lt.f64 	%p124, %fd215, %fd216;
	selp.f64 	%fd217, %fd216, %fd215, %p124;
	selp.f64 	%fd218, %fd215, %fd217, %p123;
	mov.b64 	%rd65, %fd218;
	mov.b64 	{%r134, %r139}, %rd65;
	mov.b32 	%r140, 4;
	// begin inline asm
	shfl.sync.down.b32 %r133, %r134, %r140, %r161, %r162;
	// end inline asm
	// begin inline asm
	shfl.sync.down.b32 %r138, %r139, %r140, %r161, %r162;
	// end inline asm
	mov.b64 	%rd66, {%r133, %r138};
	mov.b64 	%fd219, %rd66;
	add.s32 	%r168, %r112, 4;
	setp.gt.s32 	%p125, %r168, %r161;
	setp.lt.f64 	%p126, %fd218, %fd219;
	selp.f64 	%fd220, %fd219, %fd218, %p126;
	selp.f64 	%fd221, %fd218, %fd220, %p125;
	mov.b64 	%rd67, %fd221;
	mov.b64 	{%r144, %r149}, %rd67;
	mov.b32 	%r150, 8;
	// begin inline asm
	shfl.sync.down.b32 %r143, %r144, %r150, %r161, %r162;
	// end inline asm
	// begin inline asm
	shfl.sync.down.b32 %r148, %r149, %r150, %r161, %r162;
	// end inline asm
	mov.b64 	%rd68, {%r143, %r148};
	mov.b64 	%fd222, %rd68;
	add.s32 	%r169, %r112, 8;
	setp.gt.s32 	%p127, %r169, %r161;
	setp.lt.f64 	%p128, %fd221, %fd222;
	selp.f64 	%fd223, %fd222, %fd221, %p128;
	selp.f64 	%fd224, %fd221, %fd223, %p127;
	mov.b64 	%rd69, %fd224;
	mov.b64 	{%r154, %r159}, %rd69;
	mov.b32 	%r160, 16;
	// begin inline asm
	shfl.sync.down.b32 %r153, %r154, %r160, %r161, %r162;
	// end inline asm
	// begin inline asm
	shfl.sync.down.b32 %r158, %r159, %r160, %r161, %r162;
	// end inline asm
	mov.b64 	%rd70, {%r153, %r158};
	mov.b64 	%fd225, %rd70;
	add.s32 	%r170, %r112, 16;
	setp.gt.s32 	%p129, %r170, %r161;
	setp.lt.f64 	%p130, %fd224, %fd225;
	selp.f64 	%fd226, %fd225, %fd224, %p130;
	selp.f64 	%fd308, %fd224, %fd226, %p129;
	setp.ne.s32 	%p131, %r112, 0;
	@%p131 bra 	$L__BB22_26;
	shr.u32 	%r171, %r2, 2;
	and.b32  	%r172, %r171, 248;
	mov.u32 	%r173, _ZZN3cub18CUB_300001_SM_10006detail6reduce28DeviceReduceSingleTileKernelINS2_10policy_hubIdy11max_functorIdEE10Policy1000EN6thrust24THRUST_300001_SM_1000_NS6detail15normal_iteratorINSA_10device_ptrIdEEEEPdyS6_ddN4cuda3std3__410__identityEEEvT0_T1_T2_T3_T4_T6_E12temp_storage;
	add.s32 	%r174, %r173, %r172;
	st.shared.f64 	[%r174+8], %fd308;
$L__BB22_26:
	bar.sync 	0;
	setp.ne.s32 	%p132, %r2, 0;
	@%p132 bra 	$L__BB22_49;
	setp.gt.u64 	%p133, %rd19, 32;
	ld.shared.f64 	%fd227, [_ZZN3cub18CUB_300001_SM_10006detail6reduce28DeviceReduceSingleTileKernelINS2_10policy_hubIdy11max_functorIdEE10Policy1000EN6thrust24THRUST_300001_SM_1000_NS6detail15normal_iteratorINSA_10device_ptrIdEEEEPdyS6_ddN4cuda3std3__410__identityEEEvT0_T1_T2_T3_T4_T6_E12temp_storage+16];
	setp.lt.f64 	%p134, %fd308, %fd227;
	selp.f64 	%fd229, %fd227, %fd308, %p134;
	selp.f64 	%fd230, %fd229, %fd308, %p133;
	setp.gt.u64 	%p135, %rd19, 64;
	ld.shared.f64 	%fd232, [_ZZN3cub18CUB_300001_SM_10006detail6reduce28DeviceReduceSingleTileKernelINS2_10policy_hubIdy11max_functorIdEE10Policy1000EN6thrust24THRUST_300001_SM_1000_NS6detail15normal_iteratorINSA_10device_ptrIdEEEEPdyS6_ddN4cuda3std3__410__identityEEEvT0_T1_T2_T3_T4_T6_E12temp_storage+24];
	setp.lt.f64 	%p136, %fd230, %fd232;
	selp.f64 	%fd234, %fd232, %fd230, %p136;
	selp.f64 	%fd235, %fd234, %fd230, %p135;
	setp.gt.u64 	%p137, %rd19, 96;
	ld.shared.f64 	%fd237, [_ZZN3cub18CUB_300001_SM_10006detail6reduce28DeviceReduceSingleTileKernelINS2_10policy_hubIdy11max_functorIdEE10Policy1000EN6thrust24THRUST_300001_SM_1000_NS6detail15normal_iteratorINSA_10device_ptrIdEEEEPdyS6_ddN4cuda3std3__410__identityEEEvT0_T1_T2_T3_T4_T6_E12temp_storage+32];
	setp.lt.f64 	%p138, %fd235, %fd237;
	selp.f64 	%fd239, %fd237, %fd235, %p138;
	selp.f64 	%fd240, %fd239, %fd235, %p137;
	setp.gt.u64 	%p139, %rd19, 128;
	ld.shared.f64 	%fd242, [_ZZN3cub18CUB_300001_SM_10006detail6reduce28DeviceReduceSingleTileKernelINS2_10policy_hubIdy11max_functorIdEE10Policy1000EN6thrust24THRUST_300001_SM_1000_NS6detail15normal_iteratorINSA_10device_ptrIdEEEEPdyS6_ddN4cuda3std3__410__identityEEEvT0_T1_T2_T3_T4_T6_E12temp_storage+40];
	setp.lt.f64 	%p140, %fd240, %fd242;
	selp.f64 	%fd244, %fd242, %fd240, %p140;
	selp.f64 	%fd245, %fd244, %fd240, %p139;
	setp.gt.u64 	%p141, %rd19, 160;
	ld.shared.f64 	%fd247, [_ZZN3cub18CUB_300001_SM_10006detail6reduce28DeviceReduceSingleTileKernelINS2_10policy_hubIdy11max_functorIdEE10Policy1000EN6thrust24THRUST_300001_SM_1000_NS6detail15normal_iteratorINSA_10device_ptrIdEEEEPdyS6_ddN4cuda3std3__410__identityEEEvT0_T1_T2_T3_T4_T6_E12temp_storage+48];
	setp.lt.f64 	%p142, %fd245, %fd247;
	selp.f64 	%fd249, %fd247, %fd245, %p142;
	selp.f64 	%fd250, %fd249, %fd245, %p141;
	setp.gt.u64 	%p143, %rd19, 192;
	ld.shared.f64 	%fd252, [_ZZN3cub18CUB_300001_SM_10006detail6reduce28DeviceReduceSingleTileKernelINS2_10policy_hubIdy11max_functorIdEE10Policy1000EN6thrust24THRUST_300001_SM_1000_NS6detail15normal_iteratorINSA_10device_ptrIdEEEEPdyS6_ddN4cuda3std3__410__identityEEEvT0_T1_T2_T3_T4_T6_E12temp_storage+56];
	setp.lt.f64 	%p144, %fd250, %fd252;
	selp.f64 	%fd254, %fd252, %fd250, %p144;
	selp.f64 	%fd255, %fd254, %fd250, %p143;
	setp.gt.u64 	%p145, %rd19, 224;
	ld.shared.f64 	%fd257, [_ZZN3cub18CUB_300001_SM_10006detail6reduce28DeviceReduceSingleTileKernelINS2_10policy_hubIdy11max_functorIdEE10Policy1000EN6thrust24THRUST_300001_SM_1000_NS6detail15normal_iteratorINSA_10device_ptrIdEEEEPdyS6_ddN4cuda3std3__410__identityEEEvT0_T1_T2_T3_T4_T6_E12temp_storage+64];
	setp.lt.f64 	%p146, %fd255, %fd257;
	selp.f64 	%fd259, %fd257, %fd255, %p146;
	selp.f64 	%fd308, %fd259, %fd255, %p145;
	bra.uni 	$L__BB22_49;
$L__BB22_28:
	mov.u32 	%r24, %tid.x;
	cvt.u64.u32 	%rd6, %r24;
	mul.wide.u32 	%rd22, %r24, 8;
	add.s64 	%rd7, %rd2, %rd22;
	ld.global.f64 	%fd43, [%rd7];
	ld.global.f64 	%fd44, [%rd7+2048];
	ld.global.f64 	%fd45, [%rd7+4096];
	ld.global.f64 	%fd46, [%rd7+6144];
	ld.global.f64 	%fd47, [%rd7+8192];
	ld.global.f64 	%fd48, [%rd7+10240];
	ld.global.f64 	%fd49, [%rd7+12288];
	ld.global.f64 	%fd50, [%rd7+14336];
	setp.lt.f64 	%p3, %fd43, %fd44;
	selp.f64 	%fd51, %fd44, %fd43, %p3;
	setp.lt.f64 	%p4, %fd51, %fd45;
	selp.f64 	%fd52, %fd45, %fd51, %p4;
	setp.lt.f64 	%p5, %fd52, %fd46;
	selp.f64 	%fd53, %fd46, %fd52, %p5;
	setp.lt.f64 	%p6, %fd53, %fd47;
	selp.f64 	%fd54, %fd47, %fd53, %p6;
	setp.lt.f64 	%p7, %fd54, %fd48;
	selp.f64 	%fd55, %fd48, %fd54, %p7;
	setp.lt.f64 	%p8, %fd55, %fd49;
	selp.f64 	%fd56, %fd49, %fd55, %p8;
	setp.lt.f64 	%p9, %fd56, %fd50;
	selp.f64 	%fd307, %fd50, %fd56, %p9;
	add.s64 	%rd8, %rd19, -2048;
	setp.lt.u64 	%p10, %rd8, 2048;
	mov.b64 	%rd83, 2048;
	@%p10 bra 	$L__BB22_32;
	mov.b64 	%rd83, 2048;
$L__BB22_30:
	shl.b64 	%rd24, %rd83, 3;
	add.s64 	%rd25, %rd7, %rd24;
	ld.global.f64 	%fd57, [%rd25];
	ld.global.f64 	%fd58, [%rd25+2048];
	ld.global.f64 	%fd59, [%rd25+4096];
	ld.global.f64 	%fd60, [%rd25+6144];
	ld.global.f64 	%fd61, [%rd25+8192];
	ld.global.f64 	%fd62, [%rd25+10240];
	ld.global.f64 	%fd63, [%rd25+12288];
	ld.global.f64 	%fd64, [%rd25+14336];
	setp.lt.f64 	%p11, %fd307, %fd57;
	selp.f64 	%fd65, %fd57, %fd307, %p11;
	setp.lt.f64 	%p12, %fd65, %fd58;
	selp.f64 	%fd66, %fd58, %fd65, %p12;
	setp.lt.f64 	%p13, %fd66, %fd59;
	selp.f64 	%fd67, %fd59, %fd66, %p13;
	setp.lt.f64 	%p14, %fd67, %fd60;
	selp.f64 	%fd68, %fd60, %fd67, %p14;
	setp.lt.f64 	%p15, %fd68, %fd61;
	selp.f64 	%fd69, %fd61, %fd68, %p15;
	setp.lt.f64 	%p16, %fd69, %fd62;
	selp.f64 	%fd70, %fd62, %fd69, %p16;
	setp.lt.f64 	%p17, %fd70, %fd63;
	selp.f64 	%fd71, %fd63, %fd70, %p17;
	setp.lt.f64 	%p18, %fd71, %fd64;
	selp.f64 	%fd307, %fd64, %fd71, %p18;
	sub.s64 	%rd26, %rd19, %rd83;
	setp.lt.u64 	%p19, %rd26, 2048;
	@%p19 bra 	$L__BB22_45;
	add.s64 	%rd83, %rd83, 2048;
	setp.le.u64 	%p20, %rd83, %rd8;
	@%p20 bra 	$L__BB22_30;
$L__BB22_32:
	setp.le.u64 	%p21, %rd19, %rd83;
	cvt.u32.u64 	%r42, %rd83;
	cvt.u32.u64 	%r43, %rd19;
	sub.s32 	%r44, %r43, %r42;
	setp.ge.s32 	%p22, %r24, %r44;
	or.pred  	%p23, %p21, %p22;
	@%p23 bra 	$L__BB22_45;
	not.b32 	%r47, %r24;
	add.s32 	%r48, %r47, %r43;
	sub.s32 	%r50, %r48, %r42;
	shr.u32 	%r51, %r50, 8;
	add.s32 	%r25, %r51, 1;
	and.b32  	%r26, %r25, 15;
	setp.lt.u32 	%p24, %r50, 3840;
	mov.u32 	%r242, %r24;
	@%p24 bra 	$L__BB22_36;
	and.b32  	%r52, %r25, 33554416;
	neg.s32 	%r240, %r52;
	add.s64 	%rd27, %rd83, %rd6;
	shl.b64 	%rd28, %rd27, 3;
	add.s64 	%rd29, %rd28, %rd2;
	add.s64 	%rd84, %rd29, 16384;
	mov.u32 	%r242, %r24;
$L__BB22_35:
	.pragma "nounroll";
	ld.global.f64 	%fd73, [%rd84+-16384];
	setp.lt.f64 	%p25, %fd307, %fd73;
	selp.f64 	%fd74, %fd73, %fd307, %p25;
	ld.global.f64 	%fd75, [%rd84+-14336];
	setp.lt.f64 	%p26, %fd74, %fd75;
	selp.f64 	%fd76, %fd75, %fd74, %p26;
	ld.global.f64 	%fd77, [%rd84+-12288];
	setp.lt.f64 	%p27, %fd76, %fd77;
	selp.f64 	%fd78, %fd77, %fd76, %p27;
	ld.global.f64 	%fd79, [%rd84+-10240];
	setp.lt.f64 	%p28, %fd78, %fd79;
	selp.f64 	%fd80, %fd79, %fd78, %p28;
	ld.global.f64 	%fd81, [%rd84+-8192];
	setp.lt.f64 	%p29, %fd80, %fd81;
	selp.f64 	%fd82, %fd81, %fd80, %p29;
	ld.global.f64 	%fd83, [%rd84+-6144];
	setp.lt.f64 	%p30, %fd82, %fd83;
	selp.f64 	%fd84, %fd83, %fd82, %p30;
	ld.global.f64 	%fd85, [%rd84+-4096];
	setp.lt.f64 	%p31, %fd84, %fd85;
	selp.f64 	%fd86, %fd85, %fd84, %p31;
	ld.global.f64 	%fd87, [%rd84+-2048];
	setp.lt.f64 	%p32, %fd86, %fd87;
	selp.f64 	%fd88, %fd87, %fd86, %p32;
	ld.global.f64 	%fd89, [%rd84];
	setp.lt.f64 	%p33, %fd88, %fd89;
	selp.f64 	%fd90, %fd89, %fd88, %p33;
	ld.global.f64 	%fd91, [%rd84+2048];
	setp.lt.f64 	%p34, %fd90, %fd91;
	selp.f64 	%fd92, %fd91, %fd90, %p34;
	ld.global.f64 	%fd93, [%rd84+4096];
	setp.lt.f64 	%p35, %fd92, %fd93;
	selp.f64 	%fd94, %fd93, %fd92, %p35;
	ld.global.f64 	%fd95, [%rd84+6144];
	setp.lt.f64 	%p36, %fd94, %fd95;
	selp.f64 	%fd96, %fd95, %fd94, %p36;
	ld.global.f64 	%fd97, [%rd84+8192];
	setp.lt.f64 	%p37, %fd96, %fd97;
	selp.f64 	%fd98, %fd97, %fd96, %p37;
	ld.global.f64 	%fd99, [%rd84+10240];
	setp.lt.f64 	%p38, %fd98, %fd99;
	selp.f64 	%fd100, %fd99, %fd98, %p38;
	ld.global.f64 	%fd101, [%rd84+12288];
	setp.lt.f64 	%p39, %fd100, %fd101;
	selp.f64 	%fd102, %fd101, %fd100, %p39;
	ld.global.f64 	%fd103, [%rd84+14336];
	setp.lt.f64 	%p40, %fd102, %fd103;
	selp.f64 	%fd307, %fd103, %fd102, %p40;
	add.s32 	%r242, %r242, 4096;
	add.s32 	%r240, %r240, 16;
	add.s64 	%rd84, %rd84, 32768;
	setp.ne.s32 	%p41, %r240, 0;
	@%p41 bra 	$L__BB22_35;
$L__BB22_36:
	setp.eq.s32 	%p42, %r26, 0;
	@%p42 bra 	$L__BB22_45;
	and.b32  	%r33, %r25, 7;
	setp.lt.u32 	%p43, %r26, 8;
	@%p43 bra 	$L__BB22_39;
	cvt.u64.u32 	%rd30, %r242;
	add.s64 	%rd31, %rd83, %rd30;
	shl.b64 	%rd32, %rd31, 3;
	add.s64 	%rd33, %rd2, %rd32;
	ld.global.f64 	%fd105, [%rd33];
	setp.lt.f64 	%p44, %fd307, %fd105;
	selp.f64 	%fd106, %fd105, %fd307, %p44;
	ld.global.f64 	%fd107, [%rd33+2048];
	setp.lt.f64 	%p45, %fd106, %fd107;
	selp.f64 	%fd108, %fd107, %fd106, %p45;
	ld.global.f64 	%fd109, [%rd33+4096];
	setp.lt.f64 	%p46, %fd108, %fd109;
	selp.f64 	%fd110, %fd109, %fd108, %p46;
	ld.global.f64 	%fd111, [%rd33+6144];
	setp.lt.f64 	%p47, %fd110, %fd111;
	selp.f64 	%fd112, %fd111, %fd110, %p47;
	ld.global.f64 	%fd113, [%rd33+8192];
	setp.lt.f64 	%p48, %fd112, %fd113;
	selp.f64 	%fd114, %fd113, %fd112, %p48;
	ld.global.f64 	%fd115, [%rd33+10240];
	setp.lt.f64 	%p49, %fd114, %fd115;
	selp.f64 	%fd116, %fd115, %fd114, %p49;
	ld.global.f64 	%fd117, [%rd33+12288];
	setp.lt.f64 	%p50, %fd116, %fd117;
	selp.f64 	%fd118, %fd117, %fd116, %p50;
	ld.global.f64 	%fd119, [%rd33+14336];
	setp.lt.f64 	%p51, %fd118, %fd119;
	selp.f64 	%fd307, %fd119, %fd118, %p51;
	add.s32 	%r242, %r242, 2048;
$L__BB22_39:
	setp.eq.s32 	%p52, %r33, 0;
	@%p52 bra 	$L__BB22_45;
	and.b32  	%r36, %r25, 3;
	setp.lt.u32 	%p53, %r33, 4;
	@%p53 bra 	$L__BB22_42;
	cvt.u64.u32 	%rd34, %r242;
	add.s64 	%rd35, %rd83, %rd34;
	shl.b64 	%rd36, %rd35, 3;
	add.s64 	%rd37, %rd2, %rd36;
	ld.global.f64 	%fd121, [%rd37];
	setp.lt.f64 	%p54, %fd307, %fd121;
	selp.f64 	%fd122, %fd121, %fd307, %p54;
	ld.global.f64 	%fd123, [%rd37+2048];
	setp.lt.f64 	%p55, %fd122, %fd123;
	selp.f64 	%fd124, %fd123, %fd122, %p55;
	ld.global.f64 	%fd125, [%rd37+4096];
	setp.lt.f64 	%p56, %fd124, %fd125;
	selp.f64 	%fd126, %fd125, %fd124, %p56;
	ld.global.f64 	%fd127, [%rd37+6144];
	setp.lt.f64 	%p57, %fd126, %fd127;
	selp.f64 	%fd307, %fd127, %fd126, %p57;
	add.s32 	%r242, %r242, 1024;
$L__BB22_42:
	setp.eq.s32 	%p58, %r36, 0;
	@%p58 bra 	$L__BB22_45;
	cvt.u64.u32 	%rd38, %r242;
	add.s64 	%rd39, %rd83, %rd38;
	shl.b64 	%rd40, %rd39, 3;
	add.s64 	%rd85, %rd2, %rd40;
	neg.s32 	%r245, %r36;
$L__BB22_44:
	.pragma "nounroll";
	ld.global.f64 	%fd128, [%rd85];
	setp.lt.f64 	%p59, %fd307, %fd128;
	selp.f64 	%fd307, %fd128, %fd307, %p59;
	add.s64 	%rd85, %rd85, 2048;
	add.s32 	%r245, %r245, 1;
	setp.ne.s32 	%p60, %r245, 0;
	@%p60 bra 	$L__BB22_44;
$L__BB22_45:
	// begin inline asm
	mov.u32 %r53, %laneid;
	// end inline asm
	mov.b64 	%rd41, %fd307;
	mov.b64 	{%r55, %r60}, %rd41;
	mov.b32 	%r61, 1;
	mov.b32 	%r102, 31;
	mov.b32 	%r103, -1;
	// begin inline asm
	shfl.sync.down.b32 %r54, %r55, %r61, %r102, %r103;
	// end inline asm
	// begin inline asm
	shfl.sync.down.b32 %r59, %r60, %r61, %r102, %r103;
	// end inline asm
	mov.b64 	%rd42, {%r54, %r59};
	mov.b64 	%fd129, %rd42;
	setp.gt.s32 	%p61, %r53, 30;
	setp.lt.f64 	%p62, %fd307, %fd129;
	selp.f64 	%fd130, %fd129, %fd307, %p62;
	selp.f64 	%fd131, %fd307, %fd130, %p61;
	mov.b64 	%rd43, %fd131;
	mov.b64 	{%r65, %r70}, %rd43;
	mov.b32 	%r71, 2;
	// begin inline asm
	shfl.sync.down.b32 %r64, %r65, %r71, %r102, %r103;
	// end inline asm
	// begin inline asm
	shfl.sync.down.b32 %r69, %r70, %r71, %r102, %r103;
	// end inline asm
	mov.b64 	%rd44, {%r64, %r69};
	mov.b64 	%fd132, %rd44;
	setp.gt.s32 	%p63, %r53, 29;
	setp.lt.f64 	%p64, %fd131, %fd132;
	selp.f64 	%fd133, %fd132, %fd131, %p64;
	selp.f64 	%fd134, %fd131, %fd133, %p63;
	mov.b64 	%rd45, %fd134;
	mov.b64 	{%r75, %r80}, %rd45;
	mov.b32 	%r81, 4;
	// begin inline asm
	shfl.sync.down.b32 %r74, %r75, %r81, %r102, %r103;
	// end inline asm
	// begin inline asm
	shfl.sync.down.b32 %r79, %r80, %r81, %r102, %r103;
	// end inline asm
	mov.b64 	%rd46, {%r74, %r79};
	mov.b64 	%fd135, %rd46;
	setp.gt.s32 	%p65, %r53, 27;
	setp.lt.f64 	%p66, %fd134, %fd135;
	selp.f64 	%fd136, %fd135, %fd134, %p66;
	selp.f64 	%fd137, %fd134, %fd136, %p65;
	mov.b64 	%rd47, %fd137;
	mov.b64 	{%r85, %r90}, %rd47;
	mov.b32 	%r91, 8;
	// begin inline asm
	shfl.sync.down.b32 %r84, %r85, %r91, %r102, %r103;
	// end inline asm
	// begin inline asm
	shfl.sync.down.b32 %r89, %r90, %r91, %r102, %r103;
	// end inline asm
	mov.b64 	%rd48, {%r84, %r89};
	mov.b64 	%fd138, %rd48;
	setp.gt.s32 	%p67, %r53, 23;
	setp.lt.f64 	%p68, %fd137, %fd138;
	selp.f64 	%fd139, %fd138, %fd137, %p68;
	selp.f64 	%fd140, %fd137, %fd139, %p67;
	mov.b64 	%rd49, %fd140;
	mov.b64 	{%r95, %r100}, %rd49;
	mov.b32 	%r101, 16;
	// begin inline asm
	shfl.sync.down.b32 %r94, %r95, %r101, %r102, %r103;
	// end inline asm
	// begin inline asm
	shfl.sync.down.b32 %r99, %r100, %r101, %r102, %r103;
	// end inline asm
	mov.b64 	%rd50, {%r94, %r99};
	mov.b64 	%fd141, %rd50;
	setp.gt.s32 	%p69, %r53, 15;
	setp.lt.f64 	%p70, %fd140, %fd141;
	selp.f64 	%fd38, %fd141, %fd140, %p70;
	selp.f64 	%fd308, %fd140, %fd38, %p69;
	setp.ne.s32 	%p71, %r53, 0;
	@%p71 bra 	$L__BB22_47;
	shr.u32 	%r104, %r24, 2;
	and.b32  	%r105, %r104, 248;
	mov.u32 	%r106, _ZZN3cub18CUB_300001_SM_10006detail6reduce28DeviceReduceSingleTileKernelINS2_10policy_hubIdy11max_functorIdEE10Policy1000EN6thrust24THRUST_300001_SM_1000_NS6detail15normal_iteratorINSA_10device_ptrIdEEEEPdyS6_ddN4cuda3std3__410__identityEEEvT0_T1_T2_T3_T4_T6_E12temp_storage;
	add.s32 	%r107, %r106, %r105;
	st.shared.f64 	[%r107+8], %fd38;
$L__BB22_47:
	bar.sync 	0;
	setp.ne.s32 	%p72, %r24, 0;
	@%p72 bra 	$L__BB22_49;
	ld.shared.f64 	%fd142, [_ZZN3cub18CUB_300001_SM_10006detail6reduce28DeviceReduceSingleTileKernelINS2_10policy_hubIdy11max_functorIdEE10Policy1000EN6thrust24THRUST_300001_SM_1000_NS6detail15normal_iteratorINSA_10device_ptrIdEEEEPdyS6_ddN4cuda3std3__410__identityEEEvT0_T1_T2_T3_T4_T6_E12temp_storage+16];
	setp.lt.f64 	%p73, %fd308, %fd142;
	selp.f64 	%fd143, %fd142, %fd308, %p73;
	ld.shared.f64 	%fd144, [_ZZN3cub18CUB_300001_SM_10006detail6reduce28DeviceReduceSingleTileKernelINS2_10policy_hubIdy11max_functorIdEE10Policy1000EN6thrust24THRUST_300001_SM_1000_NS6detail15normal_iteratorINSA_10device_ptrIdEEEEPdyS6_ddN4cuda3std3__410__identityEEEvT0_T1_T2_T3_T4_T6_E12temp_storage+24];
	setp.lt.f64 	%p74, %fd143, %fd144;
	selp.f64 	%fd145, %fd144, %fd143, %p74;
	ld.shared.f64 	%fd146, [_ZZN3cub18CUB_300001_SM_10006detail6reduce28DeviceReduceSingleTileKernelINS2_10policy_hubIdy11max_functorIdEE10Policy1000EN6thrust24THRUST_300001_SM_1000_NS6detail15normal_iteratorINSA_10device_ptrIdEEEEPdyS6_ddN4cuda3std3__410__identityEEEvT0_T1_T2_T3_T4_T6_E12temp_storage+32];
	setp.lt.f64 	%p75, %fd145, %fd146;
	selp.f64 	%fd147, %fd146, %fd145, %p75;
	ld.shared.f64 	%fd148, [_ZZN3cub18CUB_300001_SM_10006detail6reduce28DeviceReduceSingleTileKernelINS2_10policy_hubIdy11max_functorIdEE10Policy1000EN6thrust24THRUST_300001_SM_1000_NS6detail15normal_iteratorINSA_10device_ptrIdEEEEPdyS6_ddN4cuda3std3__410__identityEEEvT0_T1_T2_T3_T4_T6_E12temp_storage+40];
	setp.lt.f64 	%p76, %fd147, %fd148;
	selp.f64 	%fd149, %fd148, %fd147, %p76;
	ld.shared.f64 	%fd150, [_ZZN3cub18CUB_300001_SM_10006detail6reduce28DeviceReduceSingleTileKernelINS2_10policy_hubIdy11max_functorIdEE10Policy1000EN6thrust24THRUST_300001_SM_1000_NS6detail15normal_iteratorINSA_10device_ptrIdEEEEPdyS6_ddN4cuda3std3__410__identityEEEvT0_T1_T2_T3_T4_T6_E12temp_storage+48];
	setp.lt.f64 	%p77, %fd149, %fd150;
	selp.f64 	%fd151, %fd150, %fd149, %p77;
	ld.shared.f64 	%fd152, [_ZZN3cub18CUB_300001_SM_10006detail6reduce28DeviceReduceSingleTileKernelINS2_10policy_hubIdy11max_functorIdEE10Policy1000EN6thrust24THRUST_300001_SM_1000_NS6detail15normal_iteratorINSA_10device_ptrIdEEEEPdyS6_ddN4cuda3std3__410__identityEEEvT0_T1_T2_T3_T4_T6_E12temp_storage+56];
	setp.lt.f64 	%p78, %fd151, %fd152;
	selp.f64 	%fd153, %fd152, %fd151, %p78;
	ld.shared.f64 	%fd154, [_ZZN3cub18CUB_300001_SM_10006detail6reduce28DeviceReduceSingleTileKernelINS2_10policy_hubIdy11max_functorIdEE10Policy1000EN6thrust24THRUST_300001_SM_1000_NS6detail15normal_iteratorINSA_10device_ptrIdEEEEPdyS6_ddN4cuda3std3__410__identityEEEvT0_T1_T2_T3_T4_T6_E12temp_storage+64];
	setp.lt.f64 	%p79, %fd153, %fd154;
	selp.f64 	%fd308, %fd154, %fd153, %p79;
$L__BB22_49:
	mov.u32 	%r230, %tid.x;
	setp.ne.s32 	%p166, %r230, 0;
	@%p166 bra 	$L__BB22_51;
	setp.lt.f64 	%p167, %fd42, %fd308;
	selp.f64 	%fd286, %fd308, %fd42, %p167;
	st.global.f64 	[%rd1], %fd286;
$L__BB22_51:
	ret;

}
	// .globl	_ZN3cub18CUB_300001_SM_10006detail6reduce18DeviceReduceKernelINS2_10policy_hubIdy11max_functorIdEE10Policy1000EN6thrust24THRUST_300001_SM_1000_NS6detail15normal_iteratorINSA_10device_ptrIdEEEEyS6_dN4cuda3std3__410__identityEEEvT0_PT3_T1_NS0_13GridEvenShareISN_EET2_T4_
.visible .entry _ZN3cub18CUB_300001_SM_10006detail6reduce18DeviceReduceKernelINS2_10policy_hubIdy11max_functorIdEE10Policy1000EN6thrust24THRUST_300001_SM_1000_NS6detail15normal_iteratorINSA_10device_ptrIdEEEEyS6_dN4cuda3std3__410__identityEEEvT0_PT3_T1_NS0_13GridEvenShareISN_EET2_T4_(
	.param .align 8 .b8 _ZN3cub18CUB_300001_SM_10006detail6reduce18DeviceReduceKernelINS2_10policy_hubIdy11max_functorIdEE10Policy1000EN6thrust24THRUST_300001_SM_1000_NS6detail15normal_iteratorINSA_10device_ptrIdEEEEyS6_dN4cuda3std3__410__identityEEEvT0_PT3_T1_NS0_13GridEvenShareISN_EET2_T4__param_0[8],
	.param .u64 .ptr .align 1 _ZN3cub18CUB_300001_SM_10006detail6reduce18DeviceReduceKernelINS2_10policy_hubIdy11max_functorIdEE10Policy1000EN6thrust24THRUST_300001_SM_1000_NS6detail15normal_iteratorINSA_10device_ptrIdEEEEyS6_dN4cuda3std3__410__identityEEEvT0_PT3_T1_NS0_13GridEvenShareISN_EET2_T4__param_1,
	.param .u64 _ZN3cub18CUB_300001_SM_10006detail6reduce18DeviceReduceKernelINS2_10policy_hubIdy11max_functorIdEE10Policy1000EN6thrust24THRUST_300001_SM_1000_NS6detail15normal_iteratorINSA_10device_ptrIdEEEEyS6_dN4cuda3std3__410__identityEEEvT0_PT3_T1_NS0_13GridEvenShareISN_EET2_T4__param_2,
	.param .align 8 .b8 _ZN3cub18CUB_300001_SM_10006detail6reduce18DeviceReduceKernelINS2_10policy_hubIdy11max_functorIdEE10Policy1000EN6thrust24THRUST_300001_SM_1000_NS6detail15normal_iteratorINSA_10device_ptrIdEEEEyS6_dN4cuda3std3__410__identityEEEvT0_PT3_T1_NS0_13GridEvenShareISN_EET2_T4__param_3[72],
	.param .align 1 .b8 _ZN3cub18CUB_300001_SM_10006detail6reduce18DeviceReduceKernelINS2_10policy_hubIdy11max_functorIdEE10Policy1000EN6thrust24THRUST_300001_SM_1000_NS6detail15normal_iteratorINSA_10device_ptrIdEEEEyS6_dN4cuda3std3__410__identityEEEvT0_PT3_T1_NS0_13GridEvenShareISN_EET2_T4__param_4[1],
	.param .align 1 .b8 _ZN3cub18CUB_300001_SM_10006detail6reduce18DeviceReduceKernelINS2_10policy_hubIdy11max_functorIdEE10Policy1000EN6thrust24THRUST_300001_SM_1000_NS6detail15normal_iteratorINSA_10device_ptrIdEEEEyS6_dN4cuda3std3__410__identityEEEvT0_PT3_T1_NS0_13GridEvenShareISN_EET2_T4__param_5[1]
)
.maxntid 256
{
	.reg .pred 	%p<166>;
	.reg .b16 	%rs<4>;
	.reg .b32 	%r<281>;
	.reg .b64 	%rd<108>;
	.reg .b64 	%fd<305>;
	// demoted variable
	.shared .align 8 .b8 _ZZN3cub18CUB_300001_SM_10006detail6reduce18DeviceReduceKernelINS2_10policy_hubIdy11max_functorIdEE10Policy1000EN6thrust24THRUST_300001_SM_1000_NS6detail15normal_iteratorINSA_10device_ptrIdEEEEyS6_dN4cuda3std3__410__identityEEEvT0_PT3_T1_NS0_13GridEvenShareISN_EET2_T4_E12temp_storage[80];
	ld.param.u64 	%rd1, [_ZN3cub18CUB_300001_SM_10006detail6reduce18DeviceReduceKernelINS2_10policy_hubIdy11max_functorIdEE10Policy1000EN6thrust24THRUST_300001_SM_1000_NS6detail15normal_iteratorINSA_10device_ptrIdEEEEyS6_dN4cuda3std3__410__identityEEEvT0_PT3_T1_NS0_13GridEvenShareISN_EET2_T4__param_3+32];
	ld.param.u32 	%r1, [_ZN3cub18CUB_300001_SM_10006detail6reduce18DeviceReduceKernelINS2_10policy_hubIdy11max_functorIdEE10Policy1000EN6thrust24THRUST_300001_SM_1000_NS6detail15normal_iteratorINSA_10device_ptrIdEEEEyS6_dN4cuda3std3__410__identityEEEvT0_PT3_T1_NS0_13GridEvenShareISN_EET2_T4__param_3+40];
	ld.param.u64 	%rd25, [_ZN3cub18CUB_300001_SM_10006detail6reduce18DeviceReduceKernelINS2_10policy_hubIdy11max_functorIdEE10Policy1000EN6thrust24THRUST_300001_SM_1000_NS6detail15normal_iteratorINSA_10device_ptrIdEEEEyS6_dN4cuda3std3__410__identityEEEvT0_PT3_T1_NS0_13GridEvenShareISN_EET2_T4__param_0];
	cvta.to.global.u64 	%rd2, %rd25;
	mov.u32 	%r2, %ctaid.x;
	shl.b32 	%r50, %r1, 11;
	cvt.s64.s32 	%rd3, %r50;
	shl.b32 	%r51, %r2, 11;
	cvt.u64.u32 	%rd4, %r51;
	sub.s64 	%rd5, %rd1, %rd4;
	setp.gt.u64 	%p1, %rd5, 2047;
	@%p1 bra 	$L__BB23_25;
	cvt.u32.u64 	%r137, %rd4;
	cvt.u32.u64 	%r3, %rd1;
	sub.s32 	%r4, %r3, %r137;
	mov.u32 	%r5, %tid.x;
	setp.ge.s32 	%p79, %r5, %r4;
	mov.f64 	%fd293, 0d0000000000000000;
	mov.u32 	%r268, %r5;
	@%p79 bra 	$L__BB23_3;
	add.s32 	%r139, %r137, %r5;
	mul.wide.u32 	%rd61, %r139, 8;
	add.s64 	%rd62, %rd2, %rd61;
	ld.global.f64 	%fd293, [%rd62];
	add.s32 	%r268, %r5, 256;
$L__BB23_3:
	setp.ge.s32 	%p80, %r268, %r4;
	@%p80 bra 	$L__BB23_16;
	not.b32 	%r141, %r268;
	add.s32 	%r142, %r141, %r3;
	sub.s32 	%r143, %r142, %r137;
	shr.u32 	%r144, %r143, 8;
	add.s32 	%r8, %r144, 1;
	and.b32  	%r9, %r8, 15;
	setp.lt.u32 	%p81, %r143, 3840;
	@%p81 bra 	$L__BB23_7;
	and.b32  	%r145, %r8, 33554416;
	neg.s32 	%r266, %r145;
	mul.wide.u32 	%rd63, %r2, 16384;
	mul.wide.u32 	%rd64, %r268, 8;
	or.b64  	%rd65, %rd63, %rd64;
	add.s64 	%rd66, %rd65, %rd2;
	add.s64 	%rd102, %rd66, 16384;
$L__BB23_6:
	.pragma "nounroll";
	ld.global.f64 	%fd155, [%rd102+-16384];
	setp.lt.f64 	%p82, %fd293, %fd155;
	selp.f64 	%fd156, %fd155, %fd293, %p82;
	ld.global.f64 	%fd157, [%rd102+-14336];
	setp.lt.f64 	%p83, %fd156, %fd157;
	selp.f64 	%fd158, %fd157, %fd156, %p83;
	ld.global.f64 	%fd159, [%rd102+-12288];
	setp.lt.f64 	%p84, %fd158, %fd159;
	selp.f64 	%fd160, %fd159, %fd158, %p84;
	ld.global.f64 	%fd161, [%rd102+-10240];
	setp.lt.f64 	%p85, %fd160, %fd161;
	selp.f64 	%fd162, %fd161, %fd160, %p85;
	ld.global.f64 	%fd163, [%rd102+-8192];
	setp.lt.f64 	%p86, %fd162, %fd163;
	selp.f64 	%fd164, %fd163, %fd162, %p86;
	ld.global.f64 	%fd165, [%rd102+-6144];
	setp.lt.f64 	%p87, %fd164, %fd165;
	selp.f64 	%fd166, %fd165, %fd164, %p87;
	ld.global.f64 	%fd167, [%rd102+-4096];
	setp.lt.f64 	%p88, %fd166, %fd167;
	selp.f64 	%fd168, %fd167, %fd166, %p88;
	ld.global.f64 	%fd169, [%rd102+-2048];
	setp.lt.f64 	%p89, %fd168, %fd169;
	selp.f64 	%fd170, %fd169, %fd168, %p89;
	ld.global.f64 	%fd171, [%rd102];
	setp.lt.f64 	%p90, %fd170, %fd171;
	selp.f64 	%fd172, %fd171, %fd170, %p90;
	ld.global.f64 	%fd173, [%rd102+2048];
	setp.lt.f64 	%p91, %fd172, %fd173;
	selp.f64 	%fd174, %fd173, %fd172, %p91;
	ld.global.f64 	%fd175, [%rd102+4096];
	setp.lt.f64 	%p92, %fd174, %fd175;
	selp.f64 	%fd176, %fd175, %fd174, %p92;
	ld.global.f64 	%fd177, [%rd102+6144];
	setp.lt.f64 	%p93, %fd176, %fd177;
	selp.f64 	%fd178, %fd177, %fd176, %p93;
	ld.global.f64 	%fd179, [%rd102+8192];
	setp.lt.f64 	%p94, %fd178, %fd179;
	selp.f64 	%fd180, %fd179, %fd178, %p94;
	ld.global.f64 	%fd181, [%rd102+10240];
	setp.lt.f64 	%p95, %fd180, %fd181;
	selp.f64 	%fd182, %fd181, %fd180, %p95;
	ld.global.f64 	%fd183, [%rd102+12288];
	setp.lt.f64 	%p96, %fd182, %fd183;
	selp.f64 	%fd184, %fd183, %fd182, %p96;
	ld.global.f64 	%fd185, [%rd102+14336];
	setp.lt.f64 	%p97, %fd184, %fd185;
	selp.f64 	%fd293, %fd185, %fd184, %p97;
	add.s32 	%r268, %r268, 4096;
	add.s32 	%r266, %r266, 16;
	add.s64 	%rd102, %rd102, 32768;
	setp.ne.s32 	%p98, %r266, 0;
	@%p98 bra 	$L__BB23_6;
$L__BB23_7:
	setp.eq.s32 	%p99, %r9, 0;
	@%p99 bra 	$L__BB23_16;
	and.b32  	%r16, %r8, 7;
	setp.lt.u32 	%p100, %r9, 8;
	@%p100 bra 	$L__BB23_10;
	cvt.s64.s32 	%rd67, %r268;
	add.s64 	%rd68, %rd67, %rd4;
	shl.b64 	%rd69, %rd68, 3;
	add.s64 	%rd70, %rd2, %rd69;
	ld.global.f64 	%fd187, [%rd70];
	setp.lt.f64 	%p101, %fd293, %fd187;
	selp.f64 	%fd188, %fd187, %fd293, %p101;
	ld.global.f64 	%fd189, [%rd70+2048];
	setp.lt.f64 	%p102, %fd188, %fd189;
	selp.f64 	%fd190, %fd189, %fd188, %p102;
	ld.global.f64 	%fd191, [%rd70+4096];
	setp.lt.f64 	%p103, %fd190, %fd191;
	selp.f64 	%fd192, %fd191, %fd190, %p103;
	ld.global.f64 	%fd193, [%rd70+6144];
	setp.lt.f64 	%p104, %fd192, %fd193;
	selp.f64 	%fd194, %fd193, %fd192, %p104;
	ld.global.f64 	%fd195, [%rd70+8192];
	setp.lt.f64 	%p105, %fd194, %fd195;
	selp.f64 	%fd196, %fd195, %fd194, %p105;
	ld.global.f64 	%fd197, [%rd70+10240];
	setp.lt.f64 	%p106, %fd196, %fd197;
	selp.f64 	%fd198, %fd197, %fd196, %p106;
	ld.global.f64 	%fd199, [%rd70+12288];
	setp.lt.f64 	%p107, %fd198, %fd199;
	selp.f64 	%fd200, %fd199, %fd198, %p107;
	ld.global.f64 	%fd201, [%rd70+14336];
	setp.lt.f64 	%p108, %fd200, %fd201;
	selp.f64 	%fd293, %fd201, %fd200, %p108;
	add.s32 	%r268, %r268, 2048;
$L__BB23_10:
	setp.eq.s32 	%p109, %r16, 0;
	@%p109 bra 	$L__BB23_16;
	and.b32  	%r19, %r8, 3;
	setp.lt.u32 	%p110, %r16, 4;
	@%p110 bra 	$L__BB23_13;
	cvt.s64.s32 	%rd71, %r268;
	add.s64 	%rd72, %rd71, %rd4;
	shl.b64 	%rd73, %rd72, 3;
	add.s64 	%rd74, %rd2, %rd73;
	ld.global.f64 	%fd203, [%rd74];
	setp.lt.f64 	%p111, %fd293, %fd203;
	selp.f64 	%fd204, %fd203, %fd293, %p111;
	ld.global.f64 	%fd205, [%rd74+2048];
	setp.lt.f64 	%p112, %fd204, %fd205;
	selp.f64 	%fd206, %fd205, %fd204, %p112;
	ld.global.f64 	%fd207, [%rd74+4096];
	setp.lt.f64 	%p113, %fd206, %fd207;
	selp.f64 	%fd208, %fd207, %fd206, %p113;
	ld.global.f64 	%fd209, [%rd74+6144];
	setp.lt.f64 	%p114, %fd208, %fd209;
	selp.f64 	%fd293, %fd209, %fd208, %p114;
	add.s32 	%r268, %r268, 1024;
$L__BB23_13:
	setp.eq.s32 	%p115, %r19, 0;
	@%p115 bra 	$L__BB23_16;
	mul.wide.u32 	%rd75, %r2, 16384;
	add.s64 	%rd9, %rd2, %rd75;
	neg.s32 	%r271, %r19;
$L__BB23_15:
	.pragma "nounroll";
	mul.wide.s32 	%rd76, %r268, 8;
	add.s64 	%rd77, %rd9, %rd76;
	ld.global.f64 	%fd210, [%rd77];
	setp.lt.f64 	%p116, %fd293, %fd210;
	selp.f64 	%fd293, %fd210, %fd293, %p116;
	add.s32 	%r268, %r268, 256;
	add.s32 	%r271, %r271, 1;
	setp.ne.s32 	%p117, %r271, 0;
	@%p117 bra 	$L__BB23_15;
$L__BB23_16:
	setp.lt.s32 	%p118, %r4, 256;
	@%p118 bra 	$L__BB23_21;
	// begin inline asm
	mov.u32 %r209, %laneid;
	// end inline asm
	mov.b64 	%rd88, %fd293;
	mov.b64 	{%r211, %r216}, %rd88;
	mov.b32 	%r217, 1;
	mov.b32 	%r258, 31;
	mov.b32 	%r259, -1;
	// begin inline asm
	shfl.sync.down.b32 %r210, %r211, %r217, %r258, %r259;
	// end inline asm
	// begin inline asm
	shfl.sync.down.b32 %r215, %r216, %r217, %r258, %r259;
	// end inline asm
	mov.b64 	%rd89, {%r210, %r215};
	mov.b64 	%fd258, %rd89;
	setp.gt.s32 	%p146, %r209, 30;
	setp.lt.f64 	%p147, %fd293, %fd258;
	selp.f64 	%fd259, %fd258, %fd293, %p147;
	selp.f64 	%fd260, %fd293, %fd259, %p146;
	mov.b64 	%rd90, %fd260;
	mov.b64 	{%r221, %r226}, %rd90;
	mov.b32 	%r227, 2;
	// begin inline asm
	shfl.sync.down.b32 %r220, %r221, %r227, %r258, %r259;
	// end inline asm
	// begin inline asm
	shfl.sync.down.b32 %r225, %r226, %r227, %r258, %r259;
	// end inline asm
	mov.b64 	%rd91, {%r220, %r225};
	mov.b64 	%fd261, %rd91;
	setp.gt.s32 	%p148, %r209, 29;
	setp.lt.f64 	%p149, %fd260, %fd261;
	selp.f64 	%fd262, %fd261, %fd260, %p149;
	selp.f64 	%fd263, %fd260, %fd262, %p148;
	mov.b64 	%rd92, %fd263;
	mov.b64 	{%r231, %r236}, %rd92;
	mov.b32 	%r237, 4;
	// begin inline asm
	shfl.sync.down.b32 %r230, %r231, %r237, %r258, %r259;
	// end inline asm
	// begin inline asm
	shfl.sync.down.b32 %r235, %r236, %r237, %r258, %r259;
	// end inline asm
	mov.b64 	%rd93, {%r230, %r235};
	mov.b64 	%fd264, %rd93;
	setp.gt.s32 	%p150, %r209, 27;
	setp.lt.f64 	%p151, %fd263, %fd264;
	selp.f64 	%fd265, %fd264, %fd263, %p151;
	selp.f64 	%fd266, %fd263, %fd265, %p150;
	mov.b64 	%rd94, %fd266;
	mov.b64 	{%r241, %r246}, %rd94;
	mov.b32 	%r247, 8;
	// begin inline asm
	shfl.sync.down.b32 %r240, %r241, %r247, %r258, %r259;
	// end inline asm
	// begin inline asm
	shfl.sync.down.b32 %r245, %r246, %r247, %r258, %r259;
	// end inline asm
	mov.b64 	%rd95, {%r240, %r245};
	mov.b64 	%fd267, %rd95;
	setp.gt.s32 	%p152, %r209, 23;
	setp.lt.f64 	%p153, %fd266, %fd267;
	selp.f64 	%fd268, %fd267, %fd266, %p153;
	selp.f64 	%fd269, %fd266, %fd268, %p152;
	mov.b64 	%rd96, %fd269;
	mov.b64 	{%r251, %r256}, %rd96;
	mov.b32 	%r257, 16;
	// begin inline asm
	shfl.sync.down.b32 %r250, %r251, %r257, %r258, %r259;
	// end inline asm
	// begin inline asm
	shfl.sync.down.b32 %r255, %r256, %r257, %r258, %r259;
	// end inline asm
	mov.b64 	%rd97, {%r250, %r255};
	mov.b64 	%fd270, %rd97;
	setp.gt.s32 	%p154, %r209, 15;
	setp.lt.f64 	%p155, %fd269, %fd270;
	selp.f64 	%fd16, %fd270, %fd269, %p155;
	selp.f64 	%fd304, %fd269, %fd16, %p154;
	setp.ne.s32 	%p156, %r209, 0;
	@%p156 bra 	$L__BB23_19;
	shr.u32 	%r260, %r5, 2;
	and.b32  	%r261, %r260, 248;
	mov.u32 	%r262, _ZZN3cub18CUB_300001_SM_10006detail6reduce18DeviceReduceKernelINS2_10policy_hubIdy11max_functorIdEE10Policy1000EN6thrust24THRUST_300001_SM_1000_NS6detail15normal_iteratorINSA_10device_ptrIdEEEEyS6_dN4cuda3std3__410__identityEEEvT0_PT3_T1_NS0_13GridEvenShareISN_EET2_T4_E12temp_storage;
	add.s32 	%r263, %r262, %r261;
	st.shared.f64 	[%r263+8], %fd16;
$L__BB23_19:
	bar.sync 	0;
	setp.ne.s32 	%p157, %r5, 0;
	@%p157 bra 	$L__BB23_46;
	ld.shared.f64 	%fd271, [_ZZN3cub18CUB_300001_SM_10006detail6reduce18DeviceReduceKernelINS2_10policy_hubIdy11max_functorIdEE10Policy1000EN6thrust24THRUST_300001_SM_1000_NS6detail15normal_iteratorINSA_10device_ptrIdEEEEyS6_dN4cuda3std3__410__identityEEEvT0_PT3_T1_NS0_13GridEvenShareISN_EET2_T4_E12temp_storage+16];
	setp.lt.f64 	%p158, %fd304, %fd271;
	selp.f64 	%fd272, %fd271, %fd304, %p158;
	ld.shared.f64 	%fd273, [_ZZN3cub18CUB_300001_SM_10006detail6reduce18DeviceReduceKernelINS2_10policy_hubIdy11max_functorIdEE10Policy1000EN6thrust24THRUST_300001_SM_1000_NS6detail15normal_iteratorINSA_10device_ptrIdEEEEyS6_dN4cuda3std3__410__identityEEEvT0_PT3_T1_NS0_13GridEvenShareISN_EET2_T4_E12temp_storage+24];
	setp.lt.f64 	%p159, %fd272, %fd273;
	selp.f64 	%fd274, %fd273, %fd272, %p159;
	ld.shared.f64 	%fd275, [_ZZN3cub18CUB_300001_SM_10006detail6reduce18DeviceReduceKernelINS2_10policy_hubIdy11max_functorIdEE10Policy1000EN6thrust24THRUST_300001_SM_1000_NS6detail15normal_iteratorINSA_10device_ptrIdEEEEyS6_dN4cuda3std3__410__identityEEEvT0_PT3_T1_NS0_13GridEvenShareISN_EET2_T4_E12temp_storage+32];
	setp.lt.f64 	%p160, %fd274, %fd275;
	selp.f64 	%fd276, %fd275, %fd274, %p160;
	ld.shared.f64 	%fd277, [_ZZN3cub18CUB_300001_SM_10006detail6reduce18DeviceReduceKernelINS2_10policy_hubIdy11max_functorIdEE10Policy1000EN6thrust24THRUST_300001_SM_1000_NS6detail15normal_iteratorINSA_10device_ptrIdEEEEyS6_dN4cuda3std3__410__identityEEEvT0_PT3_T1_NS0_13GridEvenShareISN_EET2_T4_E12temp_storage+40];
	setp.lt.f64 	%p161, %fd276, %fd277;
	selp.f64 	%fd278, %fd277, %fd276, %p161;
	ld.shared.f64 	%fd279, [_ZZN3cub18CUB_300001_SM_10006detail6reduce18DeviceReduceKernelINS2_10policy_hubIdy11max_functorIdEE10Policy1000EN6thrust24THRUST_300001_SM_1000_NS6detail15normal_iteratorINSA_10device_ptrIdEEEEyS6_dN4cuda3std3__410__identityEEEvT0_PT3_T1_NS0_13GridEvenShareISN_EET2_T4_E12temp_storage+48];
	setp.lt.f64 	%p162, %fd278, %fd279;
	selp.f64 	%fd280, %fd279, %fd278, %p162;
	ld.shared.f64 	%fd281, [_ZZN3cub18CUB_300001_SM_10006detail6reduce18DeviceReduceKernelINS2_10policy_hubIdy11max_functorIdEE10Policy1000EN6thrust24THRUST_300001_SM_1000_NS6detail15normal_iteratorINSA_10device_ptrIdEEEEyS6_dN4cuda3std3__410__identityEEEvT0_PT3_T1_NS0_13GridEvenShareISN_EET2_T4_E12temp_storage+56];
	setp.lt.f64 	%p163, %fd280, %fd281;
	selp.f64 	%fd282, %fd281, %fd280, %p163;
	ld.shared.f64 	%fd283, [_ZZN3cub18CUB_300001_SM_10006detail6reduce18DeviceReduceKernelINS2_10policy_hubIdy11max_functorIdEE10Policy1000EN6thrust24THRUST_300001_SM_1000_NS6detail15normal_iteratorINSA_10device_ptrIdEEEEyS6_dN4cuda3std3__410__identityEEEvT0_PT3_T1_NS0_13GridEvenShareISN_EET2_T4_E12temp_storage+64];
	setp.lt.f64 	%p164, %fd282, %fd283;
	selp.f64 	%fd304, %fd283, %fd282, %p164;
	bra.uni 	$L__BB23_46;
$L__BB23_21:
	// begin inline asm
	mov.u32 %r146, %laneid;
	// end inline asm
	and.b32  	%r197, %r5, 992;
	add.s32 	%r198, %r197, 32;
	setp.gt.s32 	%p119, %r198, %r4;
	not.b32 	%r199, %r197;
	add.s32 	%r200, %r4, %r199;
	selp.b32 	%r195, %r200, 31, %p119;
	mov.b64 	%rd78, %fd293;
	mov.b64 	{%r148, %r153}, %rd78;
	mov.b32 	%r154, 1;
	mov.b32 	%r196, -1;
	// begin inline asm
	shfl.sync.down.b32 %r147, %r148, %r154, %r195, %r196;
	// end inline asm
	// begin inline asm
	shfl.sync.down.b32 %r152, %r153, %r154, %r195, %r196;
	// end inline asm
	mov.b64 	%rd79, {%r147, %r152};
	mov.b64 	%fd211, %rd79;
	setp.lt.s32 	%p120, %r146, %r195;
	setp.lt.f64 	%p121, %fd293, %fd211;
	selp.f64 	%fd212, %fd211, %fd293, %p121;
	selp.f64 	%fd213, %fd212, %fd293, %p120;
	mov.b64 	%rd80, %fd213;
	mov.b64 	{%r158, %r163}, %rd80;
	mov.b32 	%r164, 2;
	// begin inline asm
	shfl.sync.down.b32 %r157, %r158, %r164, %r195, %r196;
	// end inline asm
	// begin inline asm
	shfl.sync.down.b32 %r162, %r163, %r164, %r195, %r196;
	// end inline asm
	mov.b64 	%rd81, {%r157, %r162};
	mov.b64 	%fd214, %rd81;
	add.s32 	%r201, %r146, 2;
	setp.gt.s32 	%p122, %r201, %r195;
	setp.lt.f64 	%p123, %fd213, %fd214;
	selp.f64 	%fd215, %fd214, %fd213, %p123;
	selp.f64 	%fd216, %fd213, %fd215, %p122;
	mov.b64 	%rd82, %fd216;
	mov.b64 	{%r168, %r173}, %rd82;
	mov.b32 	%r174, 4;
	// begin inline asm
	shfl.sync.down.b32 %r167, %r168, %r174, %r195, %r196;
	// end inline asm
	// begin inline asm
	shfl.sync.down.b32 %r172, %r173, %r174, %r195, %r196;
	// end inline asm
	mov.b64 	%rd83, {%r167, %r172};
	mov.b64 	%fd217, %rd83;
	add.s32 	%r202, %r146, 4;
	setp.gt.s32 	%p124, %r202, %r195;
	setp.lt.f64 	%p125, %fd216, %fd217;
	selp.f64 	%fd218, %fd217, %fd216, %p125;
	selp.f64 	%fd219, %fd216, %fd218, %p124;
	mov.b64 	%rd84, %fd219;
	mov.b64 	{%r178, %r183}, %rd84;
	mov.b32 	%r184, 8;
	// begin inline asm
	shfl.sync.down.b32 %r177, %r178, %r184, %r195, %r196;
	// end inline asm
	// begin inline asm
	shfl.sync.down.b32 %r182, %r183, %r184, %r195, %r196;
	// end inline asm
	mov.b64 	%rd85, {%r177, %r182};
	mov.b64 	%fd220, %rd85;
	add.s32 	%r203, %r146, 8;
	setp.gt.s32 	%p126, %r203, %r195;
	setp.lt.f64 	%p127, %fd219, %fd220;
	selp.f64 	%fd221, %fd220, %fd219, %p127;
	selp.f64 	%fd222, %fd219, %fd221, %p126;
	mov.b64 	%rd86, %fd222;
	mov.b64 	{%r188, %r193}, %rd86;
	mov.b32 	%r194, 16;
	// begin inline asm
	shfl.sync.down.b32 %r187, %r188, %r194, %r195, %r196;
	// end inline asm
	// begin inline asm
	shfl.sync.down.b32 %r192, %r193, %r194, %r195, %r196;
	// end inline asm
	mov.b64 	%rd87, {%r187, %r192};
	mov.b64 	%fd223, %rd87;
	add.s32 	%r204, %r146, 16;
	setp.gt.s32 	%p128, %r204, %r195;
	setp.lt.f64 	%p129, %fd222, %fd223;
	selp.f64 	%fd224, %fd223, %fd222, %p129;
	selp.f64 	%fd304, %fd222, %fd224, %p128;
	setp.ne.s32 	%p130, %r146, 0;
	@%p130 bra 	$L__BB23_23;
	shr.u32 	%r205, %r5, 2;
	and.b32  	%r206, %r205, 248;
	mov.u32 	%r207, _ZZN3cub18CUB_300001_SM_10006detail6reduce18DeviceReduceKernelINS2_10policy_hubIdy11max_functorIdEE10Policy1000EN6thrust24THRUST_300001_SM_1000_NS6detail15normal_iteratorINSA_10device_ptrIdEEEEyS6_dN4cuda3std3__410__identityEEEvT0_PT3_T1_NS0_13GridEvenShareISN_EET2_T4_E12temp_storage;
	add.s32 	%r208, %r207, %r206;
	st.shared.f64 	[%r208+8], %fd304;
$L__BB23_23:
	bar.sync 	0;
	setp.ne.s32 	%p131, %r5, 0;
	@%p131 bra 	$L__BB23_46;
	setp.gt.s32 	%p132, %r4, 32;
	ld.shared.f64 	%fd225, [_ZZN3cub18CUB_300001_SM_10006detail6reduce18DeviceReduceKernelINS2_10policy_hubIdy11max_functorIdEE10Policy1000EN6thrust24THRUST_300001_SM_1000_NS6detail15normal_iteratorINSA_10device_ptrIdEEEEyS6_dN4cuda3std3__410__identityEEEvT0_PT3_T1_NS0_13GridEvenShareISN_EET2_T4_E12temp_storage+16];
	setp.lt.f64 	%p133, %fd304, %fd225;
	selp.f64 	%fd227, %fd225, %fd304, %p133;
	selp.f64 	%fd228, %fd227, %fd304, %p132;
	setp.gt.s32 	%p134, %r4, 64;
	ld.shared.f64 	%fd230, [_ZZN3cub18CUB_300001_SM_10006detail6reduce18DeviceReduceKernelINS2_10policy_hubIdy11max_functorIdEE10Policy1000EN6thrust24THRUST_300001_SM_1000_NS6detail15normal_iteratorINSA_10device_ptrIdEEEEyS6_dN4cuda3std3__410__identityEEEvT0_PT3_T1_NS0_13GridEvenShareISN_EET2_T4_E12temp_storage+24];
	setp.lt.f64 	%p135, %fd228, %fd230;
	selp.f64 	%fd232, %fd230, %fd228, %p135;
	selp.f64 	%fd233, %fd232, %fd228, %p134;
	setp.gt.s32 	%p136, %r4, 96;
	ld.shared.f64 	%fd235, [_ZZN3cub18CUB_300001_SM_10006detail6reduce18DeviceReduceKernelINS2_10policy_hubIdy11max_functorIdEE10Policy1000EN6thrust24THRUST_300001_SM_1000_NS6detail15normal_iteratorINSA_10device_ptrIdEEEEyS6_dN4cuda3std3__410__identityEEEvT0_PT3_T1_NS0_13GridEvenShareISN_EET2_T4_E12temp_storage+32];
	setp.lt.f64 	%p137, %fd233, %fd235;
	selp.f64 	%fd237, %fd235, %fd233, %p137;
	selp.f64 	%fd238, %fd237, %fd233, %p136;
	setp.gt.s32 	%p138, %r4, 128;
	ld.shared.f64 	%fd240, [_ZZN3cub18CUB_300001_SM_10006detail6reduce18DeviceReduceKernelINS2_10policy_hubIdy11max_functorIdEE10Policy1000EN6thrust24THRUST_300001_SM_1000_NS6detail15normal_iteratorINSA_10device_ptrIdEEEEyS6_dN4cuda3std3__410__identityEEEvT0_PT3_T1_NS0_13GridEvenShareISN_EET2_T4_E12temp_storage+40];
	setp.lt.f64 	%p139, %fd238, %fd240;
	selp.f64 	%fd242, %fd240, %fd238, %p139;
	selp.f64 	%fd243, %fd242, %fd238, %p138;
	setp.gt.s32 	%p140, %r4, 160;
	ld.shared.f64 	%fd245, [_ZZN3cub18CUB_300001_SM_10006detail6reduce18DeviceReduceKernelINS2_10policy_hubIdy11max_functorIdEE10Policy1000EN6thrust24THRUST_300001_SM_1000_NS6detail15normal_iteratorINSA_10device_ptrIdEEEEyS6_dN4cuda3std3__410__identityEEEvT0_PT3_T1_NS0_13GridEvenShareISN_EET2_T4_E12temp_storage+48];
	setp.lt.f64 	%p141, %fd243, %fd245;
	selp.f64 	%fd247, %fd245, %fd243, %p141;
	selp.f64 	%fd248, %fd247, %fd243, %p140;
	setp.gt.s32 	%p142, %r4, 192;
	ld.shared.f64 	%fd250, [_ZZN3cub18CUB_300001_SM_10006detail6reduce18DeviceReduceKernelINS2_10policy_hubIdy11max_functorIdEE10Policy1000EN6thrust24THRUST_300001_SM_1000_NS6detail15normal_iteratorINSA_10device_ptrIdEEEEyS6_dN4cuda3std3__410__identityEEEvT0_PT3_T1_NS0_13GridEvenShareISN_EET2_T4_E12temp_storage+56];
	setp.lt.f64 	%p143, %fd248, %fd250;
	selp.f64 	%fd252, %fd250, %fd248, %p143;
	selp.f64 	%fd253, %fd252, %fd248, %p142;
	setp.gt.s32 	%p144, %r4, 224;
	ld.shared.f64 	%fd255, [_ZZN3cub18CUB_300001_SM_10006detail6reduce18DeviceReduceKernelINS2_10policy_hubIdy11max_functorIdEE10Policy1000EN6thrust24THRUST_300001_SM_1000_NS6detail15normal_iteratorINSA_10device_ptrIdEEEEyS6_dN4cuda3std3__410__identityEEEvT0_PT3_T1_NS0_13GridEvenShareISN_EET2_T4_E12temp_storage+64];
	setp.lt.f64 	%p145, %fd253, %fd255;
	selp.f64 	%fd257, %fd255, %fd253, %p145;
	selp.f64 	%fd304, %fd257, %fd253, %p144;
	bra.uni 	$L__BB23_46;
$L__BB23_25:
	cvt.u32.u64 	%r52, %rd4;
	mov.u32 	%r27, %tid.x;
	add.s32 	%r53, %r27, %r52;
	mul.wide.u32 	%rd26, %r53, 8;
	add.s64 	%rd27, %rd2, %rd26;
	ld.global.f64 	%fd41, [%rd27];
	ld.global.f64 	%fd42, [%rd27+2048];
	ld.global.f64 	%fd43, [%rd27+4096];
	ld.global.f64 	%fd44, [%rd27+6144];
	ld.global.f64 	%fd45, [%rd27+8192];
	ld.global.f64 	%fd46, [%rd27+10240];
	ld.global.f64 	%fd47, [%rd27+12288];
	ld.global.f64 	%fd48, [%rd27+14336];
	setp.lt.f64 	%p2, %fd41, %fd42;
	selp.f64 	%fd49, %fd42, %fd41, %p2;
	setp.lt.f64 	%p3, %fd49, %fd43;
	selp.f64 	%fd50, %fd43, %fd49, %p3;
	setp.lt.f64 	%p4, %fd50, %fd44;
	selp.f64 	%fd51, %fd44, %fd50, %p4;
	setp.lt.f64 	%p5, %fd51, %fd45;
	selp.f64 	%fd52, %fd45, %fd51, %p5;
	setp.lt.f64 	%p6, %fd52, %fd46;
	selp.f64 	%fd53, %fd46, %fd52, %p6;
	setp.lt.f64 	%p7, %fd53, %fd47;
	selp.f64 	%fd54, %fd47, %fd53, %p7;
	setp.lt.f64 	%p8, %fd54, %fd48;
	selp.f64 	%fd303, %fd48, %fd54, %p8;
	setp.lt.u64 	%p9, %rd5, %rd3;
	@%p9 bra 	$L__BB23_42;
	cvt.u32.u64 	%r55, %rd3;
	cvt.u64.u32 	%rd28, %r27;
	add.s64 	%rd104, %rd4, %rd3;
	cvt.u32.u64 	%r28, %rd1;
	not.b32 	%r57, %r27;
	add.s32 	%r58, %r57, %r28;
	sub.s32 	%r59, %r58, %r55;
	sub.s32 	%r273, %r59, %r52;
	add.s64 	%rd29, %rd104, %rd28;
	shl.b64 	%rd30, %rd29, 3;
	add.s64 	%rd31, %rd30, %rd2;
	add.s64 	%rd103, %rd31, 16384;
	mov.b32 	%r274, 0;
	mov.u64 	%rd105, %rd4;
$L__BB23_27:
	cvt.s64.s32 	%rd15, %r50;
	add.s64 	%rd105, %rd105, %rd15;
	add.s64 	%rd32, %rd1, -2048;
	setp.gt.u64 	%p10, %rd105, %rd32;
	@%p10 bra 	$L__BB23_29;
	shl.b32 	%r61, %r1, 11;
	cvt.s64.s32 	%rd33, %r61;
	cvt.u64.u32 	%rd34, %r27;
	add.s64 	%rd35, %rd105, %rd34;
	shl.b64 	%rd36, %rd35, 3;
	add.s64 	%rd37, %rd2, %rd36;
	ld.global.f64 	%fd55, [%rd37];
	ld.global.f64 	%fd56, [%rd37+2048];
	ld.global.f64 	%fd57, [%rd37+4096];
	ld.global.f64 	%fd58, [%rd37+6144];
	ld.global.f64 	%fd59, [%rd37+8192];
	ld.global.f64 	%fd60, [%rd37+10240];
	ld.global.f64 	%fd61, [%rd37+12288];
	ld.global.f64 	%fd62, [%rd37+14336];
	setp.lt.f64 	%p11, %fd303, %fd55;
	selp.f64 	%fd63, %fd55, %fd303, %p11;
	setp.lt.f64 	%p12, %fd63, %fd56;
	selp.f64 	%fd64, %fd56, %fd63, %p12;
	setp.lt.f64 	%p13, %fd64, %fd57;
	selp.f64 	%fd65, %fd57, %fd64, %p13;
	setp.lt.f64 	%p14, %fd65, %fd58;
	selp.f64 	%fd66, %fd58, %fd65, %p14;
	setp.lt.f64 	%p15, %fd66, %fd59;
	selp.f64 	%fd67, %fd59, %fd66, %p15;
	setp.lt.f64 	%p16, %fd67, %fd60;
	selp.f64 	%fd68, %fd60, %fd67, %p16;
	setp.lt.f64 	%p17, %fd68, %fd61;
	selp.f64 	%fd69, %fd61, %fd68, %p17;
	setp.lt.f64 	%p18, %fd69, %fd62;
	selp.f64 	%fd303, %fd62, %fd69, %p18;
	sub.s64 	%rd38, %rd1, %rd105;
	setp.lt.u64 	%p19, %rd38, %rd33;
	add.s32 	%r274, %r274, 1;
	add.s64 	%rd104, %rd104, %rd33;
	sub.s32 	%r273, %r273, %r61;
	mul.wide.s32 	%rd39, %r61, 8;
	add.s64 	%rd103, %rd103, %rd39;
	@%p19 bra 	$L__BB23_42;
	bra.uni 	$L__BB23_27;
$L__BB23_29:
	setp.le.u64 	%p20, %rd1, %rd105;
	cvt.u32.u64 	%r62, %rd105;
	cvt.u32.u64 	%r63, %rd1;
	sub.s32 	%r64, %r63, %r62;
	setp.ge.s32 	%p21, %r27, %r64;
	or.pred  	%p22, %p20, %p21;
	@%p22 bra 	$L__BB23_42;
	cvt.u32.u64 	%r66, %rd15;
	cvt.u32.u64 	%r67, %rd4;
	not.b32 	%r68, %r27;
	add.s32 	%r69, %r68, %r28;
	add.s32 	%r70, %r66, %r67;
	sub.s32 	%r71, %r69, %r70;
	mul.lo.s32 	%r72, %r1, %r274;
	shl.b32 	%r73, %r72, 11;
	sub.s32 	%r74, %r71, %r73;
	shr.u32 	%r75, %r74, 8;
	add.s32 	%r34, %r75, 1;
	and.b32  	%r35, %r34, 15;
	setp.lt.u32 	%p23, %r74, 3840;
	mov.u32 	%r277, %r27;
	@%p23 bra 	$L__BB23_33;
	shr.u32 	%r76, %r273, 8;
	add.s32 	%r77, %r76, 1;
	and.b32  	%r78, %r77, 33554416;
	neg.s32 	%r275, %r78;
	mov.u32 	%r277, %r27;
$L__BB23_32:
	.pragma "nounroll";
	ld.global.f64 	%fd71, [%rd103+-16384];
	setp.lt.f64 	%p24, %fd303, %fd71;
	selp.f64 	%fd72, %fd71, %fd303, %p24;
	ld.global.f64 	%fd73, [%rd103+-14336];
	setp.lt.f64 	%p25, %fd72, %fd73;
	selp.f64 	%fd74, %fd73, %fd72, %p25;
	ld.global.f64 	%fd75, [%rd103+-12288];
	setp.lt.f64 	%p26, %fd74, %fd75;
	selp.f64 	%fd76, %fd75, %fd74, %p26;
	ld.global.f64 	%fd77, [%rd103+-10240];
	setp.lt.f64 	%p27, %fd76, %fd77;
	selp.f64 	%fd78, %fd77, %fd76, %p27;
	ld.global.f64 	%fd79, [%rd103+-8192];
	setp.lt.f64 	%p28, %fd78, %fd79;
	selp.f64 	%fd80, %fd79, %fd78, %p28;
	ld.global.f64 	%fd81, [%rd103+-6144];
	setp.lt.f64 	%p29, %fd80, %fd81;
	selp.f64 	%fd82, %fd81, %fd80, %p29;
	ld.global.f64 	%fd83, [%rd103+-4096];
	setp.lt.f64 	%p30, %fd82, %fd83;
	selp.f64 	%fd84, %fd83, %fd82, %p30;
	ld.global.f64 	%fd85, [%rd103+-2048];
	setp.lt.f64 	%p31, %fd84, %fd85;
	selp.f64 	%fd86, %fd85, %fd84, %p31;
	ld.global.f64 	%fd87, [%rd103];
	setp.lt.f64 	%p32, %fd86, %fd87;
	selp.f64 	%fd88, %fd87, %fd86, %p32;
	ld.global.f64 	%fd89, [%rd103+2048];
	setp.lt.f64 	%p33, %fd88, %fd89;
	selp.f64 	%fd90, %fd89, %fd88, %p33;
	ld.global.f64 	%fd91, [%rd103+4096];
	setp.lt.f64 	%p34, %fd90, %fd91;
	selp.f64 	%fd92, %fd91, %fd90, %p34;
	ld.global.f64 	%fd93, [%rd103+6144];
	setp.lt.f64 	%p35, %fd92, %fd93;
	selp.f64 	%fd94, %fd93, %fd92, %p35;
	ld.global.f64 	%fd95, [%rd103+8192];
	setp.lt.f64 	%p36, %fd94, %fd95;
	selp.f64 	%fd96, %fd95, %fd94, %p36;
	ld.global.f64 	%fd97, [%rd103+10240];
	setp.lt.f64 	%p37, %fd96, %fd97;
	selp.f64 	%fd98, %fd97, %fd96, %p37;
	ld.global.f64 	%fd99, [%rd103+12288];
	setp.lt.f64 	%p38, %fd98, %fd99;
	selp.f64 	%fd100, %fd99, %fd98, %p38;
	ld.global.f64 	%fd101, [%rd103+14336];
	setp.lt.f64 	%p39, %fd100, %fd101;
	selp.f64 	%fd303, %fd101, %fd100, %p39;
	add.s32 	%r277, %r277, 4096;
	add.s32 	%r275, %r275, 16;
	add.s64 	%rd103, %rd103, 32768;
	setp.ne.s32 	%p40, %r275, 0;
	@%p40 bra 	$L__BB23_32;
$L__BB23_33:
	setp.eq.s32 	%p41, %r35, 0;
	@%p41 bra 	$L__BB23_42;
	and.b32  	%r42, %r34, 7;
	setp.lt.u32 	%p42, %r35, 8;
	@%p42 bra 	$L__BB23_36;
	cvt.u64.u32 	%rd40, %r277;
	add.s64 	%rd41, %rd105, %rd40;
	shl.b64 	%rd42, %rd41, 3;
	add.s64 	%rd43, %rd2, %rd42;
	ld.global.f64 	%fd103, [%rd43];
	setp.lt.f64 	%p43, %fd303, %fd103;
	selp.f64 	%fd104, %fd103, %fd303, %p43;
	ld.global.f64 	%fd105, [%rd43+2048];
	setp.lt.f64 	%p44, %fd104, %fd105;
	selp.f64 	%fd106, %fd105, %fd104, %p44;
	ld.global.f64 	%fd107, [%rd43+4096];
	setp.lt.f64 	%p45, %fd106, %fd107;
	selp.f64 	%fd108, %fd107, %fd106, %p45;
	ld.global.f64 	%fd109, [%rd43+6144];
	setp.lt.f64 	%p46, %fd108, %fd109;
	selp.f64 	%fd110, %fd109, %fd108, %p46;
	ld.global.f64 	%fd111, [%rd43+8192];
	setp.lt.f64 	%p47, %fd110, %fd111;
	selp.f64 	%fd112, %fd111, %fd110, %p47;
	ld.global.f64 	%fd113, [%rd43+10240];
	setp.lt.f64 	%p48, %fd112, %fd113;
	selp.f64 	%fd114, %fd113, %fd112, %p48;
	ld.global.f64 	%fd115, [%rd43+12288];
	setp.lt.f64 	%p49, %fd114, %fd115;
	selp.f64 	%fd116, %fd115, %fd114, %p49;
	ld.global.f64 	%fd117, [%rd43+14336];
	setp.lt.f64 	%p50, %fd116, %fd117;
	selp.f64 	%fd303, %fd117, %fd116, %p50;
	add.s32 	%r277, %r277, 2048;
$L__BB23_36:
	setp.eq.s32 	%p51, %r42, 0;
	@%p51 bra 	$L__BB23_42;
	setp.lt.u32 	%p52, %r42, 4;
	@%p52 bra 	$L__BB23_39;
	cvt.u64.u32 	%rd44, %r277;
	add.s64 	%rd45, %rd105, %rd44;
	shl.b64 	%rd46, %rd45, 3;
	add.s64 	%rd47, %rd2, %rd46;
	ld.global.f64 	%fd119, [%rd47];
	setp.lt.f64 	%p53, %fd303, %fd119;
	selp.f64 	%fd120, %fd119, %fd303, %p53;
	ld.global.f64 	%fd121, [%rd47+2048];
	setp.lt.f64 	%p54, %fd120, %fd121;
	selp.f64 	%fd122, %fd121, %fd120, %p54;
	ld.global.f64 	%fd123, [%rd47+4096];
	setp.lt.f64 	%p55, %fd122, %fd123;
	selp.f64 	%fd124, %fd123, %fd122, %p55;
	ld.global.f64 	%fd125, [%rd47+6144];
	setp.lt.f64 	%p56, %fd124, %fd125;
	selp.f64 	%fd303, %fd125, %fd124, %p56;
	add.s32 	%r277, %r277, 1024;
$L__BB23_39:
	and.b32  	%r79, %r34, 3;
	setp.eq.s32 	%p57, %r79, 0;
	@%p57 bra 	$L__BB23_42;
	cvt.u64.u32 	%rd48, %r277;
	add.s64 	%rd49, %rd48, %rd104;
	shl.b64 	%rd50, %rd49, 3;
	add.s64 	%rd107, %rd2, %rd50;
	cvt.u16.u32 	%rs1, %r273;
	shr.u16 	%rs2, %rs1, 8;
	add.s16 	%rs3, %rs2, 1;
	cvt.u32.u16 	%r80, %rs3;
	and.b32  	%r81, %r80, 3;
	neg.s32 	%r280, %r81;
$L__BB23_41:
	.pragma "nounroll";
	ld.global.f64 	%fd126, [%rd107];
	setp.lt.f64 	%p58, %fd303, %fd126;
	selp.f64 	%fd303, %fd126, %fd303, %p58;
	add.s64 	%rd107, %rd107, 2048;
	add.s32 	%r280, %r280, 1;
	setp.ne.s32 	%p59, %r280, 0;
	@%p59 bra 	$L__BB23_41;
$L__BB23_42:
	// begin inline asm
	mov.u32 %r82, %laneid;
	// end inline asm
	mov.b64 	%rd51, %fd303;
	mov.b64 	{%r84, %r89}, %rd51;
	mov.b32 	%r90, 1;
	mov.b32 	%r131, 31;
	mov.b32 	%r132, -1;
	// begin inline asm
	shfl.sync.down.b32 %r83, %r84, %r90, %r131, %r132;
	// end inline asm
	// begin inline asm
	shfl.sync.down.b32 %r88, %r89, %r90, %r131, %r132;
	// end inline asm
	mov.b64 	%rd52, {%r83, %r88};
	mov.b64 	%fd127, %rd52;
	setp.gt.s32 	%p60, %r82, 30;
	setp.lt.f64 	%p61, %fd303, %fd127;
	selp.f64 	%fd128, %fd127, %fd303, %p61;
	selp.f64 	%fd129, %fd303, %fd128, %p60;
	mov.b64 	%rd53, %fd129;
	mov.b64 	{%r94, %r99}, %rd53;
	mov.b32 	%r100, 2;
	// begin inline asm
	shfl.sync.down.b32 %r93, %r94, %r100, %r131, %r132;
	// end inline asm
	// begin inline asm
	shfl.sync.down.b32 %r98, %r99, %r100, %r131, %r132;
	// end inline asm
	mov.b64 	%rd54, {%r93, %r98};
	mov.b64 	%fd130, %rd54;
	setp.gt.s32 	%p62, %r82, 29;
	setp.lt.f64 	%p63, %fd129, %fd130;
	selp.f64 	%fd131, %fd130, %fd129, %p63;
	selp.f64 	%fd132, %fd129, %fd131, %p62;
	mov.b64 	%rd55, %fd132;
	mov.b64 	{%r104, %r109}, %rd55;
	mov.b32 	%r110, 4;
	// begin inline asm
	shfl.sync.down.b32 %r103, %r104, %r110, %r131, %r132;
	// end inline asm
	// begin inline asm
	shfl.sync.down.b32 %r108, %r109, %r110, %r131, %r132;
	// end inline asm
	mov.b64 	%rd56, {%r103, %r108};
	mov.b64 	%fd133, %rd56;
	setp.gt.s32 	%p64, %r82, 27;
	setp.lt.f64 	%p65, %fd132, %fd133;
	selp.f64 	%fd134, %fd133, %fd132, %p65;
	selp.f64 	%fd135, %fd132, %fd134, %p64;
	mov.b64 	%rd57, %fd135;
	mov.b64 	{%r114, %r119}, %rd57;
	mov.b32 	%r120, 8;
	// begin inline asm
	shfl.sync.down.b32 %r113, %r114, %r120, %r131, %r132;
	// end inline asm
	// begin inline asm
	shfl.sync.down.b32 %r118, %r119, %r120, %r131, %r132;
	// end inline asm
	mov.b64 	%rd58, {%r113, %r118};
	mov.b64 	%fd136, %rd58;
	setp.gt.s32 	%p66, %r82, 23;
	setp.lt.f64 	%p67, %fd135, %fd136;
	selp.f64 	%fd137, %fd136, %fd135, %p67;
	selp.f64 	%fd138, %fd135, %fd137, %p66;
	mov.b64 	%rd59, %fd138;
	mov.b64 	{%r124, %r129}, %rd59;
	mov.b32 	%r130, 16;
	// begin inline asm
	shfl.sync.down.b32 %r123, %r124, %r130, %r131, %r132;
	// end inline asm
	// begin inline asm
	shfl.sync.down.b32 %r128, %r129, %r130, %r131, %r132;
	// end inline asm
	mov.b64 	%rd60, {%r123, %r128};
	mov.b64 	%fd139, %rd60;
	setp.gt.s32 	%p68, %r82, 15;
	setp.lt.f64 	%p69, %fd138, %fd139;
	selp.f64 	%fd37, %fd139, %fd138, %p69;
	selp.f64 	%fd304, %fd138, %fd37, %p68;
	setp.ne.s32 	%p70, %r82, 0;
	@%p70 bra 	$L__BB23_44;
	shr.u32 	%r133, %r27, 2;
	and.b32  	%r134, %r133, 248;
	mov.u32 	%r135, _ZZN3cub18CUB_300001_SM_10006detail6reduce18DeviceReduceKernelINS2_10policy_hubIdy11max_functorIdEE10Policy1000EN6thrust24THRUST_300001_SM_1000_NS6detail15normal_iteratorINSA_10device_ptrIdEEEEyS6_dN4cuda3std3__410__identityEEEvT0_PT3_T1_NS0_13GridEvenShareISN_EET2_T4_E12temp_storage;
	add.s32 	%r136, %r135, %r134;
	st.shared.f64 	[%r136+8], %fd37;
$L__BB23_44:
	bar.sync 	0;
	setp.ne.s32 	%p71, %r27, 0;
	@%p71 bra 	$L__BB23_46;
	ld.shared.f64 	%fd140, [_ZZN3cub18CUB_300001_SM_10006detail6reduce18DeviceReduceKernelINS2_10policy_hubIdy11max_functorIdEE10Policy1000EN6thrust24THRUST_300001_SM_1000_NS6detail15normal_iteratorINSA_10device_ptrIdEEEEyS6_dN4cuda3std3__410__identityEEEvT0_PT3_T1_NS0_13GridEvenShareISN_EET2_T4_E12temp_storage+16];
	setp.lt.f64 	%p72, %fd304, %fd140;
	selp.f64 	%fd141, %fd140, %fd304, %p72;
	ld.shared.f64 	%fd142, [_ZZN3cub18CUB_300001_SM_10006detail6reduce18DeviceReduceKernelINS2_10policy_hubIdy11max_functorIdEE10Policy1000EN6thrust24THRUST_300001_SM_1000_NS6detail15normal_iteratorINSA_10device_ptrIdEEEEyS6_dN4cuda3std3__410__identityEEEvT0_PT3_T1_NS0_13GridEvenShareISN_EET2_T4_E12temp_storage+24];
	setp.lt.f64 	%p73, %fd141, %fd142;
	selp.f64 	%fd143, %fd142, %fd141, %p73;
	ld.shared.f64 	%fd144, [_ZZN3cub18CUB_300001_SM_10006detail6reduce18DeviceReduceKernelINS2_10policy_hubIdy11max_functorIdEE10Policy1000EN6thrust24THRUST_300001_SM_1000_NS6detail15normal_iteratorINSA_10device_ptrIdEEEEyS6_dN4cuda3std3__410__identityEEEvT0_PT3_T1_NS0_13GridEvenShareISN_EET2_T4_E12temp_storage+32];
	setp.lt.f64 	%p74, %fd143, %fd144;
	selp.f64 	%fd145, %fd144, %fd143, %p74;
	ld.shared.f64 	%fd146, [_ZZN3cub18CUB_300001_SM_10006detail6reduce18DeviceReduceKernelINS2_10policy_hubIdy11max_functorIdEE10Policy1000EN6thrust24THRUST_300001_SM_1000_NS6detail15normal_iteratorINSA_10device_ptrIdEEEEyS6_dN4cuda3std3__410__identityEEEvT0_PT3_T1_NS0_13GridEvenShareISN_EET2_T4_E12temp_storage+40];
	setp.lt.f64 	%p75, %fd145, %fd146;
	selp.f64 	%fd147, %fd146, %fd145, %p75;
	ld.shared.f64 	%fd148, [_ZZN3cub18CUB_300001_SM_10006detail6reduce18DeviceReduceKernelINS2_10policy_hubIdy11max_functorIdEE10Policy1000EN6thrust24THRUST_300001_SM_1000_NS6detail15normal_iteratorINSA_10device_ptrIdEEEEyS6_dN4cuda3std3__410__identityEEEvT0_PT3_T1_NS0_13GridEvenShareISN_EET2_T4_E12temp_storage+48];
	setp.lt.f64 	%p76, %fd147, %fd148;
	selp.f64 	%fd149, %fd148, %fd147, %p76;
	ld.shared.f64 	%fd150, [_ZZN3cub18CUB_300001_SM_10006detail6reduce18DeviceReduceKernelINS2_10policy_hubIdy11max_functorIdEE10Policy1000EN6thrust24THRUST_300001_SM_1000_NS6detail15normal_iteratorINSA_10device_ptrIdEEEEyS6_dN4cuda3std3__410__identityEEEvT0_PT3_T1_NS0_13GridEvenShareISN_EET2_T4_E12temp_storage+56];
	setp.lt.f64 	%p77, %fd149, %fd150;
	selp.f64 	%fd151, %fd150, %fd149, %p77;
	ld.shared.f64 	%fd152, [_ZZN3cub18CUB_300001_SM_10006detail6reduce18DeviceReduceKernelINS2_10policy_hubIdy11max_functorIdEE10Policy1000EN6thrust24THRUST_300001_SM_1000_NS6detail15normal_iteratorINSA_10device_ptrIdEEEEyS6_dN4cuda3std3__410__identityEEEvT0_PT3_T1_NS0_13GridEvenShareISN_EET2_T4_E12temp_storage+64];
	setp.lt.f64 	%p78, %fd151, %fd152;
	selp.f64 	%fd304, %fd152, %fd151, %p78;
$L__BB23_46:
	mov.u32 	%r264, %tid.x;
	setp.ne.s32 	%p165, %r264, 0;
	@%p165 bra 	$L__BB23_48;
	ld.param.u64 	%rd101, [_ZN3cub18CUB_300001_SM_10006detail6reduce18DeviceReduceKernelINS2_10policy_hubIdy11max_functorIdEE10Policy1000EN6thrust24THRUST_300001_SM_1000_NS6detail15normal_iteratorINSA_10device_ptrIdEEEEyS6_dN4cuda3std3__410__identityEEEvT0_PT3_T1_NS0_13GridEvenShareISN_EET2_T4__param_1];
	cvta.to.global.u64 	%rd98, %rd101;
	mul.wide.u32 	%rd99, %r2, 8;
	add.s64 	%rd100, %rd98, %rd99;
	st.global.f64 	[%rd100], %fd304;
$L__BB23_48:
	ret;

}
	// .globl	_ZN3cub18CUB_300001_SM_10006detail6reduce28DeviceReduceSingleTileKernelINS2_10policy_hubIdy11max_functorIdEE10Policy1000EPdS9_iS6_ddN4cuda3std3__410__identityEEEvT0_T1_T2_T3_T4_T6_
.visible .entry _ZN3cub18CUB_300001_SM_10006detail6reduce28DeviceReduceSingleTileKernelINS2_10policy_hubIdy11max_functorIdEE10Policy1000EPdS9_iS6_ddN4cuda3std3__410__identityEEEvT0_T1_T2_T3_T4_T6_(
	.param .u64 .ptr .align 1 _ZN3cub18CUB_300001_SM_10006detail6reduce28DeviceReduceSingleTileKernelINS2_10policy_hubIdy11max_functorIdEE10Policy1000EPdS9_iS6_ddN4cuda3std3__410__identityEEEvT0_T1_T2_T3_T4_T6__param_0,
	.param .u64 .ptr .align 1 _ZN3cub18CUB_300001_SM_10006detail6reduce28DeviceReduceSingleTileKernelINS2_10policy_hubIdy11max_functorIdEE10Policy1000EPdS9_iS6_ddN4cuda3std3__410__identityEEEvT0_T1_T2_T3_T4_T6__param_1,
	.param .u32 _ZN3cub18CUB_300001_SM_10006detail6reduce28DeviceReduceSingleTileKernelINS2_10policy_hubIdy11max_functorIdEE10Policy1000EPdS9_iS6_ddN4cuda3std3__410__identityEEEvT0_T1_T2_T3_T4_T6__param_2,
	.param .align 1 .b8 _ZN3cub18CUB_300001_SM_10006detail6reduce28DeviceReduceSingleTileKernelINS2_10policy_hubIdy11max_functorIdEE10Policy1000EPdS9_iS6_ddN4cuda3std3__410__identityEEEvT0_T1_T2_T3_T4_T6__param_3[1],
	.param .f64 _ZN3cub18CUB_300001_SM_10006detail6reduce28DeviceReduceSingleTileKernelINS2_10policy_hubIdy11max_functorIdEE10Policy1000EPdS9_iS6_ddN4cuda3std3__410__identityEEEvT0_T1_T2_T3_T4_T6__param_4,
	.param .align 1 .b8 _ZN3cub18CUB_300001_SM_10006detail6reduce28DeviceReduceSingleTileKernelINS2_10policy_hubIdy11max_functorIdEE10Policy1000EPdS9_iS6_ddN4cuda3std3__410__identityEEEvT0_T1_T2_T3_T4_T6__param_5[1]
)
.maxntid 256
.minnctapersm 1
{
	.reg .pred 	%p<220>;
	.reg .b32 	%r<472>;
	.reg .b64 	%rd<206>;
	.reg .b64 	%fd<381>;
	// demoted variable
	.shared .align 8 .b8 _ZZN3cub18CUB_300001_SM_10006detail6reduce28DeviceReduceSingleTileKernelINS2_10policy_hubIdy11max_functorIdEE10Policy1000EPdS9_iS6_ddN4cuda3std3__410__identityEEEvT0_T1_T2_T3_T4_T6_E12temp_storage[80];
	ld.param.u64 	%rd15, [_ZN3cub18CUB_300001_SM_10006detail6reduce28DeviceReduceSingleTileKernelINS2_10policy_hubIdy11max_functorIdEE10Policy1000EPdS9_iS6_ddN4cuda3std3__410__identityEEEvT0_T1_T2_T3_T4_T6__param_0];
	ld.param.u64 	%rd16, [_ZN3cub18CUB_300001_SM_10006detail6reduce28DeviceReduceSingleTileKernelINS2_10policy_hubIdy11max_functorIdEE10Policy1000EPdS9_iS6_ddN4cuda3std3__410__identityEEEvT0_T1_T2_T3_T4_T6__param_1];
	ld.param.u32 	%r68, [_ZN3cub18CUB_300001_SM_10006detail6reduce28DeviceReduceSingleTileKernelINS2_10policy_hubIdy11max_functorIdEE10Policy1000EPdS9_iS6_ddN4cuda3std3__410__identityEEEvT0_T1_T2_T3_T4_T6__param_2];
	ld.param.f64 	%fd58, [_ZN3cub18CUB_300001_SM_10006detail6reduce28DeviceReduceSingleTileKernelINS2_10policy_hubIdy11max_functorIdEE10Policy1000EPdS9_iS6_ddN4cuda3std3__410__identityEEEvT0_T1_T2_T3_T4_T6__param_4];
	cvta.to.global.u64 	%rd1, %rd16;
	setp.ne.s32 	%p1, %r68, 0;
	@%p1 bra 	$L__BB24_3;
	mov.u32 	%r445, %tid.x;
	setp.ne.s32 	%p219, %r445, 0;
	@%p219 bra 	$L__BB24_74;
	st.global.f64 	[%rd1], %fd58;
	bra.uni 	$L__BB24_74;
$L__BB24_3:
	and.b64  	%rd17, %rd15, 31;
	setp.ne.s64 	%p2, %rd17, 0;
	@%p2 bra 	$L__BB24_38;
	setp.gt.s32 	%p110, %r68, 2047;
	@%p110 bra 	$L__BB24_22;
	mov.u32 	%r1, %tid.x;
	setp.ge.s32 	%p159, %r1, %r68;
	mov.f64 	%fd359, 0d0000000000000000;
	mov.u32 	%r449, %r1;
	@%p159 bra 	$L__BB24_7;
	mul.wide.u32 	%rd169, %r1, 8;
	add.s64 	%rd168, %rd15, %rd169;
	// begin inline asm
	ld.global.nc.u64 %rd167, [%rd168];
	// end inline asm
	mov.b64 	%fd359, %rd167;
	add.s32 	%r449, %r1, 256;
$L__BB24_7:
	setp.ge.s32 	%p160, %r449, %r68;
	@%p160 bra 	$L__BB24_13;
	not.b32 	%r321, %r449;
	add.s32 	%r4, %r68, %r321;
	and.b32  	%r322, %r4, 768;
	setp.eq.s32 	%p161, %r322, 768;
	@%p161 bra 	$L__BB24_11;
	mul.wide.u32 	%rd170, %r449, 8;
	add.s64 	%rd202, %rd15, %rd170;
	shr.u32 	%r323, %r4, 8;
	add.s32 	%r324, %r323, 1;
	and.b32  	%r325, %r324, 3;
	neg.s32 	%r447, %r325;
$L__BB24_10:
	.pragma "nounroll";
	// begin inline asm
	ld.global.nc.u64 %rd171, [%rd202];
	// end inline asm
	mov.b64 	%fd272, %rd171;
	setp.lt.f64 	%p162, %fd359, %fd272;
	selp.f64 	%fd359, %fd272, %fd359, %p162;
	add.s32 	%r449, %r449, 256;
	add.s64 	%rd202, %rd202, 2048;
	add.s32 	%r447, %r447, 1;
	setp.ne.s32 	%p163, %r447, 0;
	@%p163 bra 	$L__BB24_10;
$L__BB24_11:
	setp.lt.u32 	%p164, %r4, 768;
	@%p164 bra 	$L__BB24_13;
$L__BB24_12:
	mul.wide.s32 	%rd181, %r449, 8;
	add.s64 	%rd174, %rd15, %rd181;
	// begin inline asm
	ld.global.nc.u64 %rd173, [%rd174];
	// end inline asm
	mov.b64 	%fd273, %rd173;
	setp.lt.f64 	%p165, %fd359, %fd273;
	selp.f64 	%fd274, %fd273, %fd359, %p165;
	add.s64 	%rd176, %rd174, 2048;
	// begin inline asm
	ld.global.nc.u64 %rd175, [%rd176];
	// end inline asm
	mov.b64 	%fd275, %rd175;
	setp.lt.f64 	%p166, %fd274, %fd275;
	selp.f64 	%fd276, %fd275, %fd274, %p166;
	add.s64 	%rd178, %rd174, 4096;
	// begin inline asm
	ld.global.nc.u64 %rd177, [%rd178];
	// end inline asm
	mov.b64 	%fd277, %rd177;
	setp.lt.f64 	%p167, %fd276, %fd277;
	selp.f64 	%fd278, %fd277, %fd276, %p167;
	add.s64 	%rd180, %rd174, 6144;
	// begin inline asm
	ld.global.nc.u64 %rd179, [%rd180];
	// end inline asm
	mov.b64 	%fd279, %rd179;
	setp.lt.f64 	%p168, %fd278, %fd279;
	selp.f64 	%fd359, %fd279, %fd278, %p168;
	add.s32 	%r449, %r449, 1024;
	setp.lt.s32 	%p169, %r449, %r68;
	@%p169 bra 	$L__BB24_12;
$L__BB24_13:
	setp.lt.s32 	%p170, %r68, 256;
	@%p170 bra 	$L__BB24_18;
	// begin inline asm
	mov.u32 %r389, %laneid;
	// end inline asm
	mov.b64 	%rd192, %fd359;
	mov.b64 	{%r391, %r396}, %rd192;
	mov.b32 	%r397, 1;
	mov.b32 	%r438, 31;
	mov.b32 	%r439, -1;
	// begin inline asm
	shfl.sync.down.b32 %r390, %r391, %r397, %r438, %r439;
	// end inline asm
	// begin inline asm
	shfl.sync.down.b32 %r395, %r396, %r397, %r438, %r439;
	// end inline asm
	mov.b64 	%rd193, {%r390, %r395};
	mov.b64 	%fd327, %rd193;
	setp.gt.s32 	%p198, %r389, 30;
	setp.lt.f64 	%p199, %fd359, %fd327;
	selp.f64 	%fd328, %fd327, %fd359, %p199;
	selp.f64 	%fd329, %fd359, %fd328, %p198;
	mov.b64 	%rd194, %fd329;
	mov.b64 	{%r401, %r406}, %rd194;
	mov.b32 	%r407, 2;
	// begin inline asm
	shfl.sync.down.b32 %r400, %r401, %r407, %r438, %r439;
	// end inline asm
	// begin inline asm
	shfl.sync.down.b32 %r405, %r406, %r407, %r438, %r439;
	// end inline asm
	mov.b64 	%rd195, {%r400, %r405};
	mov.b64 	%fd330, %rd195;
	setp.gt.s32 	%p200, %r389, 29;
	setp.lt.f64 	%p201, %fd329, %fd330;
	selp.f64 	%fd331, %fd330, %fd329, %p201;
	selp.f64 	%fd332, %fd329, %fd331, %p200;
	mov.b64 	%rd196, %fd332;
	mov.b64 	{%r411, %r416}, %rd196;
	mov.b32 	%r417, 4;
	// begin inline asm
	shfl.sync.down.b32 %r410, %r411, %r417, %r438, %r439;
	// end inline asm
	// begin inline asm
	shfl.sync.down.b32 %r415, %r416, %r417, %r438, %r439;
	// end inline asm
	mov.b64 	%rd197, {%r410, %r415};
	mov.b64 	%fd333, %rd197;
	setp.gt.s32 	%p202, %r389, 27;
	setp.lt.f64 	%p203, %fd332, %fd333;
	selp.f64 	%fd334, %fd333, %fd332, %p203;
	selp.f64 	%fd335, %fd332, %fd334, %p202;
	mov.b64 	%rd198, %fd335;
	mov.b64 	{%r421, %r426}, %rd198;
	mov.b32 	%r427, 8;
	// begin inline asm
	shfl.sync.down.b32 %r420, %r421, %r427, %r438, %r439;
	// end inline asm
	// begin inline asm
	shfl.sync.down.b32 %r425, %r426, %r427, %r438, %r439;
	// end inline asm
	mov.b64 	%rd199, {%r420, %r425};
	mov.b64 	%fd336, %rd199;
	setp.gt.s32 	%p204, %r389, 23;
	setp.lt.f64 	%p205, %fd335, %fd336;
	selp.f64 	%fd337, %fd336, %fd335, %p205;
	selp.f64 	%fd338, %fd335, %fd337, %p204;
	mov.b64 	%rd200, %fd338;
	mov.b64 	{%r431, %r436}, %rd200;
	mov.b32 	%r437, 16;
	// begin inline asm
	shfl.sync.down.b32 %r430, %r431, %r437, %r438, %r439;
	// end inline asm
	// begin inline asm
	shfl.sync.down.b32 %r435, %r436, %r437, %r438, %r439;
	// end inline asm
	mov.b64 	%rd201, {%r430, %r435};
	mov.b64 	%fd339, %rd201;
	setp.gt.s32 	%p206, %r389, 15;
	setp.lt.f64 	%p207, %fd338, %fd339;
	selp.f64 	%fd10, %fd339, %fd338, %p207;
	selp.f64 	%fd380, %fd338, %fd10, %p206;
	setp.ne.s32 	%p208, %r389, 0;
	@%p208 bra 	$L__BB24_16;
	shr.u32 	%r440, %r1, 2;
	and.b32  	%r441, %r440, 248;
	mov.u32 	%r442, _ZZN3cub18CUB_300001_SM_10006detail6reduce28DeviceReduceSingleTileKernelINS2_10policy_hubIdy11max_functorIdEE10Policy1000EPdS9_iS6_ddN4cuda3std3__410__identityEEEvT0_T1_T2_T3_T4_T6_E12temp_storage;
	add.s32 	%r443, %r442, %r441;
	st.shared.f64 	[%r443+8], %fd10;
$L__BB24_16:
	bar.sync 	0;
	setp.ne.s32 	%p209, %r1, 0;
	@%p209 bra 	$L__BB24_72;
	ld.shared.f64 	%fd340, [_ZZN3cub18CUB_300001_SM_10006detail6reduce28DeviceReduceSingleTileKernelINS2_10policy_hubIdy11max_functorIdEE10Policy1000EPdS9_iS6_ddN4cuda3std3__410__identityEEEvT0_T1_T2_T3_T4_T6_E12temp_storage+16];
	setp.lt.f64 	%p210, %fd380, %fd340;
	selp.f64 	%fd341, %fd340, %fd380, %p210;
	ld.shared.f64 	%fd342, [_ZZN3cub18CUB_300001_SM_10006detail6reduce28DeviceReduceSingleTileKernelINS2_10policy_hubIdy11max_functorIdEE10Policy1000EPdS9_iS6_ddN4cuda3std3__410__identityEEEvT0_T1_T2_T3_T4_T6_E12temp_storage+24];
	setp.lt.f64 	%p211, %fd341, %fd342;
	selp.f64 	%fd343, %fd342, %fd341, %p211;
	ld.shared.f64 	%fd344, [_ZZN3cub18CUB_300001_SM_10006detail6reduce28DeviceReduceSingleTileKernelINS2_10policy_hubIdy11max_functorIdEE10Policy1000EPdS9_iS6_ddN4cuda3std3__410__identityEEEvT0_T1_T2_T3_T4_T6_E12temp_storage+32];
	setp.lt.f64 	%p212, %fd343, %fd344;
	selp.f64 	%fd345, %fd344, %fd343, %p212;
	ld.shared.f64 	%fd346, [_ZZN3cub18CUB_300001_SM_10006detail6reduce28DeviceReduceSingleTileKernelINS2_10policy_hubIdy11max_functorIdEE10Policy1000EPdS9_iS6_ddN4cuda3std3__410__identityEEEvT0_T1_T2_T3_T4_T6_E12temp_storage+40];
	setp.lt.f64 	%p213, %fd345, %fd346;
	selp.f64 	%fd347, %fd346, %fd345, %p213;
	ld.shared.f64 	%fd348, [_ZZN3cub18CUB_300001_SM_10006detail6reduce28DeviceReduceSingleTileKernelINS2_10policy_hubIdy11max_functorIdEE10Policy1000EPdS9_iS6_ddN4cuda3std3__410__identityEEEvT0_T1_T2_T3_T4_T6_E12temp_storage+48];
	setp.lt.f64 	%p214, %fd347, %fd348;
	selp.f64 	%fd349, %fd348, %fd347, %p214;
	ld.shared.f64 	%fd350, [_ZZN3cub18CUB_300001_SM_10006detail6reduce28DeviceReduceSingleTileKernelINS2_10policy_hubIdy11max_functorIdEE10Policy1000EPdS9_iS6_ddN4cuda3std3__410__identityEEEvT0_T1_T2_T3_T4_T6_E12temp_storage+56];
	setp.lt.f64 	%p215, %fd349, %fd350;
	selp.f64 	%fd351, %fd350, %fd349, %p215;
	ld.shared.f64 	%fd352, [_ZZN3cub18CUB_300001_SM_10006detail6reduce28DeviceReduceSingleTileKernelINS2_10policy_hubIdy11max_functorIdEE10Policy1000EPdS9_iS6_ddN4cuda3std3__410__identityEEEvT0_T1_T2_T3_T4_T6_E12temp_storage+64];
	setp.lt.f64 	%p216, %fd351, %fd352;
	selp.f64 	%fd380, %fd352, %fd351, %p216;
	bra.uni 	$L__BB24_72;
$L__BB24_18:
	// begin inline asm
	mov.u32 %r326, %laneid;
	// end inline asm
	and.b32  	%r377, %r1, 992;
	add.s32 	%r378, %r377, 32;
	setp.gt.s32 	%p171, %r378, %r68;
	not.b32 	%r379, %r377;
	add.s32 	%r380, %r68, %r379;
	selp.b32 	%r375, %r380, 31, %p171;
	mov.b64 	%rd182, %fd359;
	mov.b64 	{%r328, %r333}, %rd182;
	mov.b32 	%r334, 1;
	mov.b32 	%r376, -1;
	// begin inline asm
	shfl.sync.down.b32 %r327, %r328, %r334, %r375, %r376;
	// end inline asm
	// begin inline asm
	shfl.sync.down.b32 %r332, %r333, %r334, %r375, %r376;
	// end inline asm
	mov.b64 	%rd183, {%r327, %r332};
	mov.b64 	%fd280, %rd183;
	setp.lt.s32 	%p172, %r326, %r375;
	setp.lt.f64 	%p173, %fd359, %fd280;
	selp.f64 	%fd281, %fd280, %fd359, %p173;
	selp.f64 	%fd282, %fd281, %fd359, %p172;
	mov.b64 	%rd184, %fd282;
	mov.b64 	{%r338, %r343}, %rd184;
	mov.b32 	%r344, 2;
	// begin inline asm
	shfl.sync.down.b32 %r337, %r338, %r344, %r375, %r376;
	// end inline asm
	// begin inline asm
	shfl.sync.down.b32 %r342, %r343, %r344, %r375, %r376;
	// end inline asm
	mov.b64 	%rd185, {%r337, %r342};
	mov.b64 	%fd283, %rd185;
	add.s32 	%r381, %r326, 2;
	setp.gt.s32 	%p174, %r381, %r375;
	setp.lt.f64 	%p175, %fd282, %fd283;
	selp.f64 	%fd284, %fd283, %fd282, %p175;
	selp.f64 	%fd285, %fd282, %fd284, %p174;
	mov.b64 	%rd186, %fd285;
	mov.b64 	{%r348, %r353}, %rd186;
	mov.b32 	%r354, 4;
	// begin inline asm
	shfl.sync.down.b32 %r347, %r348, %r354, %r375, %r376;
	// end inline asm
	// begin inline asm
	shfl.sync.down.b32 %r352, %r353, %r354, %r375, %r376;
	// end inline asm
	mov.b64 	%rd187, {%r347, %r352};
	mov.b64 	%fd286, %rd187;
	add.s32 	%r382, %r326, 4;
	setp.gt.s32 	%p176, %r382, %r375;
	setp.lt.f64 	%p177, %fd285, %fd286;
	selp.f64 	%fd287, %fd286, %fd285, %p177;
	selp.f64 	%fd288, %fd285, %fd287, %p176;
	mov.b64 	%rd188, %fd288;
	mov.b64 	{%r358, %r363}, %rd188;
	mov.b32 	%r364, 8;
	// begin inline asm
	shfl.sync.down.b32 %r357, %r358, %r364, %r375, %r376;
	// end inline asm
	// begin inline asm
	shfl.sync.down.b32 %r362, %r363, %r364, %r375, %r376;
	// end inline asm
	mov.b64 	%rd189, {%r357, %r362};
	mov.b64 	%fd289, %rd189;
	add.s32 	%r383, %r326, 8;
	setp.gt.s32 	%p178, %r383, %r375;
	setp.lt.f64 	%p179, %fd288, %fd289;
	selp.f64 	%fd290, %fd289, %fd288, %p179;
	selp.f64 	%fd291, %fd288, %fd290, %p178;
	mov.b64 	%rd190, %fd291;
	mov.b64 	{%r368, %r373}, %rd190;
	mov.b32 	%r374, 16;
	// begin inline asm
	shfl.sync.down.b32 %r367, %r368, %r374, %r375, %r376;
	// end inline asm
	// begin inline asm
	shfl.sync.down.b32 %r372, %r373, %r374, %r375, %r376;
	// end inline asm
	mov.b64 	%rd191, {%r367, %r372};
	mov.b64 	%fd292, %rd191;
	add.s32 	%r384, %r326, 16;
	setp.gt.s32 	%p180, %r384, %r375;
	setp.lt.f64 	%p181, %fd291, %fd292;
	selp.f64 	%fd293, %fd292, %fd291, %p181;
	selp.f64 	%fd380, %fd291, %fd293, %p180;
	setp.ne.s32 	%p182, %r326, 0;
	@%p182 bra 	$L__BB24_20;
	shr.u32 	%r385, %r1, 2;
	and.b32  	%r386, %r385, 248;
	mov.u32 	%r387, _ZZN3cub18CUB_300001_SM_10006detail6reduce28DeviceReduceSingleTileKernelINS2_10policy_hubIdy11max_functorIdEE10Policy1000EPdS9_iS6_ddN4cuda3std3__410__identityEEEvT0_T1_T2_T3_T4_T6_E12temp_storage;
	add.s32 	%r388, %r387, %r386;
	st.shared.f64 	[%r388+8], %fd380;
$L__BB24_20:
	bar.sync 	0;
	setp.ne.s32 	%p183, %r1, 0;
	@%p183 bra 	$L__BB24_72;
	setp.gt.s32 	%p184, %r68, 32;
	ld.shared.f64 	%fd294, [_ZZN3cub18CUB_300001_SM_10006detail6reduce28DeviceReduceSingleTileKernelINS2_10policy_hubIdy11max_functorIdEE10Policy1000EPdS9_iS6_ddN4cuda3std3__410__identityEEEvT0_T1_T2_T3_T4_T6_E12temp_storage+16];
	setp.lt.f64 	%p185, %fd380, %fd294;
	selp.f64 	%fd296, %fd294, %fd380, %p185;
	selp.f64 	%fd297, %fd296, %fd380, %p184;
	setp.gt.s32 	%p186, %r68, 64;
	ld.shared.f64 	%fd299, [_ZZN3cub18CUB_300001_SM_10006detail6reduce28DeviceReduceSingleTileKernelINS2_10policy_hubIdy11max_functorIdEE10Policy1000EPdS9_iS6_ddN4cuda3std3__410__identityEEEvT0_T1_T2_T3_T4_T6_E12temp_storage+24];
	setp.lt.f64 	%p187, %fd297, %fd299;
	selp.f64 	%fd301, %fd299, %fd297, %p187;
	selp.f64 	%fd302, %fd301, %fd297, %p186;
	setp.gt.s32 	%p188, %r68, 96;
	ld.shared.f64 	%fd304, [_ZZN3cub18CUB_300001_SM_10006detail6reduce28DeviceReduceSingleTileKernelINS2_10policy_hubIdy11max_functorIdEE10Policy1000EPdS9_iS6_ddN4cuda3std3__410__identityEEEvT0_T1_T2_T3_T4_T6_E12temp_storage+32];
	setp.lt.f64 	%p189, %fd302, %fd304;
	selp.f64 	%fd306, %fd304, %fd302, %p189;
	selp.f64 	%fd307, %fd306, %fd302, %p188;
	setp.gt.s32 	%p190, %r68, 128;
	ld.shared.f64 	%fd309, [_ZZN3cub18CUB_300001_SM_10006detail6reduce28DeviceReduceSingleTileKernelINS2_10policy_hubIdy11max_functorIdEE10Policy1000EPdS9_iS6_ddN4cuda3std3__410__identityEEEvT0_T1_T2_T3_T4_T6_E12temp_storage+40];
	setp.lt.f64 	%p191, %fd307, %fd309;
	selp.f64 	%fd311, %fd309, %fd307, %p191;
	selp.f64 	%fd312, %fd311, %fd307, %p190;
	setp.gt.s32 	%p192, %r68, 160;
	ld.shared.f64 	%fd314, [_ZZN3cub18CUB_300001_SM_10006detail6reduce28DeviceReduceSingleTileKernelINS2_10policy_hubIdy11max_functorIdEE10Policy1000EPdS9_iS6_ddN4cuda3std3__410__identityEEEvT0_T1_T2_T3_T4_T6_E12temp_storage+48];
	setp.lt.f64 	%p193, %fd312, %fd314;
	selp.f64 	%fd316, %fd314, %fd312, %p193;
	selp.f64 	%fd317, %fd316, %fd312, %p192;
	setp.gt.s32 	%p194, %r68, 192;
	ld.shared.f64 	%fd319, [_ZZN3cub18CUB_300001_SM_10006detail6reduce28DeviceReduceSingleTileKernelINS2_10policy_hubIdy11max_functorIdEE10Policy1000EPdS9_iS6_ddN4cuda3std3__410__identityEEEvT0_T1_T2_T3_T4_T6_E12temp_storage+56];
	setp.lt.f64 	%p195, %fd317, %fd319;
	selp.f64 	%fd321, %fd319, %fd317, %p195;
	selp.f64 	%fd322, %fd321, %fd317, %p194;
	setp.gt.s32 	%p196, %r68, 224;
	ld.shared.f64 	%fd324, [_ZZN3cub18CUB_300001_SM_10006detail6reduce28DeviceReduceSingleTileKernelINS2_10policy_hubIdy11max_functorIdEE10Policy1000EPdS9_iS6_ddN4cuda3std3__410__identityEEEvT0_T1_T2_T3_T4_T6_E12temp_storage+64];
	setp.lt.f64 	%p197, %fd322, %fd324;
	selp.f64 	%fd326, %fd324, %fd322, %p197;
	selp.f64 	%fd380, %fd326, %fd322, %p196;
	bra.uni 	$L__BB24_72;
$L__BB24_22:
	mov.u32 	%r13, %tid.x;
	shl.b32 	%r14, %r13, 2;
	mul.wide.u32 	%rd126, %r14, 8;
	add.s64 	%rd116, %rd15, %rd126;
	// begin inline asm
	ld.global.nc.v2.u64 {%rd114, %rd115}, [%rd116];
	// end inline asm
	add.s64 	%rd119, %rd116, 16;
	// begin inline asm
	ld.global.nc.v2.u64 {%rd117, %rd118}, [%rd119];
	// end inline asm
	mov.b64 	%fd206, %rd114;
	mov.b64 	%fd207, %rd115;
	mov.b64 	%fd208, %rd117;
	mov.b64 	%fd209, %rd118;
	add.s64 	%rd122, %rd116, 8192;
	// begin inline asm
	ld.global.nc.v2.u64 {%rd120, %rd121}, [%rd122];
	// end inline asm
	add.s64 	%rd125, %rd116, 8208;
	// begin inline asm
	ld.global.nc.v2.u64 {%rd123, %rd124}, [%rd125];
	// end inline asm
	mov.b64 	%fd210, %rd120;
	mov.b64 	%fd211, %rd121;
	mov.b64 	%fd212, %rd123;
	mov.b64 	%fd213, %rd124;
	setp.lt.f64 	%p111, %fd206, %fd207;
	selp.f64 	%fd214, %fd207, %fd206, %p111;
	setp.lt.f64 	%p112, %fd214, %fd208;
	selp.f64 	%fd215, %fd208, %fd214, %p112;
	setp.lt.f64 	%p113, %fd215, %fd209;
	selp.f64 	%fd216, %fd209, %fd215, %p113;
	setp.lt.f64 	%p114, %fd216, %fd210;
	selp.f64 	%fd217, %fd210, %fd216, %p114;
	setp.lt.f64 	%p115, %fd217, %fd211;
	selp.f64 	%fd218, %fd211, %fd217, %p115;
	setp.lt.f64 	%p116, %fd218, %fd212;
	selp.f64 	%fd219, %fd212, %fd218, %p116;
	setp.lt.f64 	%p117, %fd219, %fd213;
	selp.f64 	%fd366, %fd213, %fd219, %p117;
	setp.lt.u32 	%p118, %r68, 4096;
	mov.b32 	%r452, 2048;
	@%p118 bra 	$L__BB24_26;
	add.s32 	%r15, %r68, -2048;
	mov.b32 	%r452, 2048;
$L__BB24_24:
	add.s32 	%r258, %r452, %r14;
	mul.wide.u32 	%rd139, %r258, 8;
	add.s64 	%rd129, %rd15, %rd139;
	// begin inline asm
	ld.global.nc.v2.u64 {%rd127, %rd128}, [%rd129];
	// end inline asm
	add.s64 	%rd132, %rd129, 16;
	// begin inline asm
	ld.global.nc.v2.u64 {%rd130, %rd131}, [%rd132];
	// end inline asm
	mov.b64 	%fd220, %rd127;
	mov.b64 	%fd221, %rd128;
	mov.b64 	%fd222, %rd130;
	mov.b64 	%fd223, %rd131;
	add.s64 	%rd135, %rd129, 8192;
	// begin inline asm
	ld.global.nc.v2.u64 {%rd133, %rd134}, [%rd135];
	// end inline asm
	add.s64 	%rd138, %rd129, 8208;
	// begin inline asm
	ld.global.nc.v2.u64 {%rd136, %rd137}, [%rd138];
	// end inline asm
	mov.b64 	%fd224, %rd133;
	mov.b64 	%fd225, %rd134;
	mov.b64 	%fd226, %rd136;
	mov.b64 	%fd227, %rd137;
	setp.lt.f64 	%p119, %fd366, %fd220;
	selp.f64 	%fd228, %fd220, %fd366, %p119;
	setp.lt.f64 	%p120, %fd228, %fd221;
	selp.f64 	%fd229, %fd221, %fd228, %p120;
	setp.lt.f64 	%p121, %fd229, %fd222;
	selp.f64 	%fd230, %fd222, %fd229, %p121;
	setp.lt.f64 	%p122, %fd230, %fd223;
	selp.f64 	%fd231, %fd223, %fd230, %p122;
	setp.lt.f64 	%p123, %fd231, %fd224;
	selp.f64 	%fd232, %fd224, %fd231, %p123;
	setp.lt.f64 	%p124, %fd232, %fd225;
	selp.f64 	%fd233, %fd225, %fd232, %p124;
	setp.lt.f64 	%p125, %fd233, %fd226;
	selp.f64 	%fd234, %fd226, %fd233, %p125;
	setp.lt.f64 	%p126, %fd234, %fd227;
	selp.f64 	%fd366, %fd227, %fd234, %p126;
	sub.s32 	%r259, %r68, %r452;
	setp.lt.s32 	%p127, %r259, 2048;
	@%p127 bra 	$L__BB24_34;
	add.s32 	%r452, %r452, 2048;
	setp.le.s32 	%p128, %r452, %r15;
	@%p128 bra 	$L__BB24_24;
$L__BB24_26:
	setp.le.s32 	%p129, %r68, %r452;
	@%p129 bra 	$L__BB24_34;
	sub.s32 	%r19, %r68, %r452;
	setp.ge.s32 	%p130, %r13, %r19;
	@%p130 bra 	$L__BB24_34;
	not.b32 	%r260, %r13;
	add.s32 	%r261, %r68, %r260;
	sub.s32 	%r20, %r261, %r452;
	and.b32  	%r262, %r20, 768;
	setp.eq.s32 	%p131, %r262, 768;
	mov.u32 	%r456, %r13;
	@%p131 bra 	$L__BB24_31;
	add.s32 	%r454, %r13, %r452;
	shr.u32 	%r263, %r20, 8;
	add.s32 	%r264, %r263, 1;
	and.b32  	%r265, %r264, 3;
	neg.s32 	%r453, %r265;
	mov.u32 	%r456, %r13;
$L__BB24_30:
	.pragma "nounroll";
	mul.wide.u32 	%rd142, %r454, 8;
	add.s64 	%rd141, %rd15, %rd142;
	// begin inline asm
	ld.global.nc.u64 %rd140, [%rd141];
	// end inline asm
	mov.b64 	%fd236, %rd140;
	setp.lt.f64 	%p132, %fd366, %fd236;
	selp.f64 	%fd366, %fd236, %fd366, %p132;
	add.s32 	%r456, %r456, 256;
	add.s32 	%r454, %r454, 256;
	add.s32 	%r453, %r453, 1;
	setp.ne.s32 	%p133, %r453, 0;
	@%p133 bra 	$L__BB24_30;
$L__BB24_31:
	setp.lt.u32 	%p134, %r20, 768;
	@%p134 bra 	$L__BB24_34;
	cvt.u64.u32 	%rd143, %r456;
	cvt.u64.u32 	%rd144, %r452;
	add.s64 	%rd145, %rd143, %rd144;
	shl.b64 	%rd146, %rd145, 3;
	add.s64 	%rd147, %rd146, %rd15;
	add.s64 	%rd203, %rd147, 4096;
	add.s32 	%r457, %r456, %r452;
$L__BB24_33:
	mul.wide.u32 	%rd156, %r457, 8;
	add.s64 	%rd149, %rd15, %rd156;
	// begin inline asm
	ld.global.nc.u64 %rd148, [%rd149];
	// end inline asm
	mov.b64 	%fd237, %rd148;
	setp.lt.f64 	%p135, %fd366, %fd237;
	selp.f64 	%fd238, %fd237, %fd366, %p135;
	add.s64 	%rd151, %rd203, -2048;
	// begin inline asm
	ld.global.nc.u64 %rd150, [%rd151];
	// end inline asm
	mov.b64 	%fd239, %rd150;
	setp.lt.f64 	%p136, %fd238, %fd239;
	selp.f64 	%fd240, %fd239, %fd238, %p136;
	// begin inline asm
	ld.global.nc.u64 %rd152, [%rd203];
	// end inline asm
	mov.b64 	%fd241, %rd152;
	setp.lt.f64 	%p137, %fd240, %fd241;
	selp.f64 	%fd242, %fd241, %fd240, %p137;
	add.s64 	%rd155, %rd203, 2048;
	// begin inline asm
	ld.global.nc.u64 %rd154, [%rd155];
	// end inline asm
	mov.b64 	%fd243, %rd154;
	setp.lt.f64 	%p138, %fd242, %fd243;
	selp.f64 	%fd366, %fd243, %fd242, %p138;
	add.s32 	%r456, %r456, 1024;
	add.s64 	%rd203, %rd203, 8192;
	add.s32 	%r457, %r457, 1024;
	setp.lt.s32 	%p139, %r456, %r19;
	@%p139 bra 	$L__BB24_33;
$L__BB24_34:
	// begin inline asm
	mov.u32 %r266, %laneid;
	// end inline asm
	mov.b64 	%rd157, %fd366;
	mov.b64 	{%r268, %r273}, %rd157;
	mov.b32 	%r274, 1;
	mov.b32 	%r315, 31;
	mov.b32 	%r316, -1;
	// begin inline asm
	shfl.sync.down.b32 %r267, %r268, %r274, %r315, %r316;
	// end inline asm
	// begin inline asm
	shfl.sync.down.b32 %r272, %r273, %r274, %r315, %r316;
	// end inline asm
	mov.b64 	%rd158, {%r267, %r272};
	mov.b64 	%fd244, %rd158;
	setp.gt.s32 	%p140, %r266, 30;
	setp.lt.f64 	%p141, %fd366, %fd244;
	selp.f64 	%fd245, %fd244, %fd366, %p141;
	selp.f64 	%fd246, %fd366, %fd245, %p140;
	mov.b64 	%rd159, %fd246;
	mov.b64 	{%r278, %r283}, %rd159;
	mov.b32 	%r284, 2;
	// begin inline asm
	shfl.sync.down.b32 %r277, %r278, %r284, %r315, %r316;
	// end inline asm
	// begin inline asm
	shfl.sync.down.b32 %r282, %r283, %r284, %r315, %r316;
	// end inline asm
	mov.b64 	%rd160, {%r277, %r282};
	mov.b64 	%fd247, %rd160;
	setp.gt.s32 	%p142, %r266, 29;
	setp.lt.f64 	%p143, %fd246, %fd247;
	selp.f64 	%fd248, %fd247, %fd246, %p143;
	selp.f64 	%fd249, %fd246, %fd248, %p142;
	mov.b64 	%rd161, %fd249;
	mov.b64 	{%r288, %r293}, %rd161;
	mov.b32 	%r294, 4;
	// begin inline asm
	shfl.sync.down.b32 %r287, %r288, %r294, %r315, %r316;
	// end inline asm
	// begin inline asm
	shfl.sync.down.b32 %r292, %r293, %r294, %r315, %r316;
	// end inline asm
	mov.b64 	%rd162, {%r287, %r292};
	mov.b64 	%fd250, %rd162;
	setp.gt.s32 	%p144, %r266, 27;
	setp.lt.f64 	%p145, %fd249, %fd250;
	selp.f64 	%fd251, %fd250, %fd249, %p145;
	selp.f64 	%fd252, %fd249, %fd251, %p144;
	mov.b64 	%rd163, %fd252;
	mov.b64 	{%r298, %r303}, %rd163;
	mov.b32 	%r304, 8;
	// begin inline asm
	shfl.sync.down.b32 %r297, %r298, %r304, %r315, %r316;
	// end inline asm
	// begin inline asm
	shfl.sync.down.b32 %r302, %r303, %r304, %r315, %r316;
	// end inline asm
	mov.b64 	%rd164, {%r297, %r302};
	mov.b64 	%fd253, %rd164;
	setp.gt.s32 	%p146, %r266, 23;
	setp.lt.f64 	%p147, %fd252, %fd253;
	selp.f64 	%fd254, %fd253, %fd252, %p147;
	selp.f64 	%fd255, %fd252, %fd254, %p146;
	mov.b64 	%rd165, %fd255;
	mov.b64 	{%r308, %r313}, %rd165;
	mov.b32 	%r314, 16;
	// begin inline asm
	shfl.sync.down.b32 %r307, %r308, %r314, %r315, %r316;
	// end inline asm
	// begin inline asm
	shfl.sync.down.b32 %r312, %r313, %r314, %r315, %r316;
	// end inline asm
	mov.b64 	%rd166, {%r307, %r312};
	mov.b64 	%fd256, %rd166;
	setp.gt.s32 	%p148, %r266, 15;
	setp.lt.f64 	%p149, %fd255, %fd256;
	selp.f64 	%fd26, %fd256, %fd255, %p149;
	selp.f64 	%fd380, %fd255, %fd26, %p148;
	setp.ne.s32 	%p150, %r266, 0;
	@%p150 bra 	$L__BB24_36;
	shr.u32 	%r317, %r13, 2;
	and.b32  	%r318, %r317, 248;
	mov.u32 	%r319, _ZZN3cub18CUB_300001_SM_10006detail6reduce28DeviceReduceSingleTileKernelINS2_10policy_hubIdy11max_functorIdEE10Policy1000EPdS9_iS6_ddN4cuda3std3__410__identityEEEvT0_T1_T2_T3_T4_T6_E12temp_storage;
	add.s32 	%r320, %r319, %r318;
	st.shared.f64 	[%r320+8], %fd26;
$L__BB24_36:
	bar.sync 	0;
	setp.ne.s32 	%p151, %r13, 0;
	@%p151 bra 	$L__BB24_72;
	ld.shared.f64 	%fd257, [_ZZN3cub18CUB_300001_SM_10006detail6reduce28DeviceReduceSingleTileKernelINS2_10policy_hubIdy11max_functorIdEE10Policy1000EPdS9_iS6_ddN4cuda3std3__410__identityEEEvT0_T1_T2_T3_T4_T6_E12temp_storage+16];
	setp.lt.f64 	%p152, %fd380, %fd257;
	selp.f64 	%fd258, %fd257, %fd380, %p152;
	ld.shared.f64 	%fd259, [_ZZN3cub18CUB_300001_SM_10006detail6reduce28DeviceReduceSingleTileKernelINS2_10policy_hubIdy11max_functorIdEE10Policy1000EPdS9_iS6_ddN4cuda3std3__410__identityEEEvT0_T1_T2_T3_T4_T6_E12temp_storage+24];
	setp.lt.f64 	%p153, %fd258, %fd259;
	selp.f64 	%fd260, %fd259, %fd258, %p153;
	ld.shared.f64 	%fd261, [_ZZN3cub18CUB_300001_SM_10006detail6reduce28DeviceReduceSingleTileKernelINS2_10policy_hubIdy11max_functorIdEE10Policy1000EPdS9_iS6_ddN4cuda3std3__410__identityEEEvT0_T1_T2_T3_T4_T6_E12temp_storage+32];
	setp.lt.f64 	%p154, %fd260, %fd261;
	selp.f64 	%fd262, %fd261, %fd260, %p154;
	ld.shared.f64 	%fd263, [_ZZN3cub18CUB_300001_SM_10006detail6reduce28DeviceReduceSingleTileKernelINS2_10policy_hubIdy11max_functorIdEE10Policy1000EPdS9_iS6_ddN4cuda3std3__410__identityEEEvT0_T1_T2_T3_T4_T6_E12temp_storage+40];
	setp.lt.f64 	%p155, %fd262, %fd263;
	selp.f64 	%fd264, %fd263, %fd262, %p155;
	ld.shared.f64 	%fd265, [_ZZN3cub18CUB_300001_SM_10006detail6reduce28DeviceReduceSingleTileKernelINS2_10policy_hubIdy11max_functorIdEE10Policy1000EPdS9_iS6_ddN4cuda3std3__410__identityEEEvT0_T1_T2_T3_T4_T6_E12temp_storage+48];
	setp.lt.f64 	%p156, %fd264, %fd265;
	selp.f64 	%fd266, %fd265, %fd264, %p156;
	ld.shared.f64 	%fd267, [_ZZN3cub18CUB_300001_SM_10006detail6reduce28DeviceReduceSingleTileKernelINS2_10policy_hubIdy11max_functorIdEE10Policy1000EPdS9_iS6_ddN4cuda3std3__410__identityEEEvT0_T1_T2_T3_T4_T6_E12temp_storage+56];
	setp.lt.f64 	%p157, %fd266, %fd267;
	selp.f64 	%fd268, %fd267, %fd266, %p157;
	ld.shared.f64 	%fd269, [_ZZN3cub18CUB_300001_SM_10006detail6reduce28DeviceReduceSingleTileKernelINS2_10policy_hubIdy11max_functorIdEE10Policy1000EPdS9_iS6_ddN4cuda3std3__410__identityEEEvT0_T1_T2_T3_T4_T6_E12temp_storage+64];
	setp.lt.f64 	%p158, %fd268, %fd269;
	selp.f64 	%fd380, %fd269, %fd268, %p158;
	bra.uni 	$L__BB24_72;
$L__BB24_38:
	setp.gt.s32 	%p3, %r68, 2047;
	@%p3 bra 	$L__BB24_56;
	mov.u32 	%r35, %tid.x;
	setp.ge.s32 	%p52, %r35, %r68;
	mov.f64 	%fd372, 0d0000000000000000;
	mov.u32 	%r462, %r35;
	@%p52 bra 	$L__BB24_41;
	mul.wide.u32 	%rd81, %r35, 8;
	add.s64 	%rd80, %rd15, %rd81;
	// begin inline asm
	ld.global.nc.u64 %rd79, [%rd80];
	// end inline asm
	mov.b64 	%fd372, %rd79;
	add.s32 	%r462, %r35, 256;
$L__BB24_41:
	setp.ge.s32 	%p53, %r462, %r68;
	@%p53 bra 	$L__BB24_47;
	not.b32 	%r133, %r462;
	add.s32 	%r38, %r68, %r133;
	and.b32  	%r134, %r38, 768;
	setp.eq.s32 	%p54, %r134, 768;
	@%p54 bra 	$L__BB24_45;
	mul.wide.u32 	%rd82, %r462, 8;
	add.s64 	%rd204, %rd15, %rd82;
	shr.u32 	%r135, %r38, 8;
	add.s32 	%r136, %r135, 1;
	and.b32  	%r137, %r136, 3;
	neg.s32 	%r460, %r137;
$L__BB24_44:
	.pragma "nounroll";
	// begin inline asm
	ld.global.nc.u64 %rd83, [%rd204];
	// end inline asm
	mov.b64 	%fd125, %rd83;
	setp.lt.f64 	%p55, %fd372, %fd125;
	selp.f64 	%fd372, %fd125, %fd372, %p55;
	add.s32 	%r462, %r462, 256;
	add.s64 	%rd204, %rd204, 2048;
	add.s32 	%r460, %r460, 1;
	setp.ne.s32 	%p56, %r460, 0;
	@%p56 bra 	$L__BB24_44;
$L__BB24_45:
	setp.lt.u32 	%p57, %r38, 768;
	@%p57 bra 	$L__BB24_47;
$L__BB24_46:
	mul.wide.s32 	%rd93, %r462, 8;
	add.s64 	%rd86, %rd15, %rd93;
	// begin inline asm
	ld.global.nc.u64 %rd85, [%rd86];
	// end inline asm
	mov.b64 	%fd126, %rd85;
	setp.lt.f64 	%p58, %fd372, %fd126;
	selp.f64 	%fd127, %fd126, %fd372, %p58;
	add.s64 	%rd88, %rd86, 2048;
	// begin inline asm
	ld.global.nc.u64 %rd87, [%rd88];
	// end inline asm
	mov.b64 	%fd128, %rd87;
	setp.lt.f64 	%p59, %fd127, %fd128;
	selp.f64 	%fd129, %fd128, %fd127, %p59;
	add.s64 	%rd90, %rd86, 4096;
	// begin inline asm
	ld.global.nc.u64 %rd89, [%rd90];
	// end inline asm
	mov.b64 	%fd130, %rd89;
	setp.lt.f64 	%p60, %fd129, %fd130;
	selp.f64 	%fd131, %fd130, %fd129, %p60;
	add.s64 	%rd92, %rd86, 6144;
	// begin inline asm
	ld.global.nc.u64 %rd91, [%rd92];
	// end inline asm
	mov.b64 	%fd132, %rd91;
	setp.lt.f64 	%p61, %fd131, %fd132;
	selp.f64 	%fd372, %fd132, %fd131, %p61;
	add.s32 	%r462, %r462, 1024;
	setp.lt.s32 	%p62, %r462, %r68;
	@%p62 bra 	$L__BB24_46;
$L__BB24_47:
	setp.lt.s32 	%p63, %r68, 256;
	@%p63 bra 	$L__BB24_52;
	// begin inline asm
	mov.u32 %r201, %laneid;
	// end inline asm
	mov.b64 	%rd104, %fd372;
	mov.b64 	{%r203, %r208}, %rd104;
	mov.b32 	%r209, 1;
	mov.b32 	%r250, 31;
	mov.b32 	%r251, -1;
	// begin inline asm
	shfl.sync.down.b32 %r202, %r203, %r209, %r250, %r251;
	// end inline asm
	// begin inline asm
	shfl.sync.down.b32 %r207, %r208, %r209, %r250, %r251;
	// end inline asm
	mov.b64 	%rd105, {%r202, %r207};
	mov.b64 	%fd180, %rd105;
	setp.gt.s32 	%p91, %r201, 30;
	setp.lt.f64 	%p92, %fd372, %fd180;
	selp.f64 	%fd181, %fd180, %fd372, %p92;
	selp.f64 	%fd182, %fd372, %fd181, %p91;
	mov.b64 	%rd106, %fd182;
	mov.b64 	{%r213, %r218}, %rd106;
	mov.b32 	%r219, 2;
	// begin inline asm
	shfl.sync.down.b32 %r212, %r213, %r219, %r250, %r251;
	// end inline asm
	// begin inline asm
	shfl.sync.down.b32 %r217, %r218, %r219, %r250, %r251;
	// end inline asm
	mov.b64 	%rd107, {%r212, %r217};
	mov.b64 	%fd183, %rd107;
	setp.gt.s32 	%p93, %r201, 29;
	setp.lt.f64 	%p94, %fd182, %fd183;
	selp.f64 	%fd184, %fd183, %fd182, %p94;
	selp.f64 	%fd185, %fd182, %fd184, %p93;
	mov.b64 	%rd108, %fd185;
	mov.b64 	{%r223, %r228}, %rd108;
	mov.b32 	%r229, 4;
	// begin inline asm
	shfl.sync.down.b32 %r222, %r223, %r229, %r250, %r251;
	// end inline asm
	// begin inline asm
	shfl.sync.down.b32 %r227, %r228, %r229, %r250, %r251;
	// end inline asm
	mov.b64 	%rd109, {%r222, %r227};
	mov.b64 	%fd186, %rd109;
	setp.gt.s32 	%p95, %r201, 27;
	setp.lt.f64 	%p96, %fd185, %fd186;
	selp.f64 	%fd187, %fd186, %fd185, %p96;
	selp.f64 	%fd188, %fd185, %fd187, %p95;
	mov.b64 	%rd110, %fd188;
	mov.b64 	{%r233, %r238}, %rd110;
	mov.b32 	%r239, 8;
	// begin inline asm
	shfl.sync.down.b32 %r232, %r233, %r239, %r250, %r251;
	// end inline asm
	// begin inline asm
	shfl.sync.down.b32 %r237, %r238, %r239, %r250, %r251;
	// end inline asm
	mov.b64 	%rd111, {%r232, %r237};
	mov.b64 	%fd189, %rd111;
	setp.gt.s32 	%p97, %r201, 23;
	setp.lt.f64 	%p98, %fd188, %fd189;
	selp.f64 	%fd190, %fd189, %fd188, %p98;
	selp.f64 	%fd191, %fd188, %fd190, %p97;
	mov.b64 	%rd112, %fd191;
	mov.b64 	{%r243, %r248}, %rd112;
	mov.b32 	%r249, 16;
	// begin inline asm
	shfl.sync.down.b32 %r242, %r243, %r249, %r250, %r251;
	// end inline asm
	// begin inline asm
	shfl.sync.down.b32 %r247, %r248, %r249, %r250, %r251;
	// end inline asm
	mov.b64 	%rd113, {%r242, %r247};
	mov.b64 	%fd192, %rd113;
	setp.gt.s32 	%p99, %r201, 15;
	setp.lt.f64 	%p100, %fd191, %fd192;
	selp.f64 	%fd38, %fd192, %fd191, %p100;
	selp.f64 	%fd380, %fd191, %fd38, %p99;
	setp.ne.s32 	%p101, %r201, 0;
	@%p101 bra 	$L__BB24_50;
	shr.u32 	%r252, %r35, 2;
	and.b32  	%r253, %r252, 248;
	mov.u32 	%r254, _ZZN3cub18CUB_300001_SM_10006detail6reduce28DeviceReduceSingleTileKernelINS2_10policy_hubIdy11max_functorIdEE10Policy1000EPdS9_iS6_ddN4cuda3std3__410__identityEEEvT0_T1_T2_T3_T4_T6_E12temp_storage;
	add.s32 	%r255, %r254, %r253;
	st.shared.f64 	[%r255+8], %fd38;
$L__BB24_50:
	bar.sync 	0;
	setp.ne.s32 	%p102, %r35, 0;
	@%p102 bra 	$L__BB24_72;
	ld.shared.f64 	%fd193, [_ZZN3cub18CUB_300001_SM_10006detail6reduce28DeviceReduceSingleTileKernelINS2_10policy_hubIdy11max_functorIdEE10Policy1000EPdS9_iS6_ddN4cuda3std3__410__identityEEEvT0_T1_T2_T3_T4_T6_E12temp_storage+16];
	setp.lt.f64 	%p103, %fd380, %fd193;
	selp.f64 	%fd194, %fd193, %fd380, %p103;
	ld.shared.f64 	%fd195, [_ZZN3cub18CUB_300001_SM_10006detail6reduce28DeviceReduceSingleTileKernelINS2_10policy_hubIdy11max_functorIdEE10Policy1000EPdS9_iS6_ddN4cuda3std3__410__identityEEEvT0_T1_T2_T3_T4_T6_E12temp_storage+24];
	setp.lt.f64 	%p104, %fd194, %fd195;
	selp.f64 	%fd196, %fd195, %fd194, %p104;
	ld.shared.f64 	%fd197, [_ZZN3cub18CUB_300001_SM_10006detail6reduce28DeviceReduceSingleTileKernelINS2_10policy_hubIdy11max_functorIdEE10Policy1000EPdS9_iS6_ddN4cuda3std3__410__identityEEEvT0_T1_T2_T3_T4_T6_E12temp_storage+32];
	setp.lt.f64 	%p105, %fd196, %fd197;
	selp.f64 	%fd198, %fd197, %fd196, %p105;
	ld.shared.f64 	%fd199, [_ZZN3cub18CUB_300001_SM_10006detail6reduce28DeviceReduceSingleTileKernelINS2_10policy_hubIdy11max_functorIdEE10Policy1000EPdS9_iS6_ddN4cuda3std3__410__identityEEEvT0_T1_T2_T3_T4_T6_E12temp_storage+40];
	setp.lt.f64 	%p106, %fd198, %fd199;
	selp.f64 	%fd200, %fd199, %fd198, %p106;
	ld.shared.f64 	%fd201, [_ZZN3cub18CUB_300001_SM_10006detail6reduce28DeviceReduceSingleTileKernelINS2_10policy_hubIdy11max_functorIdEE10Policy1000EPdS9_iS6_ddN4cuda3std3__410__identityEEEvT0_T1_T2_T3_T4_T6_E12temp_storage+48];
	setp.lt.f64 	%p107, %fd200, %fd201;
	selp.f64 	%fd202, %fd201, %fd200, %p107;
	ld.shared.f64 	%fd203, [_ZZN3cub18CUB_300001_SM_10006detail6reduce28DeviceReduceSingleTileKernelINS2_10policy_hubIdy11max_functorIdEE10Policy1000EPdS9_iS6_ddN4cuda3std3__410__identityEEEvT0_T1_T2_T3_T4_T6_E12temp_storage+56];
	setp.lt.f64 	%p108, %fd202, %fd203;
	selp.f64 	%fd204, %fd203, %fd202, %p108;
	ld.shared.f64 	%fd205, [_ZZN3cub18CUB_300001_SM_10006detail6reduce28DeviceReduceSingleTileKernelINS2_10policy_hubIdy11max_functorIdEE10Policy1000EPdS9_iS6_ddN4cuda3std3__410__identityEEEvT0_T1_T2_T3_T4_T6_E12temp_storage+64];
	setp.lt.f64 	%p109, %fd204, %fd205;
	selp.f64 	%fd380, %fd205, %fd204, %p109;
	bra.uni 	$L__BB24_72;
$L__BB24_52:
	// begin inline asm
	mov.u32 %r138, %laneid;
	// end inline asm
	and.b32  	%r189, %r35, 992;
	add.s32 	%r190, %r189, 32;
	setp.gt.s32 	%p64, %r190, %r68;
	not.b32 	%r191, %r189;
	add.s32 	%r192, %r68, %r191;
	selp.b32 	%r187, %r192, 31, %p64;
	mov.b64 	%rd94, %fd372;
	mov.b64 	{%r140, %r145}, %rd94;
	mov.b32 	%r146, 1;
	mov.b32 	%r188, -1;
	// begin inline asm
	shfl.sync.down.b32 %r139, %r140, %r146, %r187, %r188;
	// end inline asm
	// begin inline asm
	shfl.sync.down.b32 %r144, %r145, %r146, %r187, %r188;
	// end inline asm
	mov.b64 	%rd95, {%r139, %r144};
	mov.b64 	%fd133, %rd95;
	setp.lt.s32 	%p65, %r138, %r187;
	setp.lt.f64 	%p66, %fd372, %fd133;
	selp.f64 	%fd134, %fd133, %fd372, %p66;
	selp.f64 	%fd135, %fd134, %fd372, %p65;
	mov.b64 	%rd96, %fd135;
	mov.b64 	{%r150, %r155}, %rd96;
	mov.b32 	%r156, 2;
	// begin inline asm
	shfl.sync.down.b32 %r149, %r150, %r156, %r187, %r188;
	// end inline asm
	// begin inline asm
	shfl.sync.down.b32 %r154, %r155, %r156, %r187, %r188;
	// end inline asm
	mov.b64 	%rd97, {%r149, %r154};
	mov.b64 	%fd136, %rd97;
	add.s32 	%r193, %r138, 2;
	setp.gt.s32 	%p67, %r193, %r187;
	setp.lt.f64 	%p68, %fd135, %fd136;
	selp.f64 	%fd137, %fd136, %fd135, %p68;
	selp.f64 	%fd138, %fd135, %fd137, %p67;
	mov.b64 	%rd98, %fd138;
	mov.b64 	{%r160, %r165}, %rd98;
	mov.b32 	%r166, 4;
	// begin inline asm
	shfl.sync.down.b32 %r159, %r160, %r166, %r187, %r188;
	// end inline asm
	// begin inline asm
	shfl.sync.down.b32 %r164, %r165, %r166, %r187, %r188;
	// end inline asm
	mov.b64 	%rd99, {%r159, %r164};
	mov.b64 	%fd139, %rd99;
	add.s32 	%r194, %r138, 4;
	setp.gt.s32 	%p69, %r194, %r187;
	setp.lt.f64 	%p70, %fd138, %fd139;
	selp.f64 	%fd140, %fd139, %fd138, %p70;
	selp.f64 	%fd141, %fd138, %fd140, %p69;
	mov.b64 	%rd100, %fd141;
	mov.b64 	{%r170, %r175}, %rd100;
	mov.b32 	%r176, 8;
	// begin inline asm
	shfl.sync.down.b32 %r169, %r170, %r176, %r187, %r188;
	// end inline asm
	// begin inline asm
	shfl.sync.down.b32 %r174, %r175, %r176, %r187, %r188;
	// end inline asm
	mov.b64 	%rd101, {%r169, %r174};
	mov.b64 	%fd142, %rd101;
	add.s32 	%r195, %r138, 8;
	setp.gt.s32 	%p71, %r195, %r187;
	setp.lt.f64 	%p72, %fd141, %fd142;
	selp.f64 	%fd143, %fd142, %fd141, %p72;
	selp.f64 	%fd144, %fd141, %fd143, %p71;
	mov.b64 	%rd102, %fd144;
	mov.b64 	{%r180, %r185}, %rd102;
	mov.b32 	%r186, 16;
	// begin inline asm
	shfl.sync.down.b32 %r179, %r180, %r186, %r187, %r188;
	// end inline asm
	// begin inline asm
	shfl.sync.down.b32 %r184, %r185, %r186, %r187, %r188;
	// end inline asm
	mov.b64 	%rd103, {%r179, %r184};
	mov.b64 	%fd145, %rd103;
	add.s32 	%r196, %r138, 16;
	setp.gt.s32 	%p73, %r196, %r187;
	setp.lt.f64 	%p74, %fd144, %fd145;
	selp.f64 	%fd146, %fd145, %fd144, %p74;
	selp.f64 	%fd380, %fd144, %fd146, %p73;
	setp.ne.s32 	%p75, %r138, 0;
	@%p75 bra 	$L__BB24_54;
	shr.u32 	%r197, %r35, 2;
	and.b32  	%r198, %r197, 248;
	mov.u32 	%r199, _ZZN3cub18CUB_300001_SM_10006detail6reduce28DeviceReduceSingleTileKernelINS2_10policy_hubIdy11max_functorIdEE10Policy1000EPdS9_iS6_ddN4cuda3std3__410__identityEEEvT0_T1_T2_T3_T4_T6_E12temp_storage;
	add.s32 	%r200, %r199, %r198;
	st.shared.f64 	[%r200+8], %fd380;
$L__BB24_54:
	bar.sync 	0;
	setp.ne.s32 	%p76, %r35, 0;
	@%p76 bra 	$L__BB24_72;
	setp.gt.s32 	%p77, %r68, 32;
	ld.shared.f64 	%fd147, [_ZZN3cub18CUB_300001_SM_10006detail6reduce28DeviceReduceSingleTileKernelINS2_10policy_hubIdy11max_functorIdEE10Policy1000EPdS9_iS6_ddN4cuda3std3__410__identityEEEvT0_T1_T2_T3_T4_T6_E12temp_storage+16];
	setp.lt.f64 	%p78, %fd380, %fd147;
	selp.f64 	%fd149, %fd147, %fd380, %p78;
	selp.f64 	%fd150, %fd149, %fd380, %p77;
	setp.gt.s32 	%p79, %r68, 64;
	ld.shared.f64 	%fd152, [_ZZN3cub18CUB_300001_SM_10006detail6reduce28DeviceReduceSingleTileKernelINS2_10policy_hubIdy11max_functorIdEE10Policy1000EPdS9_iS6_ddN4cuda3std3__410__identityEEEvT0_T1_T2_T3_T4_T6_E12temp_storage+24];
	setp.lt.f64 	%p80, %fd150, %fd152;
	selp.f64 	%fd154, %fd152, %fd150, %p80;
	selp.f64 	%fd155, %fd154, %fd150, %p79;
	setp.gt.s32 	%p81, %r68, 96;
	ld.shared.f64 	%fd157, [_ZZN3cub18CUB_300001_SM_10006detail6reduce28DeviceReduceSingleTileKernelINS2_10policy_hubIdy11max_functorIdEE10Policy1000EPdS9_iS6_ddN4cuda3std3__410__identityEEEvT0_T1_T2_T3_T4_T6_E12temp_storage+32];
	setp.lt.f64 	%p82, %fd155, %fd157;
	selp.f64 	%fd159, %fd157, %fd155, %p82;
	selp.f64 	%fd160, %fd159, %fd155, %p81;
	setp.gt.s32 	%p83, %r68, 128;
	ld.shared.f64 	%fd162, [_ZZN3cub18CUB_300001_SM_10006detail6reduce28DeviceReduceSingleTileKernelINS2_10policy_hubIdy11max_functorIdEE10Policy1000EPdS9_iS6_ddN4cuda3std3__410__identityEEEvT0_T1_T2_T3_T4_T6_E12temp_storage+40];
	setp.lt.f64 	%p84, %fd160, %fd162;
	selp.f64 	%fd164, %fd162, %fd160, %p84;
	selp.f64 	%fd165, %fd164, %fd160, %p83;
	setp.gt.s32 	%p85, %r68, 160;
	ld.shared.f64 	%fd167, [_ZZN3cub18CUB_300001_SM_10006detail6reduce28DeviceReduceSingleTileKernelINS2_10policy_hubIdy11max_functorIdEE10Policy1000EPdS9_iS6_ddN4cuda3std3__410__identityEEEvT0_T1_T2_T3_T4_T6_E12temp_storage+48];
	setp.lt.f64 	%p86, %fd165, %fd167;
	selp.f64 	%fd169, %fd167, %fd165, %p86;
	selp.f64 	%fd170, %fd169, %fd165, %p85;
	setp.gt.s32 	%p87, %r68, 192;
	ld.shared.f64 	%fd172, [_ZZN3cub18CUB_300001_SM_10006detail6reduce28DeviceReduceSingleTileKernelINS2_10policy_hubIdy11max_functorIdEE10Policy1000EPdS9_iS6_ddN4cuda3std3__410__identityEEEvT0_T1_T2_T3_T4_T6_E12temp_storage+56];
	setp.lt.f64 	%p88, %fd170, %fd172;
	selp.f64 	%fd174, %fd172, %fd170, %p88;
	selp.f64 	%fd175, %fd174, %fd170, %p87;
	setp.gt.s32 	%p89, %r68, 224;
	ld.shared.f64 	%fd177, [_ZZN3cub18CUB_300001_SM_10006detail6reduce28DeviceReduceSingleTileKernelINS2_10policy_hubIdy11max_functorIdEE10Policy1000EPdS9_iS6_ddN4cuda3std3__410__identityEEEvT0_T1_T2_T3_T4_T6_E12temp_storage+64];
	setp.lt.f64 	%p90, %fd175, %fd177;
	selp.f64 	%fd179, %fd177, %fd175, %p90;
	selp.f64 	%fd380, %fd179, %fd175, %p89;
	bra.uni 	$L__BB24_72;
$L__BB24_56:
	mov.u32 	%r47, %tid.x;
	mul.wide.u32 	%rd34, %r47, 8;
	add.s64 	%rd19, %rd15, %rd34;
	// begin inline asm
	ld.global.nc.u64 %rd18, [%rd19];
	// end inline asm
	mov.b64 	%fd59, %rd18;
	add.s64 	%rd21, %rd19, 2048;
	// begin inline asm
	ld.global.nc.u64 %rd20, [%rd21];
	// end inline asm
	mov.b64 	%fd60, %rd20;
	add.s64 	%rd23, %rd19, 4096;
	// begin inline asm
	ld.global.nc.u64 %rd22, [%rd23];
	// end inline asm
	mov.b64 	%fd61, %rd22;
	add.s64 	%rd25, %rd19, 6144;
	// begin inline asm
	ld.global.nc.u64 %rd24, [%rd25];
	// end inline asm
	mov.b64 	%fd62, %rd24;
	add.s64 	%rd27, %rd19, 8192;
	// begin inline asm
	ld.global.nc.u64 %rd26, [%rd27];
	// end inline asm
	mov.b64 	%fd63, %rd26;
	add.s64 	%rd29, %rd19, 10240;
	// begin inline asm
	ld.global.nc.u64 %rd28, [%rd29];
	// end inline asm
	mov.b64 	%fd64, %rd28;
	add.s64 	%rd31, %rd19, 12288;
	// begin inline asm
	ld.global.nc.u64 %rd30, [%rd31];
	// end inline asm
	mov.b64 	%fd65, %rd30;
	add.s64 	%rd33, %rd19, 14336;
	// begin inline asm
	ld.global.nc.u64 %rd32, [%rd33];
	// end inline asm
	mov.b64 	%fd66, %rd32;
	setp.lt.f64 	%p4, %fd59, %fd60;
	selp.f64 	%fd67, %fd60, %fd59, %p4;
	setp.lt.f64 	%p5, %fd67, %fd61;
	selp.f64 	%fd68, %fd61, %fd67, %p5;
	setp.lt.f64 	%p6, %fd68, %fd62;
	selp.f64 	%fd69, %fd62, %fd68, %p6;
	setp.lt.f64 	%p7, %fd69, %fd63;
	selp.f64 	%fd70, %fd63, %fd69, %p7;
	setp.lt.f64 	%p8, %fd70, %fd64;
	selp.f64 	%fd71, %fd64, %fd70, %p8;
	setp.lt.f64 	%p9, %fd71, %fd65;
	selp.f64 	%fd72, %fd65, %fd71, %p9;
	setp.lt.f64 	%p10, %fd72, %fd66;
	selp.f64 	%fd379, %fd66, %fd72, %p10;
	setp.lt.u32 	%p11, %r68, 4096;
	mov.b32 	%r465, 2048;
	@%p11 bra 	$L__BB24_60;
	add.s32 	%r48, %r68, -2048;
	mov.b32 	%r465, 2048;
$L__BB24_58:
	mul.wide.s32 	%rd51, %r465, 8;
	add.s64 	%rd36, %rd19, %rd51;
	// begin inline asm
	ld.global.nc.u64 %rd35, [%rd36];
	// end inline asm
	mov.b64 	%fd73, %rd35;
	add.s64 	%rd38, %rd36, 2048;
	// begin inline asm
	ld.global.nc.u64 %rd37, [%rd38];
	// end inline asm
	mov.b64 	%fd74, %rd37;
	add.s64 	%rd40, %rd36, 4096;
	// begin inline asm
	ld.global.nc.u64 %rd39, [%rd40];
	// end inline asm
	mov.b64 	%fd75, %rd39;
	add.s64 	%rd42, %rd36, 6144;
	// begin inline asm
	ld.global.nc.u64 %rd41, [%rd42];
	// end inline asm
	mov.b64 	%fd76, %rd41;
	add.s64 	%rd44, %rd36, 8192;
	// begin inline asm
	ld.global.nc.u64 %rd43, [%rd44];
	// end inline asm
	mov.b64 	%fd77, %rd43;
	add.s64 	%rd46, %rd36, 10240;
	// begin inline asm
	ld.global.nc.u64 %rd45, [%rd46];
	// end inline asm
	mov.b64 	%fd78, %rd45;
	add.s64 	%rd48, %rd36, 12288;
	// begin inline asm
	ld.global.nc.u64 %rd47, [%rd48];
	// end inline asm
	mov.b64 	%fd79, %rd47;
	add.s64 	%rd50, %rd36, 14336;
	// begin inline asm
	ld.global.nc.u64 %rd49, [%rd50];
	// end inline asm
	mov.b64 	%fd80, %rd49;
	setp.lt.f64 	%p12, %fd379, %fd73;
	selp.f64 	%fd81, %fd73, %fd379, %p12;
	setp.lt.f64 	%p13, %fd81, %fd74;
	selp.f64 	%fd82, %fd74, %fd81, %p13;
	setp.lt.f64 	%p14, %fd82, %fd75;
	selp.f64 	%fd83, %fd75, %fd82, %p14;
	setp.lt.f64 	%p15, %fd83, %fd76;
	selp.f64 	%fd84, %fd76, %fd83, %p15;
	setp.lt.f64 	%p16, %fd84, %fd77;
	selp.f64 	%fd85, %fd77, %fd84, %p16;
	setp.lt.f64 	%p17, %fd85, %fd78;
	selp.f64 	%fd86, %fd78, %fd85, %p17;
	setp.lt.f64 	%p18, %fd86, %fd79;
	selp.f64 	%fd87, %fd79, %fd86, %p18;
	setp.lt.f64 	%p19, %fd87, %fd80;
	selp.f64 	%fd379, %fd80, %fd87, %p19;
	sub.s32 	%r71, %r68, %r465;
	setp.lt.s32 	%p20, %r71, 2048;
	@%p20 bra 	$L__BB24_68;
	add.s32 	%r465, %r465, 2048;
	setp.le.s32 	%p21, %r465, %r48;
	@%p21 bra 	$L__BB24_58;
$L__BB24_60:
	setp.le.s32 	%p22, %r68, %r465;
	@%p22 bra 	$L__BB24_68;
	sub.s32 	%r52, %r68, %r465;
	setp.ge.s32 	%p23, %r47, %r52;
	@%p23 bra 	$L__BB24_68;
	not.b32 	%r72, %r47;
	add.s32 	%r73, %r68, %r72;
	sub.s32 	%r53, %r73, %r465;
	and.b32  	%r74, %r53, 768;
	setp.eq.s32 	%p24, %r74, 768;
	mov.u32 	%r469, %r47;
	@%p24 bra 	$L__BB24_65;
	add.s32 	%r467, %r47, %r465;
	shr.u32 	%r75, %r53, 8;
	add.s32 	%r76, %r75, 1;
	and.b32  	%r77, %r76, 3;
	neg.s32 	%r466, %r77;
	mov.u32 	%r469, %r47;
$L__BB24_64:
	.pragma "nounroll";
	mul.wide.u32 	%rd54, %r467, 8;
	add.s64 	%rd53, %rd15, %rd54;
	// begin inline asm
	ld.global.nc.u64 %rd52, [%rd53];
	// end inline asm
	mov.b64 	%fd89, %rd52;
	setp.lt.f64 	%p25, %fd379, %fd89;
	selp.f64 	%fd379, %fd89, %fd379, %p25;
	add.s32 	%r469, %r469, 256;
	add.s32 	%r467, %r467, 256;
	add.s32 	%r466, %r466, 1;
	setp.ne.s32 	%p26, %r466, 0;
	@%p26 bra 	$L__BB24_64;
$L__BB24_65:
	setp.lt.u32 	%p27, %r53, 768;
	@%p27 bra 	$L__BB24_68;
	cvt.u64.u32 	%rd55, %r469;
	cvt.u64.u32 	%rd56, %r465;
	add.s64 	%rd57, %rd55, %rd56;
	shl.b64 	%rd58, %rd57, 3;
	add.s64 	%rd59, %rd58, %rd15;
	add.s64 	%rd205, %rd59, 4096;
	add.s32 	%r470, %r469, %r465;
$L__BB24_67:
	mul.wide.u32 	%rd68, %r470, 8;
	add.s64 	%rd61, %rd15, %rd68;
	// begin inline asm
	ld.global.nc.u64 %rd60, [%rd61];
	// end inline asm
	mov.b64 	%fd90, %rd60;
	setp.lt.f64 	%p28, %fd379, %fd90;
	selp.f64 	%fd91, %fd90, %fd379, %p28;
	add.s64 	%rd63, %rd205, -2048;
	// begin inline asm
	ld.global.nc.u64 %rd62, [%rd63];
	// end inline asm
	mov.b64 	%fd92, %rd62;
	setp.lt.f64 	%p29, %fd91, %fd92;
	selp.f64 	%fd93, %fd92, %fd91, %p29;
	// begin inline asm
	ld.global.nc.u64 %rd64, [%rd205];
	// end inline asm
	mov.b64 	%fd94, %rd64;
	setp.lt.f64 	%p30, %fd93, %fd94;
	selp.f64 	%fd95, %fd94, %fd93, %p30;
	add.s64 	%rd67, %rd205, 2048;
	// begin inline asm
	ld.global.nc.u64 %rd66, [%rd67];
	// end inline asm
	mov.b64 	%fd96, %rd66;
	setp.lt.f64 	%p31, %fd95, %fd96;
	selp.f64 	%fd379, %fd96, %fd95, %p31;
	add.s32 	%r469, %r469, 1024;
	add.s64 	%rd205, %rd205, 8192;
	add.s32 	%r470, %r470, 1024;
	setp.lt.s32 	%p32, %r469, %r52;
	@%p32 bra 	$L__BB24_67;
$L__BB24_68:
	// begin inline asm
	mov.u32 %r78, %laneid;
	// end inline asm
	mov.b64 	%rd69, %fd379;
	mov.b64 	{%r80, %r85}, %rd69;
	mov.b32 	%r86, 1;
	mov.b32 	%r127, 31;
	mov.b32 	%r128, -1;
	// begin inline asm
	shfl.sync.down.b32 %r79, %r80, %r86, %r127, %r128;
	// end inline asm
	// begin inline asm
	shfl.sync.down.b32 %r84, %r85, %r86, %r127, %r128;
	// end inline asm
	mov.b64 	%rd70, {%r79, %r84};
	mov.b64 	%fd97, %rd70;
	setp.gt.s32 	%p33, %r78, 30;
	setp.lt.f64 	%p34, %fd379, %fd97;
	selp.f64 	%fd98, %fd97, %fd379, %p34;
	selp.f64 	%fd99, %fd379, %fd98, %p33;
	mov.b64 	%rd71, %fd99;
	mov.b64 	{%r90, %r95}, %rd71;
	mov.b32 	%r96, 2;
	// begin inline asm
	shfl.sync.down.b32 %r89, %r90, %r96, %r127, %r128;
	// end inline asm
	// begin inline asm
	shfl.sync.down.b32 %r94, %r95, %r96, %r127, %r128;
	// end inline asm
	mov.b64 	%rd72, {%r89, %r94};
	mov.b64 	%fd100, %rd72;
	setp.gt.s32 	%p35, %r78, 29;
	setp.lt.f64 	%p36, %fd99, %fd100;
	selp.f64 	%fd101, %fd100, %fd99, %p36;
	selp.f64 	%fd102, %fd99, %fd101, %p35;
	mov.b64 	%rd73, %fd102;
	mov.b64 	{%r100, %r105}, %rd73;
	mov.b32 	%r106, 4;
	// begin inline asm
	shfl.sync.down.b32 %r99, %r100, %r106, %r127, %r128;
	// end inline asm
	// begin inline asm
	shfl.sync.down.b32 %r104, %r105, %r106, %r127, %r128;
	// end inline asm
	mov.b64 	%rd74, {%r99, %r104};
	mov.b64 	%fd103, %rd74;
	setp.gt.s32 	%p37, %r78, 27;
	setp.lt.f64 	%p38, %fd102, %fd103;
	selp.f64 	%fd104, %fd103, %fd102, %p38;
	selp.f64 	%fd105, %fd102, %fd104, %p37;
	mov.b64 	%rd75, %fd105;
	mov.b64 	{%r110, %r115}, %rd75;
	mov.b32 	%r116, 8;
	// begin inline asm
	shfl.sync.down.b32 %r109, %r110, %r116, %r127, %r128;
	// end inline asm
	// begin inline asm
	shfl.sync.down.b32 %r114, %r115, %r116, %r127, %r128;
	// end inline asm
	mov.b64 	%rd76, {%r109, %r114};
	mov.b64 	%fd106, %rd76;
	setp.gt.s32 	%p39, %r78, 23;
	setp.lt.f64 	%p40, %fd105, %fd106;
	selp.f64 	%fd107, %fd106, %fd105, %p40;
	selp.f64 	%fd108, %fd105, %fd107, %p39;
	mov.b64 	%rd77, %fd108;
	mov.b64 	{%r120, %r125}, %rd77;
	mov.b32 	%r126, 16;
	// begin inline asm
	shfl.sync.down.b32 %r119, %r120, %r126, %r127, %r128;
	// end inline asm
	// begin inline asm
	shfl.sync.down.b32 %r124, %r125, %r126, %r127, %r128;
	// end inline asm
	mov.b64 	%rd78, {%r119, %r124};
	mov.b64 	%fd109, %rd78;
	setp.gt.s32 	%p41, %r78, 15;
	setp.lt.f64 	%p42, %fd108, %fd109;
	selp.f64 	%fd54, %fd109, %fd108, %p42;
	selp.f64 	%fd380, %fd108, %fd54, %p41;
	setp.ne.s32 	%p43, %r78, 0;
	@%p43 bra 	$L__BB24_70;
	shr.u32 	%r129, %r47, 2;
	and.b32  	%r130, %r129, 248;
	mov.u32 	%r131, _ZZN3cub18CUB_300001_SM_10006detail6reduce28DeviceReduceSingleTileKernelINS2_10policy_hubIdy11max_functorIdEE10Policy1000EPdS9_iS6_ddN4cuda3std3__410__identityEEEvT0_T1_T2_T3_T4_T6_E12temp_storage;
	add.s32 	%r132, %r131, %r130;
	st.shared.f64 	[%r132+8], %fd54;
$L__BB24_70:
	bar.sync 	0;
	setp.ne.s32 	%p44, %r47, 0;
	@%p44 bra 	$L__BB24_72;
	ld.shared.f64 	%fd110, [_ZZN3cub18CUB_300001_SM_10006detail6reduce28DeviceReduceSingleTileKernelINS2_10policy_hubIdy11max_functorIdEE10Policy1000EPdS9_iS6_ddN4cuda3std3__410__identityEEEvT0_T1_T2_T3_T4_T6_E12temp_storage+16];
	setp.lt.f64 	%p45, %fd380, %fd110;
	selp.f64 	%fd111, %fd110, %fd380, %p45;
	ld.shared.f64 	%fd112, [_ZZN3cub18CUB_300001_SM_10006detail6reduce28DeviceReduceSingleTileKernelINS2_10policy_hubIdy11max_functorIdEE10Policy1000EPdS9_iS6_ddN4cuda3std3__410__identityEEEvT0_T1_T2_T3_T4_T6_E12temp_storage+24];
	setp.lt.f64 	%p46, %fd111, %fd112;
	selp.f64 	%fd113, %fd112, %fd111, %p46;
	ld.shared.f64 	%fd114, [_ZZN3cub18CUB_300001_SM_10006detail6reduce28DeviceReduceSingleTileKernelINS2_10policy_hubIdy11max_functorIdEE10Policy1000EPdS9_iS6_ddN4cuda3std3__410__identityEEEvT0_T1_T2_T3_T4_T6_E12temp_storage+32];
	setp.lt.f64 	%p47, %fd113, %fd114;
	selp.f64 	%fd115, %fd114, %fd113, %p47;
	ld.shared.f64 	%fd116, [_ZZN3cub18CUB_300001_SM_10006detail6reduce28DeviceReduceSingleTileKernelINS2_10policy_hubIdy11max_functorIdEE10Policy1000EPdS9_iS6_ddN4cuda3std3__410__identityEEEvT0_T1_T2_T3_T4_T6_E12temp_storage+40];
	setp.lt.f64 	%p48, %fd115, %fd116;
	selp.f64 	%fd117, %fd116, %fd115, %p48;
	ld.shared.f64 	%fd118, [_ZZN3cub18CUB_300001_SM_10006detail6reduce28DeviceReduceSingleTileKernelINS2_10policy_hubIdy11max_functorIdEE10Policy1000EPdS9_iS6_ddN4cuda3std3__410__identityEEEvT0_T1_T2_T3_T4_T6_E12temp_storage+48];
	setp.lt.f64 	%p49, %fd117, %fd118;
	selp.f64 	%fd119, %fd118, %fd117, %p49;
	ld.shared.f64 	%fd120, [_ZZN3cub18CUB_300001_SM_10006detail6reduce28DeviceReduceSingleTileKernelINS2_10policy_hubIdy11max_functorIdEE10Policy1000EPdS9_iS6_ddN4cuda3std3__410__identityEEEvT0_T1_T2_T3_T4_T6_E12temp_storage+56];
	setp.lt.f64 	%p50, %fd119, %fd120;
	selp.f64 	%fd121, %fd120, %fd119, %p50;
	ld.shared.f64 	%fd122, [_ZZN3cub18CUB_300001_SM_10006detail6reduce28DeviceReduceSingleTileKernelINS2_10policy_hubIdy11max_functorIdEE10Policy1000EPdS9_iS6_ddN4cuda3std3__410__identityEEEvT0_T1_T2_T3_T4_T6_E12temp_storage+64];
	setp.lt.f64 	%p51, %fd121, %fd122;
	selp.f64 	%fd380, %fd122, %fd121, %p51;
$L__BB24_72:
	mov.u32 	%r444, %tid.x;
	setp.ne.s32 	%p217, %r444, 0;
	@%p217 bra 	$L__BB24_74;
	setp.lt.f64 	%p218, %fd58, %fd380;
	selp.f64 	%fd353, %fd380, %fd58, %p218;
	st.global.f64 	[%rd1], %fd353;
$L__BB24_74:
	ret;

}
	// .globl	_ZN3cub18CUB_300001_SM_10006detail6reduce28DeviceReduceSingleTileKernelINS2_10policy_hubIdj11add_functorIdEE10Policy1000EN6thrust24THRUST_300001_SM_1000_NS6detail15normal_iteratorINSA_10device_ptrIdEEEEPdjS6_dd14square_functorIdEEEvT0_T1_T2_T3_T4_T6_
.visible .entry _ZN3cub18CUB_300001_SM_10006detail6reduce28DeviceReduceSingleTileKernelINS2_10policy_hubIdj11add_functorIdEE10Policy1000EN6thrust24THRUST_300001_SM_1000_NS6detail15normal_iteratorINSA_10device_ptrIdEEEEPdjS6_dd14square_functorIdEEEvT0_T1_T2_T3_T4_T6_(
	.param .align 8 .b8 _ZN3cub18CUB_300001_SM_10006detail6reduce28DeviceReduceSingleTileKernelINS2_10policy_hubIdj11add_functorIdEE10Policy1000EN6thrust24THRUST_300001_SM_1000_NS6detail15normal_iteratorINSA_10device_ptrIdEEEEPdjS6_dd14square_functorIdEEEvT0_T1_T2_T3_T4_T6__param_0[8],
	.param .u64 .ptr .align 1 _ZN3cub18CUB_300001_SM_10006detail6reduce28DeviceReduceSingleTileKernelINS2_10policy_hubIdj11add_functorIdEE10Policy1000EN6thrust24THRUST_300001_SM_1000_NS6detail15normal_iteratorINSA_10device_ptrIdEEEEPdjS6_dd14square_functorIdEEEvT0_T1_T2_T3_T4_T6__param_1,
	.param .u32 _ZN3cub18CUB_300001_SM_10006detail6reduce28DeviceReduceSingleTileKernelINS2_10policy_hubIdj11add_functorIdEE10Policy1000EN6thrust24THRUST_300001_SM_1000_NS6detail15normal_iteratorINSA_10device_ptrIdEEEEPdjS6_dd14square_functorIdEEEvT0_T1_T2_T3_T4_T6__param_2,
	.param .align 1 .b8 _ZN3cub18CUB_300001_SM_10006detail6reduce28DeviceReduceSingleTileKernelINS2_10policy_hubIdj11add_functorIdEE10Policy1000EN6thrust24THRUST_300001_SM_1000_NS6detail15normal_iteratorINSA_10device_ptrIdEEEEPdjS6_dd14square_functorIdEEEvT0_T1_T2_T3_T4_T6__param_3[1],
	.param .f64 _ZN3cub18CUB_300001_SM_10006detail6reduce28DeviceReduceSingleTileKernelINS2_10policy_hubIdj11add_functorIdEE10Policy1000EN6thrust24THRUST_300001_SM_1000_NS6detail15normal_iteratorINSA_10device_ptrIdEEEEPdjS6_dd14square_functorIdEEEvT0_T1_T2_T3_T4_T6__param_4,
	.param .align 1 .b8 _ZN3cub18CUB_300001_SM_10006detail6reduce28DeviceReduceSingleTileKernelINS2_10policy_hubIdj11add_functorIdEE10Policy1000EN6thrust24THRUST_300001_SM_1000_NS6detail15normal_iteratorINSA_10device_ptrIdEEEEPdjS6_dd14square_functorIdEEEvT0_T1_T2_T3_T4_T6__param_5[1]
)
.maxntid 256
.minnctapersm 1
{
	.reg .pred 	%p<59>;
	.reg .b32 	%r<286>;
	.reg .b64 	%rd<114>;
	.reg .b64 	%fd<298>;
	// demoted variable
	.shared .align 8 .b8 _ZZN3cub18CUB_300001_SM_10006detail6reduce28DeviceReduceSingleTileKernelINS2_10policy_hubIdj11add_functorIdEE10Policy1000EN6thrust24THRUST_300001_SM_1000_NS6detail15normal_iteratorINSA_10device_ptrIdEEEEPdjS6_dd14square_functorIdEEEvT0_T1_T2_T3_T4_T6_E12temp_storage[80];
	ld.param.u64 	%rd9, [_ZN3cub18CUB_300001_SM_10006detail6reduce28DeviceReduceSingleTileKernelINS2_10policy_hubIdj11add_functorIdEE10Policy1000EN6thrust24THRUST_300001_SM_1000_NS6detail15normal_iteratorINSA_10device_ptrIdEEEEPdjS6_dd14square_functorIdEEEvT0_T1_T2_T3_T4_T6__param_0];
	ld.param.u64 	%rd10, [_ZN3cub18CUB_300001_SM_10006detail6reduce28DeviceReduceSingleTileKernelINS2_10policy_hubIdj11add_functorIdEE10Policy1000EN6thrust24THRUST_300001_SM_1000_NS6detail15normal_iteratorINSA_10device_ptrIdEEEEPdjS6_dd14square_functorIdEEEvT0_T1_T2_T3_T4_T6__param_1];
	ld.param.u32 	%r51, [_ZN3cub18CUB_300001_SM_10006detail6reduce28DeviceReduceSingleTileKernelINS2_10policy_hubIdj11add_functorIdEE10Policy1000EN6thrust24THRUST_300001_SM_1000_NS6detail15normal_iteratorINSA_10device_ptrIdEEEEPdjS6_dd14square_functorIdEEEvT0_T1_T2_T3_T4_T6__param_2];
	ld.param.f64 	%fd42, [_ZN3cub18CUB_300001_SM_10006detail6reduce28DeviceReduceSingleTileKernelINS2_10policy_hubIdj11add_functorIdEE10Policy1000EN6thrust24THRUST_300001_SM_1000_NS6detail15normal_iteratorINSA_10device_ptrIdEEEEPdjS6_dd14square_functorIdEEEvT0_T1_T2_T3_T4_T6__param_4];
	cvta.to.global.u64 	%rd1, %rd10;
	setp.ne.s32 	%p1, %r51, 0;
	@%p1 bra 	$L__BB25_3;
	mov.u32 	%r268, %tid.x;
	setp.ne.s32 	%p58, %r268, 0;
	@%p58 bra 	$L__BB25_52;
	st.global.f64 	[%rd1], %fd42;
	bra.uni 	$L__BB25_52;
$L__BB25_3:
	cvta.to.global.u64 	%rd2, %rd9;
	setp.gt.u32 	%p2, %r51, 2047;
	@%p2 bra 	$L__BB25_28;
	mov.u32 	%r1, %tid.x;
	setp.ge.u32 	%p24, %r1, %r51;
	mov.f64 	%fd285, 0d0000000000000000;
	mov.u32 	%r272, %r1;
	@%p24 bra 	$L__BB25_6;
	mul.wide.u32 	%rd83, %r1, 8;
	add.s64 	%rd84, %rd2, %rd83;
	ld.global.f64 	%fd157, [%rd84];
	mul.f64 	%fd285, %fd157, %fd157;
	add.s32 	%r272, %r1, 256;
$L__BB25_6:
	setp.ge.u32 	%p25, %r272, %r51;
	@%p25 bra 	$L__BB25_19;
	not.b32 	%r145, %r272;
	add.s32 	%r146, %r51, %r145;
	shr.u32 	%r147, %r146, 8;
	add.s32 	%r4, %r147, 1;
	and.b32  	%r5, %r4, 15;
	setp.lt.u32 	%p26, %r146, 3840;
	@%p26 bra 	$L__BB25_10;
	and.b32  	%r148, %r4, 33554416;
	neg.s32 	%r270, %r148;
	mul.wide.u32 	%rd85, %r272, 8;
	add.s64 	%rd86, %rd85, %rd2;
	add.s64 	%rd112, %rd86, 16384;
$L__BB25_9:
	.pragma "nounroll";
	ld.global.f64 	%fd159, [%rd112+-16384];
	fma.rn.f64 	%fd160, %fd159, %fd159, %fd285;
	ld.global.f64 	%fd161, [%rd112+-14336];
	fma.rn.f64 	%fd162, %fd161, %fd161, %fd160;
	ld.global.f64 	%fd163, [%rd112+-12288];
	fma.rn.f64 	%fd164, %fd163, %fd163, %fd162;
	ld.global.f64 	%fd165, [%rd112+-10240];
	fma.rn.f64 	%fd166, %fd165, %fd165, %fd164;
	ld.global.f64 	%fd167, [%rd112+-8192];
	fma.rn.f64 	%fd168, %fd167, %fd167, %fd166;
	ld.global.f64 	%fd169, [%rd112+-6144];
	fma.rn.f64 	%fd170, %fd169, %fd169, %fd168;
	ld.global.f64 	%fd171, [%rd112+-4096];
	fma.rn.f64 	%fd172, %fd171, %fd171, %fd170;
	ld.global.f64 	%fd173, [%rd112+-2048];
	fma.rn.f64 	%fd174, %fd173, %fd173, %fd172;
	ld.global.f64 	%fd175, [%rd112];
	fma.rn.f64 	%fd176, %fd175, %fd175, %fd174;
	ld.global.f64 	%fd177, [%rd112+2048];
	fma.rn.f64 	%fd178, %fd177, %fd177, %fd176;
	ld.global.f64 	%fd179, [%rd112+4096];
	fma.rn.f64 	%fd180, %fd179, %fd179, %fd178;
	ld.global.f64 	%fd181, [%rd112+6144];
	fma.rn.f64 	%fd182, %fd181, %fd181, %fd180;
	ld.global.f64 	%fd183, [%rd112+8192];
	fma.rn.f64 	%fd184, %fd183, %fd183, %fd182;
	ld.global.f64 	%fd185, [%rd112+10240];
	fma.rn.f64 	%fd186, %fd185, %fd185, %fd184;
	ld.global.f64 	%fd187, [%rd112+12288];
	fma.rn.f64 	%fd188, %fd187, %fd187, %fd186;
	ld.global.f64 	%fd189, [%rd112+14336];
	fma.rn.f64 	%fd285, %fd189, %fd189, %fd188;
	add.s32 	%r272, %r272, 4096;
	add.s32 	%r270, %r270, 16;
	add.s64 	%rd112, %rd112, 32768;
	setp.ne.s32 	%p27, %r270, 0;
	@%p27 bra 	$L__BB25_9;
$L__BB25_10:
	setp.eq.s32 	%p28, %r5, 0;
	@%p28 bra 	$L__BB25_19;
	and.b32  	%r12, %r4, 7;
	setp.lt.u32 	%p29, %r5, 8;
	@%p29 bra 	$L__BB25_13;
	mul.wide.u32 	%rd87, %r272, 8;
	add.s64 	%rd88, %rd2, %rd87;
	ld.global.f64 	%fd191, [%rd88];
	fma.rn.f64 	%fd192, %fd191, %fd191, %fd285;
	ld.global.f64 	%fd193, [%rd88+2048];
	fma.rn.f64 	%fd194, %fd193, %fd193, %fd192;
	ld.global.f64 	%fd195, [%rd88+4096];
	fma.rn.f64 	%fd196, %fd195, %fd195, %fd194;
	ld.global.f64 	%fd197, [%rd88+6144];
	fma.rn.f64 	%fd198, %fd197, %fd197, %fd196;
	ld.global.f64 	%fd199, [%rd88+8192];
	fma.rn.f64 	%fd200, %fd199, %fd199, %fd198;
	ld.global.f64 	%fd201, [%rd88+10240];
	fma.rn.f64 	%fd202, %fd201, %fd201, %fd200;
	ld.global.f64 	%fd203, [%rd88+12288];
	fma.rn.f64 	%fd204, %fd203, %fd203, %fd202;
	ld.global.f64 	%fd205, [%rd88+14336];
	fma.rn.f64 	%fd285, %fd205, %fd205, %fd204;
	add.s32 	%r272, %r272, 2048;
$L__BB25_13:
	setp.eq.s32 	%p30, %r12, 0;
	@%p30 bra 	$L__BB25_19;
	and.b32  	%r15, %r4, 3;
	setp.lt.u32 	%p31, %r12, 4;
	@%p31 bra 	$L__BB25_16;
	mul.wide.u32 	%rd89, %r272, 8;
	add.s64 	%rd90, %rd2, %rd89;
	ld.global.f64 	%fd207, [%rd90];
	fma.rn.f64 	%fd208, %fd207, %fd207, %fd285;
	ld.global.f64 	%fd209, [%rd90+2048];
	fma.rn.f64 	%fd210, %fd209, %fd209, %fd208;
	ld.global.f64 	%fd211, [%rd90+4096];
	fma.rn.f64 	%fd212, %fd211, %fd211, %fd210;
	ld.global.f64 	%fd213, [%rd90+6144];
	fma.rn.f64 	%fd285, %fd213, %fd213, %fd212;
	add.s32 	%r272, %r272, 1024;
$L__BB25_16:
	setp.eq.s32 	%p32, %r15, 0;
	@%p32 bra 	$L__BB25_19;
	mul.wide.u32 	%rd91, %r272, 8;
	add.s64 	%rd113, %rd2, %rd91;
	neg.s32 	%r275, %r15;
$L__BB25_18:
	.pragma "nounroll";
	ld.global.f64 	%fd214, [%rd113];
	fma.rn.f64 	%fd285, %fd214, %fd214, %fd285;
	add.s64 	%rd113, %rd113, 2048;
	add.s32 	%r275, %r275, 1;
	setp.ne.s32 	%p33, %r275, 0;
	@%p33 bra 	$L__BB25_18;
$L__BB25_19:
	setp.lt.u32 	%p34, %r51, 256;
	@%p34 bra 	$L__BB25_24;
	// begin inline asm
	mov.u32 %r212, %laneid;
	// end inline asm
	mov.b64 	%rd102, %fd285;
	mov.b64 	{%r214, %r219}, %rd102;
	mov.b32 	%r220, 1;
	mov.b32 	%r261, 31;
	mov.b32 	%r262, -1;
	// begin inline asm
	shfl.sync.down.b32 %r213, %r214, %r220, %r261, %r262;
	// end inline asm
	// begin inline asm
	shfl.sync.down.b32 %r218, %r219, %r220, %r261, %r262;
	// end inline asm
	mov.b64 	%rd103, {%r213, %r218};
	mov.b64 	%fd249, %rd103;
	setp.gt.s32 	%p50, %r212, 30;
	add.f64 	%fd250, %fd285, %fd249;
	selp.f64 	%fd251, %fd285, %fd250, %p50;
	mov.b64 	%rd104, %fd251;
	mov.b64 	{%r224, %r229}, %rd104;
	mov.b32 	%r230, 2;
	// begin inline asm
	shfl.sync.down.b32 %r223, %r224, %r230, %r261, %r262;
	// end inline asm
	// begin inline asm
	shfl.sync.down.b32 %r228, %r229, %r230, %r261, %r262;
	// end inline asm
	mov.b64 	%rd105, {%r223, %r228};
	mov.b64 	%fd252, %rd105;
	setp.gt.s32 	%p51, %r212, 29;
	add.f64 	%fd253, %fd251, %fd252;
	selp.f64 	%fd254, %fd251, %fd253, %p51;
	mov.b64 	%rd106, %fd254;
	mov.b64 	{%r234, %r239}, %rd106;
	mov.b32 	%r240, 4;
	// begin inline asm
	shfl.sync.down.b32 %r233, %r234, %r240, %r261, %r262;
	// end inline asm
	// begin inline asm
	shfl.sync.down.b32 %r238, %r239, %r240, %r261, %r262;
	// end inline asm
	mov.b64 	%rd107, {%r233, %r238};
	mov.b64 	%fd255, %rd107;
	setp.gt.s32 	%p52, %r212, 27;
	add.f64 	%fd256, %fd254, %fd255;
	selp.f64 	%fd257, %fd254, %fd256, %p52;
	mov.b64 	%rd108, %fd257;
	mov.b64 	{%r244, %r249}, %rd108;
	mov.b32 	%r250, 8;
	// begin inline asm
	shfl.sync.down.b32 %r243, %r244, %r250, %r261, %r262;
	// end inline asm
	// begin inline asm
	shfl.sync.down.b32 %r248, %r249, %r250, %r261, %r262;
	// end inline asm
	mov.b64 	%rd109, {%r243, %r248};
	mov.b64 	%fd258, %rd109;
	setp.gt.s32 	%p53, %r212, 23;
	add.f64 	%fd259, %fd257, %fd258;
	selp.f64 	%fd260, %fd257, %fd259, %p53;
	mov.b64 	%rd110, %fd260;
	mov.b64 	{%r254, %r259}, %rd110;
	mov.b32 	%r260, 16;
	// begin inline asm
	shfl.sync.down.b32 %r253, %r254, %r260, %r261, %r262;
	// end inline asm
	// begin inline asm
	shfl.sync.down.b32 %r258, %r259, %r260, %r261, %r262;
	// end inline asm
	mov.b64 	%rd111, {%r253, %r258};
	mov.b64 	%fd261, %rd111;
	setp.gt.s32 	%p54, %r212, 15;
	add.f64 	%fd16, %fd260, %fd261;
	selp.f64 	%fd297, %fd260, %fd16, %p54;
	setp.ne.s32 	%p55, %r212, 0;
	@%p55 bra 	$L__BB25_22;
	shr.u32 	%r263, %r1, 2;
	and.b32  	%r264, %r263, 248;
	mov.u32 	%r265, _ZZN3cub18CUB_300001_SM_10006detail6reduce28DeviceReduceSingleTileKernelINS2_10policy_hubIdj11add_functorIdEE10Policy1000EN6thrust24THRUST_300001_SM_1000_NS6detail15normal_iteratorINSA_10device_ptrIdEEEEPdjS6_dd14square_functorIdEEEvT0_T1_T2_T3_T4_T6_E12temp_storage;
	add.s32 	%r266, %r265, %r264;
	st.shared.f64 	[%r266+8], %fd16;
$L__BB25_22:
	bar.sync 	0;
	setp.ne.s32 	%p56, %r1, 0;
	@%p56 bra 	$L__BB25_50;
	ld.shared.f64 	%fd262, [_ZZN3cub18CUB_300001_SM_10006detail6reduce28DeviceReduceSingleTileKernelINS2_10policy_hubIdj11add_functorIdEE10Policy1000EN6thrust24THRUST_300001_SM_1000_NS6detail15normal_iteratorINSA_10device_ptrIdEEEEPdjS6_dd14square_functorIdEEEvT0_T1_T2_T3_T4_T6_E12temp_storage+16];
	add.f64 	%fd263, %fd297, %fd262;
	ld.shared.f64 	%fd264, [_ZZN3cub18CUB_300001_SM_10006detail6reduce28DeviceReduceSingleTileKernelINS2_10policy_hubIdj11add_functorIdEE10Policy1000EN6thrust24THRUST_300001_SM_1000_NS6detail15normal_iteratorINSA_10device_ptrIdEEEEPdjS6_dd14square_functorIdEEEvT0_T1_T2_T3_T4_T6_E12temp_storage+24];
	add.f64 	%fd265, %fd263, %fd264;
	ld.shared.f64 	%fd266, [_ZZN3cub18CUB_300001_SM_10006detail6reduce28DeviceReduceSingleTileKernelINS2_10policy_hubIdj11add_functorIdEE10Policy1000EN6thrust24THRUST_300001_SM_1000_NS6detail15normal_iteratorINSA_10device_ptrIdEEEEPdjS6_dd14square_functorIdEEEvT0_T1_T2_T3_T4_T6_E12temp_storage+32];
	add.f64 	%fd267, %fd265, %fd266;
	ld.shared.f64 	%fd268, [_ZZN3cub18CUB_300001_SM_10006detail6reduce28DeviceReduceSingleTileKernelINS2_10policy_hubIdj11add_functorIdEE10Policy1000EN6thrust24THRUST_300001_SM_1000_NS6detail15normal_iteratorINSA_10device_ptrIdEEEEPdjS6_dd14square_functorIdEEEvT0_T1_T2_T3_T4_T6_E12temp_storage+40];
	add.f64 	%fd269, %fd267, %fd268;
	ld.shared.f64 	%fd270, [_ZZN3cub18CUB_300001_SM_10006detail6reduce28DeviceReduceSingleTileKernelINS2_10policy_hubIdj11add_functorIdEE10Policy1000EN6thrust24THRUST_300001_SM_1000_NS6detail15normal_iteratorINSA_10device_ptrIdEEEEPdjS6_dd14square_functorIdEEEvT0_T1_T2_T3_T4_T6_E12temp_storage+48];
	add.f64 	%fd271, %fd269, %fd270;
	ld.shared.f64 	%fd272, [_ZZN3cub18CUB_300001_SM_10006detail6reduce28DeviceReduceSingleTileKernelINS2_10policy_hubIdj11add_functorIdEE10Policy1000EN6thrust24THRUST_300001_SM_1000_NS6detail15normal_iteratorINSA_10device_ptrIdEEEEPdjS6_dd14square_functorIdEEEvT0_T1_T2_T3_T4_T6_E12temp_storage+56];
	add.f64 	%fd273, %fd271, %fd272;
	ld.shared.f64 	%fd274, [_ZZN3cub18CUB_300001_SM_10006detail6reduce28DeviceReduceSingleTileKernelINS2_10policy_hubIdj11add_functorIdEE10Policy1000EN6thrust24THRUST_300001_SM_1000_NS6detail15normal_iteratorINSA_10device_ptrIdEEEEPdjS6_dd14square_functorIdEEEvT0_T1_T2_T3_T4_T6_E12temp_storage+64];
	add.f64 	%fd297, %fd273, %fd274;
	bra.uni 	$L__BB25_50;
$L__BB25_24:
	// begin inline asm
	mov.u32 %r149, %laneid;
	// end inline asm
	and.b32  	%r200, %r1, 992;
	add.s32 	%r201, %r200, 32;
	setp.gt.u32 	%p35, %r201, %r51;
	not.b32 	%r202, %r200;
	add.s32 	%r203, %r51, %r202;
	selp.b32 	%r198, %r203, 31, %p35;
	mov.b64 	%rd92, %fd285;
	mov.b64 	{%r151, %r156}, %rd92;
	mov.b32 	%r157, 1;
	mov.b32 	%r199, -1;
	// begin inline asm
	shfl.sync.down.b32 %r150, %r151, %r157, %r198, %r199;
	// end inline asm
	// begin inline asm
	shfl.sync.down.b32 %r155, %r156, %r157, %r198, %r199;
	// end inline asm
	mov.b64 	%rd93, {%r150, %r155};
	mov.b64 	%fd215, %rd93;
	setp.lt.s32 	%p36, %r149, %r198;
	add.f64 	%fd216, %fd285, %fd215;
	selp.f64 	%fd217, %fd216, %fd285, %p36;
	mov.b64 	%rd94, %fd217;
	mov.b64 	{%r161, %r166}, %rd94;
	mov.b32 	%r167, 2;
	// begin inline asm
	shfl.sync.down.b32 %r160, %r161, %r167, %r198, %r199;
	// end inline asm
	// begin inline asm
	shfl.sync.down.b32 %r165, %r166, %r167, %r198, %r199;
	// end inline asm
	mov.b64 	%rd95, {%r160, %r165};
	mov.b64 	%fd218, %rd95;
	add.s32 	%r204, %r149, 2;
	setp.gt.s32 	%p37, %r204, %r198;
	add.f64 	%fd219, %fd217, %fd218;
	selp.f64 	%fd220, %fd217, %fd219, %p37;
	mov.b64 	%rd96, %fd220;
	mov.b64 	{%r171, %r176}, %rd96;
	mov.b32 	%r177, 4;
	// begin inline asm
	shfl.sync.down.b32 %r170, %r171, %r177, %r198, %r199;
	// end inline asm
	// begin inline asm
	shfl.sync.down.b32 %r175, %r176, %r177, %r198, %r199;
	// end inline asm
	mov.b64 	%rd97, {%r170, %r175};
	mov.b64 	%fd221, %rd97;
	add.s32 	%r205, %r149, 4;
	setp.gt.s32 	%p38, %r205, %r198;
	add.f64 	%fd222, %fd220, %fd221;
	selp.f64 	%fd223, %fd220, %fd222, %p38;
	mov.b64 	%rd98, %fd223;
	mov.b64 	{%r181, %r186}, %rd98;
	mov.b32 	%r187, 8;
	// begin inline asm
	shfl.sync.down.b32 %r180, %r181, %r187, %r198, %r199;
	// end inline asm
	// begin inline asm
	shfl.sync.down.b32 %r185, %r186, %r187, %r198, %r199;
	// end inline asm
	mov.b64 	%rd99, {%r180, %r185};
	mov.b64 	%fd224, %rd99;
	add.s32 	%r206, %r149, 8;
	setp.gt.s32 	%p39, %r206, %r198;
	add.f64 	%fd225, %fd223, %fd224;
	selp.f64 	%fd226, %fd223, %fd225, %p39;
	mov.b64 	%rd100, %fd226;
	mov.b64 	{%r191, %r196}, %rd100;
	mov.b32 	%r197, 16;
	// begin inline asm
	shfl.sync.down.b32 %r190, %r191, %r197, %r198, %r199;
	// end inline asm
	// begin inline asm
	shfl.sync.down.b32 %r195, %r196, %r197, %r198, %r199;
	// end inline asm
	mov.b64 	%rd101, {%r190, %r195};
	mov.b64 	%fd227, %rd101;
	add.s32 	%r207, %r149, 16;
	setp.gt.s32 	%p40, %r207, %r198;
	add.f64 	%fd228, %fd226, %fd227;
	selp.f64 	%fd297, %fd226, %fd228, %p40;
	setp.ne.s32 	%p41, %r149, 0;
	@%p41 bra 	$L__BB25_26;
	shr.u32 	%r208, %r1, 2;
	and.b32  	%r209, %r208, 248;
	mov.u32 	%r210, _ZZN3cub18CUB_300001_SM_10006detail6reduce28DeviceReduceSingleTileKernelINS2_10policy_hubIdj11add_functorIdEE10Policy1000EN6thrust24THRUST_300001_SM_1000_NS6detail15normal_iteratorINSA_10device_ptrIdEEEEPdjS6_dd14square_functorIdEEEvT0_T1_T2_T3_T4_T6_E12temp_storage;
	add.s32 	%r211, %r210, %r209;
	st.shared.f64 	[%r211+8], %fd297;
$L__BB25_26:
	bar.sync 	0;
	setp.ne.s32 	%p42, %r1, 0;
	@%p42 bra 	$L__BB25_50;
	setp.gt.u32 	%p43, %r51, 32;
	ld.shared.f64 	%fd229, [_ZZN3cub18CUB_300001_SM_10006detail6reduce28DeviceReduceSingleTileKernelINS2_10policy_hubIdj11add_functorIdEE10Policy1000EN6thrust24THRUST_300001_SM_1000_NS6detail15normal_iteratorINSA_10device_ptrIdEEEEPdjS6_dd14square_functorIdEEEvT0_T1_T2_T3_T4_T6_E12temp_storage+16];
	add.f64 	%fd230, %fd297, %fd229;
	selp.f64 	%fd231, %fd230, %fd297, %p43;
	setp.gt.u32 	%p44, %r51, 64;
	ld.shared.f64 	%fd232, [_ZZN3cub18CUB_300001_SM_10006detail6reduce28DeviceReduceSingleTileKernelINS2_10policy_hubIdj11add_functorIdEE10Policy1000EN6thrust24THRUST_300001_SM_1000_NS6detail15normal_iteratorINSA_10device_ptrIdEEEEPdjS6_dd14square_functorIdEEEvT0_T1_T2_T3_T4_T6_E12temp_storage+24];
	add.f64 	%fd233, %fd232, %fd231;
	selp.f64 	%fd234, %fd233, %fd231, %p44;
	setp.gt.u32 	%p45, %r51, 96;
	ld.shared.f64 	%fd235, [_ZZN3cub18CUB_300001_SM_10006detail6reduce28DeviceReduceSingleTileKernelINS2_10policy_hubIdj11add_functorIdEE10Policy1000EN6thrust24THRUST_300001_SM_1000_NS6detail15normal_iteratorINSA_10device_ptrIdEEEEPdjS6_dd14square_functorIdEEEvT0_T1_T2_T3_T4_T6_E12temp_storage+32];
	add.f64 	%fd236, %fd235, %fd234;
	selp.f64 	%fd237, %fd236, %fd234, %p45;
	setp.gt.u32 	%p46, %r51, 128;
	ld.shared.f64 	%fd238, [_ZZN3cub18CUB_300001_SM_10006detail6reduce28DeviceReduceSingleTileKernelINS2_10policy_hubIdj11add_functorIdEE10Policy1000EN6thrust24THRUST_300001_SM_1000_NS6detail15normal_iteratorINSA_10device_ptrIdEEEEPdjS6_dd14square_functorIdEEEvT0_T1_T2_T3_T4_T6_E12temp_storage+40];
	add.f64 	%fd239, %fd238, %fd237;
	selp.f64 	%fd240, %fd239, %fd237, %p46;
	setp.gt.u32 	%p47, %r51, 160;
	ld.shared.f64 	%fd241, [_ZZN3cub18CUB_300001_SM_10006detail6reduce28DeviceReduceSingleTileKernelINS2_10policy_hubIdj11add_functorIdEE10Policy1000EN6thrust24THRUST_300001_SM_1000_NS6detail15normal_iteratorINSA_10device_ptrIdEEEEPdjS6_dd14square_functorIdEEEvT0_T1_T2_T3_T4_T6_E12temp_storage+48];
	add.f64 	%fd242, %fd241, %fd240;
	selp.f64 	%fd243, %fd242, %fd240, %p47;
	setp.gt.u32 	%p48, %r51, 192;
	ld.shared.f64 	%fd244, [_ZZN3cub18CUB_300001_SM_10006detail6reduce28DeviceReduceSingleTileKernelINS2_10policy_hubIdj11add_functorIdEE10Policy1000EN6thrust24THRUST_300001_SM_1000_NS6detail15normal_iteratorINSA_10device_ptrIdEEEEPdjS6_dd14square_functorIdEEEvT0_T1_T2_T3_T4_T6_E12temp_storage+56];
	add.f64 	%fd245, %fd244, %fd243;
	selp.f64 	%fd246, %fd245, %fd243, %p48;
	setp.gt.u32 	%p49, %r51, 224;
	ld.shared.f64 	%fd247, [_ZZN3cub18CUB_300001_SM_10006detail6reduce28DeviceReduceSingleTileKernelINS2_10policy_hubIdj11add_functorIdEE10Policy1000EN6thrust24THRUST_300001_SM_1000_NS6detail15normal_iteratorINSA_10device_ptrIdEEEEPdjS6_dd14square_functorIdEEEvT0_T1_T2_T3_T4_T6_E12temp_storage+64];
	add.f64 	%fd248, %fd247, %fd246;
	selp.f64 	%fd297, %fd248, %fd246, %p49;
	bra.uni 	$L__BB25_50;
$L__BB25_28:
	mov.u32 	%r21, %tid.x;
	mul.wide.u32 	%rd11, %r21, 8;
	add.s64 	%rd12, %rd2, %rd11;
	ld.global.f64 	%fd43, [%rd12];
	ld.global.f64 	%fd44, [%rd12+2048];
	mul.f64 	%fd45, %fd44, %fd44;
	ld.global.f64 	%fd46, [%rd12+4096];
	ld.global.f64 	%fd47, [%rd12+6144];
	ld.global.f64 	%fd48, [%rd12+8192];
	ld.global.f64 	%fd49, [%rd12+10240];
	ld.global.f64 	%fd50, [%rd12+12288];
	ld.global.f64 	%fd51, [%rd12+14336];
	fma.rn.f64 	%fd52, %fd43, %fd43, %fd45;
	fma.rn.f64 	%fd53, %fd46, %fd46, %fd52;
	fma.rn.f64 	%fd54, %fd47, %fd47, %fd53;
	fma.rn.f64 	%fd55, %fd48, %fd48, %fd54;
	fma.rn.f64 	%fd56, %fd49, %fd49, %fd55;
	fma.rn.f64 	%fd57, %fd50, %fd50, %fd56;
	fma.rn.f64 	%fd296, %fd51, %fd51, %fd57;
	add.s32 	%r22, %r51, -2048;
	setp.lt.u32 	%p3, %r22, 2048;
	mov.b32 	%r277, 2048;
	@%p3 bra 	$L__BB25_32;
	mov.b32 	%r277, 2048;
$L__BB25_30:
	add.s32 	%r54, %r21, %r277;
	mul.wide.u32 	%rd13, %r54, 8;
	add.s64 	%rd14, %rd2, %rd13;
	ld.global.f64 	%fd58, [%rd14];
	ld.global.f64 	%fd59, [%rd14+2048];
	ld.global.f64 	%fd60, [%rd14+4096];
	ld.global.f64 	%fd61, [%rd14+6144];
	ld.global.f64 	%fd62, [%rd14+8192];
	ld.global.f64 	%fd63, [%rd14+10240];
	ld.global.f64 	%fd64, [%rd14+12288];
	ld.global.f64 	%fd65, [%rd14+14336];
	fma.rn.f64 	%fd66, %fd58, %fd58, %fd296;
	fma.rn.f64 	%fd67, %fd59, %fd59, %fd66;
	fma.rn.f64 	%fd68, %fd60, %fd60, %fd67;
	fma.rn.f64 	%fd69, %fd61, %fd61, %fd68;
	fma.rn.f64 	%fd70, %fd62, %fd62, %fd69;
	fma.rn.f64 	%fd71, %fd63, %fd63, %fd70;
	fma.rn.f64 	%fd72, %fd64, %fd64, %fd71;
	fma.rn.f64 	%fd296, %fd65, %fd65, %fd72;
	sub.s32 	%r55, %r51, %r277;
	setp.lt.u32 	%p4, %r55, 2048;
	@%p4 bra 	$L__BB25_46;
	add.s32 	%r277, %r277, 2048;
	setp.le.u32 	%p5, %r277, %r22;
	@%p5 bra 	$L__BB25_30;
$L__BB25_32:
	setp.le.u32 	%p6, %r51, %r277;
	sub.s32 	%r56, %r51, %r277;
	setp.ge.s32 	%p7, %r21, %r56;
	or.pred  	%p8, %p6, %p7;
	@%p8 bra 	$L__BB25_46;
	not.b32 	%r58, %r21;
	add.s32 	%r59, %r51, %r58;
	sub.s32 	%r60, %r59, %r277;
	shr.u32 	%r61, %r60, 8;
	add.s32 	%r26, %r61, 1;
	and.b32  	%r27, %r26, 15;
	setp.lt.u32 	%p9, %r60, 3840;
	mov.u32 	%r282, %r21;
	@%p9 bra 	$L__BB25_37;
	or.b32  	%r280, %r21, 2048;
	add.s32 	%r279, %r21, %r277;
	and.b32  	%r62, %r26, 33554416;
	neg.s32 	%r278, %r62;
$L__BB25_35:
	.pragma "nounroll";
	mul.wide.u32 	%rd15, %r279, 8;
	add.s64 	%rd16, %rd2, %rd15;
	ld.global.f64 	%fd74, [%rd16];
	fma.rn.f64 	%fd75, %fd74, %fd74, %fd296;
	add.s32 	%r63, %r279, 256;
	mul.wide.u32 	%rd17, %r63, 8;
	add.s64 	%rd18, %rd2, %rd17;
	ld.global.f64 	%fd76, [%rd18];
	fma.rn.f64 	%fd77, %fd76, %fd76, %fd75;
	add.s32 	%r64, %r279, 512;
	mul.wide.u32 	%rd19, %r64, 8;
	add.s64 	%rd20, %rd2, %rd19;
	ld.global.f64 	%fd78, [%rd20];
	fma.rn.f64 	%fd79, %fd78, %fd78, %fd77;
	add.s32 	%r65, %r279, 768;
	mul.wide.u32 	%rd21, %r65, 8;
	add.s64 	%rd22, %rd2, %rd21;
	ld.global.f64 	%fd80, [%rd22];
	fma.rn.f64 	%fd81, %fd80, %fd80, %fd79;
	add.s32 	%r66, %r279, 1024;
	mul.wide.u32 	%rd23, %r66, 8;
	add.s64 	%rd24, %rd2, %rd23;
	ld.global.f64 	%fd82, [%rd24];
	fma.rn.f64 	%fd83, %fd82, %fd82, %fd81;
	add.s32 	%r67, %r279, 1280;
	mul.wide.u32 	%rd25, %r67, 8;
	add.s64 	%rd26, %rd2, %rd25;
	ld.global.f64 	%fd84, [%rd26];
	fma.rn.f64 	%fd85, %fd84, %fd84, %fd83;
	add.s32 	%r68, %r279, 1536;
	mul.wide.u32 	%rd27, %r68, 8;
	add.s64 	%rd28, %rd2, %rd27;
	ld.global.f64 	%fd86, [%rd28];
	fma.rn.f64 	%fd87, %fd86, %fd86, %fd85;
	add.s32 	%r69, %r279, 1792;
	mul.wide.u32 	%rd29, %r69, 8;
	add.s64 	%rd30, %rd2, %rd29;
	ld.global.f64 	%fd88, [%rd30];
	fma.rn.f64 	%fd89, %fd88, %fd88, %fd87;
	add.s32 	%r70, %r279, 2048;
	mul.wide.u32 	%rd31, %r70, 8;
	add.s64 	%rd32, %rd2, %rd31;
	ld.global.f64 	%fd90, [%rd32];
	fma.rn.f64 	%fd91, %fd90, %fd90, %fd89;
	add.s32 	%r71, %r279, 2304;
	mul.wide.u32 	%rd33, %r71, 8;
	add.s64 	%rd34, %rd2, %rd33;
	ld.global.f64 	%fd92, [%rd34];
	fma.rn.f64 	%fd93, %fd92, %fd92, %fd91;
	add.s32 	%r72, %r279, 2560;
	mul.wide.u32 	%rd35, %r72, 8;
	add.s64 	%rd36, %rd2, %rd35;
	ld.global.f64 	%fd94, [%rd36];
	fma.rn.f64 	%fd95, %fd94, %fd94, %fd93;
	add.s32 	%r73, %r279, 2816;
	mul.wide.u32 	%rd37, %r73, 8;
	add.s64 	%rd38, %rd2, %rd37;
	ld.global.f64 	%fd96, [%rd38];
	fma.rn.f64 	%fd97, %fd96, %fd96, %fd95;
	add.s32 	%r74, %r279, 3072;
	mul.wide.u32 	%rd39, %r74, 8;
	add.s64 	%rd40, %rd2, %rd39;
	ld.global.f64 	%fd98, [%rd40];
	fma.rn.f64 	%fd99, %fd98, %fd98, %fd97;
	add.s32 	%r75, %r279, 3328;
	mul.wide.u32 	%rd41, %r75, 8;
	add.s64 	%rd42, %rd2, %rd41;
	ld.global.f64 	%fd100, [%rd42];
	fma.rn.f64 	%fd101, %fd100, %fd100, %fd99;
	add.s32 	%r76, %r279, 3584;
	mul.wide.u32 	%rd43, %r76, 8;
	add.s64 	%rd44, %rd2, %rd43;
	ld.global.f64 	%fd102, [%rd44];
	fma.rn.f64 	%fd103, %fd102, %fd102, %fd101;
	add.s32 	%r77, %r279, 3840;
	mul.wide.u32 	%rd45, %r77, 8;
	add.s64 	%rd46, %rd2, %rd45;
	ld.global.f64 	%fd104, [%rd46];
	fma.rn.f64 	%fd296, %fd104, %fd104, %fd103;
	add.s32 	%r280, %r280, 4096;
	add.s32 	%r279, %r279, 4096;
	add.s32 	%r278, %r278, 16;
	setp.ne.s32 	%p10, %r278, 0;
	@%p10 bra 	$L__BB25_35;
	add.s32 	%r282, %r280, -2048;
$L__BB25_37:
	setp.eq.s32 	%p11, %r27, 0;
	@%p11 bra 	$L__BB25_46;
	and.b32  	%r39, %r26, 7;
	setp.lt.u32 	%p12, %r27, 8;
	@%p12 bra 	$L__BB25_40;
	add.s32 	%r78, %r282, %r277;
	mul.wide.u32 	%rd47, %r78, 8;
	add.s64 	%rd48, %rd2, %rd47;
	ld.global.f64 	%fd106, [%rd48];
	fma.rn.f64 	%fd107, %fd106, %fd106, %fd296;
	add.s32 	%r79, %r78, 256;
	mul.wide.u32 	%rd49, %r79, 8;
	add.s64 	%rd50, %rd2, %rd49;
	ld.global.f64 	%fd108, [%rd50];
	fma.rn.f64 	%fd109, %fd108, %fd108, %fd107;
	add.s32 	%r80, %r78, 512;
	mul.wide.u32 	%rd51, %r80, 8;
	add.s64 	%rd52, %rd2, %rd51;
	ld.global.f64 	%fd110, [%rd52];
	fma.rn.f64 	%fd111, %fd110, %fd110, %fd109;
	add.s32 	%r81, %r78, 768;
	mul.wide.u32 	%rd53, %r81, 8;
	add.s64 	%rd54, %rd2, %rd53;
	ld.global.f64 	%fd112, [%rd54];
	fma.rn.f64 	%fd113, %fd112, %fd112, %fd111;
	add.s32 	%r82, %r78, 1024;
	mul.wide.u32 	%rd55, %r82, 8;
	add.s64 	%rd56, %rd2, %rd55;
	ld.global.f64 	%fd114, [%rd56];
	fma.rn.f64 	%fd115, %fd114, %fd114, %fd113;
	add.s32 	%r83, %r78, 1280;
	mul.wide.u32 	%rd57, %r83, 8;
	add.s64 	%rd58, %rd2, %rd57;
	ld.global.f64 	%fd116, [%rd58];
	fma.rn.f64 	%fd117, %fd116, %fd116, %fd115;
	add.s32 	%r84, %r78, 1536;
	mul.wide.u32 	%rd59, %r84, 8;
	add.s64 	%rd60, %rd2, %rd59;
	ld.global.f64 	%fd118, [%rd60];
	fma.rn.f64 	%fd119, %fd118, %fd118, %fd117;
	add.s32 	%r85, %r78, 1792;
	mul.wide.u32 	%rd61, %r85, 8;
	add.s64 	%rd62, %rd2, %rd61;
	ld.global.f64 	%fd120, [%rd62];
	fma.rn.f64 	%fd296, %fd120, %fd120, %fd119;
	add.s32 	%r282, %r282, 2048;
$L__BB25_40:
	setp.eq.s32 	%p13, %r39, 0;
	@%p13 bra 	$L__BB25_46;
	and.b32  	%r42, %r26, 3;
	setp.lt.u32 	%p14, %r39, 4;
	@%p14 bra 	$L__BB25_43;
	add.s32 	%r86, %r282, %r277;
	mul.wide.u32 	%rd63, %r86, 8;
	add.s64 	%rd64, %rd2, %rd63;
	ld.global.f64 	%fd122, [%rd64];
	fma.rn.f64 	%fd123, %fd122, %fd122, %fd296;
	add.s32 	%r87, %r86, 256;
	mul.wide.u32 	%rd65, %r87, 8;
	add.s64 	%rd66, %rd2, %rd65;
	ld.global.f64 	%fd124, [%rd66];
	fma.rn.f64 	%fd125, %fd124, %fd124, %fd123;
	add.s32 	%r88, %r86, 512;
	mul.wide.u32 	%rd67, %r88, 8;
	add.s64 	%rd68, %rd2, %rd67;
	ld.global.f64 	%fd126, [%rd68];
	fma.rn.f64 	%fd127, %fd126, %fd126, %fd125;
	add.s32 	%r89, %r86, 768;
	mul.wide.u32 	%rd69, %r89, 8;
	add.s64 	%rd70, %rd2, %rd69;
	ld.global.f64 	%fd128, [%rd70];
	fma.rn.f64 	%fd296, %fd128, %fd128, %fd127;
	add.s32 	%r282, %r282, 1024;
$L__BB25_43:
	setp.eq.s32 	%p15, %r42, 0;
	@%p15 bra 	$L__BB25_46;
	add.s32 	%r285, %r282, %r277;
	neg.s32 	%r284, %r42;
$L__BB25_45:
	.pragma "nounroll";
	mul.wide.u32 	%rd71, %r285, 8;
	add.s64 	%rd72, %rd2, %rd71;
	ld.global.f64 	%fd129, [%rd72];
	fma.rn.f64 	%fd296, %fd129, %fd129, %fd296;
	add.s32 	%r285, %r285, 256;
	add.s32 	%r284, %r284, 1;
	setp.ne.s32 	%p16, %r284, 0;
	@%p16 bra 	$L__BB25_45;
$L__BB25_46:
	// begin inline asm
	mov.u32 %r90, %laneid;
	// end inline asm
	mov.b64 	%rd73, %fd296;
	mov.b64 	{%r92, %r97}, %rd73;
	mov.b32 	%r98, 1;
	mov.b32 	%r139, 31;
	mov.b32 	%r140, -1;
	// begin inline asm
	shfl.sync.down.b32 %r91, %r92, %r98, %r139, %r140;
	// end inline asm
	// begin inline asm
	shfl.sync.down.b32 %r96, %r97, %r98, %r139, %r140;
	// end inline asm
	mov.b64 	%rd74, {%r91, %r96};
	mov.b64 	%fd130, %rd74;
	setp.gt.s32 	%p17, %r90, 30;
	add.f64 	%fd131, %fd296, %fd130;
	selp.f64 	%fd132, %fd296, %fd131, %p17;
	mov.b64 	%rd75, %fd132;
	mov.b64 	{%r102, %r107}, %rd75;
	mov.b32 	%r108, 2;
	// begin inline asm
	shfl.sync.down.b32 %r101, %r102, %r108, %r139, %r140;
	// end inline asm
	// begin inline asm
	shfl.sync.down.b32 %r106, %r107, %r108, %r139, %r140;
	// end inline asm
	mov.b64 	%rd76, {%r101, %r106};
	mov.b64 	%fd133, %rd76;
	setp.gt.s32 	%p18, %r90, 29;
	add.f64 	%fd134, %fd132, %fd133;
	selp.f64 	%fd135, %fd132, %fd134, %p18;
	mov.b64 	%rd77, %fd135;
	mov.b64 	{%r112, %r117}, %rd77;
	mov.b32 	%r118, 4;
	// begin inline asm
	shfl.sync.down.b32 %r111, %r112, %r118, %r139, %r140;
	// end inline asm
	// begin inline asm
	shfl.sync.down.b32 %r116, %r117, %r118, %r139, %r140;
	// end inline asm
	mov.b64 	%rd78, {%r111, %r116};
	mov.b64 	%fd136, %rd78;
	setp.gt.s32 	%p19, %r90, 27;
	add.f64 	%fd137, %fd135, %fd136;
	selp.f64 	%fd138, %fd135, %fd137, %p19;
	mov.b64 	%rd79, %fd138;
	mov.b64 	{%r122, %r127}, %rd79;
	mov.b32 	%r128, 8;
	// begin inline asm
	shfl.sync.down.b32 %r121, %r122, %r128, %r139, %r140;
	// end inline asm
	// begin inline asm
	shfl.sync.down.b32 %r126, %r127, %r128, %r139, %r140;
	// end inline asm
	mov.b64 	%rd80, {%r121, %r126};
	mov.b64 	%fd139, %rd80;
	setp.gt.s32 	%p20, %r90, 23;
	add.f64 	%fd140, %fd138, %fd139;
	selp.f64 	%fd141, %fd138, %fd140, %p20;
	mov.b64 	%rd81, %fd141;
	mov.b64 	{%r132, %r137}, %rd81;
	mov.b32 	%r138, 16;
	// begin inline asm
	shfl.sync.down.b32 %r131, %r132, %r138, %r139, %r140;
	// end inline asm
	// begin inline asm
	shfl.sync.down.b32 %r136, %r137, %r138, %r139, %r140;
	// end inline asm
	mov.b64 	%rd82, {%r131, %r136};
	mov.b64 	%fd142, %rd82;
	setp.gt.s32 	%p21, %r90, 15;
	add.f64 	%fd38, %fd141, %fd142;
	selp.f64 	%fd297, %fd141, %fd38, %p21;
	setp.ne.s32 	%p22, %r90, 0;
	@%p22 bra 	$L__BB25_48;
	shr.u32 	%r141, %r21, 2;
	and.b32  	%r142, %r141, 248;
	mov.u32 	%r143, _ZZN3cub18CUB_300001_SM_10006detail6reduce28DeviceReduceSingleTileKernelINS2_10policy_hubIdj11add_functorIdEE10Policy1000EN6thrust24THRUST_300001_SM_1000_NS6detail15normal_iteratorINSA_10device_ptrIdEEEEPdjS6_dd14square_functorIdEEEvT0_T1_T2_T3_T4_T6_E12temp_storage;
	add.s32 	%r144, %r143, %r142;
	st.shared.f64 	[%r144+8], %fd38;
$L__BB25_48:
	bar.sync 	0;
	setp.ne.s32 	%p23, %r21, 0;
	@%p23 bra 	$L__BB25_50;
	ld.shared.f64 	%fd143, [_ZZN3cub18CUB_300001_SM_10006detail6reduce28DeviceReduceSingleTileKernelINS2_10policy_hubIdj11add_functorIdEE10Policy1000EN6thrust24THRUST_300001_SM_1000_NS6detail15normal_iteratorINSA_10device_ptrIdEEEEPdjS6_dd14square_functorIdEEEvT0_T1_T2_T3_T4_T6_E12temp_storage+16];
	add.f64 	%fd144, %fd297, %fd143;
	ld.shared.f64 	%fd145, [_ZZN3cub18CUB_300001_SM_10006detail6reduce28DeviceReduceSingleTileKernelINS2_10policy_hubIdj11add_functorIdEE10Policy1000EN6thrust24THRUST_300001_SM_1000_NS6detail15normal_iteratorINSA_10device_ptrIdEEEEPdjS6_dd14square_functorIdEEEvT0_T1_T2_T3_T4_T6_E12temp_storage+24];
	add.f64 	%fd146, %fd144, %fd145;
	ld.shared.f64 	%fd147, [_ZZN3cub18CUB_300001_SM_10006detail6reduce28DeviceReduceSingleTileKernelINS2_10policy_hubIdj11add_functorIdEE10Policy1000EN6thrust24THRUST_300001_SM_1000_NS6detail15normal_iteratorINSA_10device_ptrIdEEEEPdjS6_dd14square_functorIdEEEvT0_T1_T2_T3_T4_T6_E12temp_storage+32];
	add.f64 	%fd148, %fd146, %fd147;
	ld.shared.f64 	%fd149, [_ZZN3cub18CUB_300001_SM_10006detail6reduce28DeviceReduceSingleTileKernelINS2_10policy_hubIdj11add_functorIdEE10Policy1000EN6thrust24THRUST_300001_SM_1000_NS6detail15normal_iteratorINSA_10device_ptrIdEEEEPdjS6_dd14square_functorIdEEEvT0_T1_T2_T3_T4_T6_E12temp_storage+40];
	add.f64 	%fd150, %fd148, %fd149;
	ld.shared.f64 	%fd151, [_ZZN3cub18CUB_300001_SM_10006detail6reduce28DeviceReduceSingleTileKernelINS2_10policy_hubIdj11add_functorIdEE10Policy1000EN6thrust24THRUST_300001_SM_1000_NS6detail15normal_iteratorINSA_10device_ptrIdEEEEPdjS6_dd14square_functorIdEEEvT0_T1_T2_T3_T4_T6_E12temp_storage+48];
	add.f64 	%fd152, %fd150, %fd151;
	ld.shared.f64 	%fd153, [_ZZN3cub18CUB_300001_SM_10006detail6reduce28DeviceReduceSingleTileKernelINS2_10policy_hubIdj11add_functorIdEE10Policy1000EN6thrust24THRUST_300001_SM_1000_NS6detail15normal_iteratorINSA_10device_ptrIdEEEEPdjS6_dd14square_functorIdEEEvT0_T1_T2_T3_T4_T6_E12temp_storage+56];
	add.f64 	%fd154, %fd152, %fd153;
	ld.shared.f64 	%fd155, [_ZZN3cub18CUB_300001_SM_10006detail6reduce28DeviceReduceSingleTileKernelINS2_10policy_hubIdj11add_functorIdEE10Policy1000EN6thrust24THRUST_300001_SM_1000_NS6detail15normal_iteratorINSA_10device_ptrIdEEEEPdjS6_dd14square_functorIdEEEvT0_T1_T2_T3_T4_T6_E12temp_storage+64];
	add.f64 	%fd297, %fd154, %fd155;
$L__BB25_50:
	mov.u32 	%r267, %tid.x;
	setp.ne.s32 	%p57, %r267, 0;
	@%p57 bra 	$L__BB25_52;
	add.f64 	%fd275, %fd42, %fd297;
	st.global.f64 	[%rd1], %fd275;
$L__BB25_52:
	ret;

}
	// .globl	_ZN3cub18CUB_300001_SM_10006detail6reduce18DeviceReduceKernelINS2_10policy_hubIdj11add_functorIdEE10Policy1000EN6thrust24THRUST_300001_SM_1000_NS6detail15normal_iteratorINSA_10device_ptrIdEEEEjS6_d14square_functorIdEEEvT0_PT3_T1_NS0_13GridEvenShareISL_EET2_T4_
.visible .entry _ZN3cub18CUB_300001_SM_10006detail6reduce18DeviceReduceKernelINS2_10policy_hubIdj11add_functorIdEE10Policy1000EN6thrust24THRUST_300001_SM_1000_NS6detail15normal_iteratorINSA_10device_ptrIdEEEEjS6_d14square_functorIdEEEvT0_PT3_T1_NS0_13GridEvenShareISL_EET2_T4_(
	.param .align 8 .b8 _ZN3cub18CUB_300001_SM_10006detail6reduce18DeviceReduceKernelINS2_10policy_hubIdj11add_functorIdEE10Policy1000EN6thrust24THRUST_300001_SM_1000_NS6detail15normal_iteratorINSA_10device_ptrIdEEEEjS6_d14square_functorIdEEEvT0_PT3_T1_NS0_13GridEvenShareISL_EET2_T4__param_0[8],
	.param .u64 .ptr .align 1 _ZN3cub18CUB_300001_SM_10006detail6reduce18DeviceReduceKernelINS2_10policy_hubIdj11add_functorIdEE10Policy1000EN6thrust24THRUST_300001_SM_1000_NS6detail15normal_iteratorINSA_10device_ptrIdEEEEjS6_d14square_functorIdEEEvT0_PT3_T1_NS0_13GridEvenShareISL_EET2_T4__param_1,
	.param .u32 _ZN3cub18CUB_300001_SM_10006detail6reduce18DeviceReduceKernelINS2_10policy_hubIdj11add_functorIdEE10Policy1000EN6thrust24THRUST_300001_SM_1000_NS6detail15normal_iteratorINSA_10device_ptrIdEEEEjS6_d14square_functorIdEEEvT0_PT3_T1_NS0_13GridEvenShareISL_EET2_T4__param_2,
	.param .align 4 .b8 _ZN3cub18CUB_300001_SM_10006detail6reduce18DeviceReduceKernelINS2_10policy_hubIdj11add_functorIdEE10Policy1000EN6thrust24THRUST_300001_SM_1000_NS6detail15normal_iteratorINSA_10device_ptrIdEEEEjS6_d14square_functorIdEEEvT0_PT3_T1_NS0_13GridEvenShareISL_EET2_T4__param_3[40],
	.param .align 1 .b8 _ZN3cub18CUB_300001_SM_10006detail6reduce18DeviceReduceKernelINS2_10policy_hubIdj11add_functorIdEE10Policy1000EN6thrust24THRUST_300001_SM_1000_NS6detail15normal_iteratorINSA_10device_ptrIdEEEEjS6_d14square_functorIdEEEvT0_PT3_T1_NS0_13GridEvenShareISL_EET2_T4__param_4[1],
	.param .align 1 .b8 _ZN3cub18CUB_300001_SM_10006detail6reduce18DeviceReduceKernelINS2_10policy_hubIdj11add_functorIdEE10Policy1000EN6thrust24THRUST_300001_SM_1000_NS6detail15normal_iteratorINSA_10device_ptrIdEEEEjS6_d14square_functorIdEEEvT0_PT3_T1_NS0_13GridEvenShareISL_EET2_T4__param_5[1]
)
.maxntid 256
{
	.reg .pred 	%p<57>;
	.reg .b16 	%rs<4>;
	.reg .b32 	%r<352>;
	.reg .b64 	%rd<159>;
	.reg .b64 	%fd<294>;
	// demoted variable
	.shared .align 8 .b8 _ZZN3cub18CUB_300001_SM_10006detail6reduce18DeviceReduceKernelINS2_10policy_hubIdj11add_functorIdEE10Policy1000EN6thrust24THRUST_300001_SM_1000_NS6detail15normal_iteratorINSA_10device_ptrIdEEEEjS6_d14square_functorIdEEEvT0_PT3_T1_NS0_13GridEvenShareISL_EET2_T4_E12temp_storage[80];
	ld.param.u32 	%r1, [_ZN3cub18CUB_300001_SM_10006detail6reduce18DeviceReduceKernelINS2_10policy_hubIdj11add_functorIdEE10Policy1000EN6thrust24THRUST_300001_SM_1000_NS6detail15normal_iteratorINSA_10device_ptrIdEEEEjS6_d14square_functorIdEEEvT0_PT3_T1_NS0_13GridEvenShareISL_EET2_T4__param_3+20];
	ld.param.u32 	%r2, [_ZN3cub18CUB_300001_SM_10006detail6reduce18DeviceReduceKernelINS2_10policy_hubIdj11add_functorIdEE10Policy1000EN6thrust24THRUST_300001_SM_1000_NS6detail15normal_iteratorINSA_10device_ptrIdEEEEjS6_d14square_functorIdEEEvT0_PT3_T1_NS0_13GridEvenShareISL_EET2_T4__param_3+24];
	ld.param.u64 	%rd3, [_ZN3cub18CUB_300001_SM_10006detail6reduce18DeviceReduceKernelINS2_10policy_hubIdj11add_functorIdEE10Policy1000EN6thrust24THRUST_300001_SM_1000_NS6detail15normal_iteratorINSA_10device_ptrIdEEEEjS6_d14square_functorIdEEEvT0_PT3_T1_NS0_13GridEvenShareISL_EET2_T4__param_0];
	ld.param.u64 	%rd2, [_ZN3cub18CUB_300001_SM_10006detail6reduce18DeviceReduceKernelINS2_10policy_hubIdj11add_functorIdEE10Policy1000EN6thrust24THRUST_300001_SM_1000_NS6detail15normal_iteratorINSA_10device_ptrIdEEEEjS6_d14square_functorIdEEEvT0_PT3_T1_NS0_13GridEvenShareISL_EET2_T4__param_1];
	cvta.to.global.u64 	%rd1, %rd3;
	mov.u32 	%r3, %ctaid.x;
	shl.b32 	%r4, %r2, 11;
	shl.b32 	%r343, %r3, 11;
	sub.s32 	%r6, %r1, %r343;
	setp.gt.u32 	%p1, %r6, 2047;
	@%p1 bra 	$L__BB26_26;
	mov.u32 	%r7, %tid.x;
	setp.ge.u32 	%p23, %r7, %r6;
	mov.f64 	%fd282, 0d0000000000000000;
	mov.u32 	%r334, %r7;
	@%p23 bra 	$L__BB26_3;
	add.s32 	%r178, %r343, %r7;
	mul.wide.u32 	%rd76, %r178, 8;
	add.s64 	%rd77, %rd1, %rd76;
	ld.global.f64 	%fd155, [%rd77];
	mul.f64 	%fd282, %fd155, %fd155;
	add.s32 	%r334, %r7, 256;
$L__BB26_3:
	setp.ge.u32 	%p24, %r334, %r6;
	@%p24 bra 	$L__BB26_17;
	not.b32 	%r179, %r334;
	add.s32 	%r180, %r1, %r179;
	sub.s32 	%r181, %r180, %r343;
	shr.u32 	%r182, %r181, 8;
	add.s32 	%r10, %r182, 1;
	and.b32  	%r11, %r10, 15;
	setp.lt.u32 	%p25, %r181, 3840;
	@%p25 bra 	$L__BB26_8;
	or.b32  	%r333, %r334, 2048;
	add.s32 	%r332, %r334, %r343;
	and.b32  	%r183, %r10, 33554416;
	neg.s32 	%r331, %r183;
$L__BB26_6:
	.pragma "nounroll";
	mul.wide.u32 	%rd78, %r332, 8;
	add.s64 	%rd79, %rd1, %rd78;
	ld.global.f64 	%fd157, [%rd79];
	fma.rn.f64 	%fd158, %fd157, %fd157, %fd282;
	add.s32 	%r184, %r332, 256;
	mul.wide.u32 	%rd80, %r184, 8;
	add.s64 	%rd81, %rd1, %rd80;
	ld.global.f64 	%fd159, [%rd81];
	fma.rn.f64 	%fd160, %fd159, %fd159, %fd158;
	add.s32 	%r185, %r332, 512;
	mul.wide.u32 	%rd82, %r185, 8;
	add.s64 	%rd83, %rd1, %rd82;
	ld.global.f64 	%fd161, [%rd83];
	fma.rn.f64 	%fd162, %fd161, %fd161, %fd160;
	add.s32 	%r186, %r332, 768;
	mul.wide.u32 	%rd84, %r186, 8;
	add.s64 	%rd85, %rd1, %rd84;
	ld.global.f64 	%fd163, [%rd85];
	fma.rn.f64 	%fd164, %fd163, %fd163, %fd162;
	add.s32 	%r187, %r332, 1024;
	mul.wide.u32 	%rd86, %r187, 8;
	add.s64 	%rd87, %rd1, %rd86;
	ld.global.f64 	%fd165, [%rd87];
	fma.rn.f64 	%fd166, %fd165, %fd165, %fd164;
	add.s32 	%r188, %r332, 1280;
	mul.wide.u32 	%rd88, %r188, 8;
	add.s64 	%rd89, %rd1, %rd88;
	ld.global.f64 	%fd167, [%rd89];
	fma.rn.f64 	%fd168, %fd167, %fd167, %fd166;
	add.s32 	%r189, %r332, 1536;
	mul.wide.u32 	%rd90, %r189, 8;
	add.s64 	%rd91, %rd1, %rd90;
	ld.global.f64 	%fd169, [%rd91];
	fma.rn.f64 	%fd170, %fd169, %fd169, %fd168;
	add.s32 	%r190, %r332, 1792;
	mul.wide.u32 	%rd92, %r190, 8;
	add.s64 	%rd93, %rd1, %rd92;
	ld.global.f64 	%fd171, [%rd93];
	fma.rn.f64 	%fd172, %fd171, %fd171, %fd170;
	add.s32 	%r191, %r332, 2048;
	mul.wide.u32 	%rd94, %r191, 8;
	add.s64 	%rd95, %rd1, %rd94;
	ld.global.f64 	%fd173, [%rd95];
	fma.rn.f64 	%fd174, %fd173, %fd173, %fd172;
	add.s32 	%r192, %r332, 2304;
	mul.wide.u32 	%rd96, %r192, 8;
	add.s64 	%rd97, %rd1, %rd96;
	ld.global.f64 	%fd175, [%rd97];
	fma.rn.f64 	%fd176, %fd175, %fd175, %fd174;
	add.s32 	%r193, %r332, 2560;
	mul.wide.u32 	%rd98, %r193, 8;
	add.s64 	%rd99, %rd1, %rd98;
	ld.global.f64 	%fd177, [%rd99];
	fma.rn.f64 	%fd178, %fd177, %fd177, %fd176;
	add.s32 	%r194, %r332, 2816;
	mul.wide.u32 	%rd100, %r194, 8;
	add.s64 	%rd101, %rd1, %rd100;
	ld.global.f64 	%fd179, [%rd101];
	fma.rn.f64 	%fd180, %fd179, %fd179, %fd178;
	add.s32 	%r195, %r332, 3072;
	mul.wide.u32 	%rd102, %r195, 8;
	add.s64 	%rd103, %rd1, %rd102;
	ld.global.f64 	%fd181, [%rd103];
	fma.rn.f64 	%fd182, %fd181, %fd181, %fd180;
	add.s32 	%r196, %r332, 3328;
	mul.wide.u32 	%rd104, %r196, 8;
	add.s64 	%rd105, %rd1, %rd104;
	ld.global.f64 	%fd183, [%rd105];
	fma.rn.f64 	%fd184, %fd183, %fd183, %fd182;
	add.s32 	%r197, %r332, 3584;
	mul.wide.u32 	%rd106, %r197, 8;
	add.s64 	%rd107, %rd1, %rd106;
	ld.global.f64 	%fd185, [%rd107];
	fma.rn.f64 	%fd186, %fd185, %fd185, %fd184;
	add.s32 	%r198, %r332, 3840;
	mul.wide.u32 	%rd108, %r198, 8;
	add.s64 	%rd109, %rd1, %rd108;
	ld.global.f64 	%fd187, [%rd109];
	fma.rn.f64 	%fd282, %fd187, %fd187, %fd186;
	add.s32 	%r333, %r333, 4096;
	add.s32 	%r332, %r332, 4096;
	add.s32 	%r331, %r331, 16;
	setp.ne.s32 	%p26, %r331, 0;
	@%p26 bra 	$L__BB26_6;
	add.s32 	%r334, %r333, -2048;
$L__BB26_8:
	setp.eq.s32 	%p27, %r11, 0;
	@%p27 bra 	$L__BB26_17;
	and.b32  	%r23, %r10, 7;
	setp.lt.u32 	%p28, %r11, 8;
	@%p28 bra 	$L__BB26_11;
	add.s32 	%r199, %r343, %r334;
	mul.wide.u32 	%rd110, %r199, 8;
	add.s64 	%rd111, %rd1, %rd110;
	ld.global.f64 	%fd189, [%rd111];
	fma.rn.f64 	%fd190, %fd189, %fd189, %fd282;
	add.s32 	%r200, %r199, 256;
	mul.wide.u32 	%rd112, %r200, 8;
	add.s64 	%rd113, %rd1, %rd112;
	ld.global.f64 	%fd191, [%rd113];
	fma.rn.f64 	%fd192, %fd191, %fd191, %fd190;
	add.s32 	%r201, %r199, 512;
	mul.wide.u32 	%rd114, %r201, 8;
	add.s64 	%rd115, %rd1, %rd114;
	ld.global.f64 	%fd193, [%rd115];
	fma.rn.f64 	%fd194, %fd193, %fd193, %fd192;
	add.s32 	%r202, %r199, 768;
	mul.wide.u32 	%rd116, %r202, 8;
	add.s64 	%rd117, %rd1, %rd116;
	ld.global.f64 	%fd195, [%rd117];
	fma.rn.f64 	%fd196, %fd195, %fd195, %fd194;
	add.s32 	%r203, %r199, 1024;
	mul.wide.u32 	%rd118, %r203, 8;
	add.s64 	%rd119, %rd1, %rd118;
	ld.global.f64 	%fd197, [%rd119];
	fma.rn.f64 	%fd198, %fd197, %fd197, %fd196;
	add.s32 	%r204, %r199, 1280;
	mul.wide.u32 	%rd120, %r204, 8;
	add.s64 	%rd121, %rd1, %rd120;
	ld.global.f64 	%fd199, [%rd121];
	fma.rn.f64 	%fd200, %fd199, %fd199, %fd198;
	add.s32 	%r205, %r199, 1536;
	mul.wide.u32 	%rd122, %r205, 8;
	add.s64 	%rd123, %rd1, %rd122;
	ld.global.f64 	%fd201, [%rd123];
	fma.rn.f64 	%fd202, %fd201, %fd201, %fd200;
	add.s32 	%r206, %r199, 1792;
	mul.wide.u32 	%rd124, %r206, 8;
	add.s64 	%rd125, %rd1, %rd124;
	ld.global.f64 	%fd203, [%rd125];
	fma.rn.f64 	%fd282, %fd203, %fd203, %fd202;
	add.s32 	%r334, %r334, 2048;
$L__BB26_11:
	setp.eq.s32 	%p29, %r23, 0;
	@%p29 bra 	$L__BB26_17;
	and.b32  	%r26, %r10, 3;
	setp.lt.u32 	%p30, %r23, 4;
	@%p30 bra 	$L__BB26_14;
	add.s32 	%r207, %r343, %r334;
	mul.wide.u32 	%rd126, %r207, 8;
	add.s64 	%rd127, %rd1, %rd126;
	ld.global.f64 	%fd205, [%rd127];
	fma.rn.f64 	%fd206, %fd205, %fd205, %fd282;
	add.s32 	%r208, %r207, 256;
	mul.wide.u32 	%rd128, %r208, 8;
	add.s64 	%rd129, %rd1, %rd128;
	ld.global.f64 	%fd207, [%rd129];
	fma.rn.f64 	%fd208, %fd207, %fd207, %fd206;
	add.s32 	%r209, %r207, 512;
	mul.wide.u32 	%rd130, %r209, 8;
	add.s64 	%rd131, %rd1, %rd130;
	ld.global.f64 	%fd209, [%rd131];
	fma.rn.f64 	%fd210, %fd209, %fd209, %fd208;
	add.s32 	%r210, %r207, 768;
	mul.wide.u32 	%rd132, %r210, 8;
	add.s64 	%rd133, %rd1, %rd132;
	ld.global.f64 	%fd211, [%rd133];
	fma.rn.f64 	%fd282, %fd211, %fd211, %fd210;
	add.s32 	%r334, %r334, 1024;
$L__BB26_14:
	setp.eq.s32 	%p31, %r26, 0;
	@%p31 bra 	$L__BB26_17;
	add.s32 	%r338, %r334, %r343;
	neg.s32 	%r337, %r26;
$L__BB26_16:
	.pragma "nounroll";
	mul.wide.u32 	%rd134, %r338, 8;
	add.s64 	%rd135, %rd1, %rd134;
	ld.global.f64 	%fd212, [%rd135];
	fma.rn.f64 	%fd282, %fd212, %fd212, %fd282;
	add.s32 	%r338, %r338, 256;
	add.s32 	%r337, %r337, 1;
	setp.ne.s32 	%p32, %r337, 0;
	@%p32 bra 	$L__BB26_16;
$L__BB26_17:
	setp.lt.u32 	%p33, %r6, 256;
	@%p33 bra 	$L__BB26_22;
	// begin inline asm
	mov.u32 %r274, %laneid;
	// end inline asm
	mov.b64 	%rd146, %fd282;
	mov.b64 	{%r276, %r281}, %rd146;
	mov.b32 	%r282, 1;
	mov.b32 	%r323, 31;
	mov.b32 	%r324, -1;
	// begin inline asm
	shfl.sync.down.b32 %r275, %r276, %r282, %r323, %r324;
	// end inline asm
	// begin inline asm
	shfl.sync.down.b32 %r280, %r281, %r282, %r323, %r324;
	// end inline asm
	mov.b64 	%rd147, {%r275, %r280};
	mov.b64 	%fd247, %rd147;
	setp.gt.s32 	%p49, %r274, 30;
	add.f64 	%fd248, %fd282, %fd247;
	selp.f64 	%fd249, %fd282, %fd248, %p49;
	mov.b64 	%rd148, %fd249;
	mov.b64 	{%r286, %r291}, %rd148;
	mov.b32 	%r292, 2;
	// begin inline asm
	shfl.sync.down.b32 %r285, %r286, %r292, %r323, %r324;
	// end inline asm
	// begin inline asm
	shfl.sync.down.b32 %r290, %r291, %r292, %r323, %r324;
	// end inline asm
	mov.b64 	%rd149, {%r285, %r290};
	mov.b64 	%fd250, %rd149;
	setp.gt.s32 	%p50, %r274, 29;
	add.f64 	%fd251, %fd249, %fd250;
	selp.f64 	%fd252, %fd249, %fd251, %p50;
	mov.b64 	%rd150, %fd252;
	mov.b64 	{%r296, %r301}, %rd150;
	mov.b32 	%r302, 4;
	// begin inline asm
	shfl.sync.down.b32 %r295, %r296, %r302, %r323, %r324;
	// end inline asm
	// begin inline asm
	shfl.sync.down.b32 %r300, %r301, %r302, %r323, %r324;
	// end inline asm
	mov.b64 	%rd151, {%r295, %r300};
	mov.b64 	%fd253, %rd151;
	setp.gt.s32 	%p51, %r274, 27;
	add.f64 	%fd254, %fd252, %fd253;
	selp.f64 	%fd255, %fd252, %fd254, %p51;
	mov.b64 	%rd152, %fd255;
	mov.b64 	{%r306, %r311}, %rd152;
	mov.b32 	%r312, 8;
	// begin inline asm
	shfl.sync.down.b32 %r305, %r306, %r312, %r323, %r324;
	// end inline asm
	// begin inline asm
	shfl.sync.down.b32 %r310, %r311, %r312, %r323, %r324;
	// end inline asm
	mov.b64 	%rd153, {%r305, %r310};
	mov.b64 	%fd256, %rd153;
	setp.gt.s32 	%p52, %r274, 23;
	add.f64 	%fd257, %fd255, %fd256;
	selp.f64 	%fd258, %fd255, %fd257, %p52;
	mov.b64 	%rd154, %fd258;
	mov.b64 	{%r316, %r321}, %rd154;
	mov.b32 	%r322, 16;
	// begin inline asm
	shfl.sync.down.b32 %r315, %r316, %r322, %r323, %r324;
	// end inline asm
	// begin inline asm
	shfl.sync.down.b32 %r320, %r321, %r322, %r323, %r324;
	// end inline asm
	mov.b64 	%rd155, {%r315, %r320};
	mov.b64 	%fd259, %rd155;
	setp.gt.s32 	%p53, %r274, 15;
	add.f64 	%fd16, %fd258, %fd259;
	selp.f64 	%fd293, %fd258, %fd16, %p53;
	setp.ne.s32 	%p54, %r274, 0;
	@%p54 bra 	$L__BB26_20;
	shr.u32 	%r325, %r7, 2;
	and.b32  	%r326, %r325, 248;
	mov.u32 	%r327, _ZZN3cub18CUB_300001_SM_10006detail6reduce18DeviceReduceKernelINS2_10policy_hubIdj11add_functorIdEE10Policy1000EN6thrust24THRUST_300001_SM_1000_NS6detail15normal_iteratorINSA_10device_ptrIdEEEEjS6_d14square_functorIdEEEvT0_PT3_T1_NS0_13GridEvenShareISL_EET2_T4_E12temp_storage;
	add.s32 	%r328, %r327, %r326;
	st.shared.f64 	[%r328+8], %fd16;
$L__BB26_20:
	bar.sync 	0;
	setp.ne.s32 	%p55, %r7, 0;
	@%p55 bra 	$L__BB26_48;
	ld.shared.f64 	%fd260, [_ZZN3cub18CUB_300001_SM_10006detail6reduce18DeviceReduceKernelINS2_10policy_hubIdj11add_functorIdEE10Policy1000EN6thrust24THRUST_300001_SM_1000_NS6detail15normal_iteratorINSA_10device_ptrIdEEEEjS6_d14square_functorIdEEEvT0_PT3_T1_NS0_13GridEvenShareISL_EET2_T4_E12temp_storage+16];
	add.f64 	%fd261, %fd293, %fd260;
	ld.shared.f64 	%fd262, [_ZZN3cub18CUB_300001_SM_10006detail6reduce18DeviceReduceKernelINS2_10policy_hubIdj11add_functorIdEE10Policy1000EN6thrust24THRUST_300001_SM_1000_NS6detail15normal_iteratorINSA_10device_ptrIdEEEEjS6_d14square_functorIdEEEvT0_PT3_T1_NS0_13GridEvenShareISL_EET2_T4_E12temp_storage+24];
	add.f64 	%fd263, %fd261, %fd262;
	ld.shared.f64 	%fd264, [_ZZN3cub18CUB_300001_SM_10006detail6reduce18DeviceReduceKernelINS2_10policy_hubIdj11add_functorIdEE10Policy1000EN6thrust24THRUST_300001_SM_1000_NS6detail15normal_iteratorINSA_10device_ptrIdEEEEjS6_d14square_functorIdEEEvT0_PT3_T1_NS0_13GridEvenShareISL_EET2_T4_E12temp_storage+32];
	add.f64 	%fd265, %fd263, %fd264;
	ld.shared.f64 	%fd266, [_ZZN3cub18CUB_300001_SM_10006detail6reduce18DeviceReduceKernelINS2_10policy_hubIdj11add_functorIdEE10Policy1000EN6thrust24THRUST_300001_SM_1000_NS6detail15normal_iteratorINSA_10device_ptrIdEEEEjS6_d14square_functorIdEEEvT0_PT3_T1_NS0_13GridEvenShareISL_EET2_T4_E12temp_storage+40];
	add.f64 	%fd267, %fd265, %fd266;
	ld.shared.f64 	%fd268, [_ZZN3cub18CUB_300001_SM_10006detail6reduce18DeviceReduceKernelINS2_10policy_hubIdj11add_functorIdEE10Policy1000EN6thrust24THRUST_300001_SM_1000_NS6detail15normal_iteratorINSA_10device_ptrIdEEEEjS6_d14square_functorIdEEEvT0_PT3_T1_NS0_13GridEvenShareISL_EET2_T4_E12temp_storage+48];
	add.f64 	%fd269, %fd267, %fd268;
	ld.shared.f64 	%fd270, [_ZZN3cub18CUB_300001_SM_10006detail6reduce18DeviceReduceKernelINS2_10policy_hubIdj11add_functorIdEE10Policy1000EN6thrust24THRUST_300001_SM_1000_NS6detail15normal_iteratorINSA_10device_ptrIdEEEEjS6_d14square_functorIdEEEvT0_PT3_T1_NS0_13GridEvenShareISL_EET2_T4_E12temp_storage+56];
	add.f64 	%fd271, %fd269, %fd270;
	ld.shared.f64 	%fd272, [_ZZN3cub18CUB_300001_SM_10006detail6reduce18DeviceReduceKernelINS2_10policy_hubIdj11add_functorIdEE10Policy1000EN6thrust24THRUST_300001_SM_1000_NS6detail15normal_iteratorINSA_10device_ptrIdEEEEjS6_d14square_functorIdEEEvT0_PT3_T1_NS0_13GridEvenShareISL_EET2_T4_E12temp_storage+64];
	add.f64 	%fd293, %fd271, %fd272;
	bra.uni 	$L__BB26_48;
$L__BB26_22:
	// begin inline asm
	mov.u32 %r211, %laneid;
	// end inline asm
	and.b32  	%r262, %r7, 992;
	add.s32 	%r263, %r262, 32;
	setp.gt.u32 	%p34, %r263, %r6;
	not.b32 	%r264, %r262;
	add.s32 	%r265, %r6, %r264;
	selp.b32 	%r260, %r265, 31, %p34;
	mov.b64 	%rd136, %fd282;
	mov.b64 	{%r213, %r218}, %rd136;
	mov.b32 	%r219, 1;
	mov.b32 	%r261, -1;
	// begin inline asm
	shfl.sync.down.b32 %r212, %r213, %r219, %r260, %r261;
	// end inline asm
	// begin inline asm
	shfl.sync.down.b32 %r217, %r218, %r219, %r260, %r261;
	// end inline asm
	mov.b64 	%rd137, {%r212, %r217};
	mov.b64 	%fd213, %rd137;
	setp.lt.s32 	%p35, %r211, %r260;
	add.f64 	%fd214, %fd282, %fd213;
	selp.f64 	%fd215, %fd214, %fd282, %p35;
	mov.b64 	%rd138, %fd215;
	mov.b64 	{%r223, %r228}, %rd138;
	mov.b32 	%r229, 2;
	// begin inline asm
	shfl.sync.down.b32 %r222, %r223, %r229, %r260, %r261;
	// end inline asm
	// begin inline asm
	shfl.sync.down.b32 %r227, %r228, %r229, %r260, %r261;
	// end inline asm
	mov.b64 	%rd139, {%r222, %r227};
	mov.b64 	%fd216, %rd139;
	add.s32 	%r266, %r211, 2;
	setp.gt.s32 	%p36, %r266, %r260;
	add.f64 	%fd217, %fd215, %fd216;
	selp.f64 	%fd218, %fd215, %fd217, %p36;
	mov.b64 	%rd140, %fd218;
	mov.b64 	{%r233, %r238}, %rd140;
	mov.b32 	%r239, 4;
	// begin inline asm
	shfl.sync.down.b32 %r232, %r233, %r239, %r260, %r261;
	// end inline asm
	// begin inline asm
	shfl.sync.down.b32 %r237, %r238, %r239, %r260, %r261;
	// end inline asm
	mov.b64 	%rd141, {%r232, %r237};
	mov.b64 	%fd219, %rd141;
	add.s32 	%r267, %r211, 4;
	setp.gt.s32 	%p37, %r267, %r260;
	add.f64 	%fd220, %fd218, %fd219;
	selp.f64 	%fd221, %fd218, %fd220, %p37;
	mov.b64 	%rd142, %fd221;
	mov.b64 	{%r243, %r248}, %rd142;
	mov.b32 	%r249, 8;
	// begin inline asm
	shfl.sync.down.b32 %r242, %r243, %r249, %r260, %r261;
	// end inline asm
	// begin inline asm
	shfl.sync.down.b32 %r247, %r248, %r249, %r260, %r261;
	// end inline asm
	mov.b64 	%rd143, {%r242, %r247};
	mov.b64 	%fd222, %rd143;
	add.s32 	%r268, %r211, 8;
	setp.gt.s32 	%p38, %r268, %r260;
	add.f64 	%fd223, %fd221, %fd222;
	selp.f64 	%fd224, %fd221, %fd223, %p38;
	mov.b64 	%rd144, %fd224;
	mov.b64 	{%r253, %r258}, %rd144;
	mov.b32 	%r259, 16;
	// begin inline asm
	shfl.sync.down.b32 %r252, %r253, %r259, %r260, %r261;
	// end inline asm
	// begin inline asm
	shfl.sync.down.b32 %r257, %r258, %r259, %r260, %r261;
	// end inline asm
	mov.b64 	%rd145, {%r252, %r257};
	mov.b64 	%fd225, %rd145;
	add.s32 	%r269, %r211, 16;
	setp.gt.s32 	%p39, %r269, %r260;
	add.f64 	%fd226, %fd224, %fd225;
	selp.f64 	%fd293, %fd224, %fd226, %p39;
	setp.ne.s32 	%p40, %r211, 0;
	@%p40 bra 	$L__BB26_24;
	shr.u32 	%r270, %r7, 2;
	and.b32  	%r271, %r270, 248;
	mov.u32 	%r272, _ZZN3cub18CUB_300001_SM_10006detail6reduce18DeviceReduceKernelINS2_10policy_hubIdj11add_functorIdEE10Policy1000EN6thrust24THRUST_300001_SM_1000_NS6detail15normal_iteratorINSA_10device_ptrIdEEEEjS6_d14square_functorIdEEEvT0_PT3_T1_NS0_13GridEvenShareISL_EET2_T4_E12temp_storage;
	add.s32 	%r273, %r272, %r271;
	st.shared.f64 	[%r273+8], %fd293;
$L__BB26_24:
	bar.sync 	0;
	setp.ne.s32 	%p41, %r7, 0;
	@%p41 bra 	$L__BB26_48;
	setp.gt.u32 	%p42, %r6, 32;
	ld.shared.f64 	%fd227, [_ZZN3cub18CUB_300001_SM_10006detail6reduce18DeviceReduceKernelINS2_10policy_hubIdj11add_functorIdEE10Policy1000EN6thrust24THRUST_300001_SM_1000_NS6detail15normal_iteratorINSA_10device_ptrIdEEEEjS6_d14square_functorIdEEEvT0_PT3_T1_NS0_13GridEvenShareISL_EET2_T4_E12temp_storage+16];
	add.f64 	%fd228, %fd293, %fd227;
	selp.f64 	%fd229, %fd228, %fd293, %p42;
	setp.gt.u32 	%p43, %r6, 64;
	ld.shared.f64 	%fd230, [_ZZN3cub18CUB_300001_SM_10006detail6reduce18DeviceReduceKernelINS2_10policy_hubIdj11add_functorIdEE10Policy1000EN6thrust24THRUST_300001_SM_1000_NS6detail15normal_iteratorINSA_10device_ptrIdEEEEjS6_d14square_functorIdEEEvT0_PT3_T1_NS0_13GridEvenShareISL_EET2_T4_E12temp_storage+24];
	add.f64 	%fd231, %fd230, %fd229;
	selp.f64 	%fd232, %fd231, %fd229, %p43;
	setp.gt.u32 	%p44, %r6, 96;
	ld.shared.f64 	%fd233, [_ZZN3cub18CUB_300001_SM_10006detail6reduce18DeviceReduceKernelINS2_10policy_hubIdj11add_functorIdEE10Policy1000EN6thrust24THRUST_300001_SM_1000_NS6detail15normal_iteratorINSA_10device_ptrIdEEEEjS6_d14square_functorIdEEEvT0_PT3_T1_NS0_13GridEvenShareISL_EET2_T4_E12temp_storage+32];
	add.f64 	%fd234, %fd233, %fd232;
	selp.f64 	%fd235, %fd234, %fd232, %p44;
	setp.gt.u32 	%p45, %r6, 128;
	ld.shared.f64 	%fd236, [_ZZN3cub18CUB_300001_SM_10006detail6reduce18DeviceReduceKernelINS2_10policy_hubIdj11add_functorIdEE10Policy1000EN6thrust24THRUST_300001_SM_1000_NS6detail15normal_iteratorINSA_10device_ptrIdEEEEjS6_d14square_functorIdEEEvT0_PT3_T1_NS0_13GridEvenShareISL_EET2_T4_E12temp_storage+40];
	add.f64 	%fd237, %fd236, %fd235;
	selp.f64 	%fd238, %fd237, %fd235, %p45;
	setp.gt.u32 	%p46, %r6, 160;
	ld.shared.f64 	%fd239, [_ZZN3cub18CUB_300001_SM_10006detail6reduce18DeviceReduceKernelINS2_10policy_hubIdj11add_functorIdEE10Policy1000EN6thrust24THRUST_300001_SM_1000_NS6detail15normal_iteratorINSA_10device_ptrIdEEEEjS6_d14square_functorIdEEEvT0_PT3_T1_NS0_13GridEvenShareISL_EET2_T4_E12temp_storage+48];
	add.f64 	%fd240, %fd239, %fd238;
	selp.f64 	%fd241, %fd240, %fd238, %p46;
	setp.gt.u32 	%p47, %r6, 192;
	ld.shared.f64 	%fd242, [_ZZN3cub18CUB_300001_SM_10006detail6reduce18DeviceReduceKernelINS2_10policy_hubIdj11add_functorIdEE10Policy1000EN6thrust24THRUST_300001_SM_1000_NS6detail15normal_iteratorINSA_10device_ptrIdEEEEjS6_d14square_functorIdEEEvT0_PT3_T1_NS0_13GridEvenShareISL_EET2_T4_E12temp_storage+56];
	add.f64 	%fd243, %fd242, %fd241;
	selp.f64 	%fd244, %fd243, %fd241, %p47;
	setp.gt.u32 	%p48, %r6, 224;
	ld.shared.f64 	%fd245, [_ZZN3cub18CUB_300001_SM_10006detail6reduce18DeviceReduceKernelINS2_10policy_hubIdj11add_functorIdEE10Policy1000EN6thrust24THRUST_300001_SM_1000_NS6detail15normal_iteratorINSA_10device_ptrIdEEEEjS6_d14square_functorIdEEEvT0_PT3_T1_NS0_13GridEvenShareISL_EET2_T4_E12temp_storage+64];
	add.f64 	%fd246, %fd245, %fd244;
	selp.f64 	%fd293, %fd246, %fd244, %p48;
	bra.uni 	$L__BB26_48;
$L__BB26_26:
	mov.u32 	%r35, %tid.x;
	add.s32 	%r73, %r35, %r343;
	mul.wide.u32 	%rd4, %r73, 8;
	add.s64 	%rd5, %rd1, %rd4;
	ld.global.f64 	%fd41, [%rd5];
	ld.global.f64 	%fd42, [%rd5+2048];
	mul.f64 	%fd43, %fd42, %fd42;
	ld.global.f64 	%fd44, [%rd5+4096];
	ld.global.f64 	%fd45, [%rd5+6144];
	ld.global.f64 	%fd46, [%rd5+8192];
	ld.global.f64 	%fd47, [%rd5+10240];
	ld.global.f64 	%fd48, [%rd5+12288];
	ld.global.f64 	%fd49, [%rd5+14336];
	fma.rn.f64 	%fd50, %fd41, %fd41, %fd43;
	fma.rn.f64 	%fd51, %fd44, %fd44, %fd50;
	fma.rn.f64 	%fd52, %fd45, %fd45, %fd51;
	fma.rn.f64 	%fd53, %fd46, %fd46, %fd52;
	fma.rn.f64 	%fd54, %fd47, %fd47, %fd53;
	fma.rn.f64 	%fd55, %fd48, %fd48, %fd54;
	fma.rn.f64 	%fd292, %fd49, %fd49, %fd55;
	setp.lt.u32 	%p2, %r6, %r4;
	@%p2 bra 	$L__BB26_44;
	add.s32 	%r36, %r1, -2048;
	add.s32 	%r37, %r4, %r343;
	not.b32 	%r75, %r35;
	add.s32 	%r76, %r75, %r1;
	sub.s32 	%r77, %r76, %r4;
	sub.s32 	%r340, %r77, %r343;
	add.s32 	%r78, %r37, %r35;
	add.s32 	%r339, %r78, 2048;
	mov.b32 	%r342, 0;
	mov.u32 	%r341, %r37;
$L__BB26_28:
	add.s32 	%r343, %r343, %r4;
	setp.gt.u32 	%p3, %r343, %r36;
	@%p3 bra 	$L__BB26_30;
	add.s32 	%r79, %r35, %r343;
	mul.wide.u32 	%rd6, %r79, 8;
	add.s64 	%rd7, %rd1, %rd6;
	ld.global.f64 	%fd56, [%rd7];
	ld.global.f64 	%fd57, [%rd7+2048];
	ld.global.f64 	%fd58, [%rd7+4096];
	ld.global.f64 	%fd59, [%rd7+6144];
	ld.global.f64 	%fd60, [%rd7+8192];
	ld.global.f64 	%fd61, [%rd7+10240];
	ld.global.f64 	%fd62, [%rd7+12288];
	ld.global.f64 	%fd63, [%rd7+14336];
	fma.rn.f64 	%fd64, %fd56, %fd56, %fd292;
	fma.rn.f64 	%fd65, %fd57, %fd57, %fd64;
	fma.rn.f64 	%fd66, %fd58, %fd58, %fd65;
	fma.rn.f64 	%fd67, %fd59, %fd59, %fd66;
	fma.rn.f64 	%fd68, %fd60, %fd60, %fd67;
	fma.rn.f64 	%fd69, %fd61, %fd61, %fd68;
	fma.rn.f64 	%fd70, %fd62, %fd62, %fd69;
	fma.rn.f64 	%fd292, %fd63, %fd63, %fd70;
	sub.s32 	%r80, %r1, %r343;
	setp.lt.u32 	%p4, %r80, %r4;
	add.s32 	%r342, %r342, 1;
	add.s32 	%r341, %r341, %r4;
	sub.s32 	%r340, %r340, %r4;
	add.s32 	%r339, %r339, %r4;
	@%p4 bra 	$L__BB26_44;
	bra.uni 	$L__BB26_28;
$L__BB26_30:
	setp.le.u32 	%p5, %r1, %r343;
	sub.s32 	%r81, %r1, %r343;
	setp.ge.s32 	%p6, %r35, %r81;
	or.pred  	%p7, %p5, %p6;
	@%p7 bra 	$L__BB26_44;
	not.b32 	%r83, %r35;
	add.s32 	%r84, %r1, %r83;
	sub.s32 	%r85, %r84, %r37;
	mul.lo.s32 	%r86, %r2, %r342;
	shl.b32 	%r87, %r86, 11;
	sub.s32 	%r88, %r85, %r87;
	shr.u32 	%r89, %r88, 8;
	add.s32 	%r50, %r89, 1;
	and.b32  	%r51, %r50, 15;
	setp.lt.u32 	%p8, %r88, 3840;
	mov.u32 	%r348, %r35;
	@%p8 bra 	$L__BB26_35;
	or.b32  	%r346, %r35, 2048;
	shr.u32 	%r90, %r340, 8;
	add.s32 	%r91, %r90, 1;
	and.b32  	%r92, %r91, 33554416;
	neg.s32 	%r344, %r92;
$L__BB26_33:
	.pragma "nounroll";
	add.s32 	%r93, %r339, -2048;
	mul.wide.u32 	%rd8, %r93, 8;
	add.s64 	%rd9, %rd1, %rd8;
	ld.global.f64 	%fd72, [%rd9];
	fma.rn.f64 	%fd73, %fd72, %fd72, %fd292;
	add.s32 	%r94, %r339, -1792;
	mul.wide.u32 	%rd10, %r94, 8;
	add.s64 	%rd11, %rd1, %rd10;
	ld.global.f64 	%fd74, [%rd11];
	fma.rn.f64 	%fd75, %fd74, %fd74, %fd73;
	add.s32 	%r95, %r339, -1536;
	mul.wide.u32 	%rd12, %r95, 8;
	add.s64 	%rd13, %rd1, %rd12;
	ld.global.f64 	%fd76, [%rd13];
	fma.rn.f64 	%fd77, %fd76, %fd76, %fd75;
	add.s32 	%r96, %r339, -1280;
	mul.wide.u32 	%rd14, %r96, 8;
	add.s64 	%rd15, %rd1, %rd14;
	ld.global.f64 	%fd78, [%rd15];
	fma.rn.f64 	%fd79, %fd78, %fd78, %fd77;
	add.s32 	%r97, %r339, -1024;
	mul.wide.u32 	%rd16, %r97, 8;
	add.s64 	%rd17, %rd1, %rd16;
	ld.global.f64 	%fd80, [%rd17];
	fma.rn.f64 	%fd81, %fd80, %fd80, %fd79;
	add.s32 	%r98, %r339, -768;
	mul.wide.u32 	%rd18, %r98, 8;
	add.s64 	%rd19, %rd1, %rd18;
	ld.global.f64 	%fd82, [%rd19];
	fma.rn.f64 	%fd83, %fd82, %fd82, %fd81;
	add.s32 	%r99, %r339, -512;
	mul.wide.u32 	%rd20, %r99, 8;
	add.s64 	%rd21, %rd1, %rd20;
	ld.global.f64 	%fd84, [%rd21];
	fma.rn.f64 	%fd85, %fd84, %fd84, %fd83;
	add.s32 	%r100, %r339, 1792;
	add.s32 	%r101, %r339, -256;
	mul.wide.u32 	%rd22, %r101, 8;
	add.s64 	%rd23, %rd1, %rd22;
	ld.global.f64 	%fd86, [%rd23];
	fma.rn.f64 	%fd87, %fd86, %fd86, %fd85;
	mul.wide.u32 	%rd24, %r339, 8;
	add.s64 	%rd25, %rd1, %rd24;
	ld.global.f64 	%fd88, [%rd25];
	fma.rn.f64 	%fd89, %fd88, %fd88, %fd87;
	add.s32 	%r102, %r339, 256;
	mul.wide.u32 	%rd26, %r102, 8;
	add.s64 	%rd27, %rd1, %rd26;
	ld.global.f64 	%fd90, [%rd27];
	fma.rn.f64 	%fd91, %fd90, %fd90, %fd89;
	add.s32 	%r103, %r339, 512;
	mul.wide.u32 	%rd28, %r103, 8;
	add.s64 	%rd29, %rd1, %rd28;
	ld.global.f64 	%fd92, [%rd29];
	fma.rn.f64 	%fd93, %fd92, %fd92, %fd91;
	add.s32 	%r104, %r339, 768;
	mul.wide.u32 	%rd30, %r104, 8;
	add.s64 	%rd31, %rd1, %rd30;
	ld.global.f64 	%fd94, [%rd31];
	fma.rn.f64 	%fd95, %fd94, %fd94, %fd93;
	add.s32 	%r105, %r339, 1024;
	mul.wide.u32 	%rd32, %r105, 8;
	add.s64 	%rd33, %rd1, %rd32;
	ld.global.f64 	%fd96, [%rd33];
	fma.rn.f64 	%fd97, %fd96, %fd96, %fd95;
	add.s32 	%r106, %r339, 1280;
	mul.wide.u32 	%rd34, %r106, 8;
	add.s64 	%rd35, %rd1, %rd34;
	ld.global.f64 	%fd98, [%rd35];
	fma.rn.f64 	%fd99, %fd98, %fd98, %fd97;
	add.s32 	%r107, %r339, 1536;
	mul.wide.u32 	%rd36, %r107, 8;
	add.s64 	%rd37, %rd1, %rd36;
	ld.global.f64 	%fd100, [%rd37];
	fma.rn.f64 	%fd101, %fd100, %fd100, %fd99;
	mul.wide.u32 	%rd38, %r100, 8;
	add.s64 	%rd39, %rd1, %rd38;
	ld.global.f64 	%fd102, [%rd39];
	fma.rn.f64 	%fd292, %fd102, %fd102, %fd101;
	add.s32 	%r346, %r346, 4096;
	add.s32 	%r339, %r339, 4096;
	add.s32 	%r344, %r344, 16;
	setp.ne.s32 	%p9, %r344, 0;
	@%p9 bra 	$L__BB26_33;
	add.s32 	%r348, %r346, -2048;
$L__BB26_35:
	setp.eq.s32 	%p10, %r51, 0;
	@%p10 bra 	$L__BB26_44;
	and.b32  	%r62, %r50, 7;
	setp.lt.u32 	%p11, %r51, 8;
	@%p11 bra 	$L__BB26_38;
	add.s32 	%r108, %r348, %r343;
	mul.wide.u32 	%rd40, %r108, 8;
	add.s64 	%rd41, %rd1, %rd40;
	ld.global.f64 	%fd104, [%rd41];
	fma.rn.f64 	%fd105, %fd104, %fd104, %fd292;
	add.s32 	%r109, %r108, 256;
	mul.wide.u32 	%rd42, %r109, 8;
	add.s64 	%rd43, %rd1, %rd42;
	ld.global.f64 	%fd106, [%rd43];
	fma.rn.f64 	%fd107, %fd106, %fd106, %fd105;
	add.s32 	%r110, %r108, 512;
	mul.wide.u32 	%rd44, %r110, 8;
	add.s64 	%rd45, %rd1, %rd44;
	ld.global.f64 	%fd108, [%rd45];
	fma.rn.f64 	%fd109, %fd108, %fd108, %fd107;
	add.s32 	%r111, %r108, 768;
	mul.wide.u32 	%rd46, %r111, 8;
	add.s64 	%rd47, %rd1, %rd46;
	ld.global.f64 	%fd110, [%rd47];
	fma.rn.f64 	%fd111, %fd110, %fd110, %fd109;
	add.s32 	%r112, %r108, 1024;
	mul.wide.u32 	%rd48, %r112, 8;
	add.s64 	%rd49, %rd1, %rd48;
	ld.global.f64 	%fd112, [%rd49];
	fma.rn.f64 	%fd113, %fd112, %fd112, %fd111;
	add.s32 	%r113, %r108, 1280;
	mul.wide.u32 	%rd50, %r113, 8;
	add.s64 	%rd51, %rd1, %rd50;
	ld.global.f64 	%fd114, [%rd51];
	fma.rn.f64 	%fd115, %fd114, %fd114, %fd113;
	add.s32 	%r114, %r108, 1536;
	mul.wide.u32 	%rd52, %r114, 8;
	add.s64 	%rd53, %rd1, %rd52;
	ld.global.f64 	%fd116, [%rd53];
	fma.rn.f64 	%fd117, %fd116, %fd116, %fd115;
	add.s32 	%r115, %r108, 1792;
	mul.wide.u32 	%rd54, %r115, 8;
	add.s64 	%rd55, %rd1, %rd54;
	ld.global.f64 	%fd118, [%rd55];
	fma.rn.f64 	%fd292, %fd118, %fd118, %fd117;
	add.s32 	%r348, %r348, 2048;
$L__BB26_38:
	setp.eq.s32 	%p12, %r62, 0;
	@%p12 bra 	$L__BB26_44;
	setp.lt.u32 	%p13, %r62, 4;
	@%p13 bra 	$L__BB26_41;
	add.s32 	%r116, %r348, %r343;
	mul.wide.u32 	%rd56, %r116, 8;
	add.s64 	%rd57, %rd1, %rd56;
	ld.global.f64 	%fd120, [%rd57];
	fma.rn.f64 	%fd121, %fd120, %fd120, %fd292;
	add.s32 	%r117, %r116, 256;
	mul.wide.u32 	%rd58, %r117, 8;
	add.s64 	%rd59, %rd1, %rd58;
	ld.global.f64 	%fd122, [%rd59];
	fma.rn.f64 	%fd123, %fd122, %fd122, %fd121;
	add.s32 	%r118, %r116, 512;
	mul.wide.u32 	%rd60, %r118, 8;
	add.s64 	%rd61, %rd1, %rd60;
	ld.global.f64 	%fd124, [%rd61];
	fma.rn.f64 	%fd125, %fd124, %fd124, %fd123;
	add.s32 	%r119, %r116, 768;
	mul.wide.u32 	%rd62, %r119, 8;
	add.s64 	%rd63, %rd1, %rd62;
	ld.global.f64 	%fd126, [%rd63];
	fma.rn.f64 	%fd292, %fd126, %fd126, %fd125;
	add.s32 	%r348, %r348, 1024;
$L__BB26_41:
	and.b32  	%r120, %r50, 3;
	setp.eq.s32 	%p14, %r120, 0;
	@%p14 bra 	$L__BB26_44;
	add.s32 	%r351, %r348, %r341;
	cvt.u16.u32 	%rs1, %r340;
	shr.u16 	%rs2, %rs1, 8;
	add.s16 	%rs3, %rs2, 1;
	cvt.u32.u16 	%r121, %rs3;
	and.b32  	%r122, %r121, 3;
	neg.s32 	%r350, %r122;
$L__BB26_43:
	.pragma "nounroll";
	mul.wide.u32 	%rd64, %r351, 8;
	add.s64 	%rd65, %rd1, %rd64;
	ld.global.f64 	%fd127, [%rd65];
	fma.rn.f64 	%fd292, %fd127, %fd127, %fd292;
	add.s32 	%r351, %r351, 256;
	add.s32 	%r350, %r350, 1;
	setp.ne.s32 	%p15, %r350, 0;
	@%p15 bra 	$L__BB26_43;
$L__BB26_44:
	// begin inline asm
	mov.u32 %r123, %laneid;
	// end inline asm
	mov.b64 	%rd66, %fd292;
	mov.b64 	{%r125, %r130}, %rd66;
	mov.b32 	%r131, 1;
	mov.b32 	%r172, 31;
	mov.b32 	%r173, -1;
	// begin inline asm
	shfl.sync.down.b32 %r124, %r125, %r131, %r172, %r173;
	// end inline asm
	// begin inline asm
	shfl.sync.down.b32 %r129, %r130, %r131, %r172, %r173;
	// end inline asm
	mov.b64 	%rd67, {%r124, %r129};
	mov.b64 	%fd128, %rd67;
	setp.gt.s32 	%p16, %r123, 30;
	add.f64 	%fd129, %fd292, %fd128;
	selp.f64 	%fd130, %fd292, %fd129, %p16;
	mov.b64 	%rd68, %fd130;
	mov.b64 	{%r135, %r140}, %rd68;
	mov.b32 	%r141, 2;
	// begin inline asm
	shfl.sync.down.b32 %r134, %r135, %r141, %r172, %r173;
	// end inline asm
	// begin inline asm
	shfl.sync.down.b32 %r139, %r140, %r141, %r172, %r173;
	// end inline asm
	mov.b64 	%rd69, {%r134, %r139};
	mov.b64 	%fd131, %rd69;
	setp.gt.s32 	%p17, %r123, 29;
	add.f64 	%fd132, %fd130, %fd131;
	selp.f64 	%fd133, %fd130, %fd132, %p17;
	mov.b64 	%rd70, %fd133;
	mov.b64 	{%r145, %r150}, %rd70;
	mov.b32 	%r151, 4;
	// begin inline asm
	shfl.sync.down.b32 %r144, %r145, %r151, %r172, %r173;
	// end inline asm
	// begin inline asm
	shfl.sync.down.b32 %r149, %r150, %r151, %r172, %r173;
	// end inline asm
	mov.b64 	%rd71, {%r144, %r149};
	mov.b64 	%fd134, %rd71;
	setp.gt.s32 	%p18, %r123, 27;
	add.f64 	%fd135, %fd133, %fd134;
	selp.f64 	%fd136, %fd133, %fd135, %p18;
	mov.b64 	%rd72, %fd136;
	mov.b64 	{%r155, %r160}, %rd72;
	mov.b32 	%r161, 8;
	// begin inline asm
	shfl.sync.down.b32 %r154, %r155, %r161, %r172, %r173;
	// end inline asm
	// begin inline asm
	shfl.sync.down.b32 %r159, %r160, %r161, %r172, %r173;
	// end inline asm
	mov.b64 	%rd73, {%r154, %r159};
	mov.b64 	%fd137, %rd73;
	setp.gt.s32 	%p19, %r123, 23;
	add.f64 	%fd138, %fd136, %fd137;
	selp.f64 	%fd139, %fd136, %fd138, %p19;
	mov.b64 	%rd74, %fd139;
	mov.b64 	{%r165, %r170}, %rd74;
	mov.b32 	%r171, 16;
	// begin inline asm
	shfl.sync.down.b32 %r164, %r165, %r171, %r172, %r173;
	// end inline asm
	// begin inline asm
	shfl.sync.down.b32 %r169, %r170, %r171, %r172, %r173;
	// end inline asm
	mov.b64 	%rd75, {%r164, %r169};
	mov.b64 	%fd140, %rd75;
	setp.gt.s32 	%p20, %r123, 15;
	add.f64 	%fd37, %fd139, %fd140;
	selp.f64 	%fd293, %fd139, %fd37, %p20;
	setp.ne.s32 	%p21, %r123, 0;
	@%p21 bra 	$L__BB26_46;
	shr.u32 	%r174, %r35, 2;
	and.b32  	%r175, %r174, 248;
	mov.u32 	%r176, _ZZN3cub18CUB_300001_SM_10006detail6reduce18DeviceReduceKernelINS2_10policy_hubIdj11add_functorIdEE10Policy1000EN6thrust24THRUST_300001_SM_1000_NS6detail15normal_iteratorINSA_10device_ptrIdEEEEjS6_d14square_functorIdEEEvT0_PT3_T1_NS0_13GridEvenShareISL_EET2_T4_E12temp_storage;
	add.s32 	%r177, %r176, %r175;
	st.shared.f64 	[%r177+8], %fd37;
$L__BB26_46:
	bar.sync 	0;
	setp.ne.s32 	%p22, %r35, 0;
	@%p22 bra 	$L__BB26_48;
	ld.shared.f64 	%fd141, [_ZZN3cub18CUB_300001_SM_10006detail6reduce18DeviceReduceKernelINS2_10policy_hubIdj11add_functorIdEE10Policy1000EN6thrust24THRUST_300001_SM_1000_NS6detail15normal_iteratorINSA_10device_ptrIdEEEEjS6_d14square_functorIdEEEvT0_PT3_T1_NS0_13GridEvenShareISL_EET2_T4_E12temp_storage+16];
	add.f64 	%fd142, %fd293, %fd141;
	ld.shared.f64 	%fd143, [_ZZN3cub18CUB_300001_SM_10006detail6reduce18DeviceReduceKernelINS2_10policy_hubIdj11add_functorIdEE10Policy1000EN6thrust24THRUST_300001_SM_1000_NS6detail15normal_iteratorINSA_10device_ptrIdEEEEjS6_d14square_functorIdEEEvT0_PT3_T1_NS0_13GridEvenShareISL_EET2_T4_E12temp_storage+24];
	add.f64 	%fd144, %fd142, %fd143;
	ld.shared.f64 	%fd145, [_ZZN3cub18CUB_300001_SM_10006detail6reduce18DeviceReduceKernelINS2_10policy_hubIdj11add_functorIdEE10Policy1000EN6thrust24THRUST_300001_SM_1000_NS6detail15normal_iteratorINSA_10device_ptrIdEEEEjS6_d14square_functorIdEEEvT0_PT3_T1_NS0_13GridEvenShareISL_EET2_T4_E12temp_storage+32];
	add.f64 	%fd146, %fd144, %fd145;
	ld.shared.f64 	%fd147, [_ZZN3cub18CUB_300001_SM_10006detail6reduce18DeviceReduceKernelINS2_10policy_hubIdj11add_functorIdEE10Policy1000EN6thrust24THRUST_300001_SM_1000_NS6detail15normal_iteratorINSA_10device_ptrIdEEEEjS6_d14square_functorIdEEEvT0_PT3_T1_NS0_13GridEvenShareISL_EET2_T4_E12temp_storage+40];
	add.f64 	%fd148, %fd146, %fd147;
	ld.shared.f64 	%fd149, [_ZZN3cub18CUB_300001_SM_10006detail6reduce18DeviceReduceKernelINS2_10policy_hubIdj11add_functorIdEE10Policy1000EN6thrust24THRUST_300001_SM_1000_NS6detail15normal_iteratorINSA_10device_ptrIdEEEEjS6_d14square_functorIdEEEvT0_PT3_T1_NS0_13GridEvenShareISL_EET2_T4_E12temp_storage+48];
	add.f64 	%fd150, %fd148, %fd149;
	ld.shared.f64 	%fd151, [_ZZN3cub18CUB_300001_SM_10006detail6reduce18DeviceReduceKernelINS2_10policy_hubIdj11add_functorIdEE10Policy1000EN6thrust24THRUST_300001_SM_1000_NS6detail15normal_iteratorINSA_10device_ptrIdEEEEjS6_d14square_functorIdEEEvT0_PT3_T1_NS0_13GridEvenShareISL_EET2_T4_E12temp_storage+56];
	add.f64 	%fd152, %fd150, %fd151;
	ld.shared.f64 	%fd153, [_ZZN3cub18CUB_300001_SM_10006detail6reduce18DeviceReduceKernelINS2_10policy_hubIdj11add_functorIdEE10Policy1000EN6thrust24THRUST_300001_SM_1000_NS6detail15normal_iteratorINSA_10device_ptrIdEEEEjS6_d14square_functorIdEEEvT0_PT3_T1_NS0_13GridEvenShareISL_EET2_T4_E12temp_storage+64];
	add.f64 	%fd293, %fd152, %fd153;
$L__BB26_48:
	mov.u32 	%r329, %tid.x;
	setp.ne.s32 	%p56, %r329, 0;
	@%p56 bra 	$L__BB26_50;
	cvta.to.global.u64 	%rd156, %rd2;
	mul.wide.u32 	%rd157, %r3, 8;
	add.s64 	%rd158, %rd156, %rd157;
	st.global.f64 	[%rd158], %fd293;
$L__BB26_50:
	ret;

}
	// .globl	_ZN3cub18CUB_300001_SM_10006detail6reduce28DeviceReduceSingleTileKernelINS2_10policy_hubIdj11add_functorIdEE10Policy1000EPdS9_iS6_ddN4cuda3std3__410__identityEEEvT0_T1_T2_T3_T4_T6_
.visible .entry _ZN3cub18CUB_300001_SM_10006detail6reduce28DeviceReduceSingleTileKernelINS2_10policy_hubIdj11add_functorIdEE10Policy1000EPdS9_iS6_ddN4cuda3std3__410__identityEEEvT0_T1_T2_T3_T4_T6_(
	.param .u64 .ptr .align 1 _ZN3cub18CUB_300001_SM_10006detail6reduce28DeviceReduceSingleTileKernelINS2_10policy_hubIdj11add_functorIdEE10Policy1000EPdS9_iS6_ddN4cuda3std3__410__identityEEEvT0_T1_T2_T3_T4_T6__param_0,
	.param .u64 .ptr .align 1 _ZN3cub18CUB_300001_SM_10006detail6reduce28DeviceReduceSingleTileKernelINS2_10policy_hubIdj11add_functorIdEE10Policy1000EPdS9_iS6_ddN4cuda3std3__410__identityEEEvT0_T1_T2_T3_T4_T6__param_1,
	.param .u32 _ZN3cub18CUB_300001_SM_10006detail6reduce28DeviceReduceSingleTileKernelINS2_10policy_hubIdj11add_functorIdEE10Policy1000EPdS9_iS6_ddN4cuda3std3__410__identityEEEvT0_T1_T2_T3_T4_T6__param_2,
	.param .align 1 .b8 _ZN3cub18CUB_300001_SM_10006detail6reduce28DeviceReduceSingleTileKernelINS2_10policy_hubIdj11add_functorIdEE10Policy1000EPdS9_iS6_ddN4cuda3std3__410__identityEEEvT0_T1_T2_T3_T4_T6__param_3[1],
	.param .f64 _ZN3cub18CUB_300001_SM_10006detail6reduce28DeviceReduceSingleTileKernelINS2_10policy_hubIdj11add_functorIdEE10Policy1000EPdS9_iS6_ddN4cuda3std3__410__identityEEEvT0_T1_T2_T3_T4_T6__param_4,
	.param .align 1 .b8 _ZN3cub18CUB_300001_SM_10006detail6reduce28DeviceReduceSingleTileKernelINS2_10policy_hubIdj11add_functorIdEE10Policy1000EPdS9_iS6_ddN4cuda3std3__410__identityEEEvT0_T1_T2_T3_T4_T6__param_5[1]
)
.maxntid 256
.minnctapersm 1
{
	.reg .pred 	%p<97>;
	.reg .b32 	%r<472>;
	.reg .b64 	%rd<206>;
	.reg .b64 	%fd<355>;
	// demoted variable
	.shared .align 8 .b8 _ZZN3cub18CUB_300001_SM_10006detail6reduce28DeviceReduceSingleTileKernelINS2_10policy_hubIdj11add_functorIdEE10Policy1000EPdS9_iS6_ddN4cuda3std3__410__identityEEEvT0_T1_T2_T3_T4_T6_E12temp_storage[80];
	ld.param.u64 	%rd15, [_ZN3cub18CUB_300001_SM_10006detail6reduce28DeviceReduceSingleTileKernelINS2_10policy_hubIdj11add_functorIdEE10Policy1000EPdS9_iS6_ddN4cuda3std3__410__identityEEEvT0_T1_T2_T3_T4_T6__param_0];
	ld.param.u64 	%rd16, [_ZN3cub18CUB_300001_SM_10006detail6reduce28DeviceReduceSingleTileKernelINS2_10policy_hubIdj11add_functorIdEE10Policy1000EPdS9_iS6_ddN4cuda3std3__410__identityEEEvT0_T1_T2_T3_T4_T6__param_1];
	ld.param.u32 	%r68, [_ZN3cub18CUB_300001_SM_10006detail6reduce28DeviceReduceSingleTileKernelINS2_10policy_hubIdj11add_functorIdEE10Policy1000EPdS9_iS6_ddN4cuda3std3__410__identityEEEvT0_T1_T2_T3_T4_T6__param_2];
	ld.param.f64 	%fd58, [_ZN3cub18CUB_300001_SM_10006detail6reduce28DeviceReduceSingleTileKernelINS2_10policy_hubIdj11add_functorIdEE10Policy1000EPdS9_iS6_ddN4cuda3std3__410__identityEEEvT0_T1_T2_T3_T4_T6__param_4];
	cvta.to.global.u64 	%rd1, %rd16;
	setp.ne.s32 	%p1, %r68, 0;
	@%p1 bra 	$L__BB27_3;
	mov.u32 	%r445, %tid.x;
	setp.ne.s32 	%p96, %r445, 0;
	@%p96 bra 	$L__BB27_74;
	st.global.f64 	[%rd1], %fd58;
	bra.uni 	$L__BB27_74;
$L__BB27_3:
	and.b64  	%rd17, %rd15, 31;
	setp.ne.s64 	%p2, %rd17, 0;
	@%p2 bra 	$L__BB27_38;
	setp.gt.s32 	%p49, %r68, 2047;
	@%p49 bra 	$L__BB27_22;
	mov.u32 	%r1, %tid.x;
	setp.ge.s32 	%p66, %r1, %r68;
	mov.f64 	%fd333, 0d0000000000000000;
	mov.u32 	%r449, %r1;
	@%p66 bra 	$L__BB27_7;
	mul.wide.u32 	%rd169, %r1, 8;
	add.s64 	%rd168, %rd15, %rd169;
	// begin inline asm
	ld.global.nc.u64 %rd167, [%rd168];
	// end inline asm
	mov.b64 	%fd333, %rd167;
	add.s32 	%r449, %r1, 256;
$L__BB27_7:
	setp.ge.s32 	%p67, %r449, %r68;
	@%p67 bra 	$L__BB27_13;
	not.b32 	%r321, %r449;
	add.s32 	%r4, %r68, %r321;
	and.b32  	%r322, %r4, 768;
	setp.eq.s32 	%p68, %r322, 768;
	@%p68 bra 	$L__BB27_11;
	mul.wide.u32 	%rd170, %r449, 8;
	add.s64 	%rd202, %rd15, %rd170;
	shr.u32 	%r323, %r4, 8;
	add.s32 	%r324, %r323, 1;
	and.b32  	%r325, %r324, 3;
	neg.s32 	%r447, %r325;
$L__BB27_10:
	.pragma "nounroll";
	// begin inline asm
	ld.global.nc.u64 %rd171, [%rd202];
	// end inline asm
	mov.b64 	%fd259, %rd171;
	add.f64 	%fd333, %fd333, %fd259;
	add.s32 	%r449, %r449, 256;
	add.s64 	%rd202, %rd202, 2048;
	add.s32 	%r447, %r447, 1;
	setp.ne.s32 	%p69, %r447, 0;
	@%p69 bra 	$L__BB27_10;
$L__BB27_11:
	setp.lt.u32 	%p70, %r4, 768;
	@%p70 bra 	$L__BB27_13;
$L__BB27_12:
	mul.wide.s32 	%rd181, %r449, 8;
	add.s64 	%rd174, %rd15, %rd181;
	// begin inline asm
	ld.global.nc.u64 %rd173, [%rd174];
	// end inline asm
	mov.b64 	%fd260, %rd173;
	add.f64 	%fd261, %fd333, %fd260;
	add.s64 	%rd176, %rd174, 2048;
	// begin inline asm
	ld.global.nc.u64 %rd175, [%rd176];
	// end inline asm
	mov.b64 	%fd262, %rd175;
	add.f64 	%fd263, %fd261, %fd262;
	add.s64 	%rd178, %rd174, 4096;
	// begin inline asm
	ld.global.nc.u64 %rd177, [%rd178];
	// end inline asm
	mov.b64 	%fd264, %rd177;
	add.f64 	%fd265, %fd263, %fd264;
	add.s64 	%rd180, %rd174, 6144;
	// begin inline asm
	ld.global.nc.u64 %rd179, [%rd180];
	// end inline asm
	mov.b64 	%fd266, %rd179;
	add.f64 	%fd333, %fd265, %fd266;
	add.s32 	%r449, %r449, 1024;
	setp.lt.s32 	%p71, %r449, %r68;
	@%p71 bra 	$L__BB27_12;
$L__BB27_13:
	setp.lt.s32 	%p72, %r68, 256;
	@%p72 bra 	$L__BB27_18;
	// begin inline asm
	mov.u32 %r389, %laneid;
	// end inline asm
	mov.b64 	%rd192, %fd333;
	mov.b64 	{%r391, %r396}, %rd192;
	mov.b32 	%r397, 1;
	mov.b32 	%r438, 31;
	mov.b32 	%r439, -1;
	// begin inline asm
	shfl.sync.down.b32 %r390, %r391, %r397, %r438, %r439;
	// end inline asm
	// begin inline asm
	shfl.sync.down.b32 %r395, %r396, %r397, %r438, %r439;
	// end inline asm
	mov.b64 	%rd193, {%r390, %r395};
	mov.b64 	%fd301, %rd193;
	setp.gt.s32 	%p88, %r389, 30;
	add.f64 	%fd302, %fd333, %fd301;
	selp.f64 	%fd303, %fd333, %fd302, %p88;
	mov.b64 	%rd194, %fd303;
	mov.b64 	{%r401, %r406}, %rd194;
	mov.b32 	%r407, 2;
	// begin inline asm
	shfl.sync.down.b32 %r400, %r401, %r407, %r438, %r439;
	// end inline asm
	// begin inline asm
	shfl.sync.down.b32 %r405, %r406, %r407, %r438, %r439;
	// end inline asm
	mov.b64 	%rd195, {%r400, %r405};
	mov.b64 	%fd304, %rd195;
	setp.gt.s32 	%p89, %r389, 29;
	add.f64 	%fd305, %fd303, %fd304;
	selp.f64 	%fd306, %fd303, %fd305, %p89;
	mov.b64 	%rd196, %fd306;
	mov.b64 	{%r411, %r416}, %rd196;
	mov.b32 	%r417, 4;
	// begin inline asm
	shfl.sync.down.b32 %r410, %r411, %r417, %r438, %r439;
	// end inline asm
	// begin inline asm
	shfl.sync.down.b32 %r415, %r416, %r417, %r438, %r439;
	// end inline asm
	mov.b64 	%rd197, {%r410, %r415};
	mov.b64 	%fd307, %rd197;
	setp.gt.s32 	%p90, %r389, 27;
	add.f64 	%fd308, %fd306, %fd307;
	selp.f64 	%fd309, %fd306, %fd308, %p90;
	mov.b64 	%rd198, %fd309;
	mov.b64 	{%r421, %r426}, %rd198;
	mov.b32 	%r427, 8;
	// begin inline asm
	shfl.sync.down.b32 %r420, %r421, %r427, %r438, %r439;
	// end inline asm
	// begin inline asm
	shfl.sync.down.b32 %r425, %r426, %r427, %r438, %r439;
	// end inline asm
	mov.b64 	%rd199, {%r420, %r425};
	mov.b64 	%fd310, %rd199;
	setp.gt.s32 	%p91, %r389, 23;
	add.f64 	%fd311, %fd309, %fd310;
	selp.f64 	%fd312, %fd309, %fd311, %p91;
	mov.b64 	%rd200, %fd312;
	mov.b64 	{%r431, %r436}, %rd200;
	mov.b32 	%r437, 16;
	// begin inline asm
	shfl.sync.down.b32 %r430, %r431, %r437, %r438, %r439;
	// end inline asm
	// begin inline asm
	shfl.sync.down.b32 %r435, %r436, %r437, %r438, %r439;
	// end inline asm
	mov.b64 	%rd201, {%r430, %r435};
	mov.b64 	%fd313, %rd201;
	setp.gt.s32 	%p92, %r389, 15;
	add.f64 	%fd10, %fd312, %fd313;
	selp.f64 	%fd354, %fd312, %fd10, %p92;
	setp.ne.s32 	%p93, %r389, 0;
	@%p93 bra 	$L__BB27_16;
	shr.u32 	%r440, %r1, 2;
	and.b32  	%r441, %r440, 248;
	mov.u32 	%r442, _ZZN3cub18CUB_300001_SM_10006detail6reduce28DeviceReduceSingleTileKernelINS2_10policy_hubIdj11add_functorIdEE10Policy1000EPdS9_iS6_ddN4cuda3std3__410__identityEEEvT0_T1_T2_T3_T4_T6_E12temp_storage;
	add.s32 	%r443, %r442, %r441;
	st.shared.f64 	[%r443+8], %fd10;
$L__BB27_16:
	bar.sync 	0;
	setp.ne.s32 	%p94, %r1, 0;
	@%p94 bra 	$L__BB27_72;
	ld.shared.f64 	%fd314, [_ZZN3cub18CUB_300001_SM_10006detail6reduce28DeviceReduceSingleTileKernelINS2_10policy_hubIdj11add_functorIdEE10Policy1000EPdS9_iS6_ddN4cuda3std3__410__identityEEEvT0_T1_T2_T3_T4_T6_E12temp_storage+16];
	add.f64 	%fd315, %fd354, %fd314;
	ld.shared.f64 	%fd316, [_ZZN3cub18CUB_300001_SM_10006detail6reduce28DeviceReduceSingleTileKernelINS2_10policy_hubIdj11add_functorIdEE10Policy1000EPdS9_iS6_ddN4cuda3std3__410__identityEEEvT0_T1_T2_T3_T4_T6_E12temp_storage+24];
	add.f64 	%fd317, %fd315, %fd316;
	ld.shared.f64 	%fd318, [_ZZN3cub18CUB_300001_SM_10006detail6reduce28DeviceReduceSingleTileKernelINS2_10policy_hubIdj11add_functorIdEE10Policy1000EPdS9_iS6_ddN4cuda3std3__410__identityEEEvT0_T1_T2_T3_T4_T6_E12temp_storage+32];
	add.f64 	%fd319, %fd317, %fd318;
	ld.shared.f64 	%fd320, [_ZZN3cub18CUB_300001_SM_10006detail6reduce28DeviceReduceSingleTileKernelINS2_10policy_hubIdj11add_functorIdEE10Policy1000EPdS9_iS6_ddN4cuda3std3__410__identityEEEvT0_T1_T2_T3_T4_T6_E12temp_storage+40];
	add.f64 	%fd321, %fd319, %fd320;
	ld.shared.f64 	%fd322, [_ZZN3cub18CUB_300001_SM_10006detail6reduce28DeviceReduceSingleTileKernelINS2_10policy_hubIdj11add_functorIdEE10Policy1000EPdS9_iS6_ddN4cuda3std3__410__identityEEEvT0_T1_T2_T3_T4_T6_E12temp_storage+48];
	add.f64 	%fd323, %fd321, %fd322;
	ld.shared.f64 	%fd324, [_ZZN3cub18CUB_300001_SM_10006detail6reduce28DeviceReduceSingleTileKernelINS2_10policy_hubIdj11add_functorIdEE10Policy1000EPdS9_iS6_ddN4cuda3std3__410__identityEEEvT0_T1_T2_T3_T4_T6_E12temp_storage+56];
	add.f64 	%fd325, %fd323, %fd324;
	ld.shared.f64 	%fd326, [_ZZN3cub18CUB_300001_SM_10006detail6reduce28DeviceReduceSingleTileKernelINS2_10policy_hubIdj11add_functorIdEE10Policy1000EPdS9_iS6_ddN4cuda3std3__410__identityEEEvT0_T1_T2_T3_T4_T6_E12temp_storage+64];
	add.f64 	%fd354, %fd325, %fd326;
	bra.uni 	$L__BB27_72;
$L__BB27_18:
	// begin inline asm
	mov.u32 %r326, %laneid;
	// end inline asm
	and.b32  	%r377, %r1, 992;
	add.s32 	%r378, %r377, 32;
	setp.gt.s32 	%p73, %r378, %r68;
	not.b32 	%r379, %r377;
	add.s32 	%r380, %r68, %r379;
	selp.b32 	%r375, %r380, 31, %p73;
	mov.b64 	%rd182, %fd333;
	mov.b64 	{%r328, %r333}, %rd182;
	mov.b32 	%r334, 1;
	mov.b32 	%r376, -1;
	// begin inline asm
	shfl.sync.down.b32 %r327, %r328, %r334, %r375, %r376;
	// end inline asm
	// begin inline asm
	shfl.sync.down.b32 %r332, %r333, %r334, %r375, %r376;
	// end inline asm
	mov.b64 	%rd183, {%r327, %r332};
	mov.b64 	%fd267, %rd183;
	setp.lt.s32 	%p74, %r326, %r375;
	add.f64 	%fd268, %fd333, %fd267;
	selp.f64 	%fd269, %fd268, %fd333, %p74;
	mov.b64 	%rd184, %fd269;
	mov.b64 	{%r338, %r343}, %rd184;
	mov.b32 	%r344, 2;
	// begin inline asm
	shfl.sync.down.b32 %r337, %r338, %r344, %r375, %r376;
	// end inline asm
	// begin inline asm
	shfl.sync.down.b32 %r342, %r343, %r344, %r375, %r376;
	// end inline asm
	mov.b64 	%rd185, {%r337, %r342};
	mov.b64 	%fd270, %rd185;
	add.s32 	%r381, %r326, 2;
	setp.gt.s32 	%p75, %r381, %r375;
	add.f64 	%fd271, %fd269, %fd270;
	selp.f64 	%fd272, %fd269, %fd271, %p75;
	mov.b64 	%rd186, %fd272;
	mov.b64 	{%r348, %r353}, %rd186;
	mov.b32 	%r354, 4;
	// begin inline asm
	shfl.sync.down.b32 %r347, %r348, %r354, %r375, %r376;
	// end inline asm
	// begin inline asm
	shfl.sync.down.b32 %r352, %r353, %r354, %r375, %r376;
	// end inline asm
	mov.b64 	%rd187, {%r347, %r352};
	mov.b64 	%fd273, %rd187;
	add.s32 	%r382, %r326, 4;
	setp.gt.s32 	%p76, %r382, %r375;
	add.f64 	%fd274, %fd272, %fd273;
	selp.f64 	%fd275, %fd272, %fd274, %p76;
	mov.b64 	%rd188, %fd275;
	mov.b64 	{%r358, %r363}, %rd188;
	mov.b32 	%r364, 8;
	// begin inline asm
	shfl.sync.down.b32 %r357, %r358, %r364, %r375, %r376;
	// end inline asm
	// begin inline asm
	shfl.sync.down.b32 %r362, %r363, %r364, %r375, %r376;
	// end inline asm
	mov.b64 	%rd189, {%r357, %r362};
	mov.b64 	%fd276, %rd189;
	add.s32 	%r383, %r326, 8;
	setp.gt.s32 	%p77, %r383, %r375;
	add.f64 	%fd277, %fd275, %fd276;
	selp.f64 	%fd278, %fd275, %fd277, %p77;
	mov.b64 	%rd190, %fd278;
	mov.b64 	{%r368, %r373}, %rd190;
	mov.b32 	%r374, 16;
	// begin inline asm
	shfl.sync.down.b32 %r367, %r368, %r374, %r375, %r376;
	// end inline asm
	// begin inline asm
	shfl.sync.down.b32 %r372, %r373, %r374, %r375, %r376;
	// end inline asm
	mov.b64 	%rd191, {%r367, %r372};
	mov.b64 	%fd279, %rd191;
	add.s32 	%r384, %r326, 16;
	setp.gt.s32 	%p78, %r384, %r375;
	add.f64 	%fd280, %fd278, %fd279;
	selp.f64 	%fd354, %fd278, %fd280, %p78;
	setp.ne.s32 	%p79, %r326, 0;
	@%p79 bra 	$L__BB27_20;
	shr.u32 	%r385, %r1, 2;
	and.b32  	%r386, %r385, 248;
	mov.u32 	%r387, _ZZN3cub18CUB_300001_SM_10006detail6reduce28DeviceReduceSingleTileKernelINS2_10policy_hubIdj11add_functorIdEE10Policy1000EPdS9_iS6_ddN4cuda3std3__410__identityEEEvT0_T1_T2_T3_T4_T6_E12temp_storage;
	add.s32 	%r388, %r387, %r386;
	st.shared.f64 	[%r388+8], %fd354;
$L__BB27_20:
	bar.sync 	0;
	setp.ne.s32 	%p80, %r1, 0;
	@%p80 bra 	$L__BB27_72;
	setp.gt.s32 	%p81, %r68, 32;
	ld.shared.f64 	%fd281, [_ZZN3cub18CUB_300001_SM_10006detail6reduce28DeviceReduceSingleTileKernelINS2_10policy_hubIdj11add_functorIdEE10Policy1000EPdS9_iS6_ddN4cuda3std3__410__identityEEEvT0_T1_T2_T3_T4_T6_E12temp_storage+16];
	add.f64 	%fd282, %fd354, %fd281;
	selp.f64 	%fd283, %fd282, %fd354, %p81;
	setp.gt.s32 	%p82, %r68, 64;
	ld.shared.f64 	%fd284, [_ZZN3cub18CUB_300001_SM_10006detail6reduce28DeviceReduceSingleTileKernelINS2_10policy_hubIdj11add_functorIdEE10Policy1000EPdS9_iS6_ddN4cuda3std3__410__identityEEEvT0_T1_T2_T3_T4_T6_E12temp_storage+24];
	add.f64 	%fd285, %fd284, %fd283;
	selp.f64 	%fd286, %fd285, %fd283, %p82;
	setp.gt.s32 	%p83, %r68, 96;
	ld.shared.f64 	%fd287, [_ZZN3cub18CUB_300001_SM_10006detail6reduce28DeviceReduceSingleTileKernelINS2_10policy_hubIdj11add_functorIdEE10Policy1000EPdS9_iS6_ddN4cuda3std3__410__identityEEEvT0_T1_T2_T3_T4_T6_E12temp_storage+32];
	add.f64 	%fd288, %fd287, %fd286;
	selp.f64 	%fd289, %fd288, %fd286, %p83;
	setp.gt.s32 	%p84, %r68, 128;
	ld.shared.f64 	%fd290, [_ZZN3cub18CUB_300001_SM_10006detail6reduce28DeviceReduceSingleTileKernelINS2_10policy_hubIdj11add_functorIdEE10Policy1000EPdS9_iS6_ddN4cuda3std3__410__identityEEEvT0_T1_T2_T3_T4_T6_E12temp_storage+40];
	add.f64 	%fd291, %fd290, %fd289;
	selp.f64 	%fd292, %fd291, %fd289, %p84;
	setp.gt.s32 	%p85, %r68, 160;
	ld.shared.f64 	%fd293, [_ZZN3cub18CUB_300001_SM_10006detail6reduce28DeviceReduceSingleTileKernelINS2_10policy_hubIdj11add_functorIdEE10Policy1000EPdS9_iS6_ddN4cuda3std3__410__identityEEEvT0_T1_T2_T3_T4_T6_E12temp_storage+48];
	add.f64 	%fd294, %fd293, %fd292;
	selp.f64 	%fd295, %fd294, %fd292, %p85;
	setp.gt.s32 	%p86, %r68, 192;
	ld.shared.f64 	%fd296, [_ZZN3cub18CUB_300001_SM_10006detail6reduce28DeviceReduceSingleTileKernelINS2_10policy_hubIdj11add_functorIdEE10Policy1000EPdS9_iS6_ddN4cuda3std3__410__identityEEEvT0_T1_T2_T3_T4_T6_E12temp_storage+56];
	add.f64 	%fd297, %fd296, %fd295;
	selp.f64 	%fd298, %fd297, %fd295, %p86;
	setp.gt.s32 	%p87, %r68, 224;
	ld.shared.f64 	%fd299, [_ZZN3cub18CUB_300001_SM_10006detail6reduce28DeviceReduceSingleTileKernelINS2_10policy_hubIdj11add_functorIdEE10Policy1000EPdS9_iS6_ddN4cuda3std3__410__identityEEEvT0_T1_T2_T3_T4_T6_E12temp_storage+64];
	add.f64 	%fd300, %fd299, %fd298;
	selp.f64 	%fd354, %fd300, %fd298, %p87;
	bra.uni 	$L__BB27_72;
$L__BB27_22:
	mov.u32 	%r13, %tid.x;
	shl.b32 	%r14, %r13, 2;
	mul.wide.u32 	%rd126, %r14, 8;
	add.s64 	%rd116, %rd15, %rd126;
	// begin inline asm
	ld.global.nc.v2.u64 {%rd114, %rd115}, [%rd116];
	// end inline asm
	add.s64 	%rd119, %rd116, 16;
	// begin inline asm
	ld.global.nc.v2.u64 {%rd117, %rd118}, [%rd119];
	// end inline asm
	mov.b64 	%fd193, %rd114;
	mov.b64 	%fd194, %rd115;
	mov.b64 	%fd195, %rd117;
	mov.b64 	%fd196, %rd118;
	add.s64 	%rd122, %rd116, 8192;
	// begin inline asm
	ld.global.nc.v2.u64 {%rd120, %rd121}, [%rd122];
	// end inline asm
	add.s64 	%rd125, %rd116, 8208;
	// begin inline asm
	ld.global.nc.v2.u64 {%rd123, %rd124}, [%rd125];
	// end inline asm
	mov.b64 	%fd197, %rd120;
	mov.b64 	%fd198, %rd121;
	mov.b64 	%fd199, %rd123;
	mov.b64 	%fd200, %rd124;
	add.f64 	%fd201, %fd193, %fd194;
	add.f64 	%fd202, %fd201, %fd195;
	add.f64 	%fd203, %fd202, %fd196;
	add.f64 	%fd204, %fd203, %fd197;
	add.f64 	%fd205, %fd204, %fd198;
	add.f64 	%fd206, %fd205, %fd199;
	add.f64 	%fd340, %fd206, %fd200;
	setp.lt.u32 	%p50, %r68, 4096;
	mov.b32 	%r452, 2048;
	@%p50 bra 	$L__BB27_26;
	add.s32 	%r15, %r68, -2048;
	mov.b32 	%r452, 2048;
$L__BB27_24:
	add.s32 	%r258, %r452, %r14;
	mul.wide.u32 	%rd139, %r258, 8;
	add.s64 	%rd129, %rd15, %rd139;
	// begin inline asm
	ld.global.nc.v2.u64 {%rd127, %rd128}, [%rd129];
	// end inline asm
	add.s64 	%rd132, %rd129, 16;
	// begin inline asm
	ld.global.nc.v2.u64 {%rd130, %rd131}, [%rd132];
	// end inline asm
	mov.b64 	%fd207, %rd127;
	mov.b64 	%fd208, %rd128;
	mov.b64 	%fd209, %rd130;
	mov.b64 	%fd210, %rd131;
	add.s64 	%rd135, %rd129, 8192;
	// begin inline asm
	ld.global.nc.v2.u64 {%rd133, %rd134}, [%rd135];
	// end inline asm
	add.s64 	%rd138, %rd129, 8208;
	// begin inline asm
	ld.global.nc.v2.u64 {%rd136, %rd137}, [%rd138];
	// end inline asm
	mov.b64 	%fd211, %rd133;
	mov.b64 	%fd212, %rd134;
	mov.b64 	%fd213, %rd136;
	mov.b64 	%fd214, %rd137;
	add.f64 	%fd215, %fd340, %fd207;
	add.f64 	%fd216, %fd215, %fd208;
	add.f64 	%fd217, %fd216, %fd209;
	add.f64 	%fd218, %fd217, %fd210;
	add.f64 	%fd219, %fd218, %fd211;
	add.f64 	%fd220, %fd219, %fd212;
	add.f64 	%fd221, %fd220, %fd213;
	add.f64 	%fd340, %fd221, %fd214;
	sub.s32 	%r259, %r68, %r452;
	setp.lt.s32 	%p51, %r259, 2048;
	@%p51 bra 	$L__BB27_34;
	add.s32 	%r452, %r452, 2048;
	setp.le.s32 	%p52, %r452, %r15;
	@%p52 bra 	$L__BB27_24;
$L__BB27_26:
	setp.le.s32 	%p53, %r68, %r452;
	@%p53 bra 	$L__BB27_34;
	sub.s32 	%r19, %r68, %r452;
	setp.ge.s32 	%p54, %r13, %r19;
	@%p54 bra 	$L__BB27_34;
	not.b32 	%r260, %r13;
	add.s32 	%r261, %r68, %r260;
	sub.s32 	%r20, %r261, %r452;
	and.b32  	%r262, %r20, 768;
	setp.eq.s32 	%p55, %r262, 768;
	mov.u32 	%r456, %r13;
	@%p55 bra 	$L__BB27_31;
	add.s32 	%r454, %r13, %r452;
	shr.u32 	%r263, %r20, 8;
	add.s32 	%r264, %r263, 1;
	and.b32  	%r265, %r264, 3;
	neg.s32 	%r453, %r265;
	mov.u32 	%r456, %r13;
$L__BB27_30:
	.pragma "nounroll";
	mul.wide.u32 	%rd142, %r454, 8;
	add.s64 	%rd141, %rd15, %rd142;
	// begin inline asm
	ld.global.nc.u64 %rd140, [%rd141];
	// end inline asm
	mov.b64 	%fd223, %rd140;
	add.f64 	%fd340, %fd340, %fd223;
	add.s32 	%r456, %r456, 256;
	add.s32 	%r454, %r454, 256;
	add.s32 	%r453, %r453, 1;
	setp.ne.s32 	%p56, %r453, 0;
	@%p56 bra 	$L__BB27_30;
$L__BB27_31:
	setp.lt.u32 	%p57, %r20, 768;
	@%p57 bra 	$L__BB27_34;
	cvt.u64.u32 	%rd143, %r456;
	cvt.u64.u32 	%rd144, %r452;
	add.s64 	%rd145, %rd143, %rd144;
	shl.b64 	%rd146, %rd145, 3;
	add.s64 	%rd147, %rd146, %rd15;
	add.s64 	%rd203, %rd147, 4096;
	add.s32 	%r457, %r456, %r452;
$L__BB27_33:
	mul.wide.u32 	%rd156, %r457, 8;
	add.s64 	%rd149, %rd15, %rd156;
	// begin inline asm
	ld.global.nc.u64 %rd148, [%rd149];
	// end inline asm
	mov.b64 	%fd224, %rd148;
	add.f64 	%fd225, %fd340, %fd224;
	add.s64 	%rd151, %rd203, -2048;
	// begin inline asm
	ld.global.nc.u64 %rd150, [%rd151];
	// end inline asm
	mov.b64 	%fd226, %rd150;
	add.f64 	%fd227, %fd225, %fd226;
	// begin inline asm
	ld.global.nc.u64 %rd152, [%rd203];
	// end inline asm
	mov.b64 	%fd228, %rd152;
	add.f64 	%fd229, %fd227, %fd228;
	add.s64 	%rd155, %rd203, 2048;
	// begin inline asm
	ld.global.nc.u64 %rd154, [%rd155];
	// end inline asm
	mov.b64 	%fd230, %rd154;
	add.f64 	%fd340, %fd229, %fd230;
	add.s32 	%r456, %r456, 1024;
	add.s64 	%rd203, %rd203, 8192;
	add.s32 	%r457, %r457, 1024;
	setp.lt.s32 	%p58, %r456, %r19;
	@%p58 bra 	$L__BB27_33;
$L__BB27_34:
	// begin inline asm
	mov.u32 %r266, %laneid;
	// end inline asm
	mov.b64 	%rd157, %fd340;
	mov.b64 	{%r268, %r273}, %rd157;
	mov.b32 	%r274, 1;
	mov.b32 	%r315, 31;
	mov.b32 	%r316, -1;
	// begin inline asm
	shfl.sync.down.b32 %r267, %r268, %r274, %r315, %r316;
	// end inline asm
	// begin inline asm
	shfl.sync.down.b32 %r272, %r273, %r274, %r315, %r316;
	// end inline asm
	mov.b64 	%rd158, {%r267, %r272};
	mov.b64 	%fd231, %rd158;
	setp.gt.s32 	%p59, %r266, 30;
	add.f64 	%fd232, %fd340, %fd231;
	selp.f64 	%fd233, %fd340, %fd232, %p59;
	mov.b64 	%rd159, %fd233;
	mov.b64 	{%r278, %r283}, %rd159;
	mov.b32 	%r284, 2;
	// begin inline asm
	shfl.sync.down.b32 %r277, %r278, %r284, %r315, %r316;
	// end inline asm
	// begin inline asm
	shfl.sync.down.b32 %r282, %r283, %r284, %r315, %r316;
	// end inline asm
	mov.b64 	%rd160, {%r277, %r282};
	mov.b64 	%fd234, %rd160;
	setp.gt.s32 	%p60, %r266, 29;
	add.f64 	%fd235, %fd233, %fd234;
	selp.f64 	%fd236, %fd233, %fd235, %p60;
	mov.b64 	%rd161, %fd236;
	mov.b64 	{%r288, %r293}, %rd161;
	mov.b32 	%r294, 4;
	// begin inline asm
	shfl.sync.down.b32 %r287, %r288, %r294, %r315, %r316;
	// end inline asm
	// begin inline asm
	shfl.sync.down.b32 %r292, %r293, %r294, %r315, %r316;
	// end inline asm
	mov.b64 	%rd162, {%r287, %r292};
	mov.b64 	%fd237, %rd162;
	setp.gt.s32 	%p61, %r266, 27;
	add.f64 	%fd238, %fd236, %fd237;
	selp.f64 	%fd239, %fd236, %fd238, %p61;
	mov.b64 	%rd163, %fd239;
	mov.b64 	{%r298, %r303}, %rd163;
	mov.b32 	%r304, 8;
	// begin inline asm
	shfl.sync.down.b32 %r297, %r298, %r304, %r315, %r316;
	// end inline asm
	// begin inline asm
	shfl.sync.down.b32 %r302, %r303, %r304, %r315, %r316;
	// end inline asm
	mov.b64 	%rd164, {%r297, %r302};
	mov.b64 	%fd240, %rd164;
	setp.gt.s32 	%p62, %r266, 23;
	add.f64 	%fd241, %fd239, %fd240;
	selp.f64 	%fd242, %fd239, %fd241, %p62;
	mov.b64 	%rd165, %fd242;
	mov.b64 	{%r308, %r313}, %rd165;
	mov.b32 	%r314, 16;
	// begin inline asm
	shfl.sync.down.b32 %r307, %r308, %r314, %r315, %r316;
	// end inline asm
	// begin inline asm
	shfl.sync.down.b32 %r312, %r313, %r314, %r315, %r316;
	// end inline asm
	mov.b64 	%rd166, {%r307, %r312};
	mov.b64 	%fd243, %rd166;
	setp.gt.s32 	%p63, %r266, 15;
	add.f64 	%fd26, %fd242, %fd243;
	selp.f64 	%fd354, %fd242, %fd26, %p63;
	setp.ne.s32 	%p64, %r266, 0;
	@%p64 bra 	$L__BB27_36;
	shr.u32 	%r317, %r13, 2;
	and.b32  	%r318, %r317, 248;
	mov.u32 	%r319, _ZZN3cub18CUB_300001_SM_10006detail6reduce28DeviceReduceSingleTileKernelINS2_10policy_hubIdj11add_functorIdEE10Policy1000EPdS9_iS6_ddN4cuda3std3__410__identityEEEvT0_T1_T2_T3_T4_T6_E12temp_storage;
	add.s32 	%r320, %r319, %r318;
	st.shared.f64 	[%r320+8], %fd26;
$L__BB27_36:
	bar.sync 	0;
	setp.ne.s32 	%p65, %r13, 0;
	@%p65 bra 	$L__BB27_72;
	ld.shared.f64 	%fd244, [_ZZN3cub18CUB_300001_SM_10006detail6reduce28DeviceReduceSingleTileKernelINS2_10policy_hubIdj11add_functorIdEE10Policy1000EPdS9_iS6_ddN4cuda3std3__410__identityEEEvT0_T1_T2_T3_T4_T6_E12temp_storage+16];
	add.f64 	%fd245, %fd354, %fd244;
	ld.shared.f64 	%fd246, [_ZZN3cub18CUB_300001_SM_10006detail6reduce28DeviceReduceSingleTileKernelINS2_10policy_hubIdj11add_functorIdEE10Policy1000EPdS9_iS6_ddN4cuda3std3__410__identityEEEvT0_T1_T2_T3_T4_T6_E12temp_storage+24];
	add.f64 	%fd247, %fd245, %fd246;
	ld.shared.f64 	%fd248, [_ZZN3cub18CUB_300001_SM_10006detail6reduce28DeviceReduceSingleTileKernelINS2_10policy_hubIdj11add_functorIdEE10Policy1000EPdS9_iS6_ddN4cuda3std3__410__identityEEEvT0_T1_T2_T3_T4_T6_E12temp_storage+32];
	add.f64 	%fd249, %fd247, %fd248;
	ld.shared.f64 	%fd250, [_ZZN3cub18CUB_300001_SM_10006detail6reduce28DeviceReduceSingleTileKernelINS2_10policy_hubIdj11add_functorIdEE10Policy1000EPdS9_iS6_ddN4cuda3std3__410__identityEEEvT0_T1_T2_T3_T4_T6_E12temp_storage+40];
	add.f64 	%fd251, %fd249, %fd250;
	ld.shared.f64 	%fd252, [_ZZN3cub18CUB_300001_SM_10006detail6reduce28DeviceReduceSingleTileKernelINS2_10policy_hubIdj11add_functorIdEE10Policy1000EPdS9_iS6_ddN4cuda3std3__410__identityEEEvT0_T1_T2_T3_T4_T6_E12temp_storage+48];
	add.f64 	%fd253, %fd251, %fd252;
	ld.shared.f64 	%fd254, [_ZZN3cub18CUB_300001_SM_10006detail6reduce28DeviceReduceSingleTileKernelINS2_10policy_hubIdj11add_functorIdEE10Policy1000EPdS9_iS6_ddN4cuda3std3__410__identityEEEvT0_T1_T2_T3_T4_T6_E12temp_storage+56];
	add.f64 	%fd255, %fd253, %fd254;
	ld.shared.f64 	%fd256, [_ZZN3cub18CUB_300001_SM_10006detail6reduce28DeviceReduceSingleTileKernelINS2_10policy_hubIdj11add_functorIdEE10Policy1000EPdS9_iS6_ddN4cuda3std3__410__identityEEEvT0_T1_T2_T3_T4_T6_E12temp_storage+64];
	add.f64 	%fd354, %fd255, %fd256;
	bra.uni 	$L__BB27_72;
$L__BB27_38:
	setp.gt.s32 	%p3, %r68, 2047;
	@%p3 bra 	$L__BB27_56;
	mov.u32 	%r35, %tid.x;
	setp.ge.s32 	%p20, %r35, %r68;
	mov.f64 	%fd346, 0d0000000000000000;
	mov.u32 	%r462, %r35;
	@%p20 bra 	$L__BB27_41;
	mul.wide.u32 	%rd81, %r35, 8;
	add.s64 	%rd80, %rd15, %rd81;
	// begin inline asm
	ld.global.nc.u64 %rd79, [%rd80];
	// end inline asm
	mov.b64 	%fd346, %rd79;
	add.s32 	%r462, %r35, 256;
$L__BB27_41:
	setp.ge.s32 	%p21, %r462, %r68;
	@%p21 bra 	$L__BB27_47;
	not.b32 	%r133, %r462;
	add.s32 	%r38, %r68, %r133;
	and.b32  	%r134, %r38, 768;
	setp.eq.s32 	%p22, %r134, 768;
	@%p22 bra 	$L__BB27_45;
	mul.wide.u32 	%rd82, %r462, 8;
	add.s64 	%rd204, %rd15, %rd82;
	shr.u32 	%r135, %r38, 8;
	add.s32 	%r136, %r135, 1;
	and.b32  	%r137, %r136, 3;
	neg.s32 	%r460, %r137;
$L__BB27_44:
	.pragma "nounroll";
	// begin inline asm
	ld.global.nc.u64 %rd83, [%rd204];
	// end inline asm
	mov.b64 	%fd125, %rd83;
	add.f64 	%fd346, %fd346, %fd125;
	add.s32 	%r462, %r462, 256;
	add.s64 	%rd204, %rd204, 2048;
	add.s32 	%r460, %r460, 1;
	setp.ne.s32 	%p23, %r460, 0;
	@%p23 bra 	$L__BB27_44;
$L__BB27_45:
	setp.lt.u32 	%p24, %r38, 768;
	@%p24 bra 	$L__BB27_47;
$L__BB27_46:
	mul.wide.s32 	%rd93, %r462, 8;
	add.s64 	%rd86, %rd15, %rd93;
	// begin inline asm
	ld.global.nc.u64 %rd85, [%rd86];
	// end inline asm
	mov.b64 	%fd126, %rd85;
	add.f64 	%fd127, %fd346, %fd126;
	add.s64 	%rd88, %rd86, 2048;
	// begin inline asm
	ld.global.nc.u64 %rd87, [%rd88];
	// end inline asm
	mov.b64 	%fd128, %rd87;
	add.f64 	%fd129, %fd127, %fd128;
	add.s64 	%rd90, %rd86, 4096;
	// begin inline asm
	ld.global.nc.u64 %rd89, [%rd90];
	// end inline asm
	mov.b64 	%fd130, %rd89;
	add.f64 	%fd131, %fd129, %fd130;
	add.s64 	%rd92, %rd86, 6144;
	// begin inline asm
	ld.global.nc.u64 %rd91, [%rd92];
	// end inline asm
	mov.b64 	%fd132, %rd91;
	add.f64 	%fd346, %fd131, %fd132;
	add.s32 	%r462, %r462, 1024;
	setp.lt.s32 	%p25, %r462, %r68;
	@%p25 bra 	$L__BB27_46;
$L__BB27_47:
	setp.lt.s32 	%p26, %r68, 256;
	@%p26 bra 	$L__BB27_52;
	// begin inline asm
	mov.u32 %r201, %laneid;
	// end inline asm
	mov.b64 	%rd104, %fd346;
	mov.b64 	{%r203, %r208}, %rd104;
	mov.b32 	%r209, 1;
	mov.b32 	%r250, 31;
	mov.b32 	%r251, -1;
	// begin inline asm
	shfl.sync.down.b32 %r202, %r203, %r209, %r250, %r251;
	// end inline asm
	// begin inline asm
	shfl.sync.down.b32 %r207, %r208, %r209, %r250, %r251;
	// end inline asm
	mov.b64 	%rd105, {%r202, %r207};
	mov.b64 	%fd167, %rd105;
	setp.gt.s32 	%p42, %r201, 30;
	add.f64 	%fd168, %fd346, %fd167;
	selp.f64 	%fd169, %fd346, %fd168, %p42;
	mov.b64 	%rd106, %fd169;
	mov.b64 	{%r213, %r218}, %rd106;
	mov.b32 	%r219, 2;
	// begin inline asm
	shfl.sync.down.b32 %r212, %r213, %r219, %r250, %r251;
	// end inline asm
	// begin inline asm
	shfl.sync.down.b32 %r217, %r218, %r219, %r250, %r251;
	// end inline asm
	mov.b64 	%rd107, {%r212, %r217};
	mov.b64 	%fd170, %rd107;
	setp.gt.s32 	%p43, %r201, 29;
	add.f64 	%fd171, %fd169, %fd170;
	selp.f64 	%fd172, %fd169, %fd171, %p43;
	mov.b64 	%rd108, %fd172;
	mov.b64 	{%r223, %r228}, %rd108;
	mov.b32 	%r229, 4;
	// begin inline asm
	shfl.sync.down.b32 %r222, %r223, %r229, %r250, %r251;
	// end inline asm
	// begin inline asm
	shfl.sync.down.b32 %r227, %r228, %r229, %r250, %r251;
	// end inline asm
	mov.b64 	%rd109, {%r222, %r227};
	mov.b64 	%fd173, %rd109;
	setp.gt.s32 	%p44, %r201, 27;
	add.f64 	%fd174, %fd172, %fd173;
	selp.f64 	%fd175, %fd172, %fd174, %p44;
	mov.b64 	%rd110, %fd175;
	mov.b64 	{%r233, %r238}, %rd110;
	mov.b32 	%r239, 8;
	// begin inline asm
	shfl.sync.down.b32 %r232, %r233, %r239, %r250, %r251;
	// end inline asm
	// begin inline asm
	shfl.sync.down.b32 %r237, %r238, %r239, %r250, %r251;
	// end inline asm
	mov.b64 	%rd111, {%r232, %r237};
	mov.b64 	%fd176, %rd111;
	setp.gt.s32 	%p45, %r201, 23;
	add.f64 	%fd177, %fd175, %fd176;
	selp.f64 	%fd178, %fd175, %fd177, %p45;
	mov.b64 	%rd112, %fd178;
	mov.b64 	{%r243, %r248}, %rd112;
	mov.b32 	%r249, 16;
	// begin inline asm
	shfl.sync.down.b32 %r242, %r243, %r249, %r250, %r251;
	// end inline asm
	// begin inline asm
	shfl.sync.down.b32 %r247, %r248, %r249, %r250, %r251;
	// end inline asm
	mov.b64 	%rd113, {%r242, %r247};
	mov.b64 	%fd179, %rd113;
	setp.gt.s32 	%p46, %r201, 15;
	add.f64 	%fd38, %fd178, %fd179;
	selp.f64 	%fd354, %fd178, %fd38, %p46;
	setp.ne.s32 	%p47, %r201, 0;
	@%p47 bra 	$L__BB27_50;
	shr.u32 	%r252, %r35, 2;
	and.b32  	%r253, %r252, 248;
	mov.u32 	%r254, _ZZN3cub18CUB_300001_SM_10006detail6reduce28DeviceReduceSingleTileKernelINS2_10policy_hubIdj11add_functorIdEE10Policy1000EPdS9_iS6_ddN4cuda3std3__410__identityEEEvT0_T1_T2_T3_T4_T6_E12temp_storage;
	add.s32 	%r255, %r254, %r253;
	st.shared.f64 	[%r255+8], %fd38;
$L__BB27_50:
	bar.sync 	0;
	setp.ne.s32 	%p48, %r35, 0;
	@%p48 bra 	$L__BB27_72;
	ld.shared.f64 	%fd180, [_ZZN3cub18CUB_300001_SM_10006detail6reduce28DeviceReduceSingleTileKernelINS2_10policy_hubIdj11add_functorIdEE10Policy1000EPdS9_iS6_ddN4cuda3std3__410__identityEEEvT0_T1_T2_T3_T4_T6_E12temp_storage+16];
	add.f64 	%fd181, %fd354, %fd180;
	ld.shared.f64 	%fd182, [_ZZN3cub18CUB_300001_SM_10006detail6reduce28DeviceReduceSingleTileKernelINS2_10policy_hubIdj11add_functorIdEE10Policy1000EPdS9_iS6_ddN4cuda3std3__410__identityEEEvT0_T1_T2_T3_T4_T6_E12temp_storage+24];
	add.f64 	%fd183, %fd181, %fd182;
	ld.shared.f64 	%fd184, [_ZZN3cub18CUB_300001_SM_10006detail6reduce28DeviceReduceSingleTileKernelINS2_10policy_hubIdj11add_functorIdEE10Policy1000EPdS9_iS6_ddN4cuda3std3__410__identityEEEvT0_T1_T2_T3_T4_T6_E12temp_storage+32];
	add.f64 	%fd185, %fd183, %fd184;
	ld.shared.f64 	%fd186, [_ZZN3cub18CUB_300001_SM_10006detail6reduce28DeviceReduceSingleTileKernelINS2_10policy_hubIdj11add_functorIdEE10Policy1000EPdS9_iS6_ddN4cuda3std3__410__identityEEEvT0_T1_T2_T3_T4_T6_E12temp_storage+40];
	add.f64 	%fd187, %fd185, %fd186;
	ld.shared.f64 	%fd188, [_ZZN3cub18CUB_300001_SM_10006detail6reduce28DeviceReduceSingleTileKernelINS2_10policy_hubIdj11add_functorIdEE10Policy1000EPdS9_iS6_ddN4cuda3std3__410__identityEEEvT0_T1_T2_T3_T4_T6_E12temp_storage+48];
	add.f64 	%fd189, %fd187, %fd188;
	ld.shared.f64 	%fd190, [_ZZN3cub18CUB_300001_SM_10006detail6reduce28DeviceReduceSingleTileKernelINS2_10policy_hubIdj11add_functorIdEE10Policy1000EPdS9_iS6_ddN4cuda3std3__410__identityEEEvT0_T1_T2_T3_T4_T6_E12temp_storage+56];
	add.f64 	%fd191, %fd189, %fd190;
	ld.shared.f64 	%fd192, [_ZZN3cub18CUB_300001_SM_10006detail6reduce28DeviceReduceSingleTileKernelINS2_10policy_hubIdj11add_functorIdEE10Policy1000EPdS9_iS6_ddN4cuda3std3__410__identityEEEvT0_T1_T2_T3_T4_T6_E12temp_storage+64];
	add.f64 	%fd354, %fd191, %fd192;
	bra.uni 	$L__BB27_72;
$L__BB27_52:
	// begin inline asm
	mov.u32 %r138, %laneid;
	// end inline asm
	and.b32  	%r189, %r35, 992;
	add.s32 	%r190, %r189, 32;
	setp.gt.s32 	%p27, %r190, %r68;
	not.b32 	%r191, %r189;
	add.s32 	%r192, %r68, %r191;
	selp.b32 	%r187, %r192, 31, %p27;
	mov.b64 	%rd94, %fd346;
	mov.b64 	{%r140, %r145}, %rd94;
	mov.b32 	%r146, 1;
	mov.b32 	%r188, -1;
	// begin inline asm
	shfl.sync.down.b32 %r139, %r140, %r146, %r187, %r188;
	// end inline asm
	// begin inline asm
	shfl.sync.down.b32 %r144, %r145, %r146, %r187, %r188;
	// end inline asm
	mov.b64 	%rd95, {%r139, %r144};
	mov.b64 	%fd133, %rd95;
	setp.lt.s32 	%p28, %r138, %r187;
	add.f64 	%fd134, %fd346, %fd133;
	selp.f64 	%fd135, %fd134, %fd346, %p28;
	mov.b64 	%rd96, %fd135;
	mov.b64 	{%r150, %r155}, %rd96;
	mov.b32 	%r156, 2;
	// begin inline asm
	shfl.sync.down.b32 %r149, %r150, %r156, %r187, %r188;
	// end inline asm
	// begin inline asm
	shfl.sync.down.b32 %r154, %r155, %r156, %r187, %r188;
	// end inline asm
	mov.b64 	%rd97, {%r149, %r154};
	mov.b64 	%fd136, %rd97;
	add.s32 	%r193, %r138, 2;
	setp.gt.s32 	%p29, %r193, %r187;
	add.f64 	%fd137, %fd135, %fd136;
	selp.f64 	%fd138, %fd135, %fd137, %p29;
	mov.b64 	%rd98, %fd138;
	mov.b64 	{%r160, %r165}, %rd98;
	mov.b32 	%r166, 4;
	// begin inline asm
	shfl.sync.down.b32 %r159, %r160, %r166, %r187, %r188;
	// end inline asm
	// begin inline asm
	shfl.sync.down.b32 %r164, %r165, %r166, %r187, %r188;
	// end inline asm
	mov.b64 	%rd99, {%r159, %r164};
	mov.b64 	%fd139, %rd99;
	add.s32 	%r194, %r138, 4;
	setp.gt.s32 	%p30, %r194, %r187;
	add.f64 	%fd140, %fd138, %fd139;
	selp.f64 	%fd141, %fd138, %fd140, %p30;
	mov.b64 	%rd100, %fd141;
	mov.b64 	{%r170, %r175}, %rd100;
	mov.b32 	%r176, 8;
	// begin inline asm
	shfl.sync.down.b32 %r169, %r170, %r176, %r187, %r188;
	// end inline asm
	// begin inline asm
	shfl.sync.down.b32 %r174, %r175, %r176, %r187, %r188;
	// end inline asm
	mov.b64 	%rd101, {%r169, %r174};
	mov.b64 	%fd142, %rd101;
	add.s32 	%r195, %r138, 8;
	setp.gt.s32 	%p31, %r195, %r187;
	add.f64 	%fd143, %fd141, %fd142;
	selp.f64 	%fd144, %fd141, %fd143, %p31;
	mov.b64 	%rd102, %fd144;
	mov.b64 	{%r180, %r185}, %rd102;
	mov.b32 	%r186, 16;
	// begin inline asm
	shfl.sync.down.b32 %r179, %r180, %r186, %r187, %r188;
	// end inline asm
	// begin inline asm
	shfl.sync.down.b32 %r184, %r185, %r186, %r187, %r188;
	// end inline asm
	mov.b64 	%rd103, {%r179, %r184};
	mov.b64 	%fd145, %rd103;
	add.s32 	%r196, %r138, 16;
	setp.gt.s32 	%p32, %r196, %r187;
	add.f64 	%fd146, %fd144, %fd145;
	selp.f64 	%fd354, %fd144, %fd146, %p32;
	setp.ne.s32 	%p33, %r138, 0;
	@%p33 bra 	$L__BB27_54;
	shr.u32 	%r197, %r35, 2;
	and.b32  	%r198, %r197, 248;
	mov.u32 	%r199, _ZZN3cub18CUB_300001_SM_10006detail6reduce28DeviceReduceSingleTileKernelINS2_10policy_hubIdj11add_functorIdEE10Policy1000EPdS9_iS6_ddN4cuda3std3__410__identityEEEvT0_T1_T2_T3_T4_T6_E12temp_storage;
	add.s32 	%r200, %r199, %r198;
	st.shared.f64 	[%r200+8], %fd354;
$L__BB27_54:
	bar.sync 	0;
	setp.ne.s32 	%p34, %r35, 0;
	@%p34 bra 	$L__BB27_72;
	setp.gt.s32 	%p35, %r68, 32;
	ld.shared.f64 	%fd147, [_ZZN3cub18CUB_300001_SM_10006detail6reduce28DeviceReduceSingleTileKernelINS2_10policy_hubIdj11add_functorIdEE10Policy1000EPdS9_iS6_ddN4cuda3std3__410__identityEEEvT0_T1_T2_T3_T4_T6_E12temp_storage+16];
	add.f64 	%fd148, %fd354, %fd147;
	selp.f64 	%fd149, %fd148, %fd354, %p35;
	setp.gt.s32 	%p36, %r68, 64;
	ld.shared.f64 	%fd150, [_ZZN3cub18CUB_300001_SM_10006detail6reduce28DeviceReduceSingleTileKernelINS2_10policy_hubIdj11add_functorIdEE10Policy1000EPdS9_iS6_ddN4cuda3std3__410__identityEEEvT0_T1_T2_T3_T4_T6_E12temp_storage+24];
	add.f64 	%fd151, %fd150, %fd149;
	selp.f64 	%fd152, %fd151, %fd149, %p36;
	setp.gt.s32 	%p37, %r68, 96;
	ld.shared.f64 	%fd153, [_ZZN3cub18CUB_300001_SM_10006detail6reduce28DeviceReduceSingleTileKernelINS2_10policy_hubIdj11add_functorIdEE10Policy1000EPdS9_iS6_ddN4cuda3std3__410__identityEEEvT0_T1_T2_T3_T4_T6_E12temp_storage+32];
	add.f64 	%fd154, %fd153, %fd152;
	selp.f64 	%fd155, %fd154, %fd152, %p37;
	setp.gt.s32 	%p38, %r68, 128;
	ld.shared.f64 	%fd156, [_ZZN3cub18CUB_300001_SM_10006detail6reduce28DeviceReduceSingleTileKernelINS2_10policy_hubIdj11add_functorIdEE10Policy1000EPdS9_iS6_ddN4cuda3std3__410__identityEEEvT0_T1_T2_T3_T4_T6_E12temp_storage+40];
	add.f64 	%fd157, %fd156, %fd155;
	selp.f64 	%fd158, %fd157, %fd155, %p38;
	setp.gt.s32 	%p39, %r68, 160;
	ld.shared.f64 	%fd159, [_ZZN3cub18CUB_300001_SM_10006detail6reduce28DeviceReduceSingleTileKernelINS2_10policy_hubIdj11add_functorIdEE10Policy1000EPdS9_iS6_ddN4cuda3std3__410__identityEEEvT0_T1_T2_T3_T4_T6_E12temp_storage+48];
	add.f64 	%fd160, %fd159, %fd158;
	selp.f64 	%fd161, %fd160, %fd158, %p39;
	setp.gt.s32 	%p40, %r68, 192;
	ld.shared.f64 	%fd162, [_ZZN3cub18CUB_300001_SM_10006detail6reduce28DeviceReduceSingleTileKernelINS2_10policy_hubIdj11add_functorIdEE10Policy1000EPdS9_iS6_ddN4cuda3std3__410__identityEEEvT0_T1_T2_T3_T4_T6_E12temp_storage+56];
	add.f64 	%fd163, %fd162, %fd161;
	selp.f64 	%fd164, %fd163, %fd161, %p40;
	setp.gt.s32 	%p41, %r68, 224;
	ld.shared.f64 	%fd165, [_ZZN3cub18CUB_300001_SM_10006detail6reduce28DeviceReduceSingleTileKernelINS2_10policy_hubIdj11add_functorIdEE10Policy1000EPdS9_iS6_ddN4cuda3std3__410__identityEEEvT0_T1_T2_T3_T4_T6_E12temp_storage+64];
	add.f64 	%fd166, %fd165, %fd164;
	selp.f64 	%fd354, %fd166, %fd164, %p41;
	bra.uni 	$L__BB27_72;
$L__BB27_56:
	mov.u32 	%r47, %tid.x;
	mul.wide.u32 	%rd34, %r47, 8;
	add.s64 	%rd19, %rd15, %rd34;
	// begin inline asm
	ld.global.nc.u64 %rd18, [%rd19];
	// end inline asm
	mov.b64 	%fd59, %rd18;
	add.s64 	%rd21, %rd19, 2048;
	// begin inline asm
	ld.global.nc.u64 %rd20, [%rd21];
	// end inline asm
	mov.b64 	%fd60, %rd20;
	add.s64 	%rd23, %rd19, 4096;
	// begin inline asm
	ld.global.nc.u64 %rd22, [%rd23];
	// end inline asm
	mov.b64 	%fd61, %rd22;
	add.s64 	%rd25, %rd19, 6144;
	// begin inline asm
	ld.global.nc.u64 %rd24, [%rd25];
	// end inline asm
	mov.b64 	%fd62, %rd24;
	add.s64 	%rd27, %rd19, 8192;
	// begin inline asm
	ld.global.nc.u64 %rd26, [%rd27];
	// end inline asm
	mov.b64 	%fd63, %rd26;
	add.s64 	%rd29, %rd19, 10240;
	// begin inline asm
	ld.global.nc.u64 %rd28, [%rd29];
	// end inline asm
	mov.b64 	%fd64, %rd28;
	add.s64 	%rd31, %rd19, 12288;
	// begin inline asm
	ld.global.nc.u64 %rd30, [%rd31];
	// end inline asm
	mov.b64 	%fd65, %rd30;
	add.s64 	%rd33, %rd19, 14336;
	// begin inline asm
	ld.global.nc.u64 %rd32, [%rd33];
	// end inline asm
	mov.b64 	%fd66, %rd32;
	add.f64 	%fd67, %fd59, %fd60;
	add.f64 	%fd68, %fd67, %fd61;
	add.f64 	%fd69, %fd68, %fd62;
	add.f64 	%fd70, %fd69, %fd63;
	add.f64 	%fd71, %fd70, %fd64;
	add.f64 	%fd72, %fd71, %fd65;
	add.f64 	%fd353, %fd72, %fd66;
	setp.lt.u32 	%p4, %r68, 4096;
	mov.b32 	%r465, 2048;
	@%p4 bra 	$L__BB27_60;
	add.s32 	%r48, %r68, -2048;
	mov.b32 	%r465, 2048;
$L__BB27_58:
	mul.wide.s32 	%rd51, %r465, 8;
	add.s64 	%rd36, %rd19, %rd51;
	// begin inline asm
	ld.global.nc.u64 %rd35, [%rd36];
	// end inline asm
	mov.b64 	%fd73, %rd35;
	add.s64 	%rd38, %rd36, 2048;
	// begin inline asm
	ld.global.nc.u64 %rd37, [%rd38];
	// end inline asm
	mov.b64 	%fd74, %rd37;
	add.s64 	%rd40, %rd36, 4096;
	// begin inline asm
	ld.global.nc.u64 %rd39, [%rd40];
	// end inline asm
	mov.b64 	%fd75, %rd39;
	add.s64 	%rd42, %rd36, 6144;
	// begin inline asm
	ld.global.nc.u64 %rd41, [%rd42];
	// end inline asm
	mov.b64 	%fd76, %rd41;
	add.s64 	%rd44, %rd36, 8192;
	// begin inline asm
	ld.global.nc.u64 %rd43, [%rd44];
	// end inline asm
	mov.b64 	%fd77, %rd43;
	add.s64 	%rd46, %rd36, 10240;
	// begin inline asm
	ld.global.nc.u64 %rd45, [%rd46];
	// end inline asm
	mov.b64 	%fd78, %rd45;
	add.s64 	%rd48, %rd36, 12288;
	// begin inline asm
	ld.global.nc.u64 %rd47, [%rd48];
	// end inline asm
	mov.b64 	%fd79, %rd47;
	add.s64 	%rd50, %rd36, 14336;
	// begin inline asm
	ld.global.nc.u64 %rd49, [%rd50];
	// end inline asm
	mov.b64 	%fd80, %rd49;
	add.f64 	%fd81, %fd353, %fd73;
	add.f64 	%fd82, %fd81, %fd74;
	add.f64 	%fd83, %fd82, %fd75;
	add.f64 	%fd84, %fd83, %fd76;
	add.f64 	%fd85, %fd84, %fd77;
	add.f64 	%fd86, %fd85, %fd78;
	add.f64 	%fd87, %fd86, %fd79;
	add.f64 	%fd353, %fd87, %fd80;
	sub.s32 	%r71, %r68, %r465;
	setp.lt.s32 	%p5, %r71, 2048;
	@%p5 bra 	$L__BB27_68;
	add.s32 	%r465, %r465, 2048;
	setp.le.s32 	%p6, %r465, %r48;
	@%p6 bra 	$L__BB27_58;
$L__BB27_60:
	setp.le.s32 	%p7, %r68, %r465;
	@%p7 bra 	$L__BB27_68;
	sub.s32 	%r52, %r68, %r465;
	setp.ge.s32 	%p8, %r47, %r52;
	@%p8 bra 	$L__BB27_68;
	not.b32 	%r72, %r47;
	add.s32 	%r73, %r68, %r72;
	sub.s32 	%r53, %r73, %r465;
	and.b32  	%r74, %r53, 768;
	setp.eq.s32 	%p9, %r74, 768;
	mov.u32 	%r469, %r47;
	@%p9 bra 	$L__BB27_65;
	add.s32 	%r467, %r47, %r465;
	shr.u32 	%r75, %r53, 8;
	add.s32 	%r76, %r75, 1;
	and.b32  	%r77, %r76, 3;
	neg.s32 	%r466, %r77;
	mov.u32 	%r469, %r47;
$L__BB27_64:
	.pragma "nounroll";
	mul.wide.u32 	%rd54, %r467, 8;
	add.s64 	%rd53, %rd15, %rd54;
	// begin inline asm
	ld.global.nc.u64 %rd52, [%rd53];
	// end inline asm
	mov.b64 	%fd89, %rd52;
	add.f64 	%fd353, %fd353, %fd89;
	add.s32 	%r469, %r469, 256;
	add.s32 	%r467, %r467, 256;
	add.s32 	%r466, %r466, 1;
	setp.ne.s32 	%p10, %r466, 0;
	@%p10 bra 	$L__BB27_64;
$L__BB27_65:
	setp.lt.u32 	%p11, %r53, 768;
	@%p11 bra 	$L__BB27_68;
	cvt.u64.u32 	%rd55, %r469;
	cvt.u64.u32 	%rd56, %r465;
	add.s64 	%rd57, %rd55, %rd56;
	shl.b64 	%rd58, %rd57, 3;
	add.s64 	%rd59, %rd58, %rd15;
	add.s64 	%rd205, %rd59, 4096;
	add.s32 	%r470, %r469, %r465;
$L__BB27_67:
	mul.wide.u32 	%rd68, %r470, 8;
	add.s64 	%rd61, %rd15, %rd68;
	// begin inline asm
	ld.global.nc.u64 %rd60, [%rd61];
	// end inline asm
	mov.b64 	%fd90, %rd60;
	add.f64 	%fd91, %fd353, %fd90;
	add.s64 	%rd63, %rd205, -2048;
	// begin inline asm
	ld.global.nc.u64 %rd62, [%rd63];
	// end inline asm
	mov.b64 	%fd92, %rd62;
	add.f64 	%fd93, %fd91, %fd92;
	// begin inline asm
	ld.global.nc.u64 %rd64, [%rd205];
	// end inline asm
	mov.b64 	%fd94, %rd64;
	add.f64 	%fd95, %fd93, %fd94;
	add.s64 	%rd67, %rd205, 2048;
	// begin inline asm
	ld.global.nc.u64 %rd66, [%rd67];
	// end inline asm
	mov.b64 	%fd96, %rd66;
	add.f64 	%fd353, %fd95, %fd96;
	add.s32 	%r469, %r469, 1024;
	add.s64 	%rd205, %rd205, 8192;
	add.s32 	%r470, %r470, 1024;
	setp.lt.s32 	%p12, %r469, %r52;
	@%p12 bra 	$L__BB27_67;
$L__BB27_68:
	// begin inline asm
	mov.u32 %r78, %laneid;
	// end inline asm
	mov.b64 	%rd69, %fd353;
	mov.b64 	{%r80, %r85}, %rd69;
	mov.b32 	%r86, 1;
	mov.b32 	%r127, 31;
	mov.b32 	%r128, -1;
	// begin inline asm
	shfl.sync.down.b32 %r79, %r80, %r86, %r127, %r128;
	// end inline asm
	// begin inline asm
	shfl.sync.down.b32 %r84, %r85, %r86, %r127, %r128;
	// end inline asm
	mov.b64 	%rd70, {%r79, %r84};
	mov.b64 	%fd97, %rd70;
	setp.gt.s32 	%p13, %r78, 30;
	add.f64 	%fd98, %fd353, %fd97;
	selp.f64 	%fd99, %fd353, %fd98, %p13;
	mov.b64 	%rd71, %fd99;
	mov.b64 	{%r90, %r95}, %rd71;
	mov.b32 	%r96, 2;
	// begin inline asm
	shfl.sync.down.b32 %r89, %r90, %r96, %r127, %r128;
	// end inline asm
	// begin inline asm
	shfl.sync.down.b32 %r94, %r95, %r96, %r127, %r128;
	// end inline asm
	mov.b64 	%rd72, {%r89, %r94};
	mov.b64 	%fd100, %rd72;
	setp.gt.s32 	%p14, %r78, 29;
	add.f64 	%fd101, %fd99, %fd100;
	selp.f64 	%fd102, %fd99, %fd101, %p14;
	mov.b64 	%rd73, %fd102;
	mov.b64 	{%r100, %r105}, %rd73;
	mov.b32 	%r106, 4;
	// begin inline asm
	shfl.sync.down.b32 %r99, %r100, %r106, %r127, %r128;
	// end inline asm
	// begin inline asm
	shfl.sync.down.b32 %r104, %r105, %r106, %r127, %r128;
	// end inline asm
	mov.b64 	%rd74, {%r99, %r104};
	mov.b64 	%fd103, %rd74;
	setp.gt.s32 	%p15, %r78, 27;
	add.f64 	%fd104, %fd102, %fd103;
	selp.f64 	%fd105, %fd102, %fd104, %p15;
	mov.b64 	%rd75, %fd105;
	mov.b64 	{%r110, %r115}, %rd75;
	mov.b32 	%r116, 8;
	// begin inline asm
	shfl.sync.down.b32 %r109, %r110, %r116, %r127, %r128;
	// end inline asm
	// begin inline asm
	shfl.sync.down.b32 %r114, %r115, %r116, %r127, %r128;
	// end inline asm
	mov.b64 	%rd76, {%r109, %r114};
	mov.b64 	%fd106, %rd76;
	setp.gt.s32 	%p16, %r78, 23;
	add.f64 	%fd107, %fd105, %fd106;
	selp.f64 	%fd108, %fd105, %fd107, %p16;
	mov.b64 	%rd77, %fd108;
	mov.b64 	{%r120, %r125}, %rd77;
	mov.b32 	%r126, 16;
	// begin inline asm
	shfl.sync.down.b32 %r119, %r120, %r126, %r127, %r128;
	// end inline asm
	// begin inline asm
	shfl.sync.down.b32 %r124, %r125, %r126, %r127, %r128;
	// end inline asm
	mov.b64 	%rd78, {%r119, %r124};
	mov.b64 	%fd109, %rd78;
	setp.gt.s32 	%p17, %r78, 15;
	add.f64 	%fd54, %fd108, %fd109;
	selp.f64 	%fd354, %fd108, %fd54, %p17;
	setp.ne.s32 	%p18, %r78, 0;
	@%p18 bra 	$L__BB27_70;
	shr.u32 	%r129, %r47, 2;
	and.b32  	%r130, %r129, 248;
	mov.u32 	%r131, _ZZN3cub18CUB_300001_SM_10006detail6reduce28DeviceReduceSingleTileKernelINS2_10policy_hubIdj11add_functorIdEE10Policy1000EPdS9_iS6_ddN4cuda3std3__410__identityEEEvT0_T1_T2_T3_T4_T6_E12temp_storage;
	add.s32 	%r132, %r131, %r130;
	st.shared.f64 	[%r132+8], %fd54;
$L__BB27_70:
	bar.sync 	0;
	setp.ne.s32 	%p19, %r47, 0;
	@%p19 bra 	$L__BB27_72;
	ld.shared.f64 	%fd110, [_ZZN3cub18CUB_300001_SM_10006detail6reduce28DeviceReduceSingleTileKernelINS2_10policy_hubIdj11add_functorIdEE10Policy1000EPdS9_iS6_ddN4cuda3std3__410__identityEEEvT0_T1_T2_T3_T4_T6_E12temp_storage+16];
	add.f64 	%fd111, %fd354, %fd110;
	ld.shared.f64 	%fd112, [_ZZN3cub18CUB_300001_SM_10006detail6reduce28DeviceReduceSingleTileKernelINS2_10policy_hubIdj11add_functorIdEE10Policy1000EPdS9_iS6_ddN4cuda3std3__410__identityEEEvT0_T1_T2_T3_T4_T6_E12temp_storage+24];
	add.f64 	%fd113, %fd111, %fd112;
	ld.shared.f64 	%fd114, [_ZZN3cub18CUB_300001_SM_10006detail6reduce28DeviceReduceSingleTileKernelINS2_10policy_hubIdj11add_functorIdEE10Policy1000EPdS9_iS6_ddN4cuda3std3__410__identityEEEvT0_T1_T2_T3_T4_T6_E12temp_storage+32];
	add.f64 	%fd115, %fd113, %fd114;
	ld.shared.f64 	%fd116, [_ZZN3cub18CUB_300001_SM_10006detail6reduce28DeviceReduceSingleTileKernelINS2_10policy_hubIdj11add_functorIdEE10Policy1000EPdS9_iS6_ddN4cuda3std3__410__identityEEEvT0_T1_T2_T3_T4_T6_E12temp_storage+40];
	add.f64 	%fd117, %fd115, %fd116;
	ld.shared.f64 	%fd118, [_ZZN3cub18CUB_300001_SM_10006detail6reduce28DeviceReduceSingleTileKernelINS2_10policy_hubIdj11add_functorIdEE10Policy1000EPdS9_iS6_ddN4cuda3std3__410__identityEEEvT0_T1_T2_T3_T4_T6_E12temp_storage+48];
	add.f64 	%fd119, %fd117, %fd118;
	ld.shared.f64 	%fd120, [_ZZN3cub18CUB_300001_SM_10006detail6reduce28DeviceReduceSingleTileKernelINS2_10policy_hubIdj11add_functorIdEE10Policy1000EPdS9_iS6_ddN4cuda3std3__410__identityEEEvT0_T1_T2_T3_T4_T6_E12temp_storage+56];
	add.f64 	%fd121, %fd119, %fd120;
	ld.shared.f64 	%fd122, [_ZZN3cub18CUB_300001_SM_10006detail6reduce28DeviceReduceSingleTileKernelINS2_10policy_hubIdj11add_functorIdEE10Policy1000EPdS9_iS6_ddN4cuda3std3__410__identityEEEvT0_T1_T2_T3_T4_T6_E12temp_storage+64];
	add.f64 	%fd354, %fd121, %fd122;
$L__BB27_72:
	mov.u32 	%r444, %tid.x;
	setp.ne.s32 	%p95, %r444, 0;
	@%p95 bra 	$L__BB27_74;
	add.f64 	%fd327, %fd58, %fd354;
	st.global.f64 	[%rd1], %fd327;
$L__BB27_74:
	ret;

}
	// .globl	_ZN3cub18CUB_300001_SM_10006detail6reduce28DeviceReduceSingleTileKernelINS2_10policy_hubIdy11add_functorIdEE10Policy1000EN6thrust24THRUST_300001_SM_1000_NS6detail15normal_iteratorINSA_10device_ptrIdEEEEPdyS6_dd14square_functorIdEEEvT0_T1_T2_T3_T4_T6_
.visible .entry _ZN3cub18CUB_300001_SM_10006detail6reduce28DeviceReduceSingleTileKernelINS2_10policy_hubIdy11add_functorIdEE10Policy1000EN6thrust24THRUST_300001_SM_1000_NS6detail15normal_iteratorINSA_10device_ptrIdEEEEPdyS6_dd14square_functorIdEEEvT0_T1_T2_T3_T4_T6_(
	.param .align 8 .b8 _ZN3cub18CUB_300001_SM_10006detail6reduce28DeviceReduceSingleTileKernelINS2_10policy_hubIdy11add_functorIdEE10Policy1000EN6thrust24THRUST_300001_SM_1000_NS6detail15normal_iteratorINSA_10device_ptrIdEEEEPdyS6_dd14square_functorIdEEEvT0_T1_T2_T3_T4_T6__param_0[8],
	.param .u64 .ptr .align 1 _ZN3cub18CUB_300001_SM_10006detail6reduce28DeviceReduceSingleTileKernelINS2_10policy_hubIdy11add_functorIdEE10Policy1000EN6thrust24THRUST_300001_SM_1000_NS6detail15normal_iteratorINSA_10device_ptrIdEEEEPdyS6_dd14square_functorIdEEEvT0_T1_T2_T3_T4_T6__param_1,
	.param .u64 _ZN3cub18CUB_300001_SM_10006detail6reduce28DeviceReduceSingleTileKernelINS2_10policy_hubIdy11add_functorIdEE10Policy1000EN6thrust24THRUST_300001_SM_1000_NS6detail15normal_iteratorINSA_10device_ptrIdEEEEPdyS6_dd14square_functorIdEEEvT0_T1_T2_T3_T4_T6__param_2,
	.param .align 1 .b8 _ZN3cub18CUB_300001_SM_10006detail6reduce28DeviceReduceSingleTileKernelINS2_10policy_hubIdy11add_functorIdEE10Policy1000EN6thrust24THRUST_300001_SM_1000_NS6detail15normal_iteratorINSA_10device_ptrIdEEEEPdyS6_dd14square_functorIdEEEvT0_T1_T2_T3_T4_T6__param_3[1],
	.param .f64 _ZN3cub18CUB_300001_SM_10006detail6reduce28DeviceReduceSingleTileKernelINS2_10policy_hubIdy11add_functorIdEE10Policy1000EN6thrust24THRUST_300001_SM_1000_NS6detail15normal_iteratorINSA_10device_ptrIdEEEEPdyS6_dd14square_functorIdEEEvT0_T1_T2_T3_T4_T6__param_4,
	.param .align 1 .b8 _ZN3cub18CUB_300001_SM_10006detail6reduce28DeviceReduceSingleTileKernelINS2_10policy_hubIdy11add_functorIdEE10Policy1000EN6thrust24THRUST_300001_SM_1000_NS6detail15normal_iteratorINSA_10device_ptrIdEEEEPdyS6_dd14square_functorIdEEEvT0_T1_T2_T3_T4_T6__param_5[1]
)
.maxntid 256
.minnctapersm 1
{
	.reg .pred 	%p<59>;
	.reg .b32 	%r<246>;
	.reg .b64 	%rd<86>;
	.reg .b64 	%fd<298>;
	// demoted variable
	.shared .align 8 .b8 _ZZN3cub18CUB_300001_SM_10006detail6reduce28DeviceReduceSingleTileKernelINS2_10policy_hubIdy11add_functorIdEE10Policy1000EN6thrust24THRUST_300001_SM_1000_NS6detail15normal_iteratorINSA_10device_ptrIdEEEEPdyS6_dd14square_functorIdEEEvT0_T1_T2_T3_T4_T6_E12temp_storage[80];
	ld.param.u64 	%rd18, [_ZN3cub18CUB_300001_SM_10006detail6reduce28DeviceReduceSingleTileKernelINS2_10policy_hubIdy11add_functorIdEE10Policy1000EN6thrust24THRUST_300001_SM_1000_NS6detail15normal_iteratorINSA_10device_ptrIdEEEEPdyS6_dd14square_functorIdEEEvT0_T1_T2_T3_T4_T6__param_0];
	ld.param.u64 	%rd20, [_ZN3cub18CUB_300001_SM_10006detail6reduce28DeviceReduceSingleTileKernelINS2_10policy_hubIdy11add_functorIdEE10Policy1000EN6thrust24THRUST_300001_SM_1000_NS6detail15normal_iteratorINSA_10device_ptrIdEEEEPdyS6_dd14square_functorIdEEEvT0_T1_T2_T3_T4_T6__param_1];
	ld.param.u64 	%rd19, [_ZN3cub18CUB_300001_SM_10006detail6reduce28DeviceReduceSingleTileKernelINS2_10policy_hubIdy11add_functorIdEE10Policy1000EN6thrust24THRUST_300001_SM_1000_NS6detail15normal_iteratorINSA_10device_ptrIdEEEEPdyS6_dd14square_functorIdEEEvT0_T1_T2_T3_T4_T6__param_2];
	ld.param.f64 	%fd42, [_ZN3cub18CUB_300001_SM_10006detail6reduce28DeviceReduceSingleTileKernelINS2_10policy_hubIdy11add_functorIdEE10Policy1000EN6thrust24THRUST_300001_SM_1000_NS6detail15normal_iteratorINSA_10device_ptrIdEEEEPdyS6_dd14square_functorIdEEEvT0_T1_T2_T3_T4_T6__param_4];
	cvta.to.global.u64 	%rd1, %rd20;
	setp.ne.s64 	%p1, %rd19, 0;
	@%p1 bra 	$L__BB28_3;
	mov.u32 	%r231, %tid.x;
	setp.ne.s32 	%p58, %r231, 0;
	@%p58 bra 	$L__BB28_51;
	st.global.f64 	[%rd1], %fd42;
	bra.uni 	$L__BB28_51;
$L__BB28_3:
	cvta.to.global.u64 	%rd2, %rd18;
	setp.gt.u64 	%p2, %rd19, 2047;
	@%p2 bra 	$L__BB28_28;
	cvt.u32.u64 	%r1, %rd19;
	mov.u32 	%r2, %tid.x;
	setp.ge.u32 	%p24, %r2, %r1;
	mov.f64 	%fd285, 0d0000000000000000;
	mov.u32 	%r235, %r2;
	@%p24 bra 	$L__BB28_6;
	mul.wide.u32 	%rd51, %r2, 8;
	add.s64 	%rd52, %rd2, %rd51;
	ld.global.f64 	%fd157, [%rd52];
	mul.f64 	%fd285, %fd157, %fd157;
	add.s32 	%r235, %r2, 256;
$L__BB28_6:
	setp.ge.u32 	%p25, %r235, %r1;
	@%p25 bra 	$L__BB28_19;
	not.b32 	%r108, %r235;
	add.s32 	%r109, %r108, %r1;
	shr.u32 	%r110, %r109, 8;
	add.s32 	%r5, %r110, 1;
	and.b32  	%r6, %r5, 15;
	setp.lt.u32 	%p26, %r109, 3840;
	@%p26 bra 	$L__BB28_10;
	and.b32  	%r111, %r5, 33554416;
	neg.s32 	%r233, %r111;
	mul.wide.u32 	%rd53, %r235, 8;
	add.s64 	%rd54, %rd53, %rd2;
	add.s64 	%rd81, %rd54, 16384;
$L__BB28_9:
	.pragma "nounroll";
	ld.global.f64 	%fd159, [%rd81+-16384];
	fma.rn.f64 	%fd160, %fd159, %fd159, %fd285;
	ld.global.f64 	%fd161, [%rd81+-14336];
	fma.rn.f64 	%fd162, %fd161, %fd161, %fd160;
	ld.global.f64 	%fd163, [%rd81+-12288];
	fma.rn.f64 	%fd164, %fd163, %fd163, %fd162;
	ld.global.f64 	%fd165, [%rd81+-10240];
	fma.rn.f64 	%fd166, %fd165, %fd165, %fd164;
	ld.global.f64 	%fd167, [%rd81+-8192];
	fma.rn.f64 	%fd168, %fd167, %fd167, %fd166;
	ld.global.f64 	%fd169, [%rd81+-6144];
	fma.rn.f64 	%fd170, %fd169, %fd169, %fd168;
	ld.global.f64 	%fd171, [%rd81+-4096];
	fma.rn.f64 	%fd172, %fd171, %fd171, %fd170;
	ld.global.f64 	%fd173, [%rd81+-2048];
	fma.rn.f64 	%fd174, %fd173, %fd173, %fd172;
	ld.global.f64 	%fd175, [%rd81];
	fma.rn.f64 	%fd176, %fd175, %fd175, %fd174;
	ld.global.f64 	%fd177, [%rd81+2048];
	fma.rn.f64 	%fd178, %fd177, %fd177, %fd176;
	ld.global.f64 	%fd179, [%rd81+4096];
	fma.rn.f64 	%fd180, %fd179, %fd179, %fd178;
	ld.global.f64 	%fd181, [%rd81+6144];
	fma.rn.f64 	%fd182, %fd181, %fd181, %fd180;
	ld.global.f64 	%fd183, [%rd81+8192];
	fma.rn.f64 	%fd184, %fd183, %fd183, %fd182;
	ld.global.f64 	%fd185, [%rd81+10240];
	fma.rn.f64 	%fd186, %fd185, %fd185, %fd184;
	ld.global.f64 	%fd187, [%rd81+12288];
	fma.rn.f64 	%fd188, %fd187, %fd187, %fd186;
	ld.global.f64 	%fd189, [%rd81+14336];
	fma.rn.f64 	%fd285, %fd189, %fd189, %fd188;
	add.s32 	%r235, %r235, 4096;
	add.s32 	%r233, %r233, 16;
	add.s64 	%rd81, %rd81, 32768;
	setp.ne.s32 	%p27, %r233, 0;
	@%p27 bra 	$L__BB28_9;
$L__BB28_10:
	setp.eq.s32 	%p28, %r6, 0;
	@%p28 bra 	$L__BB28_19;
	and.b32  	%r13, %r5, 7;
	setp.lt.u32 	%p29, %r6, 8;
	@%p29 bra 	$L__BB28_13;
	mul.wide.s32 	%rd55, %r235, 8;
	add.s64 	%rd56, %rd2, %rd55;
	ld.global.f64 	%fd191, [%rd56];
	fma.rn.f64 	%fd192, %fd191, %fd191, %fd285;
	ld.global.f64 	%fd193, [%rd56+2048];
	fma.rn.f64 	%fd194, %fd193, %fd193, %fd192;
	ld.global.f64 	%fd195, [%rd56+4096];
	fma.rn.f64 	%fd196, %fd195, %fd195, %fd194;
	ld.global.f64 	%fd197, [%rd56+6144];
	fma.rn.f64 	%fd198, %fd197, %fd197, %fd196;
	ld.global.f64 	%fd199, [%rd56+8192];
	fma.rn.f64 	%fd200, %fd199, %fd199, %fd198;
	ld.global.f64 	%fd201, [%rd56+10240];
	fma.rn.f64 	%fd202, %fd201, %fd201, %fd200;
	ld.global.f64 	%fd203, [%rd56+12288];
	fma.rn.f64 	%fd204, %fd203, %fd203, %fd202;
	ld.global.f64 	%fd205, [%rd56+14336];
	fma.rn.f64 	%fd285, %fd205, %fd205, %fd204;
	add.s32 	%r235, %r235, 2048;
$L__BB28_13:
	setp.eq.s32 	%p30, %r13, 0;
	@%p30 bra 	$L__BB28_19;
	and.b32  	%r16, %r5, 3;
	setp.lt.u32 	%p31, %r13, 4;
	@%p31 bra 	$L__BB28_16;
	mul.wide.s32 	%rd57, %r235, 8;
	add.s64 	%rd58, %rd2, %rd57;
	ld.global.f64 	%fd207, [%rd58];
	fma.rn.f64 	%fd208, %fd207, %fd207, %fd285;
	ld.global.f64 	%fd209, [%rd58+2048];
	fma.rn.f64 	%fd210, %fd209, %fd209, %fd208;
	ld.global.f64 	%fd211, [%rd58+4096];
	fma.rn.f64 	%fd212, %fd211, %fd211, %fd210;
	ld.global.f64 	%fd213, [%rd58+6144];
	fma.rn.f64 	%fd285, %fd213, %fd213, %fd212;
	add.s32 	%r235, %r235, 1024;
$L__BB28_16:
	setp.eq.s32 	%p32, %r16, 0;
	@%p32 bra 	$L__BB28_19;
	neg.s32 	%r238, %r16;
$L__BB28_18:
	.pragma "nounroll";
	mul.wide.s32 	%rd59, %r235, 8;
	add.s64 	%rd60, %rd2, %rd59;
	ld.global.f64 	%fd214, [%rd60];
	fma.rn.f64 	%fd285, %fd214, %fd214, %fd285;
	add.s32 	%r235, %r235, 256;
	add.s32 	%r238, %r238, 1;
	setp.ne.s32 	%p33, %r238, 0;
	@%p33 bra 	$L__BB28_18;
$L__BB28_19:
	setp.lt.u64 	%p34, %rd19, 256;
	@%p34 bra 	$L__BB28_24;
	// begin inline asm
	mov.u32 %r175, %laneid;
	// end inline asm
	mov.b64 	%rd71, %fd285;
	mov.b64 	{%r177, %r182}, %rd71;
	mov.b32 	%r183, 1;
	mov.b32 	%r224, 31;
	mov.b32 	%r225, -1;
	// begin inline asm
	shfl.sync.down.b32 %r176, %r177, %r183, %r224, %r225;
	// end inline asm
	// begin inline asm
	shfl.sync.down.b32 %r181, %r182, %r183, %r224, %r225;
	// end inline asm
	mov.b64 	%rd72, {%r176, %r181};
	mov.b64 	%fd249, %rd72;
	setp.gt.s32 	%p50, %r175, 30;
	add.f64 	%fd250, %fd285, %fd249;
	selp.f64 	%fd251, %fd285, %fd250, %p50;
	mov.b64 	%rd73, %fd251;
	mov.b64 	{%r187, %r192}, %rd73;
	mov.b32 	%r193, 2;
	// begin inline asm
	shfl.sync.down.b32 %r186, %r187, %r193, %r224, %r225;
	// end inline asm
	// begin inline asm
	shfl.sync.down.b32 %r191, %r192, %r193, %r224, %r225;
	// end inline asm
	mov.b64 	%rd74, {%r186, %r191};
	mov.b64 	%fd252, %rd74;
	setp.gt.s32 	%p51, %r175, 29;
	add.f64 	%fd253, %fd251, %fd252;
	selp.f64 	%fd254, %fd251, %fd253, %p51;
	mov.b64 	%rd75, %fd254;
	mov.b64 	{%r197, %r202}, %rd75;
	mov.b32 	%r203, 4;
	// begin inline asm
	shfl.sync.down.b32 %r196, %r197, %r203, %r224, %r225;
	// end inline asm
	// begin inline asm
	shfl.sync.down.b32 %r201, %r202, %r203, %r224, %r225;
	// end inline asm
	mov.b64 	%rd76, {%r196, %r201};
	mov.b64 	%fd255, %rd76;
	setp.gt.s32 	%p52, %r175, 27;
	add.f64 	%fd256, %fd254, %fd255;
	selp.f64 	%fd257, %fd254, %fd256, %p52;
	mov.b64 	%rd77, %fd257;
	mov.b64 	{%r207, %r212}, %rd77;
	mov.b32 	%r213, 8;
	// begin inline asm
	shfl.sync.down.b32 %r206, %r207, %r213, %r224, %r225;
	// end inline asm
	// begin inline asm
	shfl.sync.down.b32 %r211, %r212, %r213, %r224, %r225;
	// end inline asm
	mov.b64 	%rd78, {%r206, %r211};
	mov.b64 	%fd258, %rd78;
	setp.gt.s32 	%p53, %r175, 23;
	add.f64 	%fd259, %fd257, %fd258;
	selp.f64 	%fd260, %fd257, %fd259, %p53;
	mov.b64 	%rd79, %fd260;
	mov.b64 	{%r217, %r222}, %rd79;
	mov.b32 	%r223, 16;
	// begin inline asm
	shfl.sync.down.b32 %r216, %r217, %r223, %r224, %r225;
	// end inline asm
	// begin inline asm
	shfl.sync.down.b32 %r221, %r222, %r223, %r224, %r225;
	// end inline asm
	mov.b64 	%rd80, {%r216, %r221};
	mov.b64 	%fd261, %rd80;
	setp.gt.s32 	%p54, %r175, 15;
	add.f64 	%fd16, %fd260, %fd261;
	selp.f64 	%fd297, %fd260, %fd16, %p54;
	setp.ne.s32 	%p55, %r175, 0;
	@%p55 bra 	$L__BB28_22;
	shr.u32 	%r226, %r2, 2;
	and.b32  	%r227, %r226, 248;
	mov.u32 	%r228, _ZZN3cub18CUB_300001_SM_10006detail6reduce28DeviceReduceSingleTileKernelINS2_10policy_hubIdy11add_functorIdEE10Policy1000EN6thrust24THRUST_300001_SM_1000_NS6detail15normal_iteratorINSA_10device_ptrIdEEEEPdyS6_dd14square_functorIdEEEvT0_T1_T2_T3_T4_T6_E12temp_storage;
	add.s32 	%r229, %r228, %r227;
	st.shared.f64 	[%r229+8], %fd16;
$L__BB28_22:
	bar.sync 	0;
	setp.ne.s32 	%p56, %r2, 0;
	@%p56 bra 	$L__BB28_49;
	ld.shared.f64 	%fd262, [_ZZN3cub18CUB_300001_SM_10006detail6reduce28DeviceReduceSingleTileKernelINS2_10policy_hubIdy11add_functorIdEE10Policy1000EN6thrust24THRUST_300001_SM_1000_NS6detail15normal_iteratorINSA_10device_ptrIdEEEEPdyS6_dd14square_functorIdEEEvT0_T1_T2_T3_T4_T6_E12temp_storage+16];
	add.f64 	%fd263, %fd297, %fd262;
	ld.shared.f64 	%fd264, [_ZZN3cub18CUB_300001_SM_10006detail6reduce28DeviceReduceSingleTileKernelINS2_10policy_hubIdy11add_functorIdEE10Policy1000EN6thrust24THRUST_300001_SM_1000_NS6detail15normal_iteratorINSA_10device_ptrIdEEEEPdyS6_dd14square_functorIdEEEvT0_T1_T2_T3_T4_T6_E12temp_storage+24];
	add.f64 	%fd265, %fd263, %fd264;
	ld.shared.f64 	%fd266, [_ZZN3cub18CUB_300001_SM_10006detail6reduce28DeviceReduceSingleTileKernelINS2_10policy_hubIdy11add_functorIdEE10Policy1000EN6thrust24THRUST_300001_SM_1000_NS6detail15normal_iteratorINSA_10device_ptrIdEEEEPdyS6_dd14square_functorIdEEEvT0_T1_T2_T3_T4_T6_E12temp_storage+32];
	add.f64 	%fd267, %fd265, %fd266;
	ld.shared.f64 	%fd268, [_ZZN3cub18CUB_300001_SM_10006detail6reduce28DeviceReduceSingleTileKernelINS2_10policy_hubIdy11add_functorIdEE10Policy1000EN6thrust24THRUST_300001_SM_1000_NS6detail15normal_iteratorINSA_10device_ptrIdEEEEPdyS6_dd14square_functorIdEEEvT0_T1_T2_T3_T4_T6_E12temp_storage+40];
	add.f64 	%fd269, %fd267, %fd268;
	ld.shared.f64 	%fd270, [_ZZN3cub18CUB_300001_SM_10006detail6reduce28DeviceReduceSingleTileKernelINS2_10policy_hubIdy11add_functorIdEE10Policy1000EN6thrust24THRUST_300001_SM_1000_NS6detail15normal_iteratorINSA_10device_ptrIdEEEEPdyS6_dd14square_functorIdEEEvT0_T1_T2_T3_T4_T6_E12temp_storage+48];
	add.f64 	%fd271, %fd269, %fd270;
	ld.shared.f64 	%fd272, [_ZZN3cub18CUB_300001_SM_10006detail6reduce28DeviceReduceSingleTileKernelINS2_10policy_hubIdy11add_functorIdEE10Policy1000EN6thrust24THRUST_300001_SM_1000_NS6detail15normal_iteratorINSA_10device_ptrIdEEEEPdyS6_dd14square_functorIdEEEvT0_T1_T2_T3_T4_T6_E12temp_storage+56];
	add.f64 	%fd273, %fd271, %fd272;
	ld.shared.f64 	%fd274, [_ZZN3cub18CUB_300001_SM_10006detail6reduce28DeviceReduceSingleTileKernelINS2_10policy_hubIdy11add_functorIdEE10Policy1000EN6thrust24THRUST_300001_SM_1000_NS6detail15normal_iteratorINSA_10device_ptrIdEEEEPdyS6_dd14square_functorIdEEEvT0_T1_T2_T3_T4_T6_E12temp_storage+64];
	add.f64 	%fd297, %fd273, %fd274;
	bra.uni 	$L__BB28_49;
$L__BB28_24:
	// begin inline asm
	mov.u32 %r112, %laneid;
	// end inline asm
	and.b32  	%r163, %r2, 992;
	add.s32 	%r164, %r163, 32;
	setp.gt.u32 	%p35, %r164, %r1;
	not.b32 	%r165, %r163;
	add.s32 	%r166, %r1, %r165;
	selp.b32 	%r161, %r166, 31, %p35;
	mov.b64 	%rd61, %fd285;
	mov.b64 	{%r114, %r119}, %rd61;
	mov.b32 	%r120, 1;
	mov.b32 	%r162, -1;
	// begin inline asm
	shfl.sync.down.b32 %r113, %r114, %r120, %r161, %r162;
	// end inline asm
	// begin inline asm
	shfl.sync.down.b32 %r118, %r119, %r120, %r161, %r162;
	// end inline asm
	mov.b64 	%rd62, {%r113, %r118};
	mov.b64 	%fd215, %rd62;
	setp.lt.s32 	%p36, %r112, %r161;
	add.f64 	%fd216, %fd285, %fd215;
	selp.f64 	%fd217, %fd216, %fd285, %p36;
	mov.b64 	%rd63, %fd217;
	mov.b64 	{%r124, %r129}, %rd63;
	mov.b32 	%r130, 2;
	// begin inline asm
	shfl.sync.down.b32 %r123, %r124, %r130, %r161, %r162;
	// end inline asm
	// begin inline asm
	shfl.sync.down.b32 %r128, %r129, %r130, %r161, %r162;
	// end inline asm
	mov.b64 	%rd64, {%r123, %r128};
	mov.b64 	%fd218, %rd64;
	add.s32 	%r167, %r112, 2;
	setp.gt.s32 	%p37, %r167, %r161;
	add.f64 	%fd219, %fd217, %fd218;
	selp.f64 	%fd220, %fd217, %fd219, %p37;
	mov.b64 	%rd65, %fd220;
	mov.b64 	{%r134, %r139}, %rd65;
	mov.b32 	%r140, 4;
	// begin inline asm
	shfl.sync.down.b32 %r133, %r134, %r140, %r161, %r162;
	// end inline asm
	// begin inline asm
	shfl.sync.down.b32 %r138, %r139, %r140, %r161, %r162;
	// end inline asm
	mov.b64 	%rd66, {%r133, %r138};
	mov.b64 	%fd221, %rd66;
	add.s32 	%r168, %r112, 4;
	setp.gt.s32 	%p38, %r168, %r161;
	add.f64 	%fd222, %fd220, %fd221;
	selp.f64 	%fd223, %fd220, %fd222, %p38;
	mov.b64 	%rd67, %fd223;
	mov.b64 	{%r144, %r149}, %rd67;
	mov.b32 	%r150, 8;
	// begin inline asm
	shfl.sync.down.b32 %r143, %r144, %r150, %r161, %r162;
	// end inline asm
	// begin inline asm
	shfl.sync.down.b32 %r148, %r149, %r150, %r161, %r162;
	// end inline asm
	mov.b64 	%rd68, {%r143, %r148};
	mov.b64 	%fd224, %rd68;
	add.s32 	%r169, %r112, 8;
	setp.gt.s32 	%p39, %r169, %r161;
	add.f64 	%fd225, %fd223, %fd224;
	selp.f64 	%fd226, %fd223, %fd225, %p39;
	mov.b64 	%rd69, %fd226;
	mov.b64 	{%r154, %r159}, %rd69;
	mov.b32 	%r160, 16;
	// begin inline asm
	shfl.sync.down.b32 %r153, %r154, %r160, %r161, %r162;
	// end inline asm
	// begin inline asm
	shfl.sync.down.b32 %r158, %r159, %r160, %r161, %r162;
	// end inline asm
	mov.b64 	%rd70, {%r153, %r158};
	mov.b64 	%fd227, %rd70;
	add.s32 	%r170, %r112, 16;
	setp.gt.s32 	%p40, %r170, %r161;
	add.f64 	%fd228, %fd226, %fd227;
	selp.f64 	%fd297, %fd226, %fd228, %p40;
	setp.ne.s32 	%p41, %r112, 0;
	@%p41 bra 	$L__BB28_26;
	shr.u32 	%r171, %r2, 2;
	and.b32  	%r172, %r171, 248;
	mov.u32 	%r173, _ZZN3cub18CUB_300001_SM_10006detail6reduce28DeviceReduceSingleTileKernelINS2_10policy_hubIdy11add_functorIdEE10Policy1000EN6thrust24THRUST_300001_SM_1000_NS6detail15normal_iteratorINSA_10device_ptrIdEEEEPdyS6_dd14square_functorIdEEEvT0_T1_T2_T3_T4_T6_E12temp_storage;
	add.s32 	%r174, %r173, %r172;
	st.shared.f64 	[%r174+8], %fd297;
$L__BB28_26:
	bar.sync 	0;
	setp.ne.s32 	%p42, %r2, 0;
	@%p42 bra 	$L__BB28_49;
	setp.gt.u64 	%p43, %rd19, 32;
	ld.shared.f64 	%fd229, [_ZZN3cub18CUB_300001_SM_10006detail6reduce28DeviceReduceSingleTileKernelINS2_10policy_hubIdy11add_functorIdEE10Policy1000EN6thrust24THRUST_300001_SM_1000_NS6detail15normal_iteratorINSA_10device_ptrIdEEEEPdyS6_dd14square_functorIdEEEvT0_T1_T2_T3_T4_T6_E12temp_storage+16];
	add.f64 	%fd230, %fd297, %fd229;
	selp.f64 	%fd231, %fd230, %fd297, %p43;
	setp.gt.u64 	%p44, %rd19, 64;
	ld.shared.f64 	%fd232, [_ZZN3cub18CUB_300001_SM_10006detail6reduce28DeviceReduceSingleTileKernelINS2_10policy_hubIdy11add_functorIdEE10Policy1000EN6thrust24THRUST_300001_SM_1000_NS6detail15normal_iteratorINSA_10device_ptrIdEEEEPdyS6_dd14square_functorIdEEEvT0_T1_T2_T3_T4_T6_E12temp_storage+24];
	add.f64 	%fd233, %fd232, %fd231;
	selp.f64 	%fd234, %fd233, %fd231, %p44;
	setp.gt.u64 	%p45, %rd19, 96;
	ld.shared.f64 	%fd235, [_ZZN3cub18CUB_300001_SM_10006detail6reduce28DeviceReduceSingleTileKernelINS2_10policy_hubIdy11add_functorIdEE10Policy1000EN6thrust24THRUST_300001_SM_1000_NS6detail15normal_iteratorINSA_10device_ptrIdEEEEPdyS6_dd14square_functorIdEEEvT0_T1_T2_T3_T4_T6_E12temp_storage+32];
	add.f64 	%fd236, %fd235, %fd234;
	selp.f64 	%fd237, %fd236, %fd234, %p45;
	setp.gt.u64 	%p46, %rd19, 128;
	ld.shared.f64 	%fd238, [_ZZN3cub18CUB_300001_SM_10006detail6reduce28DeviceReduceSingleTileKernelINS2_10policy_hubIdy11add_functorIdEE10Policy1000EN6thrust24THRUST_300001_SM_1000_NS6detail15normal_iteratorINSA_10device_ptrIdEEEEPdyS6_dd14square_functorIdEEEvT0_T1_T2_T3_T4_T6_E12temp_storage+40];
	add.f64 	%fd239, %fd238, %fd237;
	selp.f64 	%fd240, %fd239, %fd237, %p46;
	setp.gt.u64 	%p47, %rd19, 160;
	ld.shared.f64 	%fd241, [_ZZN3cub18CUB_300001_SM_10006detail6reduce28DeviceReduceSingleTileKernelINS2_10policy_hubIdy11add_functorIdEE10Policy1000EN6thrust24THRUST_300001_SM_1000_NS6detail15normal_iteratorINSA_10device_ptrIdEEEEPdyS6_dd14square_functorIdEEEvT0_T1_T2_T3_T4_T6_E12temp_storage+48];
	add.f64 	%fd242, %fd241, %fd240;
	selp.f64 	%fd243, %fd242, %fd240, %p47;
	setp.gt.u64 	%p48, %rd19, 192;
	ld.shared.f64 	%fd244, [_ZZN3cub18CUB_300001_SM_10006detail6reduce28DeviceReduceSingleTileKernelINS2_10policy_hubIdy11add_functorIdEE10Policy1000EN6thrust24THRUST_300001_SM_1000_NS6detail15normal_iteratorINSA_10device_ptrIdEEEEPdyS6_dd14square_functorIdEEEvT0_T1_T2_T3_T4_T6_E12temp_storage+56];
	add.f64 	%fd245, %fd244, %fd243;
	selp.f64 	%fd246, %fd245, %fd243, %p48;
	setp.gt.u64 	%p49, %rd19, 224;
	ld.shared.f64 	%fd247, [_ZZN3cub18CUB_300001_SM_10006detail6reduce28DeviceReduceSingleTileKernelINS2_10policy_hubIdy11add_functorIdEE10Policy1000EN6thrust24THRUST_300001_SM_1000_NS6detail15normal_iteratorINSA_10device_ptrIdEEEEPdyS6_dd14square_functorIdEEEvT0_T1_T2_T3_T4_T6_E12temp_storage+64];
	add.f64 	%fd248, %fd247, %fd246;
	selp.f64 	%fd297, %fd248, %fd246, %p49;
	bra.uni 	$L__BB28_49;
$L__BB28_28:
	mov.u32 	%r24, %tid.x;
	cvt.u64.u32 	%rd6, %r24;
	mul.wide.u32 	%rd22, %r24, 8;
	add.s64 	%rd7, %rd2, %rd22;
	ld.global.f64 	%fd43, [%rd7];
	ld.global.f64 	%fd44, [%rd7+2048];
	mul.f64 	%fd45, %fd44, %fd44;
	ld.global.f64 	%fd46, [%rd7+4096];
	ld.global.f64 	%fd47, [%rd7+6144];
	ld.global.f64 	%fd48, [%rd7+8192];
	ld.global.f64 	%fd49, [%rd7+10240];
	ld.global.f64 	%fd50, [%rd7+12288];
	ld.global.f64 	%fd51, [%rd7+14336];
	fma.rn.f64 	%fd52, %fd43, %fd43, %fd45;
	fma.rn.f64 	%fd53, %fd46, %fd46, %fd52;
	fma.rn.f64 	%fd54, %fd47, %fd47, %fd53;
	fma.rn.f64 	%fd55, %fd48, %fd48, %fd54;
	fma.rn.f64 	%fd56, %fd49, %fd49, %fd55;
	fma.rn.f64 	%fd57, %fd50, %fd50, %fd56;
	fma.rn.f64 	%fd296, %fd51, %fd51, %fd57;
	add.s64 	%rd8, %rd19, -2048;
	setp.lt.u64 	%p3, %rd8, 2048;
	mov.b64 	%rd83, 2048;
	@%p3 bra 	$L__BB28_32;
	mov.b64 	%rd83, 2048;
$L__BB28_30:
	shl.b64 	%rd24, %rd83, 3;
	add.s64 	%rd25, %rd7, %rd24;
	ld.global.f64 	%fd58, [%rd25];
	ld.global.f64 	%fd59, [%rd25+2048];
	ld.global.f64 	%fd60, [%rd25+4096];
	ld.global.f64 	%fd61, [%rd25+6144];
	ld.global.f64 	%fd62, [%rd25+8192];
	ld.global.f64 	%fd63, [%rd25+10240];
	ld.global.f64 	%fd64, [%rd25+12288];
	ld.global.f64 	%fd65, [%rd25+14336];
	fma.rn.f64 	%fd66, %fd58, %fd58, %fd296;
	fma.rn.f64 	%fd67, %fd59, %fd59, %fd66;
	fma.rn.f64 	%fd68, %fd60, %fd60, %fd67;
	fma.rn.f64 	%fd69, %fd61, %fd61, %fd68;
	fma.rn.f64 	%fd70, %fd62, %fd62, %fd69;
	fma.rn.f64 	%fd71, %fd63, %fd63, %fd70;
	fma.rn.f64 	%fd72, %fd64, %fd64, %fd71;
	fma.rn.f64 	%fd296, %fd65, %fd65, %fd72;
	sub.s64 	%rd26, %rd19, %rd83;
	setp.lt.u64 	%p4, %rd26, 2048;
	@%p4 bra 	$L__BB28_45;
	add.s64 	%rd83, %rd83, 2048;
	setp.le.u64 	%p5, %rd83, %rd8;
	@%p5 bra 	$L__BB28_30;
$L__BB28_32:
	setp.le.u64 	%p6, %rd19, %rd83;
	cvt.u32.u64 	%r42, %rd83;
	cvt.u32.u64 	%r43, %rd19;
	sub.s32 	%r44, %r43, %r42;
	setp.ge.s32 	%p7, %r24, %r44;
	or.pred  	%p8, %p6, %p7;
	@%p8 bra 	$L__BB28_45;
	not.b32 	%r47, %r24;
	add.s32 	%r48, %r47, %r43;
	sub.s32 	%r50, %r48, %r42;
	shr.u32 	%r51, %r50, 8;
	add.s32 	%r25, %r51, 1;
	and.b32  	%r26, %r25, 15;
	setp.lt.u32 	%p9, %r50, 3840;
	mov.u32 	%r242, %r24;
	@%p9 bra 	$L__BB28_36;
	and.b32  	%r52, %r25, 33554416;
	neg.s32 	%r240, %r52;
	add.s64 	%rd27, %rd83, %rd6;
	shl.b64 	%rd28, %rd27, 3;
	add.s64 	%rd29, %rd28, %rd2;
	add.s64 	%rd84, %rd29, 16384;
	mov.u32 	%r242, %r24;
$L__BB28_35:
	.pragma "nounroll";
	ld.global.f64 	%fd74, [%rd84+-16384];
	fma.rn.f64 	%fd75, %fd74, %fd74, %fd296;
	ld.global.f64 	%fd76, [%rd84+-14336];
	fma.rn.f64 	%fd77, %fd76, %fd76, %fd75;
	ld.global.f64 	%fd78, [%rd84+-12288];
	fma.rn.f64 	%fd79, %fd78, %fd78, %fd77;
	ld.global.f64 	%fd80, [%rd84+-10240];
	fma.rn.f64 	%fd81, %fd80, %fd80, %fd79;
	ld.global.f64 	%fd82, [%rd84+-8192];
	fma.rn.f64 	%fd83, %fd82, %fd82, %fd81;
	ld.global.f64 	%fd84, [%rd84+-6144];
	fma.rn.f64 	%fd85, %fd84, %fd84, %fd83;
	ld.global.f64 	%fd86, [%rd84+-4096];
	fma.rn.f64 	%fd87, %fd86, %fd86, %fd85;
	ld.global.f64 	%fd88, [%rd84+-2048];
	fma.rn.f64 	%fd89, %fd88, %fd88, %fd87;
	ld.global.f64 	%fd90, [%rd84];
	fma.rn.f64 	%fd91, %fd90, %fd90, %fd89;
	ld.global.f64 	%fd92, [%rd84+2048];
	fma.rn.f64 	%fd93, %fd92, %fd92, %fd91;
	ld.global.f64 	%fd94, [%rd84+4096];
	fma.rn.f64 	%fd95, %fd94, %fd94, %fd93;
	ld.global.f64 	%fd96, [%rd84+6144];
	fma.rn.f64 	%fd97, %fd96, %fd96, %fd95;
	ld.global.f64 	%fd98, [%rd84+8192];
	fma.rn.f64 	%fd99, %fd98, %fd98, %fd97;
	ld.global.f64 	%fd100, [%rd84+10240];
	fma.rn.f64 	%fd101, %fd100, %fd100, %fd99;
	ld.global.f64 	%fd102, [%rd84+12288];
	fma.rn.f64 	%fd103, %fd102, %fd102, %fd101;
	ld.global.f64 	%fd104, [%rd84+14336];
	fma.rn.f64 	%fd296, %fd104, %fd104, %fd103;
	add.s32 	%r242, %r242, 4096;
	add.s32 	%r240, %r240, 16;
	add.s64 	%rd84, %rd84, 32768;
	setp.ne.s32 	%p10, %r240, 0;
	@%p10 bra 	$L__BB28_35;
$L__BB28_36:
	setp.eq.s32 	%p11, %r26, 0;
	@%p11 bra 	$L__BB28_45;
	and.b32  	%r33, %r25, 7;
	setp.lt.u32 	%p12, %r26, 8;
	@%p12 bra 	$L__BB28_39;
	cvt.u64.u32 	%rd30, %r242;
	add.s64 	%rd31, %rd83, %rd30;
	shl.b64 	%rd32, %rd31, 3;
	add.s64 	%rd33, %rd2, %rd32;
	ld.global.f64 	%fd106, [%rd33];
	fma.rn.f64 	%fd107, %fd106, %fd106, %fd296;
	ld.global.f64 	%fd108, [%rd33+2048];
	fma.rn.f64 	%fd109, %fd108, %fd108, %fd107;
	ld.global.f64 	%fd110, [%rd33+4096];
	fma.rn.f64 	%fd111, %fd110, %fd110, %fd109;
	ld.global.f64 	%fd112, [%rd33+6144];
	fma.rn.f64 	%fd113, %fd112, %fd112, %fd111;
	ld.global.f64 	%fd114, [%rd33+8192];
	fma.rn.f64 	%fd115, %fd114, %fd114, %fd113;
	ld.global.f64 	%fd116, [%rd33+10240];
	fma.rn.f64 	%fd117, %fd116, %fd116, %fd115;
	ld.global.f64 	%fd118, [%rd33+12288];
	fma.rn.f64 	%fd119, %fd118, %fd118, %fd117;
	ld.global.f64 	%fd120, [%rd33+14336];
	fma.rn.f64 	%fd296, %fd120, %fd120, %fd119;
	add.s32 	%r242, %r242, 2048;
$L__BB28_39:
	setp.eq.s32 	%p13, %r33, 0;
	@%p13 bra 	$L__BB28_45;
	and.b32  	%r36, %r25, 3;
	setp.lt.u32 	%p14, %r33, 4;
	@%p14 bra 	$L__BB28_42;
	cvt.u64.u32 	%rd34, %r242;
	add.s64 	%rd35, %rd83, %rd34;
	shl.b64 	%rd36, %rd35, 3;
	add.s64 	%rd37, %rd2, %rd36;
	ld.global.f64 	%fd122, [%rd37];
	fma.rn.f64 	%fd123, %fd122, %fd122, %fd296;
	ld.global.f64 	%fd124, [%rd37+2048];
	fma.rn.f64 	%fd125, %fd124, %fd124, %fd123;
	ld.global.f64 	%fd126, [%rd37+4096];
	fma.rn.f64 	%fd127, %fd126, %fd126, %fd125;
	ld.global.f64 	%fd128, [%rd37+6144];
	fma.rn.f64 	%fd296, %fd128, %fd128, %fd127;
	add.s32 	%r242, %r242, 1024;
$L__BB28_42:
	setp.eq.s32 	%p15, %r36, 0;
	@%p15 bra 	$L__BB28_45;
	cvt.u64.u32 	%rd38, %r242;
	add.s64 	%rd39, %rd83, %rd38;
	shl.b64 	%rd40, %rd39, 3;
	add.s64 	%rd85, %rd2, %rd40;
	neg.s32 	%r245, %r36;
$L__BB28_44:
	.pragma "nounroll";
	ld.global.f64 	%fd129, [%rd85];
	fma.rn.f64 	%fd296, %fd129, %fd129, %fd296;
	add.s64 	%rd85, %rd85, 2048;
	add.s32 	%r245, %r245, 1;
	setp.ne.s32 	%p16, %r245, 0;
	@%p16 bra 	$L__BB28_44;
$L__BB28_45:
	// begin inline asm
	mov.u32 %r53, %laneid;
	// end inline asm
	mov.b64 	%rd41, %fd296;
	mov.b64 	{%r55, %r60}, %rd41;
	mov.b32 	%r61, 1;
	mov.b32 	%r102, 31;
	mov.b32 	%r103, -1;
	// begin inline asm
	shfl.sync.down.b32 %r54, %r55, %r61, %r102, %r103;
	// end inline asm
	// begin inline asm
	shfl.sync.down.b32 %r59, %r60, %r61, %r102, %r103;
	// end inline asm
	mov.b64 	%rd42, {%r54, %r59};
	mov.b64 	%fd130, %rd42;
	setp.gt.s32 	%p17, %r53, 30;
	add.f64 	%fd131, %fd296, %fd130;
	selp.f64 	%fd132, %fd296, %fd131, %p17;
	mov.b64 	%rd43, %fd132;
	mov.b64 	{%r65, %r70}, %rd43;
	mov.b32 	%r71, 2;
	// begin inline asm
	shfl.sync.down.b32 %r64, %r65, %r71, %r102, %r103;
	// end inline asm
	// begin inline asm
	shfl.sync.down.b32 %r69, %r70, %r71, %r102, %r103;
	// end inline asm
	mov.b64 	%rd44, {%r64, %r69};
	mov.b64 	%fd133, %rd44;
	setp.gt.s32 	%p18, %r53, 29;
	add.f64 	%fd134, %fd132, %fd133;
	selp.f64 	%fd135, %fd132, %fd134, %p18;
	mov.b64 	%rd45, %fd135;
	mov.b64 	{%r75, %r80}, %rd45;
	mov.b32 	%r81, 4;
	// begin inline asm
	shfl.sync.down.b32 %r74, %r75, %r81, %r102, %r103;
	// end inline asm
	// begin inline asm
	shfl.sync.down.b32 %r79, %r80, %r81, %r102, %r103;
	// end inline asm
	mov.b64 	%rd46, {%r74, %r79};
	mov.b64 	%fd136, %rd46;
	setp.gt.s32 	%p19, %r53, 27;
	add.f64 	%fd137, %fd135, %fd136;
	selp.f64 	%fd138, %fd135, %fd137, %p19;
	mov.b64 	%rd47, %fd138;
	mov.b64 	{%r85, %r90}, %rd47;
	mov.b32 	%r91, 8;
	// begin inline asm
	shfl.sync.down.b32 %r84, %r85, %r91, %r102, %r103;
	// end inline asm
	// begin inline asm
	shfl.sync.down.b32 %r89, %r90, %r91, %r102, %r103;
	// end inline asm
	mov.b64 	%rd48, {%r84, %r89};
	mov.b64 	%fd139, %rd48;
	setp.gt.s32 	%p20, %r53, 23;
	add.f64 	%fd140, %fd138, %fd139;
	selp.f64 	%fd141, %fd138, %fd140, %p20;
	mov.b64 	%rd49, %fd141;
	mov.b64 	{%r95, %r100}, %rd49;
	mov.b32 	%r101, 16;
	// begin inline asm
	shfl.sync.down.b32 %r94, %r95, %r101, %r102, %r103;
	// end inline asm
	// begin inline asm
	shfl.sync.down.b32 %r99, %r100, %r101, %r102, %r103;
	// end inline asm
	mov.b64 	%rd50, {%r94, %r99};
	mov.b64 	%fd142, %rd50;
	setp.gt.s32 	%p21, %r53, 15;
	add.f64 	%fd38, %fd141, %fd142;
	selp.f64 	%fd297, %fd141, %fd38, %p21;
	setp.ne.s32 	%p22, %r53, 0;
	@%p22 bra 	$L__BB28_47;
	shr.u32 	%r104, %r24, 2;
	and.b32  	%r105, %r104, 248;
	mov.u32 	%r106, _ZZN3cub18CUB_300001_SM_10006detail6reduce28DeviceReduceSingleTileKernelINS2_10policy_hubIdy11add_functorIdEE10Policy1000EN6thrust24THRUST_300001_SM_1000_NS6detail15normal_iteratorINSA_10device_ptrIdEEEEPdyS6_dd14square_functorIdEEEvT0_T1_T2_T3_T4_T6_E12temp_storage;
	add.s32 	%r107, %r106, %r105;
	st.shared.f64 	[%r107+8], %fd38;
$L__BB28_47:
	bar.sync 	0;
	setp.ne.s32 	%p23, %r24, 0;
	@%p23 bra 	$L__BB28_49;
	ld.shared.f64 	%fd143, [_ZZN3cub18CUB_300001_SM_10006detail6reduce28DeviceReduceSingleTileKernelINS2_10policy_hubIdy11add_functorIdEE10Policy1000EN6thrust24THRUST_300001_SM_1000_NS6detail15normal_iteratorINSA_10device_ptrIdEEEEPdyS6_dd14square_functorIdEEEvT0_T1_T2_T3_T4_T6_E12temp_storage+16];
	add.f64 	%fd144, %fd297, %fd143;
	ld.shared.f64 	%fd145, [_ZZN3cub18CUB_300001_SM_10006detail6reduce28DeviceReduceSingleTileKernelINS2_10policy_hubIdy11add_functorIdEE10Policy1000EN6thrust24THRUST_300001_SM_1000_NS6detail15normal_iteratorINSA_10device_ptrIdEEEEPdyS6_dd14square_functorIdEEEvT0_T1_T2_T3_T4_T6_E12temp_storage+24];
	add.f64 	%fd146, %fd144, %fd145;
	ld.shared.f64 	%fd147, [_ZZN3cub18CUB_300001_SM_10006detail6reduce28DeviceReduceSingleTileKernelINS2_10policy_hubIdy11add_functorIdEE10Policy1000EN6thrust24THRUST_300001_SM_1000_NS6detail15normal_iteratorINSA_10device_ptrIdEEEEPdyS6_dd14square_functorIdEEEvT0_T1_T2_T3_T4_T6_E12temp_storage+32];
	add.f64 	%fd148, %fd146, %fd147;
	ld.shared.f64 	%fd149, [_ZZN3cub18CUB_300001_SM_10006detail6reduce28DeviceReduceSingleTileKernelINS2_10policy_hubIdy11add_functorIdEE10Policy1000EN6thrust24THRUST_300001_SM_1000_NS6detail15normal_iteratorINSA_10device_ptrIdEEEEPdyS6_dd14square_functorIdEEEvT0_T1_T2_T3_T4_T6_E12temp_storage+40];
	add.f64 	%fd150, %fd148, %fd149;
	ld.shared.f64 	%fd151, [_ZZN3cub18CUB_300001_SM_10006detail6reduce28DeviceReduceSingleTileKernelINS2_10policy_hubIdy11add_functorIdEE10Policy1000EN6thrust24THRUST_300001_SM_1000_NS6detail15normal_iteratorINSA_10device_ptrIdEEEEPdyS6_dd14square_functorIdEEEvT0_T1_T2_T3_T4_T6_E12temp_storage+48];
	add.f64 	%fd152, %fd150, %fd151;
	ld.shared.f64 	%fd153, [_ZZN3cub18CUB_300001_SM_10006detail6reduce28DeviceReduceSingleTileKernelINS2_10policy_hubIdy11add_functorIdEE10Policy1000EN6thrust24THRUST_300001_SM_1000_NS6detail15normal_iteratorINSA_10device_ptrIdEEEEPdyS6_dd14square_functorIdEEEvT0_T1_T2_T3_T4_T6_E12temp_storage+56];
	add.f64 	%fd154, %fd152, %fd153;
	ld.shared.f64 	%fd155, [_ZZN3cub18CUB_300001_SM_10006detail6reduce28DeviceReduceSingleTileKernelINS2_10policy_hubIdy11add_functorIdEE10Policy1000EN6thrust24THRUST_300001_SM_1000_NS6detail15normal_iteratorINSA_10device_ptrIdEEEEPdyS6_dd14square_functorIdEEEvT0_T1_T2_T3_T4_T6_E12temp_storage+64];
	add.f64 	%fd297, %fd154, %fd155;
$L__BB28_49:
	mov.u32 	%r230, %tid.x;
	setp.ne.s32 	%p57, %r230, 0;
	@%p57 bra 	$L__BB28_51;
	add.f64 	%fd275, %fd42, %fd297;
	st.global.f64 	[%rd1], %fd275;
$L__BB28_51:
	ret;

}
	// .globl	_ZN3cub18CUB_300001_SM_10006detail6reduce18DeviceReduceKernelINS2_10policy_hubIdy11add_functorIdEE10Policy1000EN6thrust24THRUST_300001_SM_1000_NS6detail15normal_iteratorINSA_10device_ptrIdEEEEyS6_d14square_functorIdEEEvT0_PT3_T1_NS0_13GridEvenShareISL_EET2_T4_
.visible .entry _ZN3cub18CUB_300001_SM_10006detail6reduce18DeviceReduceKernelINS2_10policy_hubIdy11add_functorIdEE10Policy1000EN6thrust24THRUST_300001_SM_1000_NS6detail15normal_iteratorINSA_10device_ptrIdEEEEyS6_d14square_functorIdEEEvT0_PT3_T1_NS0_13GridEvenShareISL_EET2_T4_(
	.param .align 8 .b8 _ZN3cub18CUB_300001_SM_10006detail6reduce18DeviceReduceKernelINS2_10policy_hubIdy11add_functorIdEE10Policy1000EN6thrust24THRUST_300001_SM_1000_NS6detail15normal_iteratorINSA_10device_ptrIdEEEEyS6_d14square_functorIdEEEvT0_PT3_T1_NS0_13GridEvenShareISL_EET2_T4__param_0[8],
	.param .u64 .ptr .align 1 _ZN3cub18CUB_300001_SM_10006detail6reduce18DeviceReduceKernelINS2_10policy_hubIdy11add_functorIdEE10Policy1000EN6thrust24THRUST_300001_SM_1000_NS6detail15normal_iteratorINSA_10device_ptrIdEEEEyS6_d14square_functorIdEEEvT0_PT3_T1_NS0_13GridEvenShareISL_EET2_T4__param_1,
	.param .u64 _ZN3cub18CUB_300001_SM_10006detail6reduce18DeviceReduceKernelINS2_10policy_hubIdy11add_functorIdEE10Policy1000EN6thrust24THRUST_300001_SM_1000_NS6detail15normal_iteratorINSA_10device_ptrIdEEEEyS6_d14square_functorIdEEEvT0_PT3_T1_NS0_13GridEvenShareISL_EET2_T4__param_2,
	.param .align 8 .b8 _ZN3cub18CUB_300001_SM_10006detail6reduce18DeviceReduceKernelINS2_10policy_hubIdy11add_functorIdEE10Policy1000EN6thrust24THRUST_300001_SM_1000_NS6detail15normal_iteratorINSA_10device_ptrIdEEEEyS6_d14square_functorIdEEEvT0_PT3_T1_NS0_13GridEvenShareISL_EET2_T4__param_3[72],
	.param .align 1 .b8 _ZN3cub18CUB_300001_SM_10006detail6reduce18DeviceReduceKernelINS2_10policy_hubIdy11add_functorIdEE10Policy1000EN6thrust24THRUST_300001_SM_1000_NS6detail15normal_iteratorINSA_10device_ptrIdEEEEyS6_d14square_functorIdEEEvT0_PT3_T1_NS0_13GridEvenShareISL_EET2_T4__param_4[1],
	.param .align 1 .b8 _ZN3cub18CUB_300001_SM_10006detail6reduce18DeviceReduceKernelINS2_10policy_hubIdy11add_functorIdEE10Policy1000EN6thrust24THRUST_300001_SM_1000_NS6detail15normal_iteratorINSA_10device_ptrIdEEEEyS6_d14square_functorIdEEEvT0_PT3_T1_NS0_13GridEvenShareISL_EET2_T4__param_5[1]
)
.maxntid 256
{
	.reg .pred 	%p<57>;
	.reg .b16 	%rs<4>;
	.reg .b32 	%r<280>;
	.reg .b64 	%rd<105>;
	.reg .b64 	%fd<294>;
	// demoted variable
	.shared .align 8 .b8 _ZZN3cub18CUB_300001_SM_10006detail6reduce18DeviceReduceKernelINS2_10policy_hubIdy11add_functorIdEE10Policy1000EN6thrust24THRUST_300001_SM_1000_NS6detail15normal_iteratorINSA_10device_ptrIdEEEEyS6_d14square_functorIdEEEvT0_PT3_T1_NS0_13GridEvenShareISL_EET2_T4_E12temp_storage[80];
	ld.param.u64 	%rd1, [_ZN3cub18CUB_300001_SM_10006detail6reduce18DeviceReduceKernelINS2_10policy_hubIdy11add_functorIdEE10Policy1000EN6thrust24THRUST_300001_SM_1000_NS6detail15normal_iteratorINSA_10device_ptrIdEEEEyS6_d14square_functorIdEEEvT0_PT3_T1_NS0_13GridEvenShareISL_EET2_T4__param_3+32];
	ld.param.u32 	%r1, [_ZN3cub18CUB_300001_SM_10006detail6reduce18DeviceReduceKernelINS2_10policy_hubIdy11add_functorIdEE10Policy1000EN6thrust24THRUST_300001_SM_1000_NS6detail15normal_iteratorINSA_10device_ptrIdEEEEyS6_d14square_functorIdEEEvT0_PT3_T1_NS0_13GridEvenShareISL_EET2_T4__param_3+40];
	ld.param.u64 	%rd25, [_ZN3cub18CUB_300001_SM_10006detail6reduce18DeviceReduceKernelINS2_10policy_hubIdy11add_functorIdEE10Policy1000EN6thrust24THRUST_300001_SM_1000_NS6detail15normal_iteratorINSA_10device_ptrIdEEEEyS6_d14square_functorIdEEEvT0_PT3_T1_NS0_13GridEvenShareISL_EET2_T4__param_0];
	cvta.to.global.u64 	%rd2, %rd25;
	mov.u32 	%r2, %ctaid.x;
	shl.b32 	%r50, %r1, 11;
	cvt.s64.s32 	%rd3, %r50;
	shl.b32 	%r51, %r2, 11;
	cvt.u64.u32 	%rd4, %r51;
	sub.s64 	%rd5, %rd1, %rd4;
	setp.gt.u64 	%p1, %rd5, 2047;
	@%p1 bra 	$L__BB29_25;
	cvt.u32.u64 	%r136, %rd4;
	cvt.u32.u64 	%r3, %rd1;
	sub.s32 	%r4, %r3, %r136;
	mov.u32 	%r5, %tid.x;
	setp.ge.s32 	%p23, %r5, %r4;
	mov.f64 	%fd282, 0d0000000000000000;
	mov.u32 	%r267, %r5;
	@%p23 bra 	$L__BB29_3;
	add.s32 	%r138, %r136, %r5;
	mul.wide.u32 	%rd58, %r138, 8;
	add.s64 	%rd59, %rd2, %rd58;
	ld.global.f64 	%fd155, [%rd59];
	mul.f64 	%fd282, %fd155, %fd155;
	add.s32 	%r267, %r5, 256;
$L__BB29_3:
	setp.ge.s32 	%p24, %r267, %r4;
	@%p24 bra 	$L__BB29_16;
	not.b32 	%r140, %r267;
	add.s32 	%r141, %r140, %r3;
	sub.s32 	%r142, %r141, %r136;
	shr.u32 	%r143, %r142, 8;
	add.s32 	%r8, %r143, 1;
	and.b32  	%r9, %r8, 15;
	setp.lt.u32 	%p25, %r142, 3840;
	@%p25 bra 	$L__BB29_7;
	and.b32  	%r144, %r8, 33554416;
	neg.s32 	%r265, %r144;
	mul.wide.u32 	%rd60, %r2, 16384;
	mul.wide.u32 	%rd61, %r267, 8;
	or.b64  	%rd62, %rd60, %rd61;
	add.s64 	%rd63, %rd62, %rd2;
	add.s64 	%rd99, %rd63, 16384;
$L__BB29_6:
	.pragma "nounroll";
	ld.global.f64 	%fd157, [%rd99+-16384];
	fma.rn.f64 	%fd158, %fd157, %fd157, %fd282;
	ld.global.f64 	%fd159, [%rd99+-14336];
	fma.rn.f64 	%fd160, %fd159, %fd159, %fd158;
	ld.global.f64 	%fd161, [%rd99+-12288];
	fma.rn.f64 	%fd162, %fd161, %fd161, %fd160;
	ld.global.f64 	%fd163, [%rd99+-10240];
	fma.rn.f64 	%fd164, %fd163, %fd163, %fd162;
	ld.global.f64 	%fd165, [%rd99+-8192];
	fma.rn.f64 	%fd166, %fd165, %fd165, %fd164;
	ld.global.f64 	%fd167, [%rd99+-6144];
	fma.rn.f64 	%fd168, %fd167, %fd167, %fd166;
	ld.global.f64 	%fd169, [%rd99+-4096];
	fma.rn.f64 	%fd170, %fd169, %fd169, %fd168;
	ld.global.f64 	%fd171, [%rd99+-2048];
	fma.rn.f64 	%fd172, %fd171, %fd171, %fd170;
	ld.global.f64 	%fd173, [%rd99];
	fma.rn.f64 	%fd174, %fd173, %fd173, %fd172;
	ld.global.f64 	%fd175, [%rd99+2048];
	fma.rn.f64 	%fd176, %fd175, %fd175, %fd174;
	ld.global.f64 	%fd177, [%rd99+4096];
	fma.rn.f64 	%fd178, %fd177, %fd177, %fd176;
	ld.global.f64 	%fd179, [%rd99+6144];
	fma.rn.f64 	%fd180, %fd179, %fd179, %fd178;
	ld.global.f64 	%fd181, [%rd99+8192];
	fma.rn.f64 	%fd182, %fd181, %fd181, %fd180;
	ld.global.f64 	%fd183, [%rd99+10240];
	fma.rn.f64 	%fd184, %fd183, %fd183, %fd182;
	ld.global.f64 	%fd185, [%rd99+12288];
	fma.rn.f64 	%fd186, %fd185, %fd185, %fd184;
	ld.global.f64 	%fd187, [%rd99+14336];
	fma.rn.f64 	%fd282, %fd187, %fd187, %fd186;
	add.s32 	%r267, %r267, 4096;
	add.s32 	%r265, %r265, 16;
	add.s64 	%rd99, %rd99, 32768;
	setp.ne.s32 	%p26, %r265, 0;
	@%p26 bra 	$L__BB29_6;
$L__BB29_7:
	setp.eq.s32 	%p27, %r9, 0;
	@%p27 bra 	$L__BB29_16;
	and.b32  	%r16, %r8, 7;
	setp.lt.u32 	%p28, %r9, 8;
	@%p28 bra 	$L__BB29_10;
	cvt.s64.s32 	%rd64, %r267;
	add.s64 	%rd65, %rd64, %rd4;
	shl.b64 	%rd66, %rd65, 3;
	add.s64 	%rd67, %rd2, %rd66;
	ld.global.f64 	%fd189, [%rd67];
	fma.rn.f64 	%fd190, %fd189, %fd189, %fd282;
	ld.global.f64 	%fd191, [%rd67+2048];
	fma.rn.f64 	%fd192, %fd191, %fd191, %fd190;
	ld.global.f64 	%fd193, [%rd67+4096];
	fma.rn.f64 	%fd194, %fd193, %fd193, %fd192;
	ld.global.f64 	%fd195, [%rd67+6144];
	fma.rn.f64 	%fd196, %fd195, %fd195, %fd194;
	ld.global.f64 	%fd197, [%rd67+8192];
	fma.rn.f64 	%fd198, %fd197, %fd197, %fd196;
	ld.global.f64 	%fd199, [%rd67+10240];
	fma.rn.f64 	%fd200, %fd199, %fd199, %fd198;
	ld.global.f64 	%fd201, [%rd67+12288];
	fma.rn.f64 	%fd202, %fd201, %fd201, %fd200;
	ld.global.f64 	%fd203, [%rd67+14336];
	fma.rn.f64 	%fd282, %fd203, %fd203, %fd202;
	add.s32 	%r267, %r267, 2048;
$L__BB29_10:
	setp.eq.s32 	%p29, %r16, 0;
	@%p29 bra 	$L__BB29_16;
	and.b32  	%r19, %r8, 3;
	setp.lt.u32 	%p30, %r16, 4;
	@%p30 bra 	$L__BB29_13;
	cvt.s64.s32 	%rd68, %r267;
	add.s64 	%rd69, %rd68, %rd4;
	shl.b64 	%rd70, %rd69, 3;
	add.s64 	%rd71, %rd2, %rd70;
	ld.global.f64 	%fd205, [%rd71];
	fma.rn.f64 	%fd206, %fd205, %fd205, %fd282;
	ld.global.f64 	%fd207, [%rd71+2048];
	fma.rn.f64 	%fd208, %fd207, %fd207, %fd206;
	ld.global.f64 	%fd209, [%rd71+4096];
	fma.rn.f64 	%fd210, %fd209, %fd209, %fd208;
	ld.global.f64 	%fd211, [%rd71+6144];
	fma.rn.f64 	%fd282, %fd211, %fd211, %fd210;
	add.s32 	%r267, %r267, 1024;
$L__BB29_13:
	setp.eq.s32 	%p31, %r19, 0;
	@%p31 bra 	$L__BB29_16;
	mul.wide.u32 	%rd72, %r2, 16384;
	add.s64 	%rd9, %rd2, %rd72;
	neg.s32 	%r270, %r19;
$L__BB29_15:
	.pragma "nounroll";
	mul.wide.s32 	%rd73, %r267, 8;
	add.s64 	%rd74, %rd9, %rd73;
	ld.global.f64 	%fd212, [%rd74];
	fma.rn.f64 	%fd282, %fd212, %fd212, %fd282;
	add.s32 	%r267, %r267, 256;
	add.s32 	%r270, %r270, 1;
	setp.ne.s32 	%p32, %r270, 0;
	@%p32 bra 	$L__BB29_15;
$L__BB29_16:
	setp.lt.s32 	%p33, %r4, 256;
	@%p33 bra 	$L__BB29_21;
	// begin inline asm
	mov.u32 %r208, %laneid;
	// end inline asm
	mov.b64 	%rd85, %fd282;
	mov.b64 	{%r210, %r215}, %rd85;
	mov.b32 	%r216, 1;
	mov.b32 	%r257, 31;
	mov.b32 	%r258, -1;
	// begin inline asm
	shfl.sync.down.b32 %r209, %r210, %r216, %r257, %r258;
	// end inline asm
	// begin inline asm
	shfl.sync.down.b32 %r214, %r215, %r216, %r257, %r258;
	// end inline asm
	mov.b64 	%rd86, {%r209, %r214};
	mov.b64 	%fd247, %rd86;
	setp.gt.s32 	%p49, %r208, 30;
	add.f64 	%fd248, %fd282, %fd247;
	selp.f64 	%fd249, %fd282, %fd248, %p49;
	mov.b64 	%rd87, %fd249;
	mov.b64 	{%r220, %r225}, %rd87;
	mov.b32 	%r226, 2;
	// begin inline asm
	shfl.sync.down.b32 %r219, %r220, %r226, %r257, %r258;
	// end inline asm
	// begin inline asm
	shfl.sync.down.b32 %r224, %r225, %r226, %r257, %r258;
	// end inline asm
	mov.b64 	%rd88, {%r219, %r224};
	mov.b64 	%fd250, %rd88;
	setp.gt.s32 	%p50, %r208, 29;
	add.f64 	%fd251, %fd249, %fd250;
	selp.f64 	%fd252, %fd249, %fd251, %p50;
	mov.b64 	%rd89, %fd252;
	mov.b64 	{%r230, %r235}, %rd89;
	mov.b32 	%r236, 4;
	// begin inline asm
	shfl.sync.down.b32 %r229, %r230, %r236, %r257, %r258;
	// end inline asm
	// begin inline asm
	shfl.sync.down.b32 %r234, %r235, %r236, %r257, %r258;
	// end inline asm
	mov.b64 	%rd90, {%r229, %r234};
	mov.b64 	%fd253, %rd90;
	setp.gt.s32 	%p51, %r208, 27;
	add.f64 	%fd254, %fd252, %fd253;
	selp.f64 	%fd255, %fd252, %fd254, %p51;
	mov.b64 	%rd91, %fd255;
	mov.b64 	{%r240, %r245}, %rd91;
	mov.b32 	%r246, 8;
	// begin inline asm
	shfl.sync.down.b32 %r239, %r240, %r246, %r257, %r258;
	// end inline asm
	// begin inline asm
	shfl.sync.down.b32 %r244, %r245, %r246, %r257, %r258;
	// end inline asm
	mov.b64 	%rd92, {%r239, %r244};
	mov.b64 	%fd256, %rd92;
	setp.gt.s32 	%p52, %r208, 23;
	add.f64 	%fd257, %fd255, %fd256;
	selp.f64 	%fd258, %fd255, %fd257, %p52;
	mov.b64 	%rd93, %fd258;
	mov.b64 	{%r250, %r255}, %rd93;
	mov.b32 	%r256, 16;
	// begin inline asm
	shfl.sync.down.b32 %r249, %r250, %r256, %r257, %r258;
	// end inline asm
	// begin inline asm
	shfl.sync.down.b32 %r254, %r255, %r256, %r257, %r258;
	// end inline asm
	mov.b64 	%rd94, {%r249, %r254};
	mov.b64 	%fd259, %rd94;
	setp.gt.s32 	%p53, %r208, 15;
	add.f64 	%fd16, %fd258, %fd259;
	selp.f64 	%fd293, %fd258, %fd16, %p53;
	setp.ne.s32 	%p54, %r208, 0;
	@%p54 bra 	$L__BB29_19;
	shr.u32 	%r259, %r5, 2;
	and.b32  	%r260, %r259, 248;
	mov.u32 	%r261, _ZZN3cub18CUB_300001_SM_10006detail6reduce18DeviceReduceKernelINS2_10policy_hubIdy11add_functorIdEE10Policy1000EN6thrust24THRUST_300001_SM_1000_NS6detail15normal_iteratorINSA_10device_ptrIdEEEEyS6_d14square_functorIdEEEvT0_PT3_T1_NS0_13GridEvenShareISL_EET2_T4_E12temp_storage;
	add.s32 	%r262, %r261, %r260;
	st.shared.f64 	[%r262+8], %fd16;
$L__BB29_19:
	bar.sync 	0;
	setp.ne.s32 	%p55, %r5, 0;
	@%p55 bra 	$L__BB29_46;
	ld.shared.f64 	%fd260, [_ZZN3cub18CUB_300001_SM_10006detail6reduce18DeviceReduceKernelINS2_10policy_hubIdy11add_functorIdEE10Policy1000EN6thrust24THRUST_300001_SM_1000_NS6detail15normal_iteratorINSA_10device_ptrIdEEEEyS6_d14square_functorIdEEEvT0_PT3_T1_NS0_13GridEvenShareISL_EET2_T4_E12temp_storage+16];
	add.f64 	%fd261, %fd293, %fd260;
	ld.shared.f64 	%fd262, [_ZZN3cub18CUB_300001_SM_10006detail6reduce18DeviceReduceKernelINS2_10policy_hubIdy11add_functorIdEE10Policy1000EN6thrust24THRUST_300001_SM_1000_NS6detail15normal_iteratorINSA_10device_ptrIdEEEEyS6_d14square_functorIdEEEvT0_PT3_T1_NS0_13GridEvenShareISL_EET2_T4_E12temp_storage+24];
	add.f64 	%fd263, %fd261, %fd262;
	ld.shared.f64 	%fd264, [_ZZN3cub18CUB_300001_SM_10006detail6reduce18DeviceReduceKernelINS2_10policy_hubIdy11add_functorIdEE10Policy1000EN6thrust24THRUST_300001_SM_1000_NS6detail15normal_iteratorINSA_10device_ptrIdEEEEyS6_d14square_functorIdEEEvT0_PT3_T1_NS0_13GridEvenShareISL_EET2_T4_E12temp_storage+32];
	add.f64 	%fd265, %fd263, %fd264;
	ld.shared.f64 	%fd266, [_ZZN3cub18CUB_300001_SM_10006detail6reduce18DeviceReduceKernelINS2_10policy_hubIdy11add_functorIdEE10Policy1000EN6thrust24THRUST_300001_SM_1000_NS6detail15normal_iteratorINSA_10device_ptrIdEEEEyS6_d14square_functorIdEEEvT0_PT3_T1_NS0_13GridEvenShareISL_EET2_T4_E12temp_storage+40];
	add.f64 	%fd267, %fd265, %fd266;
	ld.shared.f64 	%fd268, [_ZZN3cub18CUB_300001_SM_10006detail6reduce18DeviceReduceKernelINS2_10policy_hubIdy11add_functorIdEE10Policy1000EN6thrust24THRUST_300001_SM_1000_NS6detail15normal_iteratorINSA_10device_ptrIdEEEEyS6_d14square_functorIdEEEvT0_PT3_T1_NS0_13GridEvenShareISL_EET2_T4_E12temp_storage+48];
	add.f64 	%fd269, %fd267, %fd268;
	ld.shared.f64 	%fd270, [_ZZN3cub18CUB_300001_SM_10006detail6reduce18DeviceReduceKernelINS2_10policy_hubIdy11add_functorIdEE10Policy1000EN6thrust24THRUST_300001_SM_1000_NS6detail15normal_iteratorINSA_10device_ptrIdEEEEyS6_d14square_functorIdEEEvT0_PT3_T1_NS0_13GridEvenShareISL_EET2_T4_E12temp_storage+56];
	add.f64 	%fd271, %fd269, %fd270;
	ld.shared.f64 	%fd272, [_ZZN3cub18CUB_300001_SM_10006detail6reduce18DeviceReduceKernelINS2_10policy_hubIdy11add_functorIdEE10Policy1000EN6thrust24THRUST_300001_SM_1000_NS6detail15normal_iteratorINSA_10device_ptrIdEEEEyS6_d14square_functorIdEEEvT0_PT3_T1_NS0_13GridEvenShareISL_EET2_T4_E12temp_storage+64];
	add.f64 	%fd293, %fd271, %fd272;
	bra.uni 	$L__BB29_46;
$L__BB29_21:
	// begin inline asm
	mov.u32 %r145, %laneid;
	// end inline asm
	and.b32  	%r196, %r5, 992;
	add.s32 	%r197, %r196, 32;
	setp.gt.s32 	%p34, %r197, %r4;
	not.b32 	%r198, %r196;
	add.s32 	%r199, %r4, %r198;
	selp.b32 	%r194, %r199, 31, %p34;
	mov.b64 	%rd75, %fd282;
	mov.b64 	{%r147, %r152}, %rd75;
	mov.b32 	%r153, 1;
	mov.b32 	%r195, -1;
	// begin inline asm
	shfl.sync.down.b32 %r146, %r147, %r153, %r194, %r195;
	// end inline asm
	// begin inline asm
	shfl.sync.down.b32 %r151, %r152, %r153, %r194, %r195;
	// end inline asm
	mov.b64 	%rd76, {%r146, %r151};
	mov.b64 	%fd213, %rd76;
	setp.lt.s32 	%p35, %r145, %r194;
	add.f64 	%fd214, %fd282, %fd213;
	selp.f64 	%fd215, %fd214, %fd282, %p35;
	mov.b64 	%rd77, %fd215;
	mov.b64 	{%r157, %r162}, %rd77;
	mov.b32 	%r163, 2;
	// begin inline asm
	shfl.sync.down.b32 %r156, %r157, %r163, %r194, %r195;
	// end inline asm
	// begin inline asm
	shfl.sync.down.b32 %r161, %r162, %r163, %r194, %r195;
	// end inline asm
	mov.b64 	%rd78, {%r156, %r161};
	mov.b64 	%fd216, %rd78;
	add.s32 	%r200, %r145, 2;
	setp.gt.s32 	%p36, %r200, %r194;
	add.f64 	%fd217, %fd215, %fd216;
	selp.f64 	%fd218, %fd215, %fd217, %p36;
	mov.b64 	%rd79, %fd218;
	mov.b64 	{%r167, %r172}, %rd79;
	mov.b32 	%r173, 4;
	// begin inline asm
	shfl.sync.down.b32 %r166, %r167, %r173, %r194, %r195;
	// end inline asm
	// begin inline asm
	shfl.sync.down.b32 %r171, %r172, %r173, %r194, %r195;
	// end inline asm
	mov.b64 	%rd80, {%r166, %r171};
	mov.b64 	%fd219, %rd80;
	add.s32 	%r201, %r145, 4;
	setp.gt.s32 	%p37, %r201, %r194;
	add.f64 	%fd220, %fd218, %fd219;
	selp.f64 	%fd221, %fd218, %fd220, %p37;
	mov.b64 	%rd81, %fd221;
	mov.b64 	{%r177, %r182}, %rd81;
	mov.b32 	%r183, 8;
	// begin inline asm
	shfl.sync.down.b32 %r176, %r177, %r183, %r194, %r195;
	// end inline asm
	// begin inline asm
	shfl.sync.down.b32 %r181, %r182, %r183, %r194, %r195;
	// end inline asm
	mov.b64 	%rd82, {%r176, %r181};
	mov.b64 	%fd222, %rd82;
	add.s32 	%r202, %r145, 8;
	setp.gt.s32 	%p38, %r202, %r194;
	add.f64 	%fd223, %fd221, %fd222;
	selp.f64 	%fd224, %fd221, %fd223, %p38;
	mov.b64 	%rd83, %fd224;
	mov.b64 	{%r187, %r192}, %rd83;
	mov.b32 	%r193, 16;
	// begin inline asm
	shfl.sync.down.b32 %r186, %r187, %r193, %r194, %r195;
	// end inline asm
	// begin inline asm
	shfl.sync.down.b32 %r191, %r192, %r193, %r194, %r195;
	// end inline asm
	mov.b64 	%rd84, {%r186, %r191};
	mov.b64 	%fd225, %rd84;
	add.s32 	%r203, %r145, 16;
	setp.gt.s32 	%p39, %r203, %r194;
	add.f64 	%fd226, %fd224, %fd225;
	selp.f64 	%fd293, %fd224, %fd226, %p39;
	setp.ne.s32 	%p40, %r145, 0;
	@%p40 bra 	$L__BB29_23;
	shr.u32 	%r204, %r5, 2;
	and.b32  	%r205, %r204, 248;
	mov.u32 	%r206, _ZZN3cub18CUB_300001_SM_10006detail6reduce18DeviceReduceKernelINS2_10policy_hubIdy11add_functorIdEE10Policy1000EN6thrust24THRUST_300001_SM_1000_NS6detail15normal_iteratorINSA_10device_ptrIdEEEEyS6_d14square_functorIdEEEvT0_PT3_T1_NS0_13GridEvenShareISL_EET2_T4_E12temp_storage;
	add.s32 	%r207, %r206, %r205;
	st.shared.f64 	[%r207+8], %fd293;
$L__BB29_23:
	bar.sync 	0;
	setp.ne.s32 	%p41, %r5, 0;
	@%p41 bra 	$L__BB29_46;
	setp.gt.s32 	%p42, %r4, 32;
	ld.shared.f64 	%fd227, [_ZZN3cub18CUB_300001_SM_10006detail6reduce18DeviceReduceKernelINS2_10policy_hubIdy11add_functorIdEE10Policy1000EN6thrust24THRUST_300001_SM_1000_NS6detail15normal_iteratorINSA_10device_ptrIdEEEEyS6_d14square_functorIdEEEvT0_PT3_T1_NS0_13GridEvenShareISL_EET2_T4_E12temp_storage+16];
	add.f64 	%fd228, %fd293, %fd227;
	selp.f64 	%fd229, %fd228, %fd293, %p42;
	setp.gt.s32 	%p43, %r4, 64;
	ld.shared.f64 	%fd230, [_ZZN3cub18CUB_300001_SM_10006detail6reduce18DeviceReduceKernelINS2_10policy_hubIdy11add_functorIdEE10Policy1000EN6thrust24THRUST_300001_SM_1000_NS6detail15normal_iteratorINSA_10device_ptrIdEEEEyS6_d14square_functorIdEEEvT0_PT3_T1_NS0_13GridEvenShareISL_EET2_T4_E12temp_storage+24];
	add.f64 	%fd231, %fd230, %fd229;
	selp.f64 	%fd232, %fd231, %fd229, %p43;
	setp.gt.s32 	%p44, %r4, 96;
	ld.shared.f64 	%fd233, [_ZZN3cub18CUB_300001_SM_10006detail6reduce18DeviceReduceKernelINS2_10policy_hubIdy11add_functorIdEE10Policy1000EN6thrust24THRUST_300001_SM_1000_NS6detail15normal_iteratorINSA_10device_ptrIdEEEEyS6_d14square_functorIdEEEvT0_PT3_T1_NS0_13GridEvenShareISL_EET2_T4_E12temp_storage+32];
	add.f64 	%fd234, %fd233, %fd232;
	selp.f64 	%fd235, %fd234, %fd232, %p44;
	setp.gt.s32 	%p45, %r4, 128;
	ld.shared.f64 	%fd236, [_ZZN3cub18CUB_300001_SM_10006detail6reduce18DeviceReduceKernelINS2_10policy_hubIdy11add_functorIdEE10Policy1000EN6thrust24THRUST_300001_SM_1000_NS6detail15normal_iteratorINSA_10device_ptrIdEEEEyS6_d14square_functorIdEEEvT0_PT3_T1_NS0_13GridEvenShareISL_EET2_T4_E12temp_storage+40];
	add.f64 	%fd237, %fd236, %fd235;
	selp.f64 	%fd238, %fd237, %fd235, %p45;
	setp.gt.s32 	%p46, %r4, 160;
	ld.shared.f64 	%fd239, [_ZZN3cub18CUB_300001_SM_10006detail6reduce18DeviceReduceKernelINS2_10policy_hubIdy11add_functorIdEE10Policy1000EN6thrust24THRUST_300001_SM_1000_NS6detail15normal_iteratorINSA_10device_ptrIdEEEEyS6_d14square_functorIdEEEvT0_PT3_T1_NS0_13GridEvenShareISL_EET2_T4_E12temp_storage+48];
	add.f64 	%fd240, %fd239, %fd238;
	selp.f64 	%fd241, %fd240, %fd238, %p46;
	setp.gt.s32 	%p47, %r4, 192;
	ld.shared.f64 	%fd242, [_ZZN3cub18CUB_300001_SM_10006detail6reduce18DeviceReduceKernelINS2_10policy_hubIdy11add_functorIdEE10Policy1000EN6thrust24THRUST_300001_SM_1000_NS6detail15normal_iteratorINSA_10device_ptrIdEEEEyS6_d14square_functorIdEEEvT0_PT3_T1_NS0_13GridEvenShareISL_EET2_T4_E12temp_storage+56];
	add.f64 	%fd243, %fd242, %fd241;
	selp.f64 	%fd244, %fd243, %fd241, %p47;
	setp.gt.s32 	%p48, %r4, 224;
	ld.shared.f64 	%fd245, [_ZZN3cub18CUB_300001_SM_10006detail6reduce18DeviceReduceKernelINS2_10policy_hubIdy11add_functorIdEE10Policy1000EN6thrust24THRUST_300001_SM_1000_NS6detail15normal_iteratorINSA_10device_ptrIdEEEEyS6_d14square_functorIdEEEvT0_PT3_T1_NS0_13GridEvenShareISL_EET2_T4_E12temp_storage+64];
	add.f64 	%fd246, %fd245, %fd244;
	selp.f64 	%fd293, %fd246, %fd244, %p48;
	bra.uni 	$L__BB29_46;
$L__BB29_25:
	cvt.u32.u64 	%r52, %rd4;
	mov.u32 	%r27, %tid.x;
	add.s32 	%r53, %r27, %r52;
	mul.wide.u32 	%rd26, %r53, 8;
	add.s64 	%rd27, %rd2, %rd26;
	ld.global.f64 	%fd41, [%rd27];
	ld.global.f64 	%fd42, [%rd27+2048];
	mul.f64 	%fd43, %fd42, %fd42;
	ld.global.f64 	%fd44, [%rd27+4096];
	ld.global.f64 	%fd45, [%rd27+6144];
	ld.global.f64 	%fd46, [%rd27+8192];
	ld.global.f64 	%fd47, [%rd27+10240];
	ld.global.f64 	%fd48, [%rd27+12288];
	ld.global.f64 	%fd49, [%rd27+14336];
	fma.rn.f64 	%fd50, %fd41, %fd41, %fd43;
	fma.rn.f64 	%fd51, %fd44, %fd44, %fd50;
	fma.rn.f64 	%fd52, %fd45, %fd45, %fd51;
	fma.rn.f64 	%fd53, %fd46, %fd46, %fd52;
	fma.rn.f64 	%fd54, %fd47, %fd47, %fd53;
	fma.rn.f64 	%fd55, %fd48, %fd48, %fd54;
	fma.rn.f64 	%fd292, %fd49, %fd49, %fd55;
	setp.lt.u64 	%p2, %rd5, %rd3;
	@%p2 bra 	$L__BB29_42;
	cvt.u32.u64 	%r55, %rd3;
	cvt.u64.u32 	%rd10, %r27;
	add.s64 	%rd101, %rd4, %rd3;
	cvt.u32.u64 	%r28, %rd1;
	not.b32 	%r57, %r27;
	add.s32 	%r58, %r57, %r28;
	sub.s32 	%r59, %r58, %r55;
	sub.s32 	%r272, %r59, %r52;
	add.s64 	%rd28, %rd101, %rd10;
	shl.b64 	%rd29, %rd28, 3;
	add.s64 	%rd30, %rd29, %rd2;
	add.s64 	%rd100, %rd30, 16384;
	mov.b32 	%r273, 0;
	mov.u64 	%rd102, %rd4;
$L__BB29_27:
	add.s64 	%rd102, %rd102, %rd3;
	add.s64 	%rd31, %rd1, -2048;
	setp.gt.u64 	%p3, %rd102, %rd31;
	@%p3 bra 	$L__BB29_29;
	cvt.u32.u64 	%r60, %rd3;
	add.s64 	%rd32, %rd102, %rd10;
	shl.b64 	%rd33, %rd32, 3;
	add.s64 	%rd34, %rd2, %rd33;
	ld.global.f64 	%fd56, [%rd34];
	ld.global.f64 	%fd57, [%rd34+2048];
	ld.global.f64 	%fd58, [%rd34+4096];
	ld.global.f64 	%fd59, [%rd34+6144];
	ld.global.f64 	%fd60, [%rd34+8192];
	ld.global.f64 	%fd61, [%rd34+10240];
	ld.global.f64 	%fd62, [%rd34+12288];
	ld.global.f64 	%fd63, [%rd34+14336];
	fma.rn.f64 	%fd64, %fd56, %fd56, %fd292;
	fma.rn.f64 	%fd65, %fd57, %fd57, %fd64;
	fma.rn.f64 	%fd66, %fd58, %fd58, %fd65;
	fma.rn.f64 	%fd67, %fd59, %fd59, %fd66;
	fma.rn.f64 	%fd68, %fd60, %fd60, %fd67;
	fma.rn.f64 	%fd69, %fd61, %fd61, %fd68;
	fma.rn.f64 	%fd70, %fd62, %fd62, %fd69;
	fma.rn.f64 	%fd292, %fd63, %fd63, %fd70;
	sub.s64 	%rd35, %rd1, %rd102;
	setp.lt.u64 	%p4, %rd35, %rd3;
	add.s32 	%r273, %r273, 1;
	add.s64 	%rd101, %rd101, %rd3;
	sub.s32 	%r272, %r272, %r60;
	shl.b64 	%rd36, %rd3, 3;
	add.s64 	%rd100, %rd100, %rd36;
	@%p4 bra 	$L__BB29_42;
	bra.uni 	$L__BB29_27;
$L__BB29_29:
	setp.le.u64 	%p5, %rd1, %rd102;
	cvt.u32.u64 	%r61, %rd102;
	cvt.u32.u64 	%r62, %rd1;
	sub.s32 	%r63, %r62, %r61;
	setp.ge.s32 	%p6, %r27, %r63;
	or.pred  	%p7, %p5, %p6;
	@%p7 bra 	$L__BB29_42;
	cvt.u32.u64 	%r65, %rd3;
	cvt.u32.u64 	%r66, %rd4;
	not.b32 	%r67, %r27;
	add.s32 	%r68, %r67, %r28;
	add.s32 	%r69, %r65, %r66;
	sub.s32 	%r70, %r68, %r69;
	mul.lo.s32 	%r71, %r1, %r273;
	shl.b32 	%r72, %r71, 11;
	sub.s32 	%r73, %r70, %r72;
	shr.u32 	%r74, %r73, 8;
	add.s32 	%r34, %r74, 1;
	and.b32  	%r35, %r34, 15;
	setp.lt.u32 	%p8, %r73, 3840;
	mov.u32 	%r276, %r27;
	@%p8 bra 	$L__BB29_33;
	shr.u32 	%r75, %r272, 8;
	add.s32 	%r76, %r75, 1;
	and.b32  	%r77, %r76, 33554416;
	neg.s32 	%r274, %r77;
	mov.u32 	%r276, %r27;
$L__BB29_32:
	.pragma "nounroll";
	ld.global.f64 	%fd72, [%rd100+-16384];
	fma.rn.f64 	%fd73, %fd72, %fd72, %fd292;
	ld.global.f64 	%fd74, [%rd100+-14336];
	fma.rn.f64 	%fd75, %fd74, %fd74, %fd73;
	ld.global.f64 	%fd76, [%rd100+-12288];
	fma.rn.f64 	%fd77, %fd76, %fd76, %fd75;
	ld.global.f64 	%fd78, [%rd100+-10240];
	fma.rn.f64 	%fd79, %fd78, %fd78, %fd77;
	ld.global.f64 	%fd80, [%rd100+-8192];
	fma.rn.f64 	%fd81, %fd80, %fd80, %fd79;
	ld.global.f64 	%fd82, [%rd100+-6144];
	fma.rn.f64 	%fd83, %fd82, %fd82, %fd81;
	ld.global.f64 	%fd84, [%rd100+-4096];
	fma.rn.f64 	%fd85, %fd84, %fd84, %fd83;
	ld.global.f64 	%fd86, [%rd100+-2048];
	fma.rn.f64 	%fd87, %fd86, %fd86, %fd85;
	ld.global.f64 	%fd88, [%rd100];
	fma.rn.f64 	%fd89, %fd88, %fd88, %fd87;
	ld.global.f64 	%fd90, [%rd100+2048];
	fma.rn.f64 	%fd91, %fd90, %fd90, %fd89;
	ld.global.f64 	%fd92, [%rd100+4096];
	fma.rn.f64 	%fd93, %fd92, %fd92, %fd91;
	ld.global.f64 	%fd94, [%rd100+6144];
	fma.rn.f64 	%fd95, %fd94, %fd94, %fd93;
	ld.global.f64 	%fd96, [%rd100+8192];
	fma.rn.f64 	%fd97, %fd96, %fd96, %fd95;
	ld.global.f64 	%fd98, [%rd100+10240];
	fma.rn.f64 	%fd99, %fd98, %fd98, %fd97;
	ld.global.f64 	%fd100, [%rd100+12288];
	fma.rn.f64 	%fd101, %fd100, %fd100, %fd99;
	ld.global.f64 	%fd102, [%rd100+14336];
	fma.rn.f64 	%fd292, %fd102, %fd102, %fd101;
	add.s32 	%r276, %r276, 4096;
	add.s32 	%r274, %r274, 16;
	add.s64 	%rd100, %rd100, 32768;
	setp.ne.s32 	%p9, %r274, 0;
	@%p9 bra 	$L__BB29_32;
$L__BB29_33:
	setp.eq.s32 	%p10, %r35, 0;
	@%p10 bra 	$L__BB29_42;
	and.b32  	%r42, %r34, 7;
	setp.lt.u32 	%p11, %r35, 8;
	@%p11 bra 	$L__BB29_36;
	cvt.u64.u32 	%rd37, %r276;
	add.s64 	%rd38, %rd102, %rd37;
	shl.b64 	%rd39, %rd38, 3;
	add.s64 	%rd40, %rd2, %rd39;
	ld.global.f64 	%fd104, [%rd40];
	fma.rn.f64 	%fd105, %fd104, %fd104, %fd292;
	ld.global.f64 	%fd106, [%rd40+2048];
	fma.rn.f64 	%fd107, %fd106, %fd106, %fd105;
	ld.global.f64 	%fd108, [%rd40+4096];
	fma.rn.f64 	%fd109, %fd108, %fd108, %fd107;
	ld.global.f64 	%fd110, [%rd40+6144];
	fma.rn.f64 	%fd111, %fd110, %fd110, %fd109;
	ld.global.f64 	%fd112, [%rd40+8192];
	fma.rn.f64 	%fd113, %fd112, %fd112, %fd111;
	ld.global.f64 	%fd114, [%rd40+10240];
	fma.rn.f64 	%fd115, %fd114, %fd114, %fd113;
	ld.global.f64 	%fd116, [%rd40+12288];
	fma.rn.f64 	%fd117, %fd116, %fd116, %fd115;
	ld.global.f64 	%fd118, [%rd40+14336];
	fma.rn.f64 	%fd292, %fd118, %fd118, %fd117;
	add.s32 	%r276, %r276, 2048;
$L__BB29_36:
	setp.eq.s32 	%p12, %r42, 0;
	@%p12 bra 	$L__BB29_42;
	setp.lt.u32 	%p13, %r42, 4;
	@%p13 bra 	$L__BB29_39;
	cvt.u64.u32 	%rd41, %r276;
	add.s64 	%rd42, %rd102, %rd41;
	shl.b64 	%rd43, %rd42, 3;
	add.s64 	%rd44, %rd2, %rd43;
	ld.global.f64 	%fd120, [%rd44];
	fma.rn.f64 	%fd121, %fd120, %fd120, %fd292;
	ld.global.f64 	%fd122, [%rd44+2048];
	fma.rn.f64 	%fd123, %fd122, %fd122, %fd121;
	ld.global.f64 	%fd124, [%rd44+4096];
	fma.rn.f64 	%fd125, %fd124, %fd124, %fd123;
	ld.global.f64 	%fd126, [%rd44+6144];
	fma.rn.f64 	%fd292, %fd126, %fd126, %fd125;
	add.s32 	%r276, %r276, 1024;
$L__BB29_39:
	and.b32  	%r78, %r34, 3;
	setp.eq.s32 	%p14, %r78, 0;
	@%p14 bra 	$L__BB29_42;
	cvt.u64.u32 	%rd45, %r276;
	add.s64 	%rd46, %rd45, %rd101;
	shl.b64 	%rd47, %rd46, 3;
	add.s64 	%rd104, %rd2, %rd47;
	cvt.u16.u32 	%rs1, %r272;
	shr.u16 	%rs2, %rs1, 8;
	add.s16 	%rs3, %rs2, 1;
	cvt.u32.u16 	%r79, %rs3;
	and.b32  	%r80, %r79, 3;
	neg.s32 	%r279, %r80;
$L__BB29_41:
	.pragma "nounroll";
	ld.global.f64 	%fd127, [%rd104];
	fma.rn.f64 	%fd292, %fd127, %fd127, %fd292;
	add.s64 	%rd104, %rd104, 2048;
	add.s32 	%r279, %r279, 1;
	setp.ne.s32 	%p15, %r279, 0;
	@%p15 bra 	$L__BB29_41;
$L__BB29_42:
	// begin inline asm
	mov.u32 %r81, %laneid;
	// end inline asm
	mov.b64 	%rd48, %fd292;
	mov.b64 	{%r83, %r88}, %rd48;
	mov.b32 	%r89, 1;
	mov.b32 	%r130, 31;
	mov.b32 	%r131, -1;
	// begin inline asm
	shfl.sync.down.b32 %r82, %r83, %r89, %r130, %r131;
	// end inline asm
	// begin inline asm
	shfl.sync.down.b32 %r87, %r88, %r89, %r130, %r131;
	// end inline asm
	mov.b64 	%rd49, {%r82, %r87};
	mov.b64 	%fd128, %rd49;
	setp.gt.s32 	%p16, %r81, 30;
	add.f64 	%fd129, %fd292, %fd128;
	selp.f64 	%fd130, %fd292, %fd129, %p16;
	mov.b64 	%rd50, %fd130;
	mov.b64 	{%r93, %r98}, %rd50;
	mov.b32 	%r99, 2;
	// begin inline asm
	shfl.sync.down.b32 %r92, %r93, %r99, %r130, %r131;
	// end inline asm
	// begin inline asm
	shfl.sync.down.b32 %r97, %r98, %r99, %r130, %r131;
	// end inline asm
	mov.b64 	%rd51, {%r92, %r97};
	mov.b64 	%fd131, %rd51;
	setp.gt.s32 	%p17, %r81, 29;
	add.f64 	%fd132, %fd130, %fd131;
	selp.f64 	%fd133, %fd130, %fd132, %p17;
	mov.b64 	%rd52, %fd133;
	mov.b64 	{%r103, %r108}, %rd52;
	mov.b32 	%r109, 4;
	// begin inline asm
	shfl.sync.down.b32 %r102, %r103, %r109, %r130, %r131;
	// end inline asm
	// begin inline asm
	shfl.sync.down.b32 %r107, %r108, %r109, %r130, %r131;
	// end inline asm
	mov.b64 	%rd53, {%r102, %r107};
	mov.b64 	%fd134, %rd53;
	setp.gt.s32 	%p18, %r81, 27;
	add.f64 	%fd135, %fd133, %fd134;
	selp.f64 	%fd136, %fd133, %fd135, %p18;
	mov.b64 	%rd54, %fd136;
	mov.b64 	{%r113, %r118}, %rd54;
	mov.b32 	%r119, 8;
	// begin inline asm
	shfl.sync.down.b32 %r112, %r113, %r119, %r130, %r131;
	// end inline asm
	// begin inline asm
	shfl.sync.down.b32 %r117, %r118, %r119, %r130, %r131;
	// end inline asm
	mov.b64 	%rd55, {%r112, %r117};
	mov.b64 	%fd137, %rd55;
	setp.gt.s32 	%p19, %r81, 23;
	add.f64 	%fd138, %fd136, %fd137;
	selp.f64 	%fd139, %fd136, %fd138, %p19;
	mov.b64 	%rd56, %fd139;
	mov.b64 	{%r123, %r128}, %rd56;
	mov.b32 	%r129, 16;
	// begin inline asm
	shfl.sync.down.b32 %r122, %r123, %r129, %r130, %r131;
	// end inline asm
	// begin inline asm
	shfl.sync.down.b32 %r127, %r128, %r129, %r130, %r131;
	// end inline asm
	mov.b64 	%rd57, {%r122, %r127};
	mov.b64 	%fd140, %rd57;
	setp.gt.s32 	%p20, %r81, 15;
	add.f64 	%fd37, %fd139, %fd140;
	selp.f64 	%fd293, %fd139, %fd37, %p20;
	setp.ne.s32 	%p21, %r81, 0;
	@%p21 bra 	$L__BB29_44;
	shr.u32 	%r132, %r27, 2;
	and.b32  	%r133, %r132, 248;
	mov.u32 	%r134, _ZZN3cub18CUB_300001_SM_10006detail6reduce18DeviceReduceKernelINS2_10policy_hubIdy11add_functorIdEE10Policy1000EN6thrust24THRUST_300001_SM_1000_NS6detail15normal_iteratorINSA_10device_ptrIdEEEEyS6_d14square_functorIdEEEvT0_PT3_T1_NS0_13GridEvenShareISL_EET2_T4_E12temp_storage;
	add.s32 	%r135, %r134, %r133;
	st.shared.f64 	[%r135+8], %fd37;
$L__BB29_44:
	bar.sync 	0;
	setp.ne.s32 	%p22, %r27, 0;
	@%p22 bra 	$L__BB29_46;
	ld.shared.f64 	%fd141, [_ZZN3cub18CUB_300001_SM_10006detail6reduce18DeviceReduceKernelINS2_10policy_hubIdy11add_functorIdEE10Policy1000EN6thrust24THRUST_300001_SM_1000_NS6detail15normal_iteratorINSA_10device_ptrIdEEEEyS6_d14square_functorIdEEEvT0_PT3_T1_NS0_13GridEvenShareISL_EET2_T4_E12temp_storage+16];
	add.f64 	%fd142, %fd293, %fd141;
	ld.shared.f64 	%fd143, [_ZZN3cub18CUB_300001_SM_10006detail6reduce18DeviceReduceKernelINS2_10policy_hubIdy11add_functorIdEE10Policy1000EN6thrust24THRUST_300001_SM_1000_NS6detail15normal_iteratorINSA_10device_ptrIdEEEEyS6_d14square_functorIdEEEvT0_PT3_T1_NS0_13GridEvenShareISL_EET2_T4_E12temp_storage+24];
	add.f64 	%fd144, %fd142, %fd143;
	ld.shared.f64 	%fd145, [_ZZN3cub18CUB_300001_SM_10006detail6reduce18DeviceReduceKernelINS2_10policy_hubIdy11add_functorIdEE10Policy1000EN6thrust24THRUST_300001_SM_1000_NS6detail15normal_iteratorINSA_10device_ptrIdEEEEyS6_d14square_functorIdEEEvT0_PT3_T1_NS0_13GridEvenShareISL_EET2_T4_E12temp_storage+32];
	add.f64 	%fd146, %fd144, %fd145;
	ld.shared.f64 	%fd147, [_ZZN3cub18CUB_300001_SM_10006detail6reduce18DeviceReduceKernelINS2_10policy_hubIdy11add_functorIdEE10Policy1000EN6thrust24THRUST_300001_SM_1000_NS6detail15normal_iteratorINSA_10device_ptrIdEEEEyS6_d14square_functorIdEEEvT0_PT3_T1_NS0_13GridEvenShareISL_EET2_T4_E12temp_storage+40];
	add.f64 	%fd148, %fd146, %fd147;
	ld.shared.f64 	%fd149, [_ZZN3cub18CUB_300001_SM_10006detail6reduce18DeviceReduceKernelINS2_10policy_hubIdy11add_functorIdEE10Policy1000EN6thrust24THRUST_300001_SM_1000_NS6detail15normal_iteratorINSA_10device_ptrIdEEEEyS6_d14square_functorIdEEEvT0_PT3_T1_NS0_13GridEvenShareISL_EET2_T4_E12temp_storage+48];
	add.f64 	%fd150, %fd148, %fd149;
	ld.shared.f64 	%fd151, [_ZZN3cub18CUB_300001_SM_10006detail6reduce18DeviceReduceKernelINS2_10policy_hubIdy11add_functorIdEE10Policy1000EN6thrust24THRUST_300001_SM_1000_NS6detail15normal_iteratorINSA_10device_ptrIdEEEEyS6_d14square_functorIdEEEvT0_PT3_T1_NS0_13GridEvenShareISL_EET2_T4_E12temp_storage+56];
	add.f64 	%fd152, %fd150, %fd151;
	ld.shared.f64 	%fd153, [_ZZN3cub18CUB_300001_SM_10006detail6reduce18DeviceReduceKernelINS2_10policy_hubIdy11add_functorIdEE10Policy1000EN6thrust24THRUST_300001_SM_1000_NS6detail15normal_iteratorINSA_10device_ptrIdEEEEyS6_d14square_functorIdEEEvT0_PT3_T1_NS0_13GridEvenShareISL_EET2_T4_E12temp_storage+64];
	add.f64 	%fd293, %fd152, %fd153;
$L__BB29_46:
	mov.u32 	%r263, %tid.x;
	setp.ne.s32 	%p56, %r263, 0;
	@%p56 bra 	$L__BB29_48;
	ld.param.u64 	%rd98, [_ZN3cub18CUB_300001_SM_10006detail6reduce18DeviceReduceKernelINS2_10policy_hubIdy11add_functorIdEE10Policy1000EN6thrust24THRUST_300001_SM_1000_NS6detail15normal_iteratorINSA_10device_ptrIdEEEEyS6_d14square_functorIdEEEvT0_PT3_T1_NS0_13GridEvenShareISL_EET2_T4__param_1];
	cvta.to.global.u64 	%rd95, %rd98;
	mul.wide.u32 	%rd96, %r2, 8;
	add.s64 	%rd97, %rd95, %rd96;
	st.global.f64 	[%rd97], %fd293;
$L__BB29_48:
	ret;

}
	// .globl	_ZN3cub18CUB_300001_SM_10006detail6reduce28DeviceReduceSingleTileKernelINS2_10policy_hubIdy11add_functorIdEE10Policy1000EPdS9_iS6_ddN4cuda3std3__410__identityEEEvT0_T1_T2_T3_T4_T6_
.visible .entry _ZN3cub18CUB_300001_SM_10006detail6reduce28DeviceReduceSingleTileKernelINS2_10policy_hubIdy11add_functorIdEE10Policy1000EPdS9_iS6_ddN4cuda3std3__410__identityEEEvT0_T1_T2_T3_T4_T6_(
	.param .u64 .ptr .align 1 _ZN3cub18CUB_300001_SM_10006detail6reduce28DeviceReduceSingleTileKernelINS2_10policy_hubIdy11add_functorIdEE10Policy1000EPdS9_iS6_ddN4cuda3std3__410__identityEEEvT0_T1_T2_T3_T4_T6__param_0,
	.param .u64 .ptr .align 1 _ZN3cub18CUB_300001_SM_10006detail6reduce28DeviceReduceSingleTileKernelINS2_10policy_hubIdy11add_functorIdEE10Policy1000EPdS9_iS6_ddN4cuda3std3__410__identityEEEvT0_T1_T2_T3_T4_T6__param_1,
	.param .u32 _ZN3cub18CUB_300001_SM_10006detail6reduce28DeviceReduceSingleTileKernelINS2_10policy_hubIdy11add_functorIdEE10Policy1000EPdS9_iS6_ddN4cuda3std3__410__identityEEEvT0_T1_T2_T3_T4_T6__param_2,
	.param .align 1 .b8 _ZN3cub18CUB_300001_SM_10006detail6reduce28DeviceReduceSingleTileKernelINS2_10policy_hubIdy11add_functorIdEE10Policy1000EPdS9_iS6_ddN4cuda3std3__410__identityEEEvT0_T1_T2_T3_T4_T6__param_3[1],
	.param .f64 _ZN3cub18CUB_300001_SM_10006detail6reduce28DeviceReduceSingleTileKernelINS2_10policy_hubIdy11add_functorIdEE10Policy1000EPdS9_iS6_ddN4cuda3std3__410__identityEEEvT0_T1_T2_T3_T4_T6__param_4,
	.param .align 1 .b8 _ZN3cub18CUB_300001_SM_10006detail6reduce28DeviceReduceSingleTileKernelINS2_10policy_hubIdy11add_functorIdEE10Policy1000EPdS9_iS6_ddN4cuda3std3__410__identityEEEvT0_T1_T2_T3_T4_T6__param_5[1]
)
.maxntid 256
.minnctapersm 1
{
	.reg .pred 	%p<97>;
	.reg .b32 	%r<472>;
	.reg .b64 	%rd<206>;
	.reg .b64 	%fd<355>;
	// demoted variable
	.shared .align 8 .b8 _ZZN3cub18CUB_300001_SM_10006detail6reduce28DeviceReduceSingleTileKernelINS2_10policy_hubIdy11add_functorIdEE10Policy1000EPdS9_iS6_ddN4cuda3std3__410__identityEEEvT0_T1_T2_T3_T4_T6_E12temp_storage[80];
	ld.param.u64 	%rd15, [_ZN3cub18CUB_300001_SM_10006detail6reduce28DeviceReduceSingleTileKernelINS2_10policy_hubIdy11add_functorIdEE10Policy1000EPdS9_iS6_ddN4cuda3std3__410__identityEEEvT0_T1_T2_T3_T4_T6__param_0];
	ld.param.u64 	%rd16, [_ZN3cub18CUB_300001_SM_10006detail6reduce28DeviceReduceSingleTileKernelINS2_10policy_hubIdy11add_functorIdEE10Policy1000EPdS9_iS6_ddN4cuda3std3__410__identityEEEvT0_T1_T2_T3_T4_T6__param_1];
	ld.param.u32 	%r68, [_ZN3cub18CUB_300001_SM_10006detail6reduce28DeviceReduceSingleTileKernelINS2_10policy_hubIdy11add_functorIdEE10Policy1000EPdS9_iS6_ddN4cuda3std3__410__identityEEEvT0_T1_T2_T3_T4_T6__param_2];
	ld.param.f64 	%fd58, [_ZN3cub18CUB_300001_SM_10006detail6reduce28DeviceReduceSingleTileKernelINS2_10policy_hubIdy11add_functorIdEE10Policy1000EPdS9_iS6_ddN4cuda3std3__410__identityEEEvT0_T1_T2_T3_T4_T6__param_4];
	cvta.to.global.u64 	%rd1, %rd16;
	setp.ne.s32 	%p1, %r68, 0;
	@%p1 bra 	$L__BB30_3;
	mov.u32 	%r445, %tid.x;
	setp.ne.s32 	%p96, %r445, 0;
	@%p96 bra 	$L__BB30_74;
	st.global.f64 	[%rd1], %fd58;
	bra.uni 	$L__BB30_74;
$L__BB30_3:
	and.b64  	%rd17, %rd15, 31;
	setp.ne.s64 	%p2, %rd17, 0;
	@%p2 bra 	$L__BB30_38;
	setp.gt.s32 	%p49, %r68, 2047;
	@%p49 bra 	$L__BB30_22;
	mov.u32 	%r1, %tid.x;
	setp.ge.s32 	%p66, %r1, %r68;
	mov.f64 	%fd333, 0d0000000000000000;
	mov.u32 	%r449, %r1;
	@%p66 bra 	$L__BB30_7;
	mul.wide.u32 	%rd169, %r1, 8;
	add.s64 	%rd168, %rd15, %rd169;
	// begin inline asm
	ld.global.nc.u64 %rd167, [%rd168];
	// end inline asm
	mov.b64 	%fd333, %rd167;
	add.s32 	%r449, %r1, 256;
$L__BB30_7:
	setp.ge.s32 	%p67, %r449, %r68;
	@%p67 bra 	$L__BB30_13;
	not.b32 	%r321, %r449;
	add.s32 	%r4, %r68, %r321;
	and.b32  	%r322, %r4, 768;
	setp.eq.s32 	%p68, %r322, 768;
	@%p68 bra 	$L__BB30_11;
	mul.wide.u32 	%rd170, %r449, 8;
	add.s64 	%rd202, %rd15, %rd170;
	shr.u32 	%r323, %r4, 8;
	add.s32 	%r324, %r323, 1;
	and.b32  	%r325, %r324, 3;
	neg.s32 	%r447, %r325;
$L__BB30_10:
	.pragma "nounroll";
	// begin inline asm
	ld.global.nc.u64 %rd171, [%rd202];
	// end inline asm
	mov.b64 	%fd259, %rd171;
	add.f64 	%fd333, %fd333, %fd259;
	add.s32 	%r449, %r449, 256;
	add.s64 	%rd202, %rd202, 2048;
	add.s32 	%r447, %r447, 1;
	setp.ne.s32 	%p69, %r447, 0;
	@%p69 bra 	$L__BB30_10;
$L__BB30_11:
	setp.lt.u32 	%p70, %r4, 768;
	@%p70 bra 	$L__BB30_13;
$L__BB30_12:
	mul.wide.s32 	%rd181, %r449, 8;
	add.s64 	%rd174, %rd15, %rd181;
	// begin inline asm
	ld.global.nc.u64 %rd173, [%rd174];
	// end inline asm
	mov.b64 	%fd260, %rd173;
	add.f64 	%fd261, %fd333, %fd260;
	add.s64 	%rd176, %rd174, 2048;
	// begin inline asm
	ld.global.nc.u64 %rd175, [%rd176];
	// end inline asm
	mov.b64 	%fd262, %rd175;
	add.f64 	%fd263, %fd261, %fd262;
	add.s64 	%rd178, %rd174, 4096;
	// begin inline asm
	ld.global.nc.u64 %rd177, [%rd178];
	// end inline asm
	mov.b64 	%fd264, %rd177;
	add.f64 	%fd265, %fd263, %fd264;
	add.s64 	%rd180, %rd174, 6144;
	// begin inline asm
	ld.global.nc.u64 %rd179, [%rd180];
	// end inline asm
	mov.b64 	%fd266, %rd179;
	add.f64 	%fd333, %fd265, %fd266;
	add.s32 	%r449, %r449, 1024;
	setp.lt.s32 	%p71, %r449, %r68;
	@%p71 bra 	$L__BB30_12;
$L__BB30_13:
	setp.lt.s32 	%p72, %r68, 256;
	@%p72 bra 	$L__BB30_18;
	// begin inline asm
	mov.u32 %r389, %laneid;
	// end inline asm
	mov.b64 	%rd192, %fd333;
	mov.b64 	{%r391, %r396}, %rd192;
	mov.b32 	%r397, 1;
	mov.b32 	%r438, 31;
	mov.b32 	%r439, -1;
	// begin inline asm
	shfl.sync.down.b32 %r390, %r391, %r397, %r438, %r439;
	// end inline asm
	// begin inline asm
	shfl.sync.down.b32 %r395, %r396, %r397, %r438, %r439;
	// end inline asm
	mov.b64 	%rd193, {%r390, %r395};
	mov.b64 	%fd301, %rd193;
	setp.gt.s32 	%p88, %r389, 30;
	add.f64 	%fd302, %fd333, %fd301;
	selp.f64 	%fd303, %fd333, %fd302, %p88;
	mov.b64 	%rd194, %fd303;
	mov.b64 	{%r401, %r406}, %rd194;
	mov.b32 	%r407, 2;
	// begin inline asm
	shfl.sync.down.b32 %r400, %r401, %r407, %r438, %r439;
	// end inline asm
	// begin inline asm
	shfl.sync.down.b32 %r405, %r406, %r407, %r438, %r439;
	// end inline asm
	mov.b64 	%rd195, {%r400, %r405};
	mov.b64 	%fd304, %rd195;
	setp.gt.s32 	%p89, %r389, 29;
	add.f64 	%fd305, %fd303, %fd304;
	selp.f64 	%fd306, %fd303, %fd305, %p89;
	mov.b64 	%rd196, %fd306;
	mov.b64 	{%r411, %r416}, %rd196;
	mov.b32 	%r417, 4;
	// begin inline asm
	shfl.sync.down.b32 %r410, %r411, %r417, %r438, %r439;
	// end inline asm
	// begin inline asm
	shfl.sync.down.b32 %r415, %r416, %r417, %r438, %r439;
	// end inline asm
	mov.b64 	%rd197, {%r410, %r415};
	mov.b64 	%fd307, %rd197;
	setp.gt.s32 	%p90, %r389, 27;
	add.f64 	%fd308, %fd306, %fd307;
	selp.f64 	%fd309, %fd306, %fd308, %p90;
	mov.b64 	%rd198, %fd309;
	mov.b64 	{%r421, %r426}, %rd198;
	mov.b32 	%r427, 8;
	// begin inline asm
	shfl.sync.down.b32 %r420, %r421, %r427, %r438, %r439;
	// end inline asm
	// begin inline asm
	shfl.sync.down.b32 %r425, %r426, %r427, %r438, %r439;
	// end inline asm
	mov.b64 	%rd199, {%r420, %r425};
	mov.b64 	%fd310, %rd199;
	setp.gt.s32 	%p91, %r389, 23;
	add.f64 	%fd311, %fd309, %fd310;
	selp.f64 	%fd312, %fd309, %fd311, %p91;
	mov.b64 	%rd200, %fd312;
	mov.b64 	{%r431, %r436}, %rd200;
	mov.b32 	%r437, 16;
	// begin inline asm
	shfl.sync.down.b32 %r430, %r431, %r437, %r438, %r439;
	// end inline asm
	// begin inline asm
	shfl.sync.down.b32 %r435, %r436, %r437, %r438, %r439;
	// end inline asm
	mov.b64 	%rd201, {%r430, %r435};
	mov.b64 	%fd313, %rd201;
	setp.gt.s32 	%p92, %r389, 15;
	add.f64 	%fd10, %fd312, %fd313;
	selp.f64 	%fd354, %fd312, %fd10, %p92;
	setp.ne.s32 	%p93, %r389, 0;
	@%p93 bra 	$L__BB30_16;
	shr.u32 	%r440, %r1, 2;
	and.b32  	%r441, %r440, 248;
	mov.u32 	%r442, _ZZN3cub18CUB_300001_SM_10006detail6reduce28DeviceReduceSingleTileKernelINS2_10policy_hubIdy11add_functorIdEE10Policy1000EPdS9_iS6_ddN4cuda3std3__410__identityEEEvT0_T1_T2_T3_T4_T6_E12temp_storage;
	add.s32 	%r443, %r442, %r441;
	st.shared.f64 	[%r443+8], %fd10;
$L__BB30_16:
	bar.sync 	0;
	setp.ne.s32 	%p94, %r1, 0;
	@%p94 bra 	$L__BB30_72;
	ld.shared.f64 	%fd314, [_ZZN3cub18CUB_300001_SM_10006detail6reduce28DeviceReduceSingleTileKernelINS2_10policy_hubIdy11add_functorIdEE10Policy1000EPdS9_iS6_ddN4cuda3std3__410__identityEEEvT0_T1_T2_T3_T4_T6_E12temp_storage+16];
	add.f64 	%fd315, %fd354, %fd314;
	ld.shared.f64 	%fd316, [_ZZN3cub18CUB_300001_SM_10006detail6reduce28DeviceReduceSingleTileKernelINS2_10policy_hubIdy11add_functorIdEE10Policy1000EPdS9_iS6_ddN4cuda3std3__410__identityEEEvT0_T1_T2_T3_T4_T6_E12temp_storage+24];
	add.f64 	%fd317, %fd315, %fd316;
	ld.shared.f64 	%fd318, [_ZZN3cub18CUB_300001_SM_10006detail6reduce28DeviceReduceSingleTileKernelINS2_10policy_hubIdy11add_functorIdEE10Policy1000EPdS9_iS6_ddN4cuda3std3__410__identityEEEvT0_T1_T2_T3_T4_T6_E12temp_storage+32];
	add.f64 	%fd319, %fd317, %fd318;
	ld.shared.f64 	%fd320, [_ZZN3cub18CUB_300001_SM_10006detail6reduce28DeviceReduceSingleTileKernelINS2_10policy_hubIdy11add_functorIdEE10Policy1000EPdS9_iS6_ddN4cuda3std3__410__identityEEEvT0_T1_T2_T3_T4_T6_E12temp_storage+40];
	add.f64 	%fd321, %fd319, %fd320;
	ld.shared.f64 	%fd322, [_ZZN3cub18CUB_300001_SM_10006detail6reduce28DeviceReduceSingleTileKernelINS2_10policy_hubIdy11add_functorIdEE10Policy1000EPdS9_iS6_ddN4cuda3std3__410__identityEEEvT0_T1_T2_T3_T4_T6_E12temp_storage+48];
	add.f64 	%fd323, %fd321, %fd322;
	ld.shared.f64 	%fd324, [_ZZN3cub18CUB_300001_SM_10006detail6reduce28DeviceReduceSingleTileKernelINS2_10policy_hubIdy11add_functorIdEE10Policy1000EPdS9_iS6_ddN4cuda3std3__410__identityEEEvT0_T1_T2_T3_T4_T6_E12temp_storage+56];
	add.f64 	%fd325, %fd323, %fd324;
	ld.shared.f64 	%fd326, [_ZZN3cub18CUB_300001_SM_10006detail6reduce28DeviceReduceSingleTileKernelINS2_10policy_hubIdy11add_functorIdEE10Policy1000EPdS9_iS6_ddN4cuda3std3__410__identityEEEvT0_T1_T2_T3_T4_T6_E12temp_storage+64];
	add.f64 	%fd354, %fd325, %fd326;
	bra.uni 	$L__BB30_72;
$L__BB30_18:
	// begin inline asm
	mov.u32 %r326, %laneid;
	// end inline asm
	and.b32  	%r377, %r1, 992;
	add.s32 	%r378, %r377, 32;
	setp.gt.s32 	%p73, %r378, %r68;
	not.b32 	%r379, %r377;
	add.s32 	%r380, %r68, %r379;
	selp.b32 	%r375, %r380, 31, %p73;
	mov.b64 	%rd182, %fd333;
	mov.b64 	{%r328, %r333}, %rd182;
	mov.b32 	%r334, 1;
	mov.b32 	%r376, -1;
	// begin inline asm
	shfl.sync.down.b32 %r327, %r328, %r334, %r375, %r376;
	// end inline asm
	// begin inline asm
	shfl.sync.down.b32 %r332, %r333, %r334, %r375, %r376;
	// end inline asm
	mov.b64 	%rd183, {%r327, %r332};
	mov.b64 	%fd267, %rd183;
	setp.lt.s32 	%p74, %r326, %r375;
	add.f64 	%fd268, %fd333, %fd267;
	selp.f64 	%fd269, %fd268, %fd333, %p74;
	mov.b64 	%rd184, %fd269;
	mov.b64 	{%r338, %r343}, %rd184;
	mov.b32 	%r344, 2;
	// begin inline asm
	shfl.sync.down.b32 %r337, %r338, %r344, %r375, %r376;
	// end inline asm
	// begin inline asm
	shfl.sync.down.b32 %r342, %r343, %r344, %r375, %r376;
	// end inline asm
	mov.b64 	%rd185, {%r337, %r342};
	mov.b64 	%fd270, %rd185;
	add.s32 	%r381, %r326, 2;
	setp.gt.s32 	%p75, %r381, %r375;
	add.f64 	%fd271, %fd269, %fd270;
	selp.f64 	%fd272, %fd269, %fd271, %p75;
	mov.b64 	%rd186, %fd272;
	mov.b64 	{%r348, %r353}, %rd186;
	mov.b32 	%r354, 4;
	// begin inline asm
	shfl.sync.down.b32 %r347, %r348, %r354, %r375, %r376;
	// end inline asm
	// begin inline asm
	shfl.sync.down.b32 %r352, %r353, %r354, %r375, %r376;
	// end inline asm
	mov.b64 	%rd187, {%r347, %r352};
	mov.b64 	%fd273, %rd187;
	add.s32 	%r382, %r326, 4;
	setp.gt.s32 	%p76, %r382, %r375;
	add.f64 	%fd274, %fd272, %fd273;
	selp.f64 	%fd275, %fd272, %fd274, %p76;
	mov.b64 	%rd188, %fd275;
	mov.b64 	{%r358, %r363}, %rd188;
	mov.b32 	%r364, 8;
	// begin inline asm
	shfl.sync.down.b32 %r357, %r358, %r364, %r375, %r376;
	// end inline asm
	// begin inline asm
	shfl.sync.down.b32 %r362, %r363, %r364, %r375, %r376;
	// end inline asm
	mov.b64 	%rd189, {%r357, %r362};
	mov.b64 	%fd276, %rd189;
	add.s32 	%r383, %r326, 8;
	setp.gt.s32 	%p77, %r383, %r375;
	add.f64 	%fd277, %fd275, %fd276;
	selp.f64 	%fd278, %fd275, %fd277, %p77;
	mov.b64 	%rd190, %fd278;
	mov.b64 	{%r368, %r373}, %rd190;
	mov.b32 	%r374, 16;
	// begin inline asm
	shfl.sync.down.b32 %r367, %r368, %r374, %r375, %r376;
	// end inline asm
	// begin inline asm
	shfl.sync.down.b32 %r372, %r373, %r374, %r375, %r376;
	// end inline asm
	mov.b64 	%rd191, {%r367, %r372};
	mov.b64 	%fd279, %rd191;
	add.s32 	%r384, %r326, 16;
	setp.gt.s32 	%p78, %r384, %r375;
	add.f64 	%fd280, %fd278, %fd279;
	selp.f64 	%fd354, %fd278, %fd280, %p78;
	setp.ne.s32 	%p79, %r326, 0;
	@%p79 bra 	$L__BB30_20;
	shr.u32 	%r385, %r1, 2;
	and.b32  	%r386, %r385, 248;
	mov.u32 	%r387, _ZZN3cub18CUB_300001_SM_10006detail6reduce28DeviceReduceSingleTileKernelINS2_10policy_hubIdy11add_functorIdEE10Policy1000EPdS9_iS6_ddN4cuda3std3__410__identityEEEvT0_T1_T2_T3_T4_T6_E12temp_storage;
	add.s32 	%r388, %r387, %r386;
	st.shared.f64 	[%r388+8], %fd354;
$L__BB30_20:
	bar.sync 	0;
	setp.ne.s32 	%p80, %r1, 0;
	@%p80 bra 	$L__BB30_72;
	setp.gt.s32 	%p81, %r68, 32;
	ld.shared.f64 	%fd281, [_ZZN3cub18CUB_300001_SM_10006detail6reduce28DeviceReduceSingleTileKernelINS2_10policy_hubIdy11add_functorIdEE10Policy1000EPdS9_iS6_ddN4cuda3std3__410__identityEEEvT0_T1_T2_T3_T4_T6_E12temp_storage+16];
	add.f64 	%fd282, %fd354, %fd281;
	selp.f64 	%fd283, %fd282, %fd354, %p81;
	setp.gt.s32 	%p82, %r68, 64;
	ld.shared.f64 	%fd284, [_ZZN3cub18CUB_300001_SM_10006detail6reduce28DeviceReduceSingleTileKernelINS2_10policy_hubIdy11add_functorIdEE10Policy1000EPdS9_iS6_ddN4cuda3std3__410__identityEEEvT0_T1_T2_T3_T4_T6_E12temp_storage+24];
	add.f64 	%fd285, %fd284, %fd283;
	selp.f64 	%fd286, %fd285, %fd283, %p82;
	setp.gt.s32 	%p83, %r68, 96;
	ld.shared.f64 	%fd287, [_ZZN3cub18CUB_300001_SM_10006detail6reduce28DeviceReduceSingleTileKernelINS2_10policy_hubIdy11add_functorIdEE10Policy1000EPdS9_iS6_ddN4cuda3std3__410__identityEEEvT0_T1_T2_T3_T4_T6_E12temp_storage+32];
	add.f64 	%fd288, %fd287, %fd286;
	selp.f64 	%fd289, %fd288, %fd286, %p83;
	setp.gt.s32 	%p84, %r68, 128;
	ld.shared.f64 	%fd290, [_ZZN3cub18CUB_300001_SM_10006detail6reduce28DeviceReduceSingleTileKernelINS2_10policy_hubIdy11add_functorIdEE10Policy1000EPdS9_iS6_ddN4cuda3std3__410__identityEEEvT0_T1_T2_T3_T4_T6_E12temp_storage+40];
	add.f64 	%fd291, %fd290, %fd289;
	selp.f64 	%fd292, %fd291, %fd289, %p84;
	setp.gt.s32 	%p85, %r68, 160;
	ld.shared.f64 	%fd293, [_ZZN3cub18CUB_300001_SM_10006detail6reduce28DeviceReduceSingleTileKernelINS2_10policy_hubIdy11add_functorIdEE10Policy1000EPdS9_iS6_ddN4cuda3std3__410__identityEEEvT0_T1_T2_T3_T4_T6_E12temp_storage+48];
	add.f64 	%fd294, %fd293, %fd292;
	selp.f64 	%fd295, %fd294, %fd292, %p85;
	setp.gt.s32 	%p86, %r68, 192;
	ld.shared.f64 	%fd296, [_ZZN3cub18CUB_300001_SM_10006detail6reduce28DeviceReduceSingleTileKernelINS2_10policy_hubIdy11add_functorIdEE10Policy1000EPdS9_iS6_ddN4cuda3std3__410__identityEEEvT0_T1_T2_T3_T4_T6_E12temp_storage+56];
	add.f64 	%fd297, %fd296, %fd295;
	selp.f64 	%fd298, %fd297, %fd295, %p86;
	setp.gt.s32 	%p87, %r68, 224;
	ld.shared.f64 	%fd299, [_ZZN3cub18CUB_300001_SM_10006detail6reduce28DeviceReduceSingleTileKernelINS2_10policy_hubIdy11add_functorIdEE10Policy1000EPdS9_iS6_ddN4cuda3std3__410__identityEEEvT0_T1_T2_T3_T4_T6_E12temp_storage+64];
	add.f64 	%fd300, %fd299, %fd298;
	selp.f64 	%fd354, %fd300, %fd298, %p87;
	bra.uni 	$L__BB30_72;
$L__BB30_22:
	mov.u32 	%r13, %tid.x;
	shl.b32 	%r14, %r13, 2;
	mul.wide.u32 	%rd126, %r14, 8;
	add.s64 	%rd116, %rd15, %rd126;
	// begin inline asm
	ld.global.nc.v2.u64 {%rd114, %rd115}, [%rd116];
	// end inline asm
	add.s64 	%rd119, %rd116, 16;
	// begin inline asm
	ld.global.nc.v2.u64 {%rd117, %rd118}, [%rd119];
	// end inline asm
	mov.b64 	%fd193, %rd114;
	mov.b64 	%fd194, %rd115;
	mov.b64 	%fd195, %rd117;
	mov.b64 	%fd196, %rd118;
	add.s64 	%rd122, %rd116, 8192;
	// begin inline asm
	ld.global.nc.v2.u64 {%rd120, %rd121}, [%rd122];
	// end inline asm
	add.s64 	%rd125, %rd116, 8208;
	// begin inline asm
	ld.global.nc.v2.u64 {%rd123, %rd124}, [%rd125];
	// end inline asm
	mov.b64 	%fd197, %rd120;
	mov.b64 	%fd198, %rd121;
	mov.b64 	%fd199, %rd123;
	mov.b64 	%fd200, %rd124;
	add.f64 	%fd201, %fd193, %fd194;
	add.f64 	%fd202, %fd201, %fd195;
	add.f64 	%fd203, %fd202, %fd196;
	add.f64 	%fd204, %fd203, %fd197;
	add.f64 	%fd205, %fd204, %fd198;
	add.f64 	%fd206, %fd205, %fd199;
	add.f64 	%fd340, %fd206, %fd200;
	setp.lt.u32 	%p50, %r68, 4096;
	mov.b32 	%r452, 2048;
	@%p50 bra 	$L__BB30_26;
	add.s32 	%r15, %r68, -2048;
	mov.b32 	%r452, 2048;
$L__BB30_24:
	add.s32 	%r258, %r452, %r14;
	mul.wide.u32 	%rd139, %r258, 8;
	add.s64 	%rd129, %rd15, %rd139;
	// begin inline asm
	ld.global.nc.v2.u64 {%rd127, %rd128}, [%rd129];
	// end inline asm
	add.s64 	%rd132, %rd129, 16;
	// begin inline asm
	ld.global.nc.v2.u64 {%rd130, %rd131}, [%rd132];
	// end inline asm
	mov.b64 	%fd207, %rd127;
	mov.b64 	%fd208, %rd128;
	mov.b64 	%fd209, %rd130;
	mov.b64 	%fd210, %rd131;
	add.s64 	%rd135, %rd129, 8192;
	// begin inline asm
	ld.global.nc.v2.u64 {%rd133, %rd134}, [%rd135];
	// end inline asm
	add.s64 	%rd138, %rd129, 8208;
	// begin inline asm
	ld.global.nc.v2.u64 {%rd136, %rd137}, [%rd138];
	// end inline asm
	mov.b64 	%fd211, %rd133;
	mov.b64 	%fd212, %rd134;
	mov.b64 	%fd213, %rd136;
	mov.b64 	%fd214, %rd137;
	add.f64 	%fd215, %fd340, %fd207;
	add.f64 	%fd216, %fd215, %fd208;
	add.f64 	%fd217, %fd216, %fd209;
	add.f64 	%fd218, %fd217, %fd210;
	add.f64 	%fd219, %fd218, %fd211;
	add.f64 	%fd220, %fd219, %fd212;
	add.f64 	%fd221, %fd220, %fd213;
	add.f64 	%fd340, %fd221, %fd214;
	sub.s32 	%r259, %r68, %r452;
	setp.lt.s32 	%p51, %r259, 2048;
	@%p51 bra 	$L__BB30_34;
	add.s32 	%r452, %r452, 2048;
	setp.le.s32 	%p52, %r452, %r15;
	@%p52 bra 	$L__BB30_24;
$L__BB30_26:
	setp.le.s32 	%p53, %r68, %r452;
	@%p53 bra 	$L__BB30_34;
	sub.s32 	%r19, %r68, %r452;
	setp.ge.s32 	%p54, %r13, %r19;
	@%p54 bra 	$L__BB30_34;
	not.b32 	%r260, %r13;
	add.s32 	%r261, %r68, %r260;
	sub.s32 	%r20, %r261, %r452;
	and.b32  	%r262, %r20, 768;
	setp.eq.s32 	%p55, %r262, 768;
	mov.u32 	%r456, %r13;
	@%p55 bra 	$L__BB30_31;
	add.s32 	%r454, %r13, %r452;
	shr.u32 	%r263, %r20, 8;
	add.s32 	%r264, %r263, 1;
	and.b32  	%r265, %r264, 3;
	neg.s32 	%r453, %r265;
	mov.u32 	%r456, %r13;
$L__BB30_30:
	.pragma "nounroll";
	mul.wide.u32 	%rd142, %r454, 8;
	add.s64 	%rd141, %rd15, %rd142;
	// begin inline asm
	ld.global.nc.u64 %rd140, [%rd141];
	// end inline asm
	mov.b64 	%fd223, %rd140;
	add.f64 	%fd340, %fd340, %fd223;
	add.s32 	%r456, %r456, 256;
	add.s32 	%r454, %r454, 256;
	add.s32 	%r453, %r453, 1;
	setp.ne.s32 	%p56, %r453, 0;
	@%p56 bra 	$L__BB30_30;
$L__BB30_31:
	setp.lt.u32 	%p57, %r20, 768;
	@%p57 bra 	$L__BB30_34;
	cvt.u64.u32 	%rd143, %r456;
	cvt.u64.u32 	%rd144, %r452;
	add.s64 	%rd145, %rd143, %rd144;
	shl.b64 	%rd146, %rd145, 3;
	add.s64 	%rd147, %rd146, %rd15;
	add.s64 	%rd203, %rd147, 4096;
	add.s32 	%r457, %r456, %r452;
$L__BB30_33:
	mul.wide.u32 	%rd156, %r457, 8;
	add.s64 	%rd149, %rd15, %rd156;
	// begin inline asm
	ld.global.nc.u64 %rd148, [%rd149];
	// end inline asm
	mov.b64 	%fd224, %rd148;
	add.f64 	%fd225, %fd340, %fd224;
	add.s64 	%rd151, %rd203, -2048;
	// begin inline asm
	ld.global.nc.u64 %rd150, [%rd151];
	// end inline asm
	mov.b64 	%fd226, %rd150;
	add.f64 	%fd227, %fd225, %fd226;
	// begin inline asm
	ld.global.nc.u64 %rd152, [%rd203];
	// end inline asm
	mov.b64 	%fd228, %rd152;
	add.f64 	%fd229, %fd227, %fd228;
	add.s64 	%rd155, %rd203, 2048;
	// begin inline asm
	ld.global.nc.u64 %rd154, [%rd155];
	// end inline asm
	mov.b64 	%fd230, %rd154;
	add.f64 	%fd340, %fd229, %fd230;
	add.s32 	%r456, %r456, 1024;
	add.s64 	%rd203, %rd203, 8192;
	add.s32 	%r457, %r457, 1024;
	setp.lt.s32 	%p58, %r456, %r19;
	@%p58 bra 	$L__BB30_33;
$L__BB30_34:
	// begin inline asm
	mov.u32 %r266, %laneid;
	// end inline asm
	mov.b64 	%rd157, %fd340;
	mov.b64 	{%r268, %r273}, %rd157;
	mov.b32 	%r274, 1;
	mov.b32 	%r315, 31;
	mov.b32 	%r316, -1;
	// begin inline asm
	shfl.sync.down.b32 %r267, %r268, %r274, %r315, %r316;
	// end inline asm
	// begin inline asm
	shfl.sync.down.b32 %r272, %r273, %r274, %r315, %r316;
	// end inline asm
	mov.b64 	%rd158, {%r267, %r272};
	mov.b64 	%fd231, %rd158;
	setp.gt.s32 	%p59, %r266, 30;
	add.f64 	%fd232, %fd340, %fd231;
	selp.f64 	%fd233, %fd340, %fd232, %p59;
	mov.b64 	%rd159, %fd233;
	mov.b64 	{%r278, %r283}, %rd159;
	mov.b32 	%r284, 2;
	// begin inline asm
	shfl.sync.down.b32 %r277, %r278, %r284, %r315, %r316;
	// end inline asm
	// begin inline asm
	shfl.sync.down.b32 %r282, %r283, %r284, %r315, %r316;
	// end inline asm
	mov.b64 	%rd160, {%r277, %r282};
	mov.b64 	%fd234, %rd160;
	setp.gt.s32 	%p60, %r266, 29;
	add.f64 	%fd235, %fd233, %fd234;
	selp.f64 	%fd236, %fd233, %fd235, %p60;
	mov.b64 	%rd161, %fd236;
	mov.b64 	{%r288, %r293}, %rd161;
	mov.b32 	%r294, 4;
	// begin inline asm
	shfl.sync.down.b32 %r287, %r288, %r294, %r315, %r316;
	// end inline asm
	// begin inline asm
	shfl.sync.down.b32 %r292, %r293, %r294, %r315, %r316;
	// end inline asm
	mov.b64 	%rd162, {%r287, %r292};
	mov.b64 	%fd237, %rd162;
	setp.gt.s32 	%p61, %r266, 27;
	add.f64 	%fd238, %fd236, %fd237;
	selp.f64 	%fd239, %fd236, %fd238, %p61;
	mov.b64 	%rd163, %fd239;
	mov.b64 	{%r298, %r303}, %rd163;
	mov.b32 	%r304, 8;
	// begin inline asm
	shfl.sync.down.b32 %r297, %r298, %r304, %r315, %r316;
	// end inline asm
	// begin inline asm
	shfl.sync.down.b32 %r302, %r303, %r304, %r315, %r316;
	// end inline asm
	mov.b64 	%rd164, {%r297, %r302};
	mov.b64 	%fd240, %rd164;
	setp.gt.s32 	%p62, %r266, 23;
	add.f64 	%fd241, %fd239, %fd240;
	selp.f64 	%fd242, %fd239, %fd241, %p62;
	mov.b64 	%rd165, %fd242;
	mov.b64 	{%r308, %r313}, %rd165;
	mov.b32 	%r314, 16;
	// begin inline asm
	shfl.sync.down.b32 %r307, %r308, %r314, %r315, %r316;
	// end inline asm
	// begin inline asm
	shfl.sync.down.b32 %r312, %r313, %r314, %r315, %r316;
	// end inline asm
	mov.b64 	%rd166, {%r307, %r312};
	mov.b64 	%fd243, %rd166;
	setp.gt.s32 	%p63, %r266, 15;
	add.f64 	%fd26, %fd242, %fd243;
	selp.f64 	%fd354, %fd242, %fd26, %p63;
	setp.ne.s32 	%p64, %r266, 0;
	@%p64 bra 	$L__BB30_36;
	shr.u32 	%r317, %r13, 2;
	and.b32  	%r318, %r317, 248;
	mov.u32 	%r319, _ZZN3cub18CUB_300001_SM_10006detail6reduce28DeviceReduceSingleTileKernelINS2_10policy_hubIdy11add_functorIdEE10Policy1000EPdS9_iS6_ddN4cuda3std3__410__identityEEEvT0_T1_T2_T3_T4_T6_E12temp_storage;
	add.s32 	%r320, %r319, %r318;
	st.shared.f64 	[%r320+8], %fd26;
$L__BB30_36:
	bar.sync 	0;
	setp.ne.s32 	%p65, %r13, 0;
	@%p65 bra 	$L__BB30_72;
	ld.shared.f64 	%fd244, [_ZZN3cub18CUB_300001_SM_10006detail6reduce28DeviceReduceSingleTileKernelINS2_10policy_hubIdy11add_functorIdEE10Policy1000EPdS9_iS6_ddN4cuda3std3__410__identityEEEvT0_T1_T2_T3_T4_T6_E12temp_storage+16];
	add.f64 	%fd245, %fd354, %fd244;
	ld.shared.f64 	%fd246, [_ZZN3cub18CUB_300001_SM_10006detail6reduce28DeviceReduceSingleTileKernelINS2_10policy_hubIdy11add_functorIdEE10Policy1000EPdS9_iS6_ddN4cuda3std3__410__identityEEEvT0_T1_T2_T3_T4_T6_E12temp_storage+24];
	add.f64 	%fd247, %fd245, %fd246;
	ld.shared.f64 	%fd248, [_ZZN3cub18CUB_300001_SM_10006detail6reduce28DeviceReduceSingleTileKernelINS2_10policy_hubIdy11add_functorIdEE10Policy1000EPdS9_iS6_ddN4cuda3std3__410__identityEEEvT0_T1_T2_T3_T4_T6_E12temp_storage+32];
	add.f64 	%fd249, %fd247, %fd248;
	ld.shared.f64 	%fd250, [_ZZN3cub18CUB_300001_SM_10006detail6reduce28DeviceReduceSingleTileKernelINS2_10policy_hubIdy11add_functorIdEE10Policy1000EPdS9_iS6_ddN4cuda3std3__410__identityEEEvT0_T1_T2_T3_T4_T6_E12temp_storage+40];
	add.f64 	%fd251, %fd249, %fd250;
	ld.shared.f64 	%fd252, [_ZZN3cub18CUB_300001_SM_10006detail6reduce28DeviceReduceSingleTileKernelINS2_10policy_hubIdy11add_functorIdEE10Policy1000EPdS9_iS6_ddN4cuda3std3__410__identityEEEvT0_T1_T2_T3_T4_T6_E12temp_storage+48];
	add.f64 	%fd253, %fd251, %fd252;
	ld.shared.f64 	%fd254, [_ZZN3cub18CUB_300001_SM_10006detail6reduce28DeviceReduceSingleTileKernelINS2_10policy_hubIdy11add_functorIdEE10Policy1000EPdS9_iS6_ddN4cuda3std3__410__identityEEEvT0_T1_T2_T3_T4_T6_E12temp_storage+56];
	add.f64 	%fd255, %fd253, %fd254;
	ld.shared.f64 	%fd256, [_ZZN3cub18CUB_300001_SM_10006detail6reduce28DeviceReduceSingleTileKernelINS2_10policy_hubIdy11add_functorIdEE10Policy1000EPdS9_iS6_ddN4cuda3std3__410__identityEEEvT0_T1_T2_T3_T4_T6_E12temp_storage+64];
	add.f64 	%fd354, %fd255, %fd256;
	bra.uni 	$L__BB30_72;
$L__BB30_38:
	setp.gt.s32 	%p3, %r68, 2047;
	@%p3 bra 	$L__BB30_56;
	mov.u32 	%r35, %tid.x;
	setp.ge.s32 	%p20, %r35, %r68;
	mov.f64 	%fd346, 0d0000000000000000;
	mov.u32 	%r462, %r35;
	@%p20 bra 	$L__BB30_41;
	mul.wide.u32 	%rd81, %r35, 8;
	add.s64 	%rd80, %rd15, %rd81;
	// begin inline asm
	ld.global.nc.u64 %rd79, [%rd80];
	// end inline asm
	mov.b64 	%fd346, %rd79;
	add.s32 	%r462, %r35, 256;
$L__BB30_41:
	setp.ge.s32 	%p21, %r462, %r68;
	@%p21 bra 	$L__BB30_47;
	not.b32 	%r133, %r462;
	add.s32 	%r38, %r68, %r133;
	and.b32  	%r134, %r38, 768;
	setp.eq.s32 	%p22, %r134, 768;
	@%p22 bra 	$L__BB30_45;
	mul.wide.u32 	%rd82, %r462, 8;
	add.s64 	%rd204, %rd15, %rd82;
	shr.u32 	%r135, %r38, 8;
	add.s32 	%r136, %r135, 1;
	and.b32  	%r137, %r136, 3;
	neg.s32 	%r460, %r137;
$L__BB30_44:
	.pragma "nounroll";
	// begin inline asm
	ld.global.nc.u64 %rd83, [%rd204];
	// end inline asm
	mov.b64 	%fd125, %rd83;
	add.f64 	%fd346, %fd346, %fd125;
	add.s32 	%r462, %r462, 256;
	add.s64 	%rd204, %rd204, 2048;
	add.s32 	%r460, %r460, 1;
	setp.ne.s32 	%p23, %r460, 0;
	@%p23 bra 	$L__BB30_44;
$L__BB30_45:
	setp.lt.u32 	%p24, %r38, 768;
	@%p24 bra 	$L__BB30_47;
$L__BB30_46:
	mul.wide.s32 	%rd93, %r462, 8;
	add.s64 	%rd86, %rd15, %rd93;
	// begin inline asm
	ld.global.nc.u64 %rd85, [%rd86];
	// end inline asm
	mov.b64 	%fd126, %rd85;
	add.f64 	%fd127, %fd346, %fd126;
	add.s64 	%rd88, %rd86, 2048;
	// begin inline asm
	ld.global.nc.u64 %rd87, [%rd88];
	// end inline asm
	mov.b64 	%fd128, %rd87;
	add.f64 	%fd129, %fd127, %fd128;
	add.s64 	%rd90, %rd86, 4096;
	// begin inline asm
	ld.global.nc.u64 %rd89, [%rd90];
	// end inline asm
	mov.b64 	%fd130, %rd89;
	add.f64 	%fd131, %fd129, %fd130;
	add.s64 	%rd92, %rd86, 6144;
	// begin inline asm
	ld.global.nc.u64 %rd91, [%rd92];
	// end inline asm
	mov.b64 	%fd132, %rd91;
	add.f64 	%fd346, %fd131, %fd132;
	add.s32 	%r462, %r462, 1024;
	setp.lt.s32 	%p25, %r462, %r68;
	@%p25 bra 	$L__BB30_46;
$L__BB30_47:
	setp.lt.s32 	%p26, %r68, 256;
	@%p26 bra 	$L__BB30_52;
	// begin inline asm
	mov.u32 %r201, %laneid;
	// end inline asm
	mov.b64 	%rd104, %fd346;
	mov.b64 	{%r203, %r208}, %rd104;
	mov.b32 	%r209, 1;
	mov.b32 	%r250, 31;
	mov.b32 	%r251, -1;
	// begin inline asm
	shfl.sync.down.b32 %r202, %r203, %r209, %r250, %r251;
	// end inline asm
	// begin inline asm
	shfl.sync.down.b32 %r207, %r208, %r209, %r250, %r251;
	// end inline asm
	mov.b64 	%rd105, {%r202, %r207};
	mov.b64 	%fd167, %rd105;
	setp.gt.s32 	%p42, %r201, 30;
	add.f64 	%fd168, %fd346, %fd167;
	selp.f64 	%fd169, %fd346, %fd168, %p42;
	mov.b64 	%rd106, %fd169;
	mov.b64 	{%r213, %r218}, %rd106;
	mov.b32 	%r219, 2;
	// begin inline asm
	shfl.sync.down.b32 %r212, %r213, %r219, %r250, %r251;
	// end inline asm
	// begin inline asm
	shfl.sync.down.b32 %r217, %r218, %r219, %r250, %r251;
	// end inline asm
	mov.b64 	%rd107, {%r212, %r217};
	mov.b64 	%fd170, %rd107;
	setp.gt.s32 	%p43, %r201, 29;
	add.f64 	%fd171, %fd169, %fd170;
	selp.f64 	%fd172, %fd169, %fd171, %p43;
	mov.b64 	%rd108, %fd172;
	mov.b64 	{%r223, %r228}, %rd108;
	mov.b32 	%r229, 4;
	// begin inline asm
	shfl.sync.down.b32 %r222, %r223, %r229, %r250, %r251;
	// end inline asm
	// begin inline asm
	shfl.sync.down.b32 %r227, %r228, %r229, %r250, %r251;
	// end inline asm
	mov.b64 	%rd109, {%r222, %r227};
	mov.b64 	%fd173, %rd109;
	setp.gt.s32 	%p44, %r201, 27;
	add.f64 	%fd174, %fd172, %fd173;
	selp.f64 	%fd175, %fd172, %fd174, %p44;
	mov.b64 	%rd110, %fd175;
	mov.b64 	{%r233, %r238}, %rd110;
	mov.b32 	%r239, 8;
	// begin inline asm
	shfl.sync.down.b32 %r232, %r233, %r239, %r250, %r251;
	// end inline asm
	// begin inline asm
	shfl.sync.down.b32 %r237, %r238, %r239, %r250, %r251;
	// end inline asm
	mov.b64 	%rd111, {%r232, %r237};
	mov.b64 	%fd176, %rd111;
	setp.gt.s32 	%p45, %r201, 23;
	add.f64 	%fd177, %fd175, %fd176;
	selp.f64 	%fd178, %fd175, %fd177, %p45;
	mov.b64 	%rd112, %fd178;
	mov.b64 	{%r243, %r248}, %rd112;
	mov.b32 	%r249, 16;
	// begin inline asm
	shfl.sync.down.b32 %r242, %r243, %r249, %r250, %r251;
	// end inline asm
	// begin inline asm
	shfl.sync.down.b32 %r247, %r248, %r249, %r250, %r251;
	// end inline asm
	mov.b64 	%rd113, {%r242, %r247};
	mov.b64 	%fd179, %rd113;
	setp.gt.s32 	%p46, %r201, 15;
	add.f64 	%fd38, %fd178, %fd179;
	selp.f64 	%fd354, %fd178, %fd38, %p46;
	setp.ne.s32 	%p47, %r201, 0;
	@%p47 bra 	$L__BB30_50;
	shr.u32 	%r252, %r35, 2;
	and.b32  	%r253, %r252, 248;
	mov.u32 	%r254, _ZZN3cub18CUB_300001_SM_10006detail6reduce28DeviceReduceSingleTileKernelINS2_10policy_hubIdy11add_functorIdEE10Policy1000EPdS9_iS6_ddN4cuda3std3__410__identityEEEvT0_T1_T2_T3_T4_T6_E12temp_storage;
	add.s32 	%r255, %r254, %r253;
	st.shared.f64 	[%r255+8], %fd38;
$L__BB30_50:
	bar.sync 	0;
	setp.ne.s32 	%p48, %r35, 0;
	@%p48 bra 	$L__BB30_72;
	ld.shared.f64 	%fd180, [_ZZN3cub18CUB_300001_SM_10006detail6reduce28DeviceReduceSingleTileKernelINS2_10policy_hubIdy11add_functorIdEE10Policy1000EPdS9_iS6_ddN4cuda3std3__410__identityEEEvT0_T1_T2_T3_T4_T6_E12temp_storage+16];
	add.f64 	%fd181, %fd354, %fd180;
	ld.shared.f64 	%fd182, [_ZZN3cub18CUB_300001_SM_10006detail6reduce28DeviceReduceSingleTileKernelINS2_10policy_hubIdy11add_functorIdEE10Policy1000EPdS9_iS6_ddN4cuda3std3__410__identityEEEvT0_T1_T2_T3_T4_T6_E12temp_storage+24];
	add.f64 	%fd183, %fd181, %fd182;
	ld.shared.f64 	%fd184, [_ZZN3cub18CUB_300001_SM_10006detail6reduce28DeviceReduceSingleTileKernelINS2_10policy_hubIdy11add_functorIdEE10Policy1000EPdS9_iS6_ddN4cuda3std3__410__identityEEEvT0_T1_T2_T3_T4_T6_E12temp_storage+32];
	add.f64 	%fd185, %fd183, %fd184;
	ld.shared.f64 	%fd186, [_ZZN3cub18CUB_300001_SM_10006detail6reduce28DeviceReduceSingleTileKernelINS2_10policy_hubIdy11add_functorIdEE10Policy1000EPdS9_iS6_ddN4cuda3std3__410__identityEEEvT0_T1_T2_T3_T4_T6_E12temp_storage+40];
	add.f64 	%fd187, %fd185, %fd186;
	ld.shared.f64 	%fd188, [_ZZN3cub18CUB_300001_SM_10006detail6reduce28DeviceReduceSingleTileKernelINS2_10policy_hubIdy11add_functorIdEE10Policy1000EPdS9_iS6_ddN4cuda3std3__410__identityEEEvT0_T1_T2_T3_T4_T6_E12temp_storage+48];
	add.f64 	%fd189, %fd187, %fd188;
	ld.shared.f64 	%fd190, [_ZZN3cub18CUB_300001_SM_10006detail6reduce28DeviceReduceSingleTileKernelINS2_10policy_hubIdy11add_functorIdEE10Policy1000EPdS9_iS6_ddN4cuda3std3__410__identityEEEvT0_T1_T2_T3_T4_T6_E12temp_storage+56];
	add.f64 	%fd191, %fd189, %fd190;
	ld.shared.f64 	%fd192, [_ZZN3cub18CUB_300001_SM_10006detail6reduce28DeviceReduceSingleTileKernelINS2_10policy_hubIdy11add_functorIdEE10Policy1000EPdS9_iS6_ddN4cuda3std3__410__identityEEEvT0_T1_T2_T3_T4_T6_E12temp_storage+64];
	add.f64 	%fd354, %fd191, %fd192;
	bra.uni 	$L__BB30_72;
$L__BB30_52:
	// begin inline asm
	mov.u32 %r138, %laneid;
	// end inline asm
	and.b32  	%r189, %r35, 992;
	add.s32 	%r190, %r189, 32;
	setp.gt.s32 	%p27, %r190, %r68;
	not.b32 	%r191, %r189;
	add.s32 	%r192, %r68, %r191;
	selp.b32 	%r187, %r192, 31, %p27;
	mov.b64 	%rd94, %fd346;
	mov.b64 	{%r140, %r145}, %rd94;
	mov.b32 	%r146, 1;
	mov.b32 	%r188, -1;
	// begin inline asm
	shfl.sync.down.b32 %r139, %r140, %r146, %r187, %r188;
	// end inline asm
	// begin inline asm
	shfl.sync.down.b32 %r144, %r145, %r146, %r187, %r188;
	// end inline asm
	mov.b64 	%rd95, {%r139, %r144};
	mov.b64 	%fd133, %rd95;
	setp.lt.s32 	%p28, %r138, %r187;
	add.f64 	%fd134, %fd346, %fd133;
	selp.f64 	%fd135, %fd134, %fd346, %p28;
	mov.b64 	%rd96, %fd135;
	mov.b64 	{%r150, %r155}, %rd96;
	mov.b32 	%r156, 2;
	// begin inline asm
	shfl.sync.down.b32 %r149, %r150, %r156, %r187, %r188;
	// end inline asm
	// begin inline asm
	shfl.sync.down.b32 %r154, %r155, %r156, %r187, %r188;
	// end inline asm
	mov.b64 	%rd97, {%r149, %r154};
	mov.b64 	%fd136, %rd97;
	add.s32 	%r193, %r138, 2;
	setp.gt.s32 	%p29, %r193, %r187;
	add.f64 	%fd137, %fd135, %fd136;
	selp.f64 	%fd138, %fd135, %fd137, %p29;
	mov.b64 	%rd98, %fd138;
	mov.b64 	{%r160, %r165}, %rd98;
	mov.b32 	%r166, 4;
	// begin inline asm
	shfl.sync.down.b32 %r159, %r160, %r166, %r187, %r188;
	// end inline asm
	// begin inline asm
	shfl.sync.down.b32 %r164, %r165, %r166, %r187, %r188;
	// end inline asm
	mov.b64 	%rd99, {%r159, %r164};
	mov.b64 	%fd139, %rd99;
	add.s32 	%r194, %r138, 4;
	setp.gt.s32 	%p30, %r194, %r187;
	add.f64 	%fd140, %fd138, %fd139;
	selp.f64 	%fd141, %fd138, %fd140, %p30;
	mov.b64 	%rd100, %fd141;
	mov.b64 	{%r170, %r175}, %rd100;
	mov.b32 	%r176, 8;
	// begin inline asm
	shfl.sync.down.b32 %r169, %r170, %r176, %r187, %r188;
	// end inline asm
	// begin inline asm
	shfl.sync.down.b32 %r174, %r175, %r176, %r187, %r188;
	// end inline asm
	mov.b64 	%rd101, {%r169, %r174};
	mov.b64 	%fd142, %rd101;
	add.s32 	%r195, %r138, 8;
	setp.gt.s32 	%p31, %r195, %r187;
	add.f64 	%fd143, %fd141, %fd142;
	selp.f64 	%fd144, %fd141, %fd143, %p31;
	mov.b64 	%rd102, %fd144;
	mov.b64 	{%r180, %r185}, %rd102;
	mov.b32 	%r186, 16;
	// begin inline asm
	shfl.sync.down.b32 %r179, %r180, %r186, %r187, %r188;
	// end inline asm
	// begin inline asm
	shfl.sync.down.b32 %r184, %r185, %r186, %r187, %r188;
	// end inline asm
	mov.b64 	%rd103, {%r179, %r184};
	mov.b64 	%fd145, %rd103;
	add.s32 	%r196, %r138, 16;
	setp.gt.s32 	%p32, %r196, %r187;
	add.f64 	%fd146, %fd144, %fd145;
	selp.f64 	%fd354, %fd144, %fd146, %p32;
	setp.ne.s32 	%p33, %r138, 0;
	@%p33 bra 	$L__BB30_54;
	shr.u32 	%r197, %r35, 2;
	and.b32  	%r198, %r197, 248;
	mov.u32 	%r199, _ZZN3cub18CUB_300001_SM_10006detail6reduce28DeviceReduceSingleTileKernelINS2_10policy_hubIdy11add_functorIdEE10Policy1000EPdS9_iS6_ddN4cuda3std3__410__identityEEEvT0_T1_T2_T3_T4_T6_E12temp_storage;
	add.s32 	%r200, %r199, %r198;
	st.shared.f64 	[%r200+8], %fd354;
$L__BB30_54:
	bar.sync 	0;
	setp.ne.s32 	%p34, %r35, 0;
	@%p34 bra 	$L__BB30_72;
	setp.gt.s32 	%p35, %r68, 32;
	ld.shared.f64 	%fd147, [_ZZN3cub18CUB_300001_SM_10006detail6reduce28DeviceReduceSingleTileKernelINS2_10policy_hubIdy11add_functorIdEE10Policy1000EPdS9_iS6_ddN4cuda3std3__410__identityEEEvT0_T1_T2_T3_T4_T6_E12temp_storage+16];
	add.f64 	%fd148, %fd354, %fd147;
	selp.f64 	%fd149, %fd148, %fd354, %p35;
	setp.gt.s32 	%p36, %r68, 64;
	ld.shared.f64 	%fd150, [_ZZN3cub18CUB_300001_SM_10006detail6reduce28DeviceReduceSingleTileKernelINS2_10policy_hubIdy11add_functorIdEE10Policy1000EPdS9_iS6_ddN4cuda3std3__410__identityEEEvT0_T1_T2_T3_T4_T6_E12temp_storage+24];
	add.f64 	%fd151, %fd150, %fd149;
	selp.f64 	%fd152, %fd151, %fd149, %p36;
	setp.gt.s32 	%p37, %r68, 96;
	ld.shared.f64 	%fd153, [_ZZN3cub18CUB_300001_SM_10006detail6reduce28DeviceReduceSingleTileKernelINS2_10policy_hubIdy11add_functorIdEE10Policy1000EPdS9_iS6_ddN4cuda3std3__410__identityEEEvT0_T1_T2_T3_T4_T6_E12temp_storage+32];
	add.f64 	%fd154, %fd153, %fd152;
	selp.f64 	%fd155, %fd154, %fd152, %p37;
	setp.gt.s32 	%p38, %r68, 128;
	ld.shared.f64 	%fd156, [_ZZN3cub18CUB_300001_SM_10006detail6reduce28DeviceReduceSingleTileKernelINS2_10policy_hubIdy11add_functorIdEE10Policy1000EPdS9_iS6_ddN4cuda3std3__410__identityEEEvT0_T1_T2_T3_T4_T6_E12temp_storage+40];
	add.f64 	%fd157, %fd156, %fd155;
	selp.f64 	%fd158, %fd157, %fd155, %p38;
	setp.gt.s32 	%p39, %r68, 160;
	ld.shared.f64 	%fd159, [_ZZN3cub18CUB_300001_SM_10006detail6reduce28DeviceReduceSingleTileKernelINS2_10policy_hubIdy11add_functorIdEE10Policy1000EPdS9_iS6_ddN4cuda3std3__410__identityEEEvT0_T1_T2_T3_T4_T6_E12temp_storage+48];
	add.f64 	%fd160, %fd159, %fd158;
	selp.f64 	%fd161, %fd160, %fd158, %p39;
	setp.gt.s32 	%p40, %r68, 192;
	ld.shared.f64 	%fd162, [_ZZN3cub18CUB_300001_SM_10006detail6reduce28DeviceReduceSingleTileKernelINS2_10policy_hubIdy11add_functorIdEE10Policy1000EPdS9_iS6_ddN4cuda3std3__410__identityEEEvT0_T1_T2_T3_T4_T6_E12temp_storage+56];
	add.f64 	%fd163, %fd162, %fd161;
	selp.f64 	%fd164, %fd163, %fd161, %p40;
	setp.gt.s32 	%p41, %r68, 224;
	ld.shared.f64 	%fd165, [_ZZN3cub18CUB_300001_SM_10006detail6reduce28DeviceReduceSingleTileKernelINS2_10policy_hubIdy11add_functorIdEE10Policy1000EPdS9_iS6_ddN4cuda3std3__410__identityEEEvT0_T1_T2_T3_T4_T6_E12temp_storage+64];
	add.f64 	%fd166, %fd165, %fd164;
	selp.f64 	%fd354, %fd166, %fd164, %p41;
	bra.uni 	$L__BB30_72;
$L__BB30_56:
	mov.u32 	%r47, %tid.x;
	mul.wide.u32 	%rd34, %r47, 8;
	add.s64 	%rd19, %rd15, %rd34;
	// begin inline asm
	ld.global.nc.u64 %rd18, [%rd19];
	// end inline asm
	mov.b64 	%fd59, %rd18;
	add.s64 	%rd21, %rd19, 2048;
	// begin inline asm
	ld.global.nc.u64 %rd20, [%rd21];
	// end inline asm
	mov.b64 	%fd60, %rd20;
	add.s64 	%rd23, %rd19, 4096;
	// begin inline asm
	ld.global.nc.u64 %rd22, [%rd23];
	// end inline asm
	mov.b64 	%fd61, %rd22;
	add.s64 	%rd25, %rd19, 6144;
	// begin inline asm
	ld.global.nc.u64 %rd24, [%rd25];
	// end inline asm
	mov.b64 	%fd62, %rd24;
	add.s64 	%rd27, %rd19, 8192;
	// begin inline asm
	ld.global.nc.u64 %rd26, [%rd27];
	// end inline asm
	mov.b64 	%fd63, %rd26;
	add.s64 	%rd29, %rd19, 10240;
	// begin inline asm
	ld.global.nc.u64 %rd28, [%rd29];
	// end inline asm
	mov.b64 	%fd64, %rd28;
	add.s64 	%rd31, %rd19, 12288;
	// begin inline asm
	ld.global.nc.u64 %rd30, [%rd31];
	// end inline asm
	mov.b64 	%fd65, %rd30;
	add.s64 	%rd33, %rd19, 14336;
	// begin inline asm
	ld.global.nc.u64 %rd32, [%rd33];
	// end inline asm
	mov.b64 	%fd66, %rd32;
	add.f64 	%fd67, %fd59, %fd60;
	add.f64 	%fd68, %fd67, %fd61;
	add.f64 	%fd69, %fd68, %fd62;
	add.f64 	%fd70, %fd69, %fd63;
	add.f64 	%fd71, %fd70, %fd64;
	add.f64 	%fd72, %fd71, %fd65;
	add.f64 	%fd353, %fd72, %fd66;
	setp.lt.u32 	%p4, %r68, 4096;
	mov.b32 	%r465, 2048;
	@%p4 bra 	$L__BB30_60;
	add.s32 	%r48, %r68, -2048;
	mov.b32 	%r465, 2048;
$L__BB30_58:
	mul.wide.s32 	%rd51, %r465, 8;
	add.s64 	%rd36, %rd19, %rd51;
	// begin inline asm
	ld.global.nc.u64 %rd35, [%rd36];
	// end inline asm
	mov.b64 	%fd73, %rd35;
	add.s64 	%rd38, %rd36, 2048;
	// begin inline asm
	ld.global.nc.u64 %rd37, [%rd38];
	// end inline asm
	mov.b64 	%fd74, %rd37;
	add.s64 	%rd40, %rd36, 4096;
	// begin inline asm
	ld.global.nc.u64 %rd39, [%rd40];
	// end inline asm
	mov.b64 	%fd75, %rd39;
	add.s64 	%rd42, %rd36, 6144;
	// begin inline asm
	ld.global.nc.u64 %rd41, [%rd42];
	// end inline asm
	mov.b64 	%fd76, %rd41;
	add.s64 	%rd44, %rd36, 8192;
	// begin inline asm
	ld.global.nc.u64 %rd43, [%rd44];
	// end inline asm
	mov.b64 	%fd77, %rd43;
	add.s64 	%rd46, %rd36, 10240;
	// begin inline asm
	ld.global.nc.u64 %rd45, [%rd46];
	// end inline asm
	mov.b64 	%fd78, %rd45;
	add.s64 	%rd48, %rd36, 12288;
	// begin inline asm
	ld.global.nc.u64 %rd47, [%rd48];
	// end inline asm
	mov.b64 	%fd79, %rd47;
	add.s64 	%rd50, %rd36, 14336;
	// begin inline asm
	ld.global.nc.u64 %rd49, [%rd50];
	// end inline asm
	mov.b64 	%fd80, %rd49;
	add.f64 	%fd81, %fd353, %fd73;
	add.f64 	%fd82, %fd81, %fd74;
	add.f64 	%fd83, %fd82, %fd75;
	add.f64 	%fd84, %fd83, %fd76;
	add.f64 	%fd85, %fd84, %fd77;
	add.f64 	%fd86, %fd85, %fd78;
	add.f64 	%fd87, %fd86, %fd79;
	add.f64 	%fd353, %fd87, %fd80;
	sub.s32 	%r71, %r68, %r465;
	setp.lt.s32 	%p5, %r71, 2048;
	@%p5 bra 	$L__BB30_68;
	add.s32 	%r465, %r465, 2048;
	setp.le.s32 	%p6, %r465, %r48;
	@%p6 bra 	$L__BB30_58;
$L__BB30_60:
	setp.le.s32 	%p7, %r68, %r465;
	@%p7 bra 	$L__BB30_68;
	sub.s32 	%r52, %r68, %r465;
	setp.ge.s32 	%p8, %r47, %r52;
	@%p8 bra 	$L__BB30_68;
	not.b32 	%r72, %r47;
	add.s32 	%r73, %r68, %r72;
	sub.s32 	%r53, %r73, %r465;
	and.b32  	%r74, %r53, 768;
	setp.eq.s32 	%p9, %r74, 768;
	mov.u32 	%r469, %r47;
	@%p9 bra 	$L__BB30_65;
	add.s32 	%r467, %r47, %r465;
	shr.u32 	%r75, %r53, 8;
	add.s32 	%r76, %r75, 1;
	and.b32  	%r77, %r76, 3;
	neg.s32 	%r466, %r77;
	mov.u32 	%r469, %r47;
$L__BB30_64:
	.pragma "nounroll";
	mul.wide.u32 	%rd54, %r467, 8;
	add.s64 	%rd53, %rd15, %rd54;
	// begin inline asm
	ld.global.nc.u64 %rd52, [%rd53];
	// end inline asm
	mov.b64 	%fd89, %rd52;
	add.f64 	%fd353, %fd353, %fd89;
	add.s32 	%r469, %r469, 256;
	add.s32 	%r467, %r467, 256;
	add.s32 	%r466, %r466, 1;
	setp.ne.s32 	%p10, %r466, 0;
	@%p10 bra 	$L__BB30_64;
$L__BB30_65:
	setp.lt.u32 	%p11, %r53, 768;
	@%p11 bra 	$L__BB30_68;
	cvt.u64.u32 	%rd55, %r469;
	cvt.u64.u32 	%rd56, %r465;
	add.s64 	%rd57, %rd55, %rd56;
	shl.b64 	%rd58, %rd57, 3;
	add.s64 	%rd59, %rd58, %rd15;
	add.s64 	%rd205, %rd59, 4096;
	add.s32 	%r470, %r469, %r465;
$L__BB30_67:
	mul.wide.u32 	%rd68, %r470, 8;
	add.s64 	%rd61, %rd15, %rd68;
	// begin inline asm
	ld.global.nc.u64 %rd60, [%rd61];
	// end inline asm
	mov.b64 	%fd90, %rd60;
	add.f64 	%fd91, %fd353, %fd90;
	add.s64 	%rd63, %rd205, -2048;
	// begin inline asm
	ld.global.nc.u64 %rd62, [%rd63];
	// end inline asm
	mov.b64 	%fd92, %rd62;
	add.f64 	%fd93, %fd91, %fd92;
	// begin inline asm
	ld.global.nc.u64 %rd64, [%rd205];
	// end inline asm
	mov.b64 	%fd94, %rd64;
	add.f64 	%fd95, %fd93, %fd94;
	add.s64 	%rd67, %rd205, 2048;
	// begin inline asm
	ld.global.nc.u64 %rd66, [%rd67];
	// end inline asm
	mov.b64 	%fd96, %rd66;
	add.f64 	%fd353, %fd95, %fd96;
	add.s32 	%r469, %r469, 1024;
	add.s64 	%rd205, %rd205, 8192;
	add.s32 	%r470, %r470, 1024;
	setp.lt.s32 	%p12, %r469, %r52;
	@%p12 bra 	$L__BB30_67;
$L__BB30_68:
	// begin inline asm
	mov.u32 %r78, %laneid;
	// end inline asm
	mov.b64 	%rd69, %fd353;
	mov.b64 	{%r80, %r85}, %rd69;
	mov.b32 	%r86, 1;
	mov.b32 	%r127, 31;
	mov.b32 	%r128, -1;
	// begin inline asm
	shfl.sync.down.b32 %r79, %r80, %r86, %r127, %r128;
	// end inline asm
	// begin inline asm
	shfl.sync.down.b32 %r84, %r85, %r86, %r127, %r128;
	// end inline asm
	mov.b64 	%rd70, {%r79, %r84};
	mov.b64 	%fd97, %rd70;
	setp.gt.s32 	%p13, %r78, 30;
	add.f64 	%fd98, %fd353, %fd97;
	selp.f64 	%fd99, %fd353, %fd98, %p13;
	mov.b64 	%rd71, %fd99;
	mov.b64 	{%r90, %r95}, %rd71;
	mov.b32 	%r96, 2;
	// begin inline asm
	shfl.sync.down.b32 %r89, %r90, %r96, %r127, %r128;
	// end inline asm
	// begin inline asm
	shfl.sync.down.b32 %r94, %r95, %r96, %r127, %r128;
	// end inline asm
	mov.b64 	%rd72, {%r89, %r94};
	mov.b64 	%fd100, %rd72;
	setp.gt.s32 	%p14, %r78, 29;
	add.f64 	%fd101, %fd99, %fd100;
	selp.f64 	%fd102, %fd99, %fd101, %p14;
	mov.b64 	%rd73, %fd102;
	mov.b64 	{%r100, %r105}, %rd73;
	mov.b32 	%r106, 4;
	// begin inline asm
	shfl.sync.down.b32 %r99, %r100, %r106, %r127, %r128;
	// end inline asm
	// begin inline asm
	shfl.sync.down.b32 %r104, %r105, %r106, %r127, %r128;
	// end inline asm
	mov.b64 	%rd74, {%r99, %r104};
	mov.b64 	%fd103, %rd74;
	setp.gt.s32 	%p15, %r78, 27;
	add.f64 	%fd104, %fd102, %fd103;
	selp.f64 	%fd105, %fd102, %fd104, %p15;
	mov.b64 	%rd75, %fd105;
	mov.b64 	{%r110, %r115}, %rd75;
	mov.b32 	%r116, 8;
	// begin inline asm
	shfl.sync.down.b32 %r109, %r110, %r116, %r127, %r128;
	// end inline asm
	// begin inline asm
	shfl.sync.down.b32 %r114, %r115, %r116, %r127, %r128;
	// end inline asm
	mov.b64 	%rd76, {%r109, %r114};
	mov.b64 	%fd106, %rd76;
	setp.gt.s32 	%p16, %r78, 23;
	add.f64 	%fd107, %fd105, %fd106;
	selp.f64 	%fd108, %fd105, %fd107, %p16;
	mov.b64 	%rd77, %fd108;
	mov.b64 	{%r120, %r125}, %rd77;
	mov.b32 	%r126, 16;
	// begin inline asm
	shfl.sync.down.b32 %r119, %r120, %r126, %r127, %r128;
	// end inline asm
	// begin inline asm
	shfl.sync.down.b32 %r124, %r125, %r126, %r127, %r128;
	// end inline asm
	mov.b64 	%rd78, {%r119, %r124};
	mov.b64 	%fd109, %rd78;
	setp.gt.s32 	%p17, %r78, 15;
	add.f64 	%fd54, %fd108, %fd109;
	selp.f64 	%fd354, %fd108, %fd54, %p17;
	setp.ne.s32 	%p18, %r78, 0;
	@%p18 bra 	$L__BB30_70;
	shr.u32 	%r129, %r47, 2;
	and.b32  	%r130, %r129, 248;
	mov.u32 	%r131, _ZZN3cub18CUB_300001_SM_10006detail6reduce28DeviceReduceSingleTileKernelINS2_10policy_hubIdy11add_functorIdEE10Policy1000EPdS9_iS6_ddN4cuda3std3__410__identityEEEvT0_T1_T2_T3_T4_T6_E12temp_storage;
	add.s32 	%r132, %r131, %r130;
	st.shared.f64 	[%r132+8], %fd54;
$L__BB30_70:
	bar.sync 	0;
	setp.ne.s32 	%p19, %r47, 0;
	@%p19 bra 	$L__BB30_72;
	ld.shared.f64 	%fd110, [_ZZN3cub18CUB_300001_SM_10006detail6reduce28DeviceReduceSingleTileKernelINS2_10policy_hubIdy11add_functorIdEE10Policy1000EPdS9_iS6_ddN4cuda3std3__410__identityEEEvT0_T1_T2_T3_T4_T6_E12temp_storage+16];
	add.f64 	%fd111, %fd354, %fd110;
	ld.shared.f64 	%fd112, [_ZZN3cub18CUB_300001_SM_10006detail6reduce28DeviceReduceSingleTileKernelINS2_10policy_hubIdy11add_functorIdEE10Policy1000EPdS9_iS6_ddN4cuda3std3__410__identityEEEvT0_T1_T2_T3_T4_T6_E12temp_storage+24];
	add.f64 	%fd113, %fd111, %fd112;
	ld.shared.f64 	%fd114, [_ZZN3cub18CUB_300001_SM_10006detail6reduce28DeviceReduceSingleTileKernelINS2_10policy_hubIdy11add_functorIdEE10Policy1000EPdS9_iS6_ddN4cuda3std3__410__identityEEEvT0_T1_T2_T3_T4_T6_E12temp_storage+32];
	add.f64 	%fd115, %fd113, %fd114;
	ld.shared.f64 	%fd116, [_ZZN3cub18CUB_300001_SM_10006detail6reduce28DeviceReduceSingleTileKernelINS2_10policy_hubIdy11add_functorIdEE10Policy1000EPdS9_iS6_ddN4cuda3std3__410__identityEEEvT0_T1_T2_T3_T4_T6_E12temp_storage+40];
	add.f64 	%fd117, %fd115, %fd116;
	ld.shared.f64 	%fd118, [_ZZN3cub18CUB_300001_SM_10006detail6reduce28DeviceReduceSingleTileKernelINS2_10policy_hubIdy11add_functorIdEE10Policy1000EPdS9_iS6_ddN4cuda3std3__410__identityEEEvT0_T1_T2_T3_T4_T6_E12temp_storage+48];
	add.f64 	%fd119, %fd117, %fd118;
	ld.shared.f64 	%fd120, [_ZZN3cub18CUB_300001_SM_10006detail6reduce28DeviceReduceSingleTileKernelINS2_10policy_hubIdy11add_functorIdEE10Policy1000EPdS9_iS6_ddN4cuda3std3__410__identityEEEvT0_T1_T2_T3_T4_T6_E12temp_storage+56];
	add.f64 	%fd121, %fd119, %fd120;
	ld.shared.f64 	%fd122, [_ZZN3cub18CUB_300001_SM_10006detail6reduce28DeviceReduceSingleTileKernelINS2_10policy_hubIdy11add_functorIdEE10Policy1000EPdS9_iS6_ddN4cuda3std3__410__identityEEEvT0_T1_T2_T3_T4_T6_E12temp_storage+64];
	add.f64 	%fd354, %fd121, %fd122;
$L__BB30_72:
	mov.u32 	%r444, %tid.x;
	setp.ne.s32 	%p95, %r444, 0;
	@%p95 bra 	$L__BB30_74;
	add.f64 	%fd327, %fd58, %fd354;
	st.global.f64 	[%rd1], %fd327;
$L__BB30_74:
	ret;

}
	// .globl	_ZN3cub18CUB_300001_SM_10006detail6reduce28DeviceReduceSingleTileKernelINS2_10policy_hubIjj11max_functorIjEE10Policy1000EN6thrust24THRUST_300001_SM_1000_NS6detail15normal_iteratorINSA_10device_ptrIjEEEEPjjS6_jjN4cuda3std3__410__identityEEEvT0_T1_T2_T3_T4_T6_
.visible .entry _ZN3cub18CUB_300001_SM_10006detail6reduce28DeviceReduceSingleTileKernelINS2_10policy_hubIjj11max_functorIjEE10Policy1000EN6thrust24THRUST_300001_SM_1000_NS6detail15normal_iteratorINSA_10device_ptrIjEEEEPjjS6_jjN4cuda3std3__410__identityEEEvT0_T1_T2_T3_T4_T6_(
	.param .align 8 .b8 _ZN3cub18CUB_300001_SM_10006detail6reduce28DeviceReduceSingleTileKernelINS2_10policy_hubIjj11max_functorIjEE10Policy1000EN6thrust24THRUST_300001_SM_1000_NS6detail15normal_iteratorINSA_10device_ptrIjEEEEPjjS6_jjN4cuda3std3__410__identityEEEvT0_T1_T2_T3_T4_T6__param_0[8],
	.param .u64 .ptr .align 1 _ZN3cub18CUB_300001_SM_10006detail6reduce28DeviceReduceSingleTileKernelINS2_10policy_hubIjj11max_functorIjEE10Policy1000EN6thrust24THRUST_300001_SM_1000_NS6detail15normal_iteratorINSA_10device_ptrIjEEEEPjjS6_jjN4cuda3std3__410__identityEEEvT0_T1_T2_T3_T4_T6__param_1,
	.param .u32 _ZN3cub18CUB_300001_SM_10006detail6reduce28DeviceReduceSingleTileKernelINS2_10policy_hubIjj11max_functorIjEE10Policy1000EN6thrust24THRUST_300001_SM_1000_NS6detail15normal_iteratorINSA_10device_ptrIjEEEEPjjS6_jjN4cuda3std3__410__identityEEEvT0_T1_T2_T3_T4_T6__param_2,
	.param .align 1 .b8 _ZN3cub18CUB_300001_SM_10006detail6reduce28DeviceReduceSingleTileKernelINS2_10policy_hubIjj11max_functorIjEE10Policy1000EN6thrust24THRUST_300001_SM_1000_NS6detail15normal_iteratorINSA_10device_ptrIjEEEEPjjS6_jjN4cuda3std3__410__identityEEEvT0_T1_T2_T3_T4_T6__param_3[1],
	.param .u32 _ZN3cub18CUB_300001_SM_10006detail6reduce28DeviceReduceSingleTileKernelINS2_10policy_hubIjj11max_functorIjEE10Policy1000EN6thrust24THRUST_300001_SM_1000_NS6detail15normal_iteratorINSA_10device_ptrIjEEEEPjjS6_jjN4cuda3std3__410__identityEEEvT0_T1_T2_T3_T4_T6__param_4,
	.param .align 1 .b8 _ZN3cub18CUB_300001_SM_10006detail6reduce28DeviceReduceSingleTileKernelINS2_10policy_hubIjj11max_functorIjEE10Policy1000EN6thrust24THRUST_300001_SM_1000_NS6detail15normal_iteratorINSA_10device_ptrIjEEEEPjjS6_jjN4cuda3std3__410__identityEEEvT0_T1_T2_T3_T4_T6__param_5[1]
)
.maxntid 256
.minnctapersm 1
{
	.reg .pred 	%p<59>;
	.reg .b32 	%r<511>;
	.reg .b64 	%rd<84>;
	// demoted variable
	.shared .align 4 .b8 _ZZN3cub18CUB_300001_SM_10006detail6reduce28DeviceReduceSingleTileKernelINS2_10policy_hubIjj11max_functorIjEE10Policy1000EN6thrust24THRUST_300001_SM_1000_NS6detail15normal_iteratorINSA_10device_ptrIjEEEEPjjS6_jjN4cuda3std3__410__identityEEEvT0_T1_T2_T3_T4_T6_E12temp_storage[44];
	ld.param.u64 	%rd9, [_ZN3cub18CUB_300001_SM_10006detail6reduce28DeviceReduceSingleTileKernelINS2_10policy_hubIjj11max_functorIjEE10Policy1000EN6thrust24THRUST_300001_SM_1000_NS6detail15normal_iteratorINSA_10device_ptrIjEEEEPjjS6_jjN4cuda3std3__410__identityEEEvT0_T1_T2_T3_T4_T6__param_0];
	ld.param.u64 	%rd10, [_ZN3cub18CUB_300001_SM_10006detail6reduce28DeviceReduceSingleTileKernelINS2_10policy_hubIjj11max_functorIjEE10Policy1000EN6thrust24THRUST_300001_SM_1000_NS6detail15normal_iteratorINSA_10device_ptrIjEEEEPjjS6_jjN4cuda3std3__410__identityEEEvT0_T1_T2_T3_T4_T6__param_1];
	ld.param.u32 	%r92, [_ZN3cub18CUB_300001_SM_10006detail6reduce28DeviceReduceSingleTileKernelINS2_10policy_hubIjj11max_functorIjEE10Policy1000EN6thrust24THRUST_300001_SM_1000_NS6detail15normal_iteratorINSA_10device_ptrIjEEEEPjjS6_jjN4cuda3std3__410__identityEEEvT0_T1_T2_T3_T4_T6__param_2];
	ld.param.u32 	%r93, [_ZN3cub18CUB_300001_SM_10006detail6reduce28DeviceReduceSingleTileKernelINS2_10policy_hubIjj11max_functorIjEE10Policy1000EN6thrust24THRUST_300001_SM_1000_NS6detail15normal_iteratorINSA_10device_ptrIjEEEEPjjS6_jjN4cuda3std3__410__identityEEEvT0_T1_T2_T3_T4_T6__param_4];
	cvta.to.global.u64 	%rd1, %rd10;
	setp.ne.s32 	%p1, %r92, 0;
	@%p1 bra 	$L__BB31_3;
	mov.u32 	%r471, %tid.x;
	setp.ne.s32 	%p58, %r471, 0;
	@%p58 bra 	$L__BB31_52;
	st.global.u32 	[%rd1], %r93;
	bra.uni 	$L__BB31_52;
$L__BB31_3:
	cvta.to.global.u64 	%rd2, %rd9;
	setp.gt.u32 	%p2, %r92, 4095;
	@%p2 bra 	$L__BB31_28;
	mov.u32 	%r1, %tid.x;
	setp.ge.u32 	%p24, %r1, %r92;
	mov.b32 	%r488, 0;
	mov.u32 	%r478, %r1;
	@%p24 bra 	$L__BB31_6;
	mul.wide.u32 	%rd73, %r1, 4;
	add.s64 	%rd74, %rd2, %rd73;
	ld.global.u32 	%r488, [%rd74];
	add.s32 	%r478, %r1, 256;
$L__BB31_6:
	setp.ge.u32 	%p25, %r478, %r92;
	@%p25 bra 	$L__BB31_19;
	not.b32 	%r299, %r478;
	add.s32 	%r300, %r92, %r299;
	shr.u32 	%r301, %r300, 8;
	add.s32 	%r6, %r301, 1;
	and.b32  	%r7, %r6, 15;
	setp.lt.u32 	%p26, %r300, 3840;
	@%p26 bra 	$L__BB31_10;
	and.b32  	%r302, %r6, 33554416;
	neg.s32 	%r474, %r302;
	mul.wide.u32 	%rd75, %r478, 4;
	add.s64 	%rd76, %rd75, %rd2;
	add.s64 	%rd82, %rd76, 8192;
$L__BB31_9:
	.pragma "nounroll";
	ld.global.u32 	%r303, [%rd82+-8192];
	max.u32 	%r304, %r488, %r303;
	ld.global.u32 	%r305, [%rd82+-7168];
	max.u32 	%r306, %r304, %r305;
	ld.global.u32 	%r307, [%rd82+-6144];
	max.u32 	%r308, %r306, %r307;
	ld.global.u32 	%r309, [%rd82+-5120];
	max.u32 	%r310, %r308, %r309;
	ld.global.u32 	%r311, [%rd82+-4096];
	max.u32 	%r312, %r310, %r311;
	ld.global.u32 	%r313, [%rd82+-3072];
	max.u32 	%r314, %r312, %r313;
	ld.global.u32 	%r315, [%rd82+-2048];
	max.u32 	%r316, %r314, %r315;
	ld.global.u32 	%r317, [%rd82+-1024];
	max.u32 	%r318, %r316, %r317;
	ld.global.u32 	%r319, [%rd82];
	max.u32 	%r320, %r318, %r319;
	ld.global.u32 	%r321, [%rd82+1024];
	max.u32 	%r322, %r320, %r321;
	ld.global.u32 	%r323, [%rd82+2048];
	max.u32 	%r324, %r322, %r323;
	ld.global.u32 	%r325, [%rd82+3072];
	max.u32 	%r326, %r324, %r325;
	ld.global.u32 	%r327, [%rd82+4096];
	max.u32 	%r328, %r326, %r327;
	ld.global.u32 	%r329, [%rd82+5120];
	max.u32 	%r330, %r328, %r329;
	ld.global.u32 	%r331, [%rd82+6144];
	max.u32 	%r332, %r330, %r331;
	ld.global.u32 	%r333, [%rd82+7168];
	max.u32 	%r488, %r332, %r333;
	add.s32 	%r478, %r478, 4096;
	add.s32 	%r474, %r474, 16;
	add.s64 	%rd82, %rd82, 16384;
	setp.ne.s32 	%p27, %r474, 0;
	@%p27 bra 	$L__BB31_9;
$L__BB31_10:
	setp.eq.s32 	%p28, %r7, 0;
	@%p28 bra 	$L__BB31_19;
	and.b32  	%r18, %r6, 7;
	setp.lt.u32 	%p29, %r7, 8;
	@%p29 bra 	$L__BB31_13;
	mul.wide.u32 	%rd77, %r478, 4;
	add.s64 	%rd78, %rd2, %rd77;
	ld.global.u32 	%r335, [%rd78];
	max.u32 	%r336, %r488, %r335;
	ld.global.u32 	%r337, [%rd78+1024];
	max.u32 	%r338, %r336, %r337;
	ld.global.u32 	%r339, [%rd78+2048];
	max.u32 	%r340, %r338, %r339;
	ld.global.u32 	%r341, [%rd78+3072];
	max.u32 	%r342, %r340, %r341;
	ld.global.u32 	%r343, [%rd78+4096];
	max.u32 	%r344, %r342, %r343;
	ld.global.u32 	%r345, [%rd78+5120];
	max.u32 	%r346, %r344, %r345;
	ld.global.u32 	%r347, [%rd78+6144];
	max.u32 	%r348, %r346, %r347;
	ld.global.u32 	%r349, [%rd78+7168];
	max.u32 	%r488, %r348, %r349;
	add.s32 	%r478, %r478, 2048;
$L__BB31_13:
	setp.eq.s32 	%p30, %r18, 0;
	@%p30 bra 	$L__BB31_19;
	and.b32  	%r24, %r6, 3;
	setp.lt.u32 	%p31, %r18, 4;
	@%p31 bra 	$L__BB31_16;
	mul.wide.u32 	%rd79, %r478, 4;
	add.s64 	%rd80, %rd2, %rd79;
	ld.global.u32 	%r351, [%rd80];
	max.u32 	%r352, %r488, %r351;
	ld.global.u32 	%r353, [%rd80+1024];
	max.u32 	%r354, %r352, %r353;
	ld.global.u32 	%r355, [%rd80+2048];
	max.u32 	%r356, %r354, %r355;
	ld.global.u32 	%r357, [%rd80+3072];
	max.u32 	%r488, %r356, %r357;
	add.s32 	%r478, %r478, 1024;
$L__BB31_16:
	setp.eq.s32 	%p32, %r24, 0;
	@%p32 bra 	$L__BB31_19;
	mul.wide.u32 	%rd81, %r478, 4;
	add.s64 	%rd83, %rd2, %rd81;
	neg.s32 	%r486, %r24;
$L__BB31_18:
	.pragma "nounroll";
	ld.global.u32 	%r358, [%rd83];
	max.u32 	%r488, %r488, %r358;
	add.s64 	%rd83, %rd83, 1024;
	add.s32 	%r486, %r486, 1;
	setp.ne.s32 	%p33, %r486, 0;
	@%p33 bra 	$L__BB31_18;
$L__BB31_19:
	setp.lt.u32 	%p34, %r92, 256;
	@%p34 bra 	$L__BB31_24;
	// begin inline asm
	mov.u32 %r422, %laneid;
	// end inline asm
	mov.b32 	%r425, 1;
	mov.b32 	%r446, 31;
	mov.b32 	%r447, -1;
	// begin inline asm
	shfl.sync.down.b32 %r423, %r488, %r425, %r446, %r447;
	// end inline asm
	setp.gt.s32 	%p50, %r422, 30;
	max.u32 	%r448, %r488, %r423;
	selp.b32 	%r429, %r488, %r448, %p50;
	mov.b32 	%r430, 2;
	// begin inline asm
	shfl.sync.down.b32 %r428, %r429, %r430, %r446, %r447;
	// end inline asm
	setp.gt.s32 	%p51, %r422, 29;
	max.u32 	%r449, %r429, %r428;
	selp.b32 	%r434, %r429, %r449, %p51;
	mov.b32 	%r435, 4;
	// begin inline asm
	shfl.sync.down.b32 %r433, %r434, %r435, %r446, %r447;
	// end inline asm
	setp.gt.s32 	%p52, %r422, 27;
	max.u32 	%r450, %r434, %r433;
	selp.b32 	%r439, %r434, %r450, %p52;
	mov.b32 	%r440, 8;
	// begin inline asm
	shfl.sync.down.b32 %r438, %r439, %r440, %r446, %r447;
	// end inline asm
	setp.gt.s32 	%p53, %r422, 23;
	max.u32 	%r451, %r439, %r438;
	selp.b32 	%r444, %r439, %r451, %p53;
	mov.b32 	%r445, 16;
	// begin inline asm
	shfl.sync.down.b32 %r443, %r444, %r445, %r446, %r447;
	// end inline asm
	setp.gt.s32 	%p54, %r422, 15;
	max.u32 	%r36, %r444, %r443;
	selp.b32 	%r510, %r444, %r36, %p54;
	setp.ne.s32 	%p55, %r422, 0;
	@%p55 bra 	$L__BB31_22;
	shr.u32 	%r452, %r1, 3;
	and.b32  	%r453, %r452, 124;
	mov.u32 	%r454, _ZZN3cub18CUB_300001_SM_10006detail6reduce28DeviceReduceSingleTileKernelINS2_10policy_hubIjj11max_functorIjEE10Policy1000EN6thrust24THRUST_300001_SM_1000_NS6detail15normal_iteratorINSA_10device_ptrIjEEEEPjjS6_jjN4cuda3std3__410__identityEEEvT0_T1_T2_T3_T4_T6_E12temp_storage;
	add.s32 	%r455, %r454, %r453;
	st.shared.u32 	[%r455+8], %r36;
$L__BB31_22:
	bar.sync 	0;
	setp.ne.s32 	%p56, %r1, 0;
	@%p56 bra 	$L__BB31_50;
	ld.shared.u32 	%r456, [_ZZN3cub18CUB_300001_SM_10006detail6reduce28DeviceReduceSingleTileKernelINS2_10policy_hubIjj11max_functorIjEE10Policy1000EN6thrust24THRUST_300001_SM_1000_NS6detail15normal_iteratorINSA_10device_ptrIjEEEEPjjS6_jjN4cuda3std3__410__identityEEEvT0_T1_T2_T3_T4_T6_E12temp_storage+12];
	max.u32 	%r457, %r510, %r456;
	ld.shared.u32 	%r458, [_ZZN3cub18CUB_300001_SM_10006detail6reduce28DeviceReduceSingleTileKernelINS2_10policy_hubIjj11max_functorIjEE10Policy1000EN6thrust24THRUST_300001_SM_1000_NS6detail15normal_iteratorINSA_10device_ptrIjEEEEPjjS6_jjN4cuda3std3__410__identityEEEvT0_T1_T2_T3_T4_T6_E12temp_storage+16];
	max.u32 	%r459, %r457, %r458;
	ld.shared.u32 	%r460, [_ZZN3cub18CUB_300001_SM_10006detail6reduce28DeviceReduceSingleTileKernelINS2_10policy_hubIjj11max_functorIjEE10Policy1000EN6thrust24THRUST_300001_SM_1000_NS6detail15normal_iteratorINSA_10device_ptrIjEEEEPjjS6_jjN4cuda3std3__410__identityEEEvT0_T1_T2_T3_T4_T6_E12temp_storage+20];
	max.u32 	%r461, %r459, %r460;
	ld.shared.u32 	%r462, [_ZZN3cub18CUB_300001_SM_10006detail6reduce28DeviceReduceSingleTileKernelINS2_10policy_hubIjj11max_functorIjEE10Policy1000EN6thrust24THRUST_300001_SM_1000_NS6detail15normal_iteratorINSA_10device_ptrIjEEEEPjjS6_jjN4cuda3std3__410__identityEEEvT0_T1_T2_T3_T4_T6_E12temp_storage+24];
	max.u32 	%r463, %r461, %r462;
	ld.shared.u32 	%r464, [_ZZN3cub18CUB_300001_SM_10006detail6reduce28DeviceReduceSingleTileKernelINS2_10policy_hubIjj11max_functorIjEE10Policy1000EN6thrust24THRUST_300001_SM_1000_NS6detail15normal_iteratorINSA_10device_ptrIjEEEEPjjS6_jjN4cuda3std3__410__identityEEEvT0_T1_T2_T3_T4_T6_E12temp_storage+28];
	max.u32 	%r465, %r463, %r464;
	ld.shared.u32 	%r466, [_ZZN3cub18CUB_300001_SM_10006detail6reduce28DeviceReduceSingleTileKernelINS2_10policy_hubIjj11max_functorIjEE10Policy1000EN6thrust24THRUST_300001_SM_1000_NS6detail15normal_iteratorINSA_10device_ptrIjEEEEPjjS6_jjN4cuda3std3__410__identityEEEvT0_T1_T2_T3_T4_T6_E12temp_storage+32];
	max.u32 	%r467, %r465, %r466;
	ld.shared.u32 	%r468, [_ZZN3cub18CUB_300001_SM_10006detail6reduce28DeviceReduceSingleTileKernelINS2_10policy_hubIjj11max_functorIjEE10Policy1000EN6thrust24THRUST_300001_SM_1000_NS6detail15normal_iteratorINSA_10device_ptrIjEEEEPjjS6_jjN4cuda3std3__410__identityEEEvT0_T1_T2_T3_T4_T6_E12temp_storage+36];
	max.u32 	%r510, %r467, %r468;
	bra.uni 	$L__BB31_50;
$L__BB31_24:
	// begin inline asm
	mov.u32 %r359, %laneid;
	// end inline asm
	and.b32  	%r385, %r1, 992;
	add.s32 	%r386, %r385, 32;
	setp.gt.u32 	%p35, %r386, %r92;
	not.b32 	%r387, %r385;
	add.s32 	%r388, %r92, %r387;
	selp.b32 	%r383, %r388, 31, %p35;
	mov.b32 	%r362, 1;
	mov.b32 	%r384, -1;
	// begin inline asm
	shfl.sync.down.b32 %r360, %r488, %r362, %r383, %r384;
	// end inline asm
	setp.lt.s32 	%p36, %r359, %r383;
	max.u32 	%r389, %r488, %r360;
	selp.b32 	%r366, %r389, %r488, %p36;
	mov.b32 	%r367, 2;
	// begin inline asm
	shfl.sync.down.b32 %r365, %r366, %r367, %r383, %r384;
	// end inline asm
	add.s32 	%r390, %r359, 2;
	setp.gt.s32 	%p37, %r390, %r383;
	max.u32 	%r391, %r366, %r365;
	selp.b32 	%r371, %r366, %r391, %p37;
	mov.b32 	%r372, 4;
	// begin inline asm
	shfl.sync.down.b32 %r370, %r371, %r372, %r383, %r384;
	// end inline asm
	add.s32 	%r392, %r359, 4;
	setp.gt.s32 	%p38, %r392, %r383;
	max.u32 	%r393, %r371, %r370;
	selp.b32 	%r376, %r371, %r393, %p38;
	mov.b32 	%r377, 8;
	// begin inline asm
	shfl.sync.down.b32 %r375, %r376, %r377, %r383, %r384;
	// end inline asm
	add.s32 	%r394, %r359, 8;
	setp.gt.s32 	%p39, %r394, %r383;
	max.u32 	%r395, %r376, %r375;
	selp.b32 	%r381, %r376, %r395, %p39;
	mov.b32 	%r382, 16;
	// begin inline asm
	shfl.sync.down.b32 %r380, %r381, %r382, %r383, %r384;
	// end inline asm
	add.s32 	%r396, %r359, 16;
	setp.gt.s32 	%p40, %r396, %r383;
	max.u32 	%r397, %r381, %r380;
	selp.b32 	%r510, %r381, %r397, %p40;
	setp.ne.s32 	%p41, %r359, 0;
	@%p41 bra 	$L__BB31_26;
	shr.u32 	%r398, %r1, 3;
	and.b32  	%r399, %r398, 124;
	mov.u32 	%r400, _ZZN3cub18CUB_300001_SM_10006detail6reduce28DeviceReduceSingleTileKernelINS2_10policy_hubIjj11max_functorIjEE10Policy1000EN6thrust24THRUST_300001_SM_1000_NS6detail15normal_iteratorINSA_10device_ptrIjEEEEPjjS6_jjN4cuda3std3__410__identityEEEvT0_T1_T2_T3_T4_T6_E12temp_storage;
	add.s32 	%r401, %r400, %r399;
	st.shared.u32 	[%r401+8], %r510;
$L__BB31_26:
	bar.sync 	0;
	setp.ne.s32 	%p42, %r1, 0;
	@%p42 bra 	$L__BB31_50;
	setp.gt.u32 	%p43, %r92, 32;
	ld.shared.u32 	%r402, [_ZZN3cub18CUB_300001_SM_10006detail6reduce28DeviceReduceSingleTileKernelINS2_10policy_hubIjj11max_functorIjEE10Policy1000EN6thrust24THRUST_300001_SM_1000_NS6detail15normal_iteratorINSA_10device_ptrIjEEEEPjjS6_jjN4cuda3std3__410__identityEEEvT0_T1_T2_T3_T4_T6_E12temp_storage+12];
	max.u32 	%r403, %r510, %r402;
	selp.b32 	%r404, %r403, %r510, %p43;
	setp.gt.u32 	%p44, %r92, 64;
	ld.shared.u32 	%r405, [_ZZN3cub18CUB_300001_SM_10006detail6reduce28DeviceReduceSingleTileKernelINS2_10policy_hubIjj11max_functorIjEE10Policy1000EN6thrust24THRUST_300001_SM_1000_NS6detail15normal_iteratorINSA_10device_ptrIjEEEEPjjS6_jjN4cuda3std3__410__identityEEEvT0_T1_T2_T3_T4_T6_E12temp_storage+16];
	max.u32 	%r406, %r404, %r405;
	selp.b32 	%r407, %r406, %r404, %p44;
	setp.gt.u32 	%p45, %r92, 96;
	ld.shared.u32 	%r408, [_ZZN3cub18CUB_300001_SM_10006detail6reduce28DeviceReduceSingleTileKernelINS2_10policy_hubIjj11max_functorIjEE10Policy1000EN6thrust24THRUST_300001_SM_1000_NS6detail15normal_iteratorINSA_10device_ptrIjEEEEPjjS6_jjN4cuda3std3__410__identityEEEvT0_T1_T2_T3_T4_T6_E12temp_storage+20];
	max.u32 	%r409, %r407, %r408;
	selp.b32 	%r410, %r409, %r407, %p45;
	setp.gt.u32 	%p46, %r92, 128;
	ld.shared.u32 	%r411, [_ZZN3cub18CUB_300001_SM_10006detail6reduce28DeviceReduceSingleTileKernelINS2_10policy_hubIjj11max_functorIjEE10Policy1000EN6thrust24THRUST_300001_SM_1000_NS6detail15normal_iteratorINSA_10device_ptrIjEEEEPjjS6_jjN4cuda3std3__410__identityEEEvT0_T1_T2_T3_T4_T6_E12temp_storage+24];
	max.u32 	%r412, %r410, %r411;
	selp.b32 	%r413, %r412, %r410, %p46;
	setp.gt.u32 	%p47, %r92, 160;
	ld.shared.u32 	%r414, [_ZZN3cub18CUB_300001_SM_10006detail6reduce28DeviceReduceSingleTileKernelINS2_10policy_hubIjj11max_functorIjEE10Policy1000EN6thrust24THRUST_300001_SM_1000_NS6detail15normal_iteratorINSA_10device_ptrIjEEEEPjjS6_jjN4cuda3std3__410__identityEEEvT0_T1_T2_T3_T4_T6_E12temp_storage+28];
	max.u32 	%r415, %r413, %r414;
	selp.b32 	%r416, %r415, %r413, %p47;
	setp.gt.u32 	%p48, %r92, 192;
	ld.shared.u32 	%r417, [_ZZN3cub18CUB_300001_SM_10006detail6reduce28DeviceReduceSingleTileKernelINS2_10policy_hubIjj11max_functorIjEE10Policy1000EN6thrust24THRUST_300001_SM_1000_NS6detail15normal_iteratorINSA_10device_ptrIjEEEEPjjS6_jjN4cuda3std3__410__identityEEEvT0_T1_T2_T3_T4_T6_E12temp_storage+32];
	max.u32 	%r418, %r416, %r417;
	selp.b32 	%r419, %r418, %r416, %p48;
	setp.gt.u32 	%p49, %r92, 224;
	ld.shared.u32 	%r420, [_ZZN3cub18CUB_300001_SM_10006detail6reduce28DeviceReduceSingleTileKernelINS2_10policy_hubIjj11max_functorIjEE10Policy1000EN6thrust24THRUST_300001_SM_1000_NS6detail15normal_iteratorINSA_10device_ptrIjEEEEPjjS6_jjN4cuda3std3__410__identityEEEvT0_T1_T2_T3_T4_T6_E12temp_storage+36];
	max.u32 	%r421, %r419, %r420;
	selp.b32 	%r510, %r421, %r419, %p49;
	bra.uni 	$L__BB31_50;
$L__BB31_28:
	mov.u32 	%r41, %tid.x;
	mul.wide.u32 	%rd11, %r41, 4;
	add.s64 	%rd12, %rd2, %rd11;
	ld.global.u32 	%r95, [%rd12];
	ld.global.u32 	%r96, [%rd12+1024];
	ld.global.u32 	%r97, [%rd12+2048];
	ld.global.u32 	%r98, [%rd12+3072];
	ld.global.u32 	%r99, [%rd12+4096];
	ld.global.u32 	%r100, [%rd12+5120];
	ld.global.u32 	%r101, [%rd12+6144];
	ld.global.u32 	%r102, [%rd12+7168];
	ld.global.u32 	%r103, [%rd12+8192];
	ld.global.u32 	%r104, [%rd12+9216];
	ld.global.u32 	%r105, [%rd12+10240];
	ld.global.u32 	%r106, [%rd12+11264];
	ld.global.u32 	%r107, [%rd12+12288];
	ld.global.u32 	%r108, [%rd12+13312];
	ld.global.u32 	%r109, [%rd12+14336];
	ld.global.u32 	%r110, [%rd12+15360];
	max.u32 	%r111, %r95, %r96;
	max.u32 	%r112, %r111, %r97;
	max.u32 	%r113, %r112, %r98;
	max.u32 	%r114, %r113, %r99;
	max.u32 	%r115, %r114, %r100;
	max.u32 	%r116, %r115, %r101;
	max.u32 	%r117, %r116, %r102;
	max.u32 	%r118, %r117, %r103;
	max.u32 	%r119, %r118, %r104;
	max.u32 	%r120, %r119, %r105;
	max.u32 	%r121, %r120, %r106;
	max.u32 	%r122, %r121, %r107;
	max.u32 	%r123, %r122, %r108;
	max.u32 	%r124, %r123, %r109;
	max.u32 	%r509, %r124, %r110;
	add.s32 	%r43, %r92, -4096;
	setp.lt.u32 	%p3, %r43, 4096;
	mov.b32 	%r492, 4096;
	@%p3 bra 	$L__BB31_32;
	mov.b32 	%r492, 4096;
$L__BB31_30:
	add.s32 	%r126, %r41, %r492;
	mul.wide.u32 	%rd13, %r126, 4;
	add.s64 	%rd14, %rd2, %rd13;
	ld.global.u32 	%r127, [%rd14];
	ld.global.u32 	%r128, [%rd14+1024];
	ld.global.u32 	%r129, [%rd14+2048];
	ld.global.u32 	%r130, [%rd14+3072];
	ld.global.u32 	%r131, [%rd14+4096];
	ld.global.u32 	%r132, [%rd14+5120];
	ld.global.u32 	%r133, [%rd14+6144];
	ld.global.u32 	%r134, [%rd14+7168];
	ld.global.u32 	%r135, [%rd14+8192];
	ld.global.u32 	%r136, [%rd14+9216];
	ld.global.u32 	%r137, [%rd14+10240];
	ld.global.u32 	%r138, [%rd14+11264];
	ld.global.u32 	%r139, [%rd14+12288];
	ld.global.u32 	%r140, [%rd14+13312];
	ld.global.u32 	%r141, [%rd14+14336];
	ld.global.u32 	%r142, [%rd14+15360];
	max.u32 	%r143, %r509, %r127;
	max.u32 	%r144, %r143, %r128;
	max.u32 	%r145, %r144, %r129;
	max.u32 	%r146, %r145, %r130;
	max.u32 	%r147, %r146, %r131;
	max.u32 	%r148, %r147, %r132;
	max.u32 	%r149, %r148, %r133;
	max.u32 	%r150, %r149, %r134;
	max.u32 	%r151, %r150, %r135;
	max.u32 	%r152, %r151, %r136;
	max.u32 	%r153, %r152, %r137;
	max.u32 	%r154, %r153, %r138;
	max.u32 	%r155, %r154, %r139;
	max.u32 	%r156, %r155, %r140;
	max.u32 	%r157, %r156, %r141;
	max.u32 	%r509, %r157, %r142;
	sub.s32 	%r158, %r92, %r492;
	setp.lt.u32 	%p4, %r158, 4096;
	@%p4 bra 	$L__BB31_46;
	add.s32 	%r492, %r492, 4096;
	setp.le.u32 	%p5, %r492, %r43;
	@%p5 bra 	$L__BB31_30;
$L__BB31_32:
	setp.le.u32 	%p6, %r92, %r492;
	sub.s32 	%r159, %r92, %r492;
	setp.ge.s32 	%p7, %r41, %r159;
	or.pred  	%p8, %p6, %p7;
	@%p8 bra 	$L__BB31_46;
	not.b32 	%r162, %r41;
	add.s32 	%r163, %r92, %r162;
	sub.s32 	%r164, %r163, %r492;
	shr.u32 	%r165, %r164, 8;
	add.s32 	%r50, %r165, 1;
	and.b32  	%r51, %r50, 15;
	setp.lt.u32 	%p9, %r164, 3840;
	mov.u32 	%r501, %r41;
	@%p9 bra 	$L__BB31_37;
	or.b32  	%r495, %r41, 2048;
	add.s32 	%r494, %r41, %r492;
	and.b32  	%r166, %r50, 33554416;
	neg.s32 	%r493, %r166;
$L__BB31_35:
	.pragma "nounroll";
	mul.wide.u32 	%rd15, %r494, 4;
	add.s64 	%rd16, %rd2, %rd15;
	ld.global.u32 	%r167, [%rd16];
	max.u32 	%r168, %r509, %r167;
	add.s32 	%r169, %r494, 256;
	mul.wide.u32 	%rd17, %r169, 4;
	add.s64 	%rd18, %rd2, %rd17;
	ld.global.u32 	%r170, [%rd18];
	max.u32 	%r171, %r168, %r170;
	add.s32 	%r172, %r494, 512;
	mul.wide.u32 	%rd19, %r172, 4;
	add.s64 	%rd20, %rd2, %rd19;
	ld.global.u32 	%r173, [%rd20];
	max.u32 	%r174, %r171, %r173;
	add.s32 	%r175, %r494, 768;
	mul.wide.u32 	%rd21, %r175, 4;
	add.s64 	%rd22, %rd2, %rd21;
	ld.global.u32 	%r176, [%rd22];
	max.u32 	%r177, %r174, %r176;
	add.s32 	%r178, %r494, 1024;
	mul.wide.u32 	%rd23, %r178, 4;
	add.s64 	%rd24, %rd2, %rd23;
	ld.global.u32 	%r179, [%rd24];
	max.u32 	%r180, %r177, %r179;
	add.s32 	%r181, %r494, 1280;
	mul.wide.u32 	%rd25, %r181, 4;
	add.s64 	%rd26, %rd2, %rd25;
	ld.global.u32 	%r182, [%rd26];
	max.u32 	%r183, %r180, %r182;
	add.s32 	%r184, %r494, 1536;
	mul.wide.u32 	%rd27, %r184, 4;
	add.s64 	%rd28, %rd2, %rd27;
	ld.global.u32 	%r185, [%rd28];
	max.u32 	%r186, %r183, %r185;
	add.s32 	%r187, %r494, 1792;
	mul.wide.u32 	%rd29, %r187, 4;
	add.s64 	%rd30, %rd2, %rd29;
	ld.global.u32 	%r188, [%rd30];
	max.u32 	%r189, %r186, %r188;
	add.s32 	%r190, %r494, 2048;
	mul.wide.u32 	%rd31, %r190, 4;
	add.s64 	%rd32, %rd2, %rd31;
	ld.global.u32 	%r191, [%rd32];
	max.u32 	%r192, %r189, %r191;
	add.s32 	%r193, %r494, 2304;
	mul.wide.u32 	%rd33, %r193, 4;
	add.s64 	%rd34, %rd2, %rd33;
	ld.global.u32 	%r194, [%rd34];
	max.u32 	%r195, %r192, %r194;
	add.s32 	%r196, %r494, 2560;
	mul.wide.u32 	%rd35, %r196, 4;
	add.s64 	%rd36, %rd2, %rd35;
	ld.global.u32 	%r197, [%rd36];
	max.u32 	%r198, %r195, %r197;
	add.s32 	%r199, %r494, 2816;
	mul.wide.u32 	%rd37, %r199, 4;
	add.s64 	%rd38, %rd2, %rd37;
	ld.global.u32 	%r200, [%rd38];
	max.u32 	%r201, %r198, %r200;
	add.s32 	%r202, %r494, 3072;
	mul.wide.u32 	%rd39, %r202, 4;
	add.s64 	%rd40, %rd2, %rd39;
	ld.global.u32 	%r203, [%rd40];
	max.u32 	%r204, %r201, %r203;
	add.s32 	%r205, %r494, 3328;
	mul.wide.u32 	%rd41, %r205, 4;
	add.s64 	%rd42, %rd2, %rd41;
	ld.global.u32 	%r206, [%rd42];
	max.u32 	%r207, %r204, %r206;
	add.s32 	%r208, %r494, 3584;
	mul.wide.u32 	%rd43, %r208, 4;
	add.s64 	%rd44, %rd2, %rd43;
	ld.global.u32 	%r209, [%rd44];
	max.u32 	%r210, %r207, %r209;
	add.s32 	%r211, %r494, 3840;
	mul.wide.u32 	%rd45, %r211, 4;
	add.s64 	%rd46, %rd2, %rd45;
	ld.global.u32 	%r212, [%rd46];
	max.u32 	%r509, %r210, %r212;
	add.s32 	%r495, %r495, 4096;
	add.s32 	%r494, %r494, 4096;
	add.s32 	%r493, %r493, 16;
	setp.ne.s32 	%p10, %r493, 0;
	@%p10 bra 	$L__BB31_35;
	add.s32 	%r501, %r495, -2048;
$L__BB31_37:
	setp.eq.s32 	%p11, %r51, 0;
	@%p11 bra 	$L__BB31_46;
	and.b32  	%r67, %r50, 7;
	setp.lt.u32 	%p12, %r51, 8;
	@%p12 bra 	$L__BB31_40;
	add.s32 	%r214, %r501, %r492;
	mul.wide.u32 	%rd47, %r214, 4;
	add.s64 	%rd48, %rd2, %rd47;
	ld.global.u32 	%r215, [%rd48];
	max.u32 	%r216, %r509, %r215;
	add.s32 	%r217, %r214, 256;
	mul.wide.u32 	%rd49, %r217, 4;
	add.s64 	%rd50, %rd2, %rd49;
	ld.global.u32 	%r218, [%rd50];
	max.u32 	%r219, %r216, %r218;
	add.s32 	%r220, %r214, 512;
	mul.wide.u32 	%rd51, %r220, 4;
	add.s64 	%rd52, %rd2, %rd51;
	ld.global.u32 	%r221, [%rd52];
	max.u32 	%r222, %r219, %r221;
	add.s32 	%r223, %r214, 768;
	mul.wide.u32 	%rd53, %r223, 4;
	add.s64 	%rd54, %rd2, %rd53;
	ld.global.u32 	%r224, [%rd54];
	max.u32 	%r225, %r222, %r224;
	add.s32 	%r226, %r214, 1024;
	mul.wide.u32 	%rd55, %r226, 4;
	add.s64 	%rd56, %rd2, %rd55;
	ld.global.u32 	%r227, [%rd56];
	max.u32 	%r228, %r225, %r227;
	add.s32 	%r229, %r214, 1280;
	mul.wide.u32 	%rd57, %r229, 4;
	add.s64 	%rd58, %rd2, %rd57;
	ld.global.u32 	%r230, [%rd58];
	max.u32 	%r231, %r228, %r230;
	add.s32 	%r232, %r214, 1536;
	mul.wide.u32 	%rd59, %r232, 4;
	add.s64 	%rd60, %rd2, %rd59;
	ld.global.u32 	%r233, [%rd60];
	max.u32 	%r234, %r231, %r233;
	add.s32 	%r235, %r214, 1792;
	mul.wide.u32 	%rd61, %r235, 4;
	add.s64 	%rd62, %rd2, %rd61;
	ld.global.u32 	%r236, [%rd62];
	max.u32 	%r509, %r234, %r236;
	add.s32 	%r501, %r501, 2048;
$L__BB31_40:
	setp.eq.s32 	%p13, %r67, 0;
	@%p13 bra 	$L__BB31_46;
	and.b32  	%r73, %r50, 3;
	setp.lt.u32 	%p14, %r67, 4;
	@%p14 bra 	$L__BB31_43;
	add.s32 	%r238, %r501, %r492;
	mul.wide.u32 	%rd63, %r238, 4;
	add.s64 	%rd64, %rd2, %rd63;
	ld.global.u32 	%r239, [%rd64];
	max.u32 	%r240, %r509, %r239;
	add.s32 	%r241, %r238, 256;
	mul.wide.u32 	%rd65, %r241, 4;
	add.s64 	%rd66, %rd2, %rd65;
	ld.global.u32 	%r242, [%rd66];
	max.u32 	%r243, %r240, %r242;
	add.s32 	%r244, %r238, 512;
	mul.wide.u32 	%rd67, %r244, 4;
	add.s64 	%rd68, %rd2, %rd67;
	ld.global.u32 	%r245, [%rd68];
	max.u32 	%r246, %r243, %r245;
	add.s32 	%r247, %r238, 768;
	mul.wide.u32 	%rd69, %r247, 4;
	add.s64 	%rd70, %rd2, %rd69;
	ld.global.u32 	%r248, [%rd70];
	max.u32 	%r509, %r246, %r248;
	add.s32 	%r501, %r501, 1024;
$L__BB31_43:
	setp.eq.s32 	%p15, %r73, 0;
	@%p15 bra 	$L__BB31_46;
	add.s32 	%r507, %r501, %r492;
	neg.s32 	%r506, %r73;
$L__BB31_45:
	.pragma "nounroll";
	mul.wide.u32 	%rd71, %r507, 4;
	add.s64 	%rd72, %rd2, %rd71;
	ld.global.u32 	%r249, [%rd72];
	max.u32 	%r509, %r509, %r249;
	add.s32 	%r507, %r507, 256;
	add.s32 	%r506, %r506, 1;
	setp.ne.s32 	%p16, %r506, 0;
	@%p16 bra 	$L__BB31_45;
$L__BB31_46:
	// begin inline asm
	mov.u32 %r250, %laneid;
	// end inline asm
	mov.b32 	%r253, 1;
	mov.b32 	%r274, 31;
	mov.b32 	%r275, -1;
	// begin inline asm
	shfl.sync.down.b32 %r251, %r509, %r253, %r274, %r275;
	// end inline asm
	setp.gt.s32 	%p17, %r250, 30;
	max.u32 	%r276, %r509, %r251;
	selp.b32 	%r257, %r509, %r276, %p17;
	mov.b32 	%r258, 2;
	// begin inline asm
	shfl.sync.down.b32 %r256, %r257, %r258, %r274, %r275;
	// end inline asm
	setp.gt.s32 	%p18, %r250, 29;
	max.u32 	%r277, %r257, %r256;
	selp.b32 	%r262, %r257, %r277, %p18;
	mov.b32 	%r263, 4;
	// begin inline asm
	shfl.sync.down.b32 %r261, %r262, %r263, %r274, %r275;
	// end inline asm
	setp.gt.s32 	%p19, %r250, 27;
	max.u32 	%r278, %r262, %r261;
	selp.b32 	%r267, %r262, %r278, %p19;
	mov.b32 	%r268, 8;
	// begin inline asm
	shfl.sync.down.b32 %r266, %r267, %r268, %r274, %r275;
	// end inline asm
	setp.gt.s32 	%p20, %r250, 23;
	max.u32 	%r279, %r267, %r266;
	selp.b32 	%r272, %r267, %r279, %p20;
	mov.b32 	%r273, 16;
	// begin inline asm
	shfl.sync.down.b32 %r271, %r272, %r273, %r274, %r275;
	// end inline asm
	setp.gt.s32 	%p21, %r250, 15;
	max.u32 	%r88, %r272, %r271;
	selp.b32 	%r510, %r272, %r88, %p21;
	setp.ne.s32 	%p22, %r250, 0;
	@%p22 bra 	$L__BB31_48;
	shr.u32 	%r280, %r41, 3;
	and.b32  	%r281, %r280, 124;
	mov.u32 	%r282, _ZZN3cub18CUB_300001_SM_10006detail6reduce28DeviceReduceSingleTileKernelINS2_10policy_hubIjj11max_functorIjEE10Policy1000EN6thrust24THRUST_300001_SM_1000_NS6detail15normal_iteratorINSA_10device_ptrIjEEEEPjjS6_jjN4cuda3std3__410__identityEEEvT0_T1_T2_T3_T4_T6_E12temp_storage;
	add.s32 	%r283, %r282, %r281;
	st.shared.u32 	[%r283+8], %r88;
$L__BB31_48:
	bar.sync 	0;
	setp.ne.s32 	%p23, %r41, 0;
	@%p23 bra 	$L__BB31_50;
	ld.shared.u32 	%r284, [_ZZN3cub18CUB_300001_SM_10006detail6reduce28DeviceReduceSingleTileKernelINS2_10policy_hubIjj11max_functorIjEE10Policy1000EN6thrust24THRUST_300001_SM_1000_NS6detail15normal_iteratorINSA_10device_ptrIjEEEEPjjS6_jjN4cuda3std3__410__identityEEEvT0_T1_T2_T3_T4_T6_E12temp_storage+12];
	max.u32 	%r285, %r510, %r284;
	ld.shared.u32 	%r286, [_ZZN3cub18CUB_300001_SM_10006detail6reduce28DeviceReduceSingleTileKernelINS2_10policy_hubIjj11max_functorIjEE10Policy1000EN6thrust24THRUST_300001_SM_1000_NS6detail15normal_iteratorINSA_10device_ptrIjEEEEPjjS6_jjN4cuda3std3__410__identityEEEvT0_T1_T2_T3_T4_T6_E12temp_storage+16];
	max.u32 	%r287, %r285, %r286;
	ld.shared.u32 	%r288, [_ZZN3cub18CUB_300001_SM_10006detail6reduce28DeviceReduceSingleTileKernelINS2_10policy_hubIjj11max_functorIjEE10Policy1000EN6thrust24THRUST_300001_SM_1000_NS6detail15normal_iteratorINSA_10device_ptrIjEEEEPjjS6_jjN4cuda3std3__410__identityEEEvT0_T1_T2_T3_T4_T6_E12temp_storage+20];
	max.u32 	%r289, %r287, %r288;
	ld.shared.u32 	%r290, [_ZZN3cub18CUB_300001_SM_10006detail6reduce28DeviceReduceSingleTileKernelINS2_10policy_hubIjj11max_functorIjEE10Policy1000EN6thrust24THRUST_300001_SM_1000_NS6detail15normal_iteratorINSA_10device_ptrIjEEEEPjjS6_jjN4cuda3std3__410__identityEEEvT0_T1_T2_T3_T4_T6_E12temp_storage+24];
	max.u32 	%r291, %r289, %r290;
	ld.shared.u32 	%r292, [_ZZN3cub18CUB_300001_SM_10006detail6reduce28DeviceReduceSingleTileKernelINS2_10policy_hubIjj11max_functorIjEE10Policy1000EN6thrust24THRUST_300001_SM_1000_NS6detail15normal_iteratorINSA_10device_ptrIjEEEEPjjS6_jjN4cuda3std3__410__identityEEEvT0_T1_T2_T3_T4_T6_E12temp_storage+28];
	max.u32 	%r293, %r291, %r292;
	ld.shared.u32 	%r294, [_ZZN3cub18CUB_300001_SM_10006detail6reduce28DeviceReduceSingleTileKernelINS2_10policy_hubIjj11max_functorIjEE10Policy1000EN6thrust24THRUST_300001_SM_1000_NS6detail15normal_iteratorINSA_10device_ptrIjEEEEPjjS6_jjN4cuda3std3__410__identityEEEvT0_T1_T2_T3_T4_T6_E12temp_storage+32];
	max.u32 	%r295, %r293, %r294;
	ld.shared.u32 	%r296, [_ZZN3cub18CUB_300001_SM_10006detail6reduce28DeviceReduceSingleTileKernelINS2_10policy_hubIjj11max_functorIjEE10Policy1000EN6thrust24THRUST_300001_SM_1000_NS6detail15normal_iteratorINSA_10device_ptrIjEEEEPjjS6_jjN4cuda3std3__410__identityEEEvT0_T1_T2_T3_T4_T6_E12temp_storage+36];
	max.u32 	%r510, %r295, %r296;
$L__BB31_50:
	mov.u32 	%r469, %tid.x;
	setp.ne.s32 	%p57, %r469, 0;
	@%p57 bra 	$L__BB31_52;
	max.u32 	%r470, %r93, %r510;
	st.global.u32 	[%rd1], %r470;
$L__BB31_52:
	ret;

}
	// .globl	_ZN3cub18CUB_300001_SM_10006detail6reduce18DeviceReduceKernelINS2_10policy_hubIjj11max_functorIjEE10Policy1000EN6thrust24THRUST_300001_SM_1000_NS6detail15normal_iteratorINSA_10device_ptrIjEEEEjS6_jN4cuda3std3__410__identityEEEvT0_PT3_T1_NS0_13GridEvenShareISN_EET2_T4_
.visible .entry _ZN3cub18CUB_300001_SM_10006detail6reduce18DeviceReduceKernelINS2_10policy_hubIjj11max_functorIjEE10Policy1000EN6thrust24THRUST_300001_SM_1000_NS6detail15normal_iteratorINSA_10device_ptrIjEEEEjS6_jN4cuda3std3__410__identityEEEvT0_PT3_T1_NS0_13GridEvenShareISN_EET2_T4_(
	.param .align 8 .b8 _ZN3cub18CUB_300001_SM_10006detail6reduce18DeviceReduceKernelINS2_10policy_hubIjj11max_functorIjEE10Policy1000EN6thrust24THRUST_300001_SM_1000_NS6detail15normal_iteratorINSA_10device_ptrIjEEEEjS6_jN4cuda3std3__410__identityEEEvT0_PT3_T1_NS0_13GridEvenShareISN_EET2_T4__param_0[8],
	.param .u64 .ptr .align 1 _ZN3cub18CUB_300001_SM_10006detail6reduce18DeviceReduceKernelINS2_10policy_hubIjj11max_functorIjEE10Policy1000EN6thrust24THRUST_300001_SM_1000_NS6detail15normal_iteratorINSA_10device_ptrIjEEEEjS6_jN4cuda3std3__410__identityEEEvT0_PT3_T1_NS0_13GridEvenShareISN_EET2_T4__param_1,
	.param .u32 _ZN3cub18CUB_300001_SM_10006detail6reduce18DeviceReduceKernelINS2_10policy_hubIjj11max_functorIjEE10Policy1000EN6thrust24THRUST_300001_SM_1000_NS6detail15normal_iteratorINSA_10device_ptrIjEEEEjS6_jN4cuda3std3__410__identityEEEvT0_PT3_T1_NS0_13GridEvenShareISN_EET2_T4__param_2,
	.param .align 4 .b8 _ZN3cub18CUB_300001_SM_10006detail6reduce18DeviceReduceKernelINS2_10policy_hubIjj11max_functorIjEE10Policy1000EN6thrust24THRUST_300001_SM_1000_NS6detail15normal_iteratorINSA_10device_ptrIjEEEEjS6_jN4cuda3std3__410__identityEEEvT0_PT3_T1_NS0_13GridEvenShareISN_EET2_T4__param_3[40],
	.param .align 1 .b8 _ZN3cub18CUB_300001_SM_10006detail6reduce18DeviceReduceKernelINS2_10policy_hubIjj11max_functorIjEE10Policy1000EN6thrust24THRUST_300001_SM_1000_NS6detail15normal_iteratorINSA_10device_ptrIjEEEEjS6_jN4cuda3std3__410__identityEEEvT0_PT3_T1_NS0_13GridEvenShareISN_EET2_T4__param_4[1],
	.param .align 1 .b8 _ZN3cub18CUB_300001_SM_10006detail6reduce18DeviceReduceKernelINS2_10policy_hubIjj11max_functorIjEE10Policy1000EN6thrust24THRUST_300001_SM_1000_NS6detail15normal_iteratorINSA_10device_ptrIjEEEEjS6_jN4cuda3std3__410__identityEEEvT0_PT3_T1_NS0_13GridEvenShareISN_EET2_T4__param_5[1]
)
.maxntid 256
{
	.reg .pred 	%p<57>;
	.reg .b16 	%rs<4>;
	.reg .b32 	%r<575>;
	.reg .b64 	%rd<130>;
	// demoted variable
	.shared .align 4 .b8 _ZZN3cub18CUB_300001_SM_10006detail6reduce18DeviceReduceKernelINS2_10policy_hubIjj11max_functorIjEE10Policy1000EN6thrust24THRUST_300001_SM_1000_NS6detail15normal_iteratorINSA_10device_ptrIjEEEEjS6_jN4cuda3std3__410__identityEEEvT0_PT3_T1_NS0_13GridEvenShareISN_EET2_T4_E12temp_storage[44];
	ld.param.u32 	%r1, [_ZN3cub18CUB_300001_SM_10006detail6reduce18DeviceReduceKernelINS2_10policy_hubIjj11max_functorIjEE10Policy1000EN6thrust24THRUST_300001_SM_1000_NS6detail15normal_iteratorINSA_10device_ptrIjEEEEjS6_jN4cuda3std3__410__identityEEEvT0_PT3_T1_NS0_13GridEvenShareISN_EET2_T4__param_3+20];
	ld.param.u32 	%r2, [_ZN3cub18CUB_300001_SM_10006detail6reduce18DeviceReduceKernelINS2_10policy_hubIjj11max_functorIjEE10Policy1000EN6thrust24THRUST_300001_SM_1000_NS6detail15normal_iteratorINSA_10device_ptrIjEEEEjS6_jN4cuda3std3__410__identityEEEvT0_PT3_T1_NS0_13GridEvenShareISN_EET2_T4__param_3+24];
	ld.param.u64 	%rd3, [_ZN3cub18CUB_300001_SM_10006detail6reduce18DeviceReduceKernelINS2_10policy_hubIjj11max_functorIjEE10Policy1000EN6thrust24THRUST_300001_SM_1000_NS6detail15normal_iteratorINSA_10device_ptrIjEEEEjS6_jN4cuda3std3__410__identityEEEvT0_PT3_T1_NS0_13GridEvenShareISN_EET2_T4__param_0];
	cvta.to.global.u64 	%rd1, %rd3;
	mov.u32 	%r3, %ctaid.x;
	shl.b32 	%r4, %r2, 12;
	shl.b32 	%r556, %r3, 12;
	sub.s32 	%r6, %r1, %r556;
	setp.gt.u32 	%p1, %r6, 4095;
	@%p1 bra 	$L__BB32_26;
	mov.u32 	%r7, %tid.x;
	setp.ge.u32 	%p23, %r7, %r6;
	mov.b32 	%r550, 0;
	mov.u32 	%r539, %r7;
	@%p23 bra 	$L__BB32_3;
	add.s32 	%r331, %r556, %r7;
	mul.wide.u32 	%rd66, %r331, 4;
	add.s64 	%rd67, %rd1, %rd66;
	ld.global.u32 	%r550, [%rd67];
	add.s32 	%r539, %r7, 256;
$L__BB32_3:
	setp.ge.u32 	%p24, %r539, %r6;
	@%p24 bra 	$L__BB32_17;
	not.b32 	%r333, %r539;
	add.s32 	%r334, %r1, %r333;
	sub.s32 	%r335, %r334, %r556;
	shr.u32 	%r336, %r335, 8;
	add.s32 	%r12, %r336, 1;
	and.b32  	%r13, %r12, 15;
	setp.lt.u32 	%p25, %r335, 3840;
	@%p25 bra 	$L__BB32_8;
	or.b32  	%r536, %r539, 2048;
	add.s32 	%r535, %r539, %r556;
	and.b32  	%r337, %r12, 33554416;
	neg.s32 	%r534, %r337;
$L__BB32_6:
	.pragma "nounroll";
	mul.wide.u32 	%rd68, %r535, 4;
	add.s64 	%rd69, %rd1, %rd68;
	ld.global.u32 	%r338, [%rd69];
	max.u32 	%r339, %r550, %r338;
	add.s32 	%r340, %r535, 256;
	mul.wide.u32 	%rd70, %r340, 4;
	add.s64 	%rd71, %rd1, %rd70;
	ld.global.u32 	%r341, [%rd71];
	max.u32 	%r342, %r339, %r341;
	add.s32 	%r343, %r535, 512;
	mul.wide.u32 	%rd72, %r343, 4;
	add.s64 	%rd73, %rd1, %rd72;
	ld.global.u32 	%r344, [%rd73];
	max.u32 	%r345, %r342, %r344;
	add.s32 	%r346, %r535, 768;
	mul.wide.u32 	%rd74, %r346, 4;
	add.s64 	%rd75, %rd1, %rd74;
	ld.global.u32 	%r347, [%rd75];
	max.u32 	%r348, %r345, %r347;
	add.s32 	%r349, %r535, 1024;
	mul.wide.u32 	%rd76, %r349, 4;
	add.s64 	%rd77, %rd1, %rd76;
	ld.global.u32 	%r350, [%rd77];
	max.u32 	%r351, %r348, %r350;
	add.s32 	%r352, %r535, 1280;
	mul.wide.u32 	%rd78, %r352, 4;
	add.s64 	%rd79, %rd1, %rd78;
	ld.global.u32 	%r353, [%rd79];
	max.u32 	%r354, %r351, %r353;
	add.s32 	%r355, %r535, 1536;
	mul.wide.u32 	%rd80, %r355, 4;
	add.s64 	%rd81, %rd1, %rd80;
	ld.global.u32 	%r356, [%rd81];
	max.u32 	%r357, %r354, %r356;
	add.s32 	%r358, %r535, 1792;
	mul.wide.u32 	%rd82, %r358, 4;
	add.s64 	%rd83, %rd1, %rd82;
	ld.global.u32 	%r359, [%rd83];
	max.u32 	%r360, %r357, %r359;
	add.s32 	%r361, %r535, 2048;
	mul.wide.u32 	%rd84, %r361, 4;
	add.s64 	%rd85, %rd1, %rd84;
	ld.global.u32 	%r362, [%rd85];
	max.u32 	%r363, %r360, %r362;
	add.s32 	%r364, %r535, 2304;
	mul.wide.u32 	%rd86, %r364, 4;
	add.s64 	%rd87, %rd1, %rd86;
	ld.global.u32 	%r365, [%rd87];
	max.u32 	%r366, %r363, %r365;
	add.s32 	%r367, %r535, 2560;
	mul.wide.u32 	%rd88, %r367, 4;
	add.s64 	%rd89, %rd1, %rd88;
	ld.global.u32 	%r368, [%rd89];
	max.u32 	%r369, %r366, %r368;
	add.s32 	%r370, %r535, 2816;
	mul.wide.u32 	%rd90, %r370, 4;
	add.s64 	%rd91, %rd1, %rd90;
	ld.global.u32 	%r371, [%rd91];
	max.u32 	%r372, %r369, %r371;
	add.s32 	%r373, %r535, 3072;
	mul.wide.u32 	%rd92, %r373, 4;
	add.s64 	%rd93, %rd1, %rd92;
	ld.global.u32 	%r374, [%rd93];
	max.u32 	%r375, %r372, %r374;
	add.s32 	%r376, %r535, 3328;
	mul.wide.u32 	%rd94, %r376, 4;
	add.s64 	%rd95, %rd1, %rd94;
	ld.global.u32 	%r377, [%rd95];
	max.u32 	%r378, %r375, %r377;
	add.s32 	%r379, %r535, 3584;
	mul.wide.u32 	%rd96, %r379, 4;
	add.s64 	%rd97, %rd1, %rd96;
	ld.global.u32 	%r380, [%rd97];
	max.u32 	%r381, %r378, %r380;
	add.s32 	%r382, %r535, 3840;
	mul.wide.u32 	%rd98, %r382, 4;
	add.s64 	%rd99, %rd1, %rd98;
	ld.global.u32 	%r383, [%rd99];
	max.u32 	%r550, %r381, %r383;
	add.s32 	%r536, %r536, 4096;
	add.s32 	%r535, %r535, 4096;
	add.s32 	%r534, %r534, 16;
	setp.ne.s32 	%p26, %r534, 0;
	@%p26 bra 	$L__BB32_6;
	add.s32 	%r539, %r536, -2048;
$L__BB32_8:
	setp.eq.s32 	%p27, %r13, 0;
	@%p27 bra 	$L__BB32_17;
	and.b32  	%r29, %r12, 7;
	setp.lt.u32 	%p28, %r13, 8;
	@%p28 bra 	$L__BB32_11;
	add.s32 	%r385, %r556, %r539;
	mul.wide.u32 	%rd100, %r385, 4;
	add.s64 	%rd101, %rd1, %rd100;
	ld.global.u32 	%r386, [%rd101];
	max.u32 	%r387, %r550, %r386;
	add.s32 	%r388, %r385, 256;
	mul.wide.u32 	%rd102, %r388, 4;
	add.s64 	%rd103, %rd1, %rd102;
	ld.global.u32 	%r389, [%rd103];
	max.u32 	%r390, %r387, %r389;
	add.s32 	%r391, %r385, 512;
	mul.wide.u32 	%rd104, %r391, 4;
	add.s64 	%rd105, %rd1, %rd104;
	ld.global.u32 	%r392, [%rd105];
	max.u32 	%r393, %r390, %r392;
	add.s32 	%r394, %r385, 768;
	mul.wide.u32 	%rd106, %r394, 4;
	add.s64 	%rd107, %rd1, %rd106;
	ld.global.u32 	%r395, [%rd107];
	max.u32 	%r396, %r393, %r395;
	add.s32 	%r397, %r385, 1024;
	mul.wide.u32 	%rd108, %r397, 4;
	add.s64 	%rd109, %rd1, %rd108;
	ld.global.u32 	%r398, [%rd109];
	max.u32 	%r399, %r396, %r398;
	add.s32 	%r400, %r385, 1280;
	mul.wide.u32 	%rd110, %r400, 4;
	add.s64 	%rd111, %rd1, %rd110;
	ld.global.u32 	%r401, [%rd111];
	max.u32 	%r402, %r399, %r401;
	add.s32 	%r403, %r385, 1536;
	mul.wide.u32 	%rd112, %r403, 4;
	add.s64 	%rd113, %rd1, %rd112;
	ld.global.u32 	%r404, [%rd113];
	max.u32 	%r405, %r402, %r404;
	add.s32 	%r406, %r385, 1792;
	mul.wide.u32 	%rd114, %r406, 4;
	add.s64 	%rd115, %rd1, %rd114;
	ld.global.u32 	%r407, [%rd115];
	max.u32 	%r550, %r405, %r407;
	add.s32 	%r539, %r539, 2048;
$L__BB32_11:
	setp.eq.s32 	%p29, %r29, 0;
	@%p29 bra 	$L__BB32_17;
	and.b32  	%r35, %r12, 3;
	setp.lt.u32 	%p30, %r29, 4;
	@%p30 bra 	$L__BB32_14;
	add.s32 	%r409, %r556, %r539;
	mul.wide.u32 	%rd116, %r409, 4;
	add.s64 	%rd117, %rd1, %rd116;
	ld.global.u32 	%r410, [%rd117];
	max.u32 	%r411, %r550, %r410;
	add.s32 	%r412, %r409, 256;
	mul.wide.u32 	%rd118, %r412, 4;
	add.s64 	%rd119, %rd1, %rd118;
	ld.global.u32 	%r413, [%rd119];
	max.u32 	%r414, %r411, %r413;
	add.s32 	%r415, %r409, 512;
	mul.wide.u32 	%rd120, %r415, 4;
	add.s64 	%rd121, %rd1, %rd120;
	ld.global.u32 	%r416, [%rd121];
	max.u32 	%r417, %r414, %r416;
	add.s32 	%r418, %r409, 768;
	mul.wide.u32 	%rd122, %r418, 4;
	add.s64 	%rd123, %rd1, %rd122;
	ld.global.u32 	%r419, [%rd123];
	max.u32 	%r550, %r417, %r419;
	add.s32 	%r539, %r539, 1024;
$L__BB32_14:
	setp.eq.s32 	%p31, %r35, 0;
	@%p31 bra 	$L__BB32_17;
	add.s32 	%r548, %r539, %r556;
	neg.s32 	%r547, %r35;
$L__BB32_16:
	.pragma "nounroll";
	mul.wide.u32 	%rd124, %r548, 4;
	add.s64 	%rd125, %rd1, %rd124;
	ld.global.u32 	%r420, [%rd125];
	max.u32 	%r550, %r550, %r420;
	add.s32 	%r548, %r548, 256;
	add.s32 	%r547, %r547, 1;
	setp.ne.s32 	%p32, %r547, 0;
	@%p32 bra 	$L__BB32_16;
$L__BB32_17:
	setp.lt.u32 	%p33, %r6, 256;
	@%p33 bra 	$L__BB32_22;
	// begin inline asm
	mov.u32 %r484, %laneid;
	// end inline asm
	mov.b32 	%r487, 1;
	mov.b32 	%r508, 31;
	mov.b32 	%r509, -1;
	// begin inline asm
	shfl.sync.down.b32 %r485, %r550, %r487, %r508, %r509;
	// end inline asm
	setp.gt.s32 	%p49, %r484, 30;
	max.u32 	%r510, %r550, %r485;
	selp.b32 	%r491, %r550, %r510, %p49;
	mov.b32 	%r492, 2;
	// begin inline asm
	shfl.sync.down.b32 %r490, %r491, %r492, %r508, %r509;
	// end inline asm
	setp.gt.s32 	%p50, %r484, 29;
	max.u32 	%r511, %r491, %r490;
	selp.b32 	%r496, %r491, %r511, %p50;
	mov.b32 	%r497, 4;
	// begin inline asm
	shfl.sync.down.b32 %r495, %r496, %r497, %r508, %r509;
	// end inline asm
	setp.gt.s32 	%p51, %r484, 27;
	max.u32 	%r512, %r496, %r495;
	selp.b32 	%r501, %r496, %r512, %p51;
	mov.b32 	%r502, 8;
	// begin inline asm
	shfl.sync.down.b32 %r500, %r501, %r502, %r508, %r509;
	// end inline asm
	setp.gt.s32 	%p52, %r484, 23;
	max.u32 	%r513, %r501, %r500;
	selp.b32 	%r506, %r501, %r513, %p52;
	mov.b32 	%r507, 16;
	// begin inline asm
	shfl.sync.down.b32 %r505, %r506, %r507, %r508, %r509;
	// end inline asm
	setp.gt.s32 	%p53, %r484, 15;
	max.u32 	%r50, %r506, %r505;
	selp.b32 	%r574, %r506, %r50, %p53;
	setp.ne.s32 	%p54, %r484, 0;
	@%p54 bra 	$L__BB32_20;
	shr.u32 	%r514, %r7, 3;
	and.b32  	%r515, %r514, 124;
	mov.u32 	%r516, _ZZN3cub18CUB_300001_SM_10006detail6reduce18DeviceReduceKernelINS2_10policy_hubIjj11max_functorIjEE10Policy1000EN6thrust24THRUST_300001_SM_1000_NS6detail15normal_iteratorINSA_10device_ptrIjEEEEjS6_jN4cuda3std3__410__identityEEEvT0_PT3_T1_NS0_13GridEvenShareISN_EET2_T4_E12temp_storage;
	add.s32 	%r517, %r516, %r515;
	st.shared.u32 	[%r517+8], %r50;
$L__BB32_20:
	bar.sync 	0;
	setp.ne.s32 	%p55, %r7, 0;
	@%p55 bra 	$L__BB32_48;
	ld.shared.u32 	%r518, [_ZZN3cub18CUB_300001_SM_10006detail6reduce18DeviceReduceKernelINS2_10policy_hubIjj11max_functorIjEE10Policy1000EN6thrust24THRUST_300001_SM_1000_NS6detail15normal_iteratorINSA_10device_ptrIjEEEEjS6_jN4cuda3std3__410__identityEEEvT0_PT3_T1_NS0_13GridEvenShareISN_EET2_T4_E12temp_storage+12];
	max.u32 	%r519, %r574, %r518;
	ld.shared.u32 	%r520, [_ZZN3cub18CUB_300001_SM_10006detail6reduce18DeviceReduceKernelINS2_10policy_hubIjj11max_functorIjEE10Policy1000EN6thrust24THRUST_300001_SM_1000_NS6detail15normal_iteratorINSA_10device_ptrIjEEEEjS6_jN4cuda3std3__410__identityEEEvT0_PT3_T1_NS0_13GridEvenShareISN_EET2_T4_E12temp_storage+16];
	max.u32 	%r521, %r519, %r520;
	ld.shared.u32 	%r522, [_ZZN3cub18CUB_300001_SM_10006detail6reduce18DeviceReduceKernelINS2_10policy_hubIjj11max_functorIjEE10Policy1000EN6thrust24THRUST_300001_SM_1000_NS6detail15normal_iteratorINSA_10device_ptrIjEEEEjS6_jN4cuda3std3__410__identityEEEvT0_PT3_T1_NS0_13GridEvenShareISN_EET2_T4_E12temp_storage+20];
	max.u32 	%r523, %r521, %r522;
	ld.shared.u32 	%r524, [_ZZN3cub18CUB_300001_SM_10006detail6reduce18DeviceReduceKernelINS2_10policy_hubIjj11max_functorIjEE10Policy1000EN6thrust24THRUST_300001_SM_1000_NS6detail15normal_iteratorINSA_10device_ptrIjEEEEjS6_jN4cuda3std3__410__identityEEEvT0_PT3_T1_NS0_13GridEvenShareISN_EET2_T4_E12temp_storage+24];
	max.u32 	%r525, %r523, %r524;
	ld.shared.u32 	%r526, [_ZZN3cub18CUB_300001_SM_10006detail6reduce18DeviceReduceKernelINS2_10policy_hubIjj11max_functorIjEE10Policy1000EN6thrust24THRUST_300001_SM_1000_NS6detail15normal_iteratorINSA_10device_ptrIjEEEEjS6_jN4cuda3std3__410__identityEEEvT0_PT3_T1_NS0_13GridEvenShareISN_EET2_T4_E12temp_storage+28];
	max.u32 	%r527, %r525, %r526;
	ld.shared.u32 	%r528, [_ZZN3cub18CUB_300001_SM_10006detail6reduce18DeviceReduceKernelINS2_10policy_hubIjj11max_functorIjEE10Policy1000EN6thrust24THRUST_300001_SM_1000_NS6detail15normal_iteratorINSA_10device_ptrIjEEEEjS6_jN4cuda3std3__410__identityEEEvT0_PT3_T1_NS0_13GridEvenShareISN_EET2_T4_E12temp_storage+32];
	max.u32 	%r529, %r527, %r528;
	ld.shared.u32 	%r530, [_ZZN3cub18CUB_300001_SM_10006detail6reduce18DeviceReduceKernelINS2_10policy_hubIjj11max_functorIjEE10Policy1000EN6thrust24THRUST_300001_SM_1000_NS6detail15normal_iteratorINSA_10device_ptrIjEEEEjS6_jN4cuda3std3__410__identityEEEvT0_PT3_T1_NS0_13GridEvenShareISN_EET2_T4_E12temp_storage+36];
	max.u32 	%r574, %r529, %r530;
	bra.uni 	$L__BB32_48;
$L__BB32_22:
	// begin inline asm
	mov.u32 %r421, %laneid;
	// end inline asm
	and.b32  	%r447, %r7, 992;
	add.s32 	%r448, %r447, 32;
	setp.gt.u32 	%p34, %r448, %r6;
	not.b32 	%r449, %r447;
	add.s32 	%r450, %r6, %r449;
	selp.b32 	%r445, %r450, 31, %p34;
	mov.b32 	%r424, 1;
	mov.b32 	%r446, -1;
	// begin inline asm
	shfl.sync.down.b32 %r422, %r550, %r424, %r445, %r446;
	// end inline asm
	setp.lt.s32 	%p35, %r421, %r445;
	max.u32 	%r451, %r550, %r422;
	selp.b32 	%r428, %r451, %r550, %p35;
	mov.b32 	%r429, 2;
	// begin inline asm
	shfl.sync.down.b32 %r427, %r428, %r429, %r445, %r446;
	// end inline asm
	add.s32 	%r452, %r421, 2;
	setp.gt.s32 	%p36, %r452, %r445;
	max.u32 	%r453, %r428, %r427;
	selp.b32 	%r433, %r428, %r453, %p36;
	mov.b32 	%r434, 4;
	// begin inline asm
	shfl.sync.down.b32 %r432, %r433, %r434, %r445, %r446;
	// end inline asm
	add.s32 	%r454, %r421, 4;
	setp.gt.s32 	%p37, %r454, %r445;
	max.u32 	%r455, %r433, %r432;
	selp.b32 	%r438, %r433, %r455, %p37;
	mov.b32 	%r439, 8;
	// begin inline asm
	shfl.sync.down.b32 %r437, %r438, %r439, %r445, %r446;
	// end inline asm
	add.s32 	%r456, %r421, 8;
	setp.gt.s32 	%p38, %r456, %r445;
	max.u32 	%r457, %r438, %r437;
	selp.b32 	%r443, %r438, %r457, %p38;
	mov.b32 	%r444, 16;
	// begin inline asm
	shfl.sync.down.b32 %r442, %r443, %r444, %r445, %r446;
	// end inline asm
	add.s32 	%r458, %r421, 16;
	setp.gt.s32 	%p39, %r458, %r445;
	max.u32 	%r459, %r443, %r442;
	selp.b32 	%r574, %r443, %r459, %p39;
	setp.ne.s32 	%p40, %r421, 0;
	@%p40 bra 	$L__BB32_24;
	shr.u32 	%r460, %r7, 3;
	and.b32  	%r461, %r460, 124;
	mov.u32 	%r462, _ZZN3cub18CUB_300001_SM_10006detail6reduce18DeviceReduceKernelINS2_10policy_hubIjj11max_functorIjEE10Policy1000EN6thrust24THRUST_300001_SM_1000_NS6detail15normal_iteratorINSA_10device_ptrIjEEEEjS6_jN4cuda3std3__410__identityEEEvT0_PT3_T1_NS0_13GridEvenShareISN_EET2_T4_E12temp_storage;
	add.s32 	%r463, %r462, %r461;
	st.shared.u32 	[%r463+8], %r574;
$L__BB32_24:
	bar.sync 	0;
	setp.ne.s32 	%p41, %r7, 0;
	@%p41 bra 	$L__BB32_48;
	setp.gt.u32 	%p42, %r6, 32;
	ld.shared.u32 	%r464, [_ZZN3cub18CUB_300001_SM_10006detail6reduce18DeviceReduceKernelINS2_10policy_hubIjj11max_functorIjEE10Policy1000EN6thrust24THRUST_300001_SM_1000_NS6detail15normal_iteratorINSA_10device_ptrIjEEEEjS6_jN4cuda3std3__410__identityEEEvT0_PT3_T1_NS0_13GridEvenShareISN_EET2_T4_E12temp_storage+12];
	max.u32 	%r465, %r574, %r464;
	selp.b32 	%r466, %r465, %r574, %p42;
	setp.gt.u32 	%p43, %r6, 64;
	ld.shared.u32 	%r467, [_ZZN3cub18CUB_300001_SM_10006detail6reduce18DeviceReduceKernelINS2_10policy_hubIjj11max_functorIjEE10Policy1000EN6thrust24THRUST_300001_SM_1000_NS6detail15normal_iteratorINSA_10device_ptrIjEEEEjS6_jN4cuda3std3__410__identityEEEvT0_PT3_T1_NS0_13GridEvenShareISN_EET2_T4_E12temp_storage+16];
	max.u32 	%r468, %r466, %r467;
	selp.b32 	%r469, %r468, %r466, %p43;
	setp.gt.u32 	%p44, %r6, 96;
	ld.shared.u32 	%r470, [_ZZN3cub18CUB_300001_SM_10006detail6reduce18DeviceReduceKernelINS2_10policy_hubIjj11max_functorIjEE10Policy1000EN6thrust24THRUST_300001_SM_1000_NS6detail15normal_iteratorINSA_10device_ptrIjEEEEjS6_jN4cuda3std3__410__identityEEEvT0_PT3_T1_NS0_13GridEvenShareISN_EET2_T4_E12temp_storage+20];
	max.u32 	%r471, %r469, %r470;
	selp.b32 	%r472, %r471, %r469, %p44;
	setp.gt.u32 	%p45, %r6, 128;
	ld.shared.u32 	%r473, [_ZZN3cub18CUB_300001_SM_10006detail6reduce18DeviceReduceKernelINS2_10policy_hubIjj11max_functorIjEE10Policy1000EN6thrust24THRUST_300001_SM_1000_NS6detail15normal_iteratorINSA_10device_ptrIjEEEEjS6_jN4cuda3std3__410__identityEEEvT0_PT3_T1_NS0_13GridEvenShareISN_EET2_T4_E12temp_storage+24];
	max.u32 	%r474, %r472, %r473;
	selp.b32 	%r475, %r474, %r472, %p45;
	setp.gt.u32 	%p46, %r6, 160;
	ld.shared.u32 	%r476, [_ZZN3cub18CUB_300001_SM_10006detail6reduce18DeviceReduceKernelINS2_10policy_hubIjj11max_functorIjEE10Policy1000EN6thrust24THRUST_300001_SM_1000_NS6detail15normal_iteratorINSA_10device_ptrIjEEEEjS6_jN4cuda3std3__410__identityEEEvT0_PT3_T1_NS0_13GridEvenShareISN_EET2_T4_E12temp_storage+28];
	max.u32 	%r477, %r475, %r476;
	selp.b32 	%r478, %r477, %r475, %p46;
	setp.gt.u32 	%p47, %r6, 192;
	ld.shared.u32 	%r479, [_ZZN3cub18CUB_300001_SM_10006detail6reduce18DeviceReduceKernelINS2_10policy_hubIjj11max_functorIjEE10Policy1000EN6thrust24THRUST_300001_SM_1000_NS6detail15normal_iteratorINSA_10device_ptrIjEEEEjS6_jN4cuda3std3__410__identityEEEvT0_PT3_T1_NS0_13GridEvenShareISN_EET2_T4_E12temp_storage+32];
	max.u32 	%r480, %r478, %r479;
	selp.b32 	%r481, %r480, %r478, %p47;
	setp.gt.u32 	%p48, %r6, 224;
	ld.shared.u32 	%r482, [_ZZN3cub18CUB_300001_SM_10006detail6reduce18DeviceReduceKernelINS2_10policy_hubIjj11max_functorIjEE10Policy1000EN6thrust24THRUST_300001_SM_1000_NS6detail15normal_iteratorINSA_10device_ptrIjEEEEjS6_jN4cuda3std3__410__identityEEEvT0_PT3_T1_NS0_13GridEvenShareISN_EET2_T4_E12temp_storage+36];
	max.u32 	%r483, %r481, %r482;
	selp.b32 	%r574, %r483, %r481, %p48;
	bra.uni 	$L__BB32_48;
$L__BB32_26:
	mov.u32 	%r55, %tid.x;
	add.s32 	%r112, %r55, %r556;
	mul.wide.u32 	%rd4, %r112, 4;
	add.s64 	%rd5, %rd1, %rd4;
	ld.global.u32 	%r113, [%rd5];
	ld.global.u32 	%r114, [%rd5+1024];
	ld.global.u32 	%r115, [%rd5+2048];
	ld.global.u32 	%r116, [%rd5+3072];
	ld.global.u32 	%r117, [%rd5+4096];
	ld.global.u32 	%r118, [%rd5+5120];
	ld.global.u32 	%r119, [%rd5+6144];
	ld.global.u32 	%r120, [%rd5+7168];
	ld.global.u32 	%r121, [%rd5+8192];
	ld.global.u32 	%r122, [%rd5+9216];
	ld.global.u32 	%r123, [%rd5+10240];
	ld.global.u32 	%r124, [%rd5+11264];
	ld.global.u32 	%r125, [%rd5+12288];
	ld.global.u32 	%r126, [%rd5+13312];
	ld.global.u32 	%r127, [%rd5+14336];
	ld.global.u32 	%r128, [%rd5+15360];
	max.u32 	%r129, %r113, %r114;
	max.u32 	%r130, %r129, %r115;
	max.u32 	%r131, %r130, %r116;
	max.u32 	%r132, %r131, %r117;
	max.u32 	%r133, %r132, %r118;
	max.u32 	%r134, %r133, %r119;
	max.u32 	%r135, %r134, %r120;
	max.u32 	%r136, %r135, %r121;
	max.u32 	%r137, %r136, %r122;
	max.u32 	%r138, %r137, %r123;
	max.u32 	%r139, %r138, %r124;
	max.u32 	%r140, %r139, %r125;
	max.u32 	%r141, %r140, %r126;
	max.u32 	%r142, %r141, %r127;
	max.u32 	%r573, %r142, %r128;
	setp.lt.u32 	%p2, %r6, %r4;
	@%p2 bra 	$L__BB32_44;
	add.s32 	%r57, %r4, %r556;
	not.b32 	%r144, %r55;
	add.s32 	%r145, %r144, %r1;
	sub.s32 	%r146, %r145, %r4;
	sub.s32 	%r552, %r146, %r556;
	add.s32 	%r147, %r57, %r55;
	add.s32 	%r551, %r147, 2048;
	mov.b32 	%r554, 0;
	mov.u32 	%r553, %r57;
$L__BB32_28:
	add.s32 	%r556, %r556, %r4;
	add.s32 	%r149, %r1, -4096;
	setp.gt.u32 	%p3, %r556, %r149;
	@%p3 bra 	$L__BB32_30;
	add.s32 	%r150, %r55, %r556;
	mul.wide.u32 	%rd6, %r150, 4;
	add.s64 	%rd7, %rd1, %rd6;
	ld.global.u32 	%r151, [%rd7];
	ld.global.u32 	%r152, [%rd7+1024];
	ld.global.u32 	%r153, [%rd7+2048];
	ld.global.u32 	%r154, [%rd7+3072];
	ld.global.u32 	%r155, [%rd7+4096];
	ld.global.u32 	%r156, [%rd7+5120];
	ld.global.u32 	%r157, [%rd7+6144];
	ld.global.u32 	%r158, [%rd7+7168];
	ld.global.u32 	%r159, [%rd7+8192];
	ld.global.u32 	%r160, [%rd7+9216];
	ld.global.u32 	%r161, [%rd7+10240];
	ld.global.u32 	%r162, [%rd7+11264];
	ld.global.u32 	%r163, [%rd7+12288];
	ld.global.u32 	%r164, [%rd7+13312];
	ld.global.u32 	%r165, [%rd7+14336];
	ld.global.u32 	%r166, [%rd7+15360];
	max.u32 	%r167, %r573, %r151;
	max.u32 	%r168, %r167, %r152;
	max.u32 	%r169, %r168, %r153;
	max.u32 	%r170, %r169, %r154;
	max.u32 	%r171, %r170, %r155;
	max.u32 	%r172, %r171, %r156;
	max.u32 	%r173, %r172, %r157;
	max.u32 	%r174, %r173, %r158;
	max.u32 	%r175, %r174, %r159;
	max.u32 	%r176, %r175, %r160;
	max.u32 	%r177, %r176, %r161;
	max.u32 	%r178, %r177, %r162;
	max.u32 	%r179, %r178, %r163;
	max.u32 	%r180, %r179, %r164;
	max.u32 	%r181, %r180, %r165;
	max.u32 	%r573, %r181, %r166;
	sub.s32 	%r182, %r1, %r556;
	setp.lt.u32 	%p4, %r182, %r4;
	add.s32 	%r554, %r554, 1;
	add.s32 	%r553, %r553, %r4;
	sub.s32 	%r552, %r552, %r4;
	add.s32 	%r551, %r551, %r4;
	@%p4 bra 	$L__BB32_44;
	bra.uni 	$L__BB32_28;
$L__BB32_30:
	setp.le.u32 	%p5, %r1, %r556;
	sub.s32 	%r184, %r1, %r556;
	setp.ge.s32 	%p6, %r55, %r184;
	or.pred  	%p7, %p5, %p6;
	@%p7 bra 	$L__BB32_44;
	not.b32 	%r187, %r55;
	add.s32 	%r188, %r1, %r187;
	sub.s32 	%r189, %r188, %r57;
	mul.lo.s32 	%r190, %r2, %r554;
	shl.b32 	%r191, %r190, 12;
	sub.s32 	%r192, %r189, %r191;
	shr.u32 	%r193, %r192, 8;
	add.s32 	%r72, %r193, 1;
	and.b32  	%r73, %r72, 15;
	setp.lt.u32 	%p8, %r192, 3840;
	mov.u32 	%r565, %r55;
	@%p8 bra 	$L__BB32_35;
	or.b32  	%r559, %r55, 2048;
	shr.u32 	%r194, %r552, 8;
	add.s32 	%r195, %r194, 1;
	and.b32  	%r196, %r195, 33554416;
	neg.s32 	%r557, %r196;
$L__BB32_33:
	.pragma "nounroll";
	add.s32 	%r197, %r551, -2048;
	mul.wide.u32 	%rd8, %r197, 4;
	add.s64 	%rd9, %rd1, %rd8;
	ld.global.u32 	%r198, [%rd9];
	max.u32 	%r199, %r573, %r198;
	add.s32 	%r200, %r551, -1792;
	mul.wide.u32 	%rd10, %r200, 4;
	add.s64 	%rd11, %rd1, %rd10;
	ld.global.u32 	%r201, [%rd11];
	max.u32 	%r202, %r199, %r201;
	add.s32 	%r203, %r551, -1536;
	mul.wide.u32 	%rd12, %r203, 4;
	add.s64 	%rd13, %rd1, %rd12;
	ld.global.u32 	%r204, [%rd13];
	max.u32 	%r205, %r202, %r204;
	add.s32 	%r206, %r551, -1280;
	mul.wide.u32 	%rd14, %r206, 4;
	add.s64 	%rd15, %rd1, %rd14;
	ld.global.u32 	%r207, [%rd15];
	max.u32 	%r208, %r205, %r207;
	add.s32 	%r209, %r551, -1024;
	mul.wide.u32 	%rd16, %r209, 4;
	add.s64 	%rd17, %rd1, %rd16;
	ld.global.u32 	%r210, [%rd17];
	max.u32 	%r211, %r208, %r210;
	add.s32 	%r212, %r551, -768;
	mul.wide.u32 	%rd18, %r212, 4;
	add.s64 	%rd19, %rd1, %rd18;
	ld.global.u32 	%r213, [%rd19];
	max.u32 	%r214, %r211, %r213;
	add.s32 	%r215, %r551, -512;
	mul.wide.u32 	%rd20, %r215, 4;
	add.s64 	%rd21, %rd1, %rd20;
	ld.global.u32 	%r216, [%rd21];
	max.u32 	%r217, %r214, %r216;
	add.s32 	%r218, %r551, 1792;
	add.s32 	%r219, %r551, -256;
	mul.wide.u32 	%rd22, %r219, 4;
	add.s64 	%rd23, %rd1, %rd22;
	ld.global.u32 	%r220, [%rd23];
	max.u32 	%r221, %r217, %r220;
	mul.wide.u32 	%rd24, %r551, 4;
	add.s64 	%rd25, %rd1, %rd24;
	ld.global.u32 	%r222, [%rd25];
	max.u32 	%r223, %r221, %r222;
	add.s32 	%r224, %r551, 256;
	mul.wide.u32 	%rd26, %r224, 4;
	add.s64 	%rd27, %rd1, %rd26;
	ld.global.u32 	%r225, [%rd27];
	max.u32 	%r226, %r223, %r225;
	add.s32 	%r227, %r551, 512;
	mul.wide.u32 	%rd28, %r227, 4;
	add.s64 	%rd29, %rd1, %rd28;
	ld.global.u32 	%r228, [%rd29];
	max.u32 	%r229, %r226, %r228;
	add.s32 	%r230, %r551, 768;
	mul.wide.u32 	%rd30, %r230, 4;
	add.s64 	%rd31, %rd1, %rd30;
	ld.global.u32 	%r231, [%rd31];
	max.u32 	%r232, %r229, %r231;
	add.s32 	%r233, %r551, 1024;
	mul.wide.u32 	%rd32, %r233, 4;
	add.s64 	%rd33, %rd1, %rd32;
	ld.global.u32 	%r234, [%rd33];
	max.u32 	%r235, %r232, %r234;
	add.s32 	%r236, %r551, 1280;
	mul.wide.u32 	%rd34, %r236, 4;
	add.s64 	%rd35, %rd1, %rd34;
	ld.global.u32 	%r237, [%rd35];
	max.u32 	%r238, %r235, %r237;
	add.s32 	%r239, %r551, 1536;
	mul.wide.u32 	%rd36, %r239, 4;
	add.s64 	%rd37, %rd1, %rd36;
	ld.global.u32 	%r240, [%rd37];
	max.u32 	%r241, %r238, %r240;
	mul.wide.u32 	%rd38, %r218, 4;
	add.s64 	%rd39, %rd1, %rd38;
	ld.global.u32 	%r242, [%rd39];
	max.u32 	%r573, %r241, %r242;
	add.s32 	%r559, %r559, 4096;
	add.s32 	%r551, %r551, 4096;
	add.s32 	%r557, %r557, 16;
	setp.ne.s32 	%p9, %r557, 0;
	@%p9 bra 	$L__BB32_33;
	add.s32 	%r565, %r559, -2048;
$L__BB32_35:
	setp.eq.s32 	%p10, %r73, 0;
	@%p10 bra 	$L__BB32_44;
	and.b32  	%r88, %r72, 7;
	setp.lt.u32 	%p11, %r73, 8;
	@%p11 bra 	$L__BB32_38;
	add.s32 	%r244, %r565, %r556;
	mul.wide.u32 	%rd40, %r244, 4;
	add.s64 	%rd41, %rd1, %rd40;
	ld.global.u32 	%r245, [%rd41];
	max.u32 	%r246, %r573, %r245;
	add.s32 	%r247, %r244, 256;
	mul.wide.u32 	%rd42, %r247, 4;
	add.s64 	%rd43, %rd1, %rd42;
	ld.global.u32 	%r248, [%rd43];
	max.u32 	%r249, %r246, %r248;
	add.s32 	%r250, %r244, 512;
	mul.wide.u32 	%rd44, %r250, 4;
	add.s64 	%rd45, %rd1, %rd44;
	ld.global.u32 	%r251, [%rd45];
	max.u32 	%r252, %r249, %r251;
	add.s32 	%r253, %r244, 768;
	mul.wide.u32 	%rd46, %r253, 4;
	add.s64 	%rd47, %rd1, %rd46;
	ld.global.u32 	%r254, [%rd47];
	max.u32 	%r255, %r252, %r254;
	add.s32 	%r256, %r244, 1024;
	mul.wide.u32 	%rd48, %r256, 4;
	add.s64 	%rd49, %rd1, %rd48;
	ld.global.u32 	%r257, [%rd49];
	max.u32 	%r258, %r255, %r257;
	add.s32 	%r259, %r244, 1280;
	mul.wide.u32 	%rd50, %r259, 4;
	add.s64 	%rd51, %rd1, %rd50;
	ld.global.u32 	%r260, [%rd51];
	max.u32 	%r261, %r258, %r260;
	add.s32 	%r262, %r244, 1536;
	mul.wide.u32 	%rd52, %r262, 4;
	add.s64 	%rd53, %rd1, %rd52;
	ld.global.u32 	%r263, [%rd53];
	max.u32 	%r264, %r261, %r263;
	add.s32 	%r265, %r244, 1792;
	mul.wide.u32 	%rd54, %r265, 4;
	add.s64 	%rd55, %rd1, %rd54;
	ld.global.u32 	%r266, [%rd55];
	max.u32 	%r573, %r264, %r266;
	add.s32 	%r565, %r565, 2048;
$L__BB32_38:
	setp.eq.s32 	%p12, %r88, 0;
	@%p12 bra 	$L__BB32_44;
	setp.lt.u32 	%p13, %r88, 4;
	@%p13 bra 	$L__BB32_41;
	add.s32 	%r268, %r565, %r556;
	mul.wide.u32 	%rd56, %r268, 4;
	add.s64 	%rd57, %rd1, %rd56;
	ld.global.u32 	%r269, [%rd57];
	max.u32 	%r270, %r573, %r269;
	add.s32 	%r271, %r268, 256;
	mul.wide.u32 	%rd58, %r271, 4;
	add.s64 	%rd59, %rd1, %rd58;
	ld.global.u32 	%r272, [%rd59];
	max.u32 	%r273, %r270, %r272;
	add.s32 	%r274, %r268, 512;
	mul.wide.u32 	%rd60, %r274, 4;
	add.s64 	%rd61, %rd1, %rd60;
	ld.global.u32 	%r275, [%rd61];
	max.u32 	%r276, %r273, %r275;
	add.s32 	%r277, %r268, 768;
	mul.wide.u32 	%rd62, %r277, 4;
	add.s64 	%rd63, %rd1, %rd62;
	ld.global.u32 	%r278, [%rd63];
	max.u32 	%r573, %r276, %r278;
	add.s32 	%r565, %r565, 1024;
$L__BB32_41:
	and.b32  	%r279, %r72, 3;
	setp.eq.s32 	%p14, %r279, 0;
	@%p14 bra 	$L__BB32_44;
	add.s32 	%r571, %r565, %r553;
	cvt.u16.u32 	%rs1, %r552;
	shr.u16 	%rs2, %rs1, 8;
	add.s16 	%rs3, %rs2, 1;
	cvt.u32.u16 	%r280, %rs3;
	and.b32  	%r281, %r280, 3;
	neg.s32 	%r570, %r281;
$L__BB32_43:
	.pragma "nounroll";
	mul.wide.u32 	%rd64, %r571, 4;
	add.s64 	%rd65, %rd1, %rd64;
	ld.global.u32 	%r282, [%rd65];
	max.u32 	%r573, %r573, %r282;
	add.s32 	%r571, %r571, 256;
	add.s32 	%r570, %r570, 1;
	setp.ne.s32 	%p15, %r570, 0;
	@%p15 bra 	$L__BB32_43;
$L__BB32_44:
	// begin inline asm
	mov.u32 %r283, %laneid;
	// end inline asm
	mov.b32 	%r286, 1;
	mov.b32 	%r307, 31;
	mov.b32 	%r308, -1;
	// begin inline asm
	shfl.sync.down.b32 %r284, %r573, %r286, %r307, %r308;
	// end inline asm
	setp.gt.s32 	%p16, %r283, 30;
	max.u32 	%r309, %r573, %r284;
	selp.b32 	%r290, %r573, %r309, %p16;
	mov.b32 	%r291, 2;
	// begin inline asm
	shfl.sync.down.b32 %r289, %r290, %r291, %r307, %r308;
	// end inline asm
	setp.gt.s32 	%p17, %r283, 29;
	max.u32 	%r310, %r290, %r289;
	selp.b32 	%r295, %r290, %r310, %p17;
	mov.b32 	%r296, 4;
	// begin inline asm
	shfl.sync.down.b32 %r294, %r295, %r296, %r307, %r308;
	// end inline asm
	setp.gt.s32 	%p18, %r283, 27;
	max.u32 	%r311, %r295, %r294;
	selp.b32 	%r300, %r295, %r311, %p18;
	mov.b32 	%r301, 8;
	// begin inline asm
	shfl.sync.down.b32 %r299, %r300, %r301, %r307, %r308;
	// end inline asm
	setp.gt.s32 	%p19, %r283, 23;
	max.u32 	%r312, %r300, %r299;
	selp.b32 	%r305, %r300, %r312, %p19;
	mov.b32 	%r306, 16;
	// begin inline asm
	shfl.sync.down.b32 %r304, %r305, %r306, %r307, %r308;
	// end inline asm
	setp.gt.s32 	%p20, %r283, 15;
	max.u32 	%r108, %r305, %r304;
	selp.b32 	%r574, %r305, %r108, %p20;
	setp.ne.s32 	%p21, %r283, 0;
	@%p21 bra 	$L__BB32_46;
	shr.u32 	%r313, %r55, 3;
	and.b32  	%r314, %r313, 124;
	mov.u32 	%r315, _ZZN3cub18CUB_300001_SM_10006detail6reduce18DeviceReduceKernelINS2_10policy_hubIjj11max_functorIjEE10Policy1000EN6thrust24THRUST_300001_SM_1000_NS6detail15normal_iteratorINSA_10device_ptrIjEEEEjS6_jN4cuda3std3__410__identityEEEvT0_PT3_T1_NS0_13GridEvenShareISN_EET2_T4_E12temp_storage;
	add.s32 	%r316, %r315, %r314;
	st.shared.u32 	[%r316+8], %r108;
$L__BB32_46:
	bar.sync 	0;
	setp.ne.s32 	%p22, %r55, 0;
	@%p22 bra 	$L__BB32_48;
	ld.shared.u32 	%r317, [_ZZN3cub18CUB_300001_SM_10006detail6reduce18DeviceReduceKernelINS2_10policy_hubIjj11max_functorIjEE10Policy1000EN6thrust24THRUST_300001_SM_1000_NS6detail15normal_iteratorINSA_10device_ptrIjEEEEjS6_jN4cuda3std3__410__identityEEEvT0_PT3_T1_NS0_13GridEvenShareISN_EET2_T4_E12temp_storage+12];
	max.u32 	%r318, %r574, %r317;
	ld.shared.u32 	%r319, [_ZZN3cub18CUB_300001_SM_10006detail6reduce18DeviceReduceKernelINS2_10policy_hubIjj11max_functorIjEE10Policy1000EN6thrust24THRUST_300001_SM_1000_NS6detail15normal_iteratorINSA_10device_ptrIjEEEEjS6_jN4cuda3std3__410__identityEEEvT0_PT3_T1_NS0_13GridEvenShareISN_EET2_T4_E12temp_storage+16];
	max.u32 	%r320, %r318, %r319;
	ld.shared.u32 	%r321, [_ZZN3cub18CUB_300001_SM_10006detail6reduce18DeviceReduceKernelINS2_10policy_hubIjj11max_functorIjEE10Policy1000EN6thrust24THRUST_300001_SM_1000_NS6detail15normal_iteratorINSA_10device_ptrIjEEEEjS6_jN4cuda3std3__410__identityEEEvT0_PT3_T1_NS0_13GridEvenShareISN_EET2_T4_E12temp_storage+20];
	max.u32 	%r322, %r320, %r321;
	ld.shared.u32 	%r323, [_ZZN3cub18CUB_300001_SM_10006detail6reduce18DeviceReduceKernelINS2_10policy_hubIjj11max_functorIjEE10Policy1000EN6thrust24THRUST_300001_SM_1000_NS6detail15normal_iteratorINSA_10device_ptrIjEEEEjS6_jN4cuda3std3__410__identityEEEvT0_PT3_T1_NS0_13GridEvenShareISN_EET2_T4_E12temp_storage+24];
	max.u32 	%r324, %r322, %r323;
	ld.shared.u32 	%r325, [_ZZN3cub18CUB_300001_SM_10006detail6reduce18DeviceReduceKernelINS2_10policy_hubIjj11max_functorIjEE10Policy1000EN6thrust24THRUST_300001_SM_1000_NS6detail15normal_iteratorINSA_10device_ptrIjEEEEjS6_jN4cuda3std3__410__identityEEEvT0_PT3_T1_NS0_13GridEvenShareISN_EET2_T4_E12temp_storage+28];
	max.u32 	%r326, %r324, %r325;
	ld.shared.u32 	%r327, [_ZZN3cub18CUB_300001_SM_10006detail6reduce18DeviceReduceKernelINS2_10policy_hubIjj11max_functorIjEE10Policy1000EN6thrust24THRUST_300001_SM_1000_NS6detail15normal_iteratorINSA_10device_ptrIjEEEEjS6_jN4cuda3std3__410__identityEEEvT0_PT3_T1_NS0_13GridEvenShareISN_EET2_T4_E12temp_storage+32];
	max.u32 	%r328, %r326, %r327;
	ld.shared.u32 	%r329, [_ZZN3cub18CUB_300001_SM_10006detail6reduce18DeviceReduceKernelINS2_10policy_hubIjj11max_functorIjEE10Policy1000EN6thrust24THRUST_300001_SM_1000_NS6detail15normal_iteratorINSA_10device_ptrIjEEEEjS6_jN4cuda3std3__410__identityEEEvT0_PT3_T1_NS0_13GridEvenShareISN_EET2_T4_E12temp_storage+36];
	max.u32 	%r574, %r328, %r329;
$L__BB32_48:
	mov.u32 	%r531, %tid.x;
	setp.ne.s32 	%p56, %r531, 0;
	@%p56 bra 	$L__BB32_50;
	ld.param.u64 	%rd129, [_ZN3cub18CUB_300001_SM_10006detail6reduce18DeviceReduceKernelINS2_10policy_hubIjj11max_functorIjEE10Policy1000EN6thrust24THRUST_300001_SM_1000_NS6detail15normal_iteratorINSA_10device_ptrIjEEEEjS6_jN4cuda3std3__410__identityEEEvT0_PT3_T1_NS0_13GridEvenShareISN_EET2_T4__param_1];
	cvta.to.global.u64 	%rd126, %rd129;
	mul.wide.u32 	%rd127, %r3, 4;
	add.s64 	%rd128, %rd126, %rd127;
	st.global.u32 	[%rd128], %r574;
$L__BB32_50:
	ret;

}
	// .globl	_ZN3cub18CUB_300001_SM_10006detail6reduce28DeviceReduceSingleTileKernelINS2_10policy_hubIjj11max_functorIjEE10Policy1000EPjS9_iS6_jjN4cuda3std3__410__identityEEEvT0_T1_T2_T3_T4_T6_
.visible .entry _ZN3cub18CUB_300001_SM_10006detail6reduce28DeviceReduceSingleTileKernelINS2_10policy_hubIjj11max_functorIjEE10Policy1000EPjS9_iS6_jjN4cuda3std3__410__identityEEEvT0_T1_T2_T3_T4_T6_(
	.param .u64 .ptr .align 1 _ZN3cub18CUB_300001_SM_10006detail6reduce28DeviceReduceSingleTileKernelINS2_10policy_hubIjj11max_functorIjEE10Policy1000EPjS9_iS6_jjN4cuda3std3__410__identityEEEvT0_T1_T2_T3_T4_T6__param_0,
	.param .u64 .ptr .align 1 _ZN3cub18CUB_300001_SM_10006detail6reduce28DeviceReduceSingleTileKernelINS2_10policy_hubIjj11max_functorIjEE10Policy1000EPjS9_iS6_jjN4cuda3std3__410__identityEEEvT0_T1_T2_T3_T4_T6__param_1,
	.param .u32 _ZN3cub18CUB_300001_SM_10006detail6reduce28DeviceReduceSingleTileKernelINS2_10policy_hubIjj11max_functorIjEE10Policy1000EPjS9_iS6_jjN4cuda3std3__410__identityEEEvT0_T1_T2_T3_T4_T6__param_2,
	.param .align 1 .b8 _ZN3cub18CUB_300001_SM_10006detail6reduce28DeviceReduceSingleTileKernelINS2_10policy_hubIjj11max_functorIjEE10Policy1000EPjS9_iS6_jjN4cuda3std3__410__identityEEEvT0_T1_T2_T3_T4_T6__param_3[1],
	.param .u32 _ZN3cub18CUB_300001_SM_10006detail6reduce28DeviceReduceSingleTileKernelINS2_10policy_hubIjj11max_functorIjEE10Policy1000EPjS9_iS6_jjN4cuda3std3__410__identityEEEvT0_T1_T2_T3_T4_T6__param_4,
	.param .align 1 .b8 _ZN3cub18CUB_300001_SM_10006detail6reduce28DeviceReduceSingleTileKernelINS2_10policy_hubIjj11max_functorIjEE10Policy1000EPjS9_iS6_jjN4cuda3std3__410__identityEEEvT0_T1_T2_T3_T4_T6__param_5[1]
)
.maxntid 256
.minnctapersm 1
{
	.reg .pred 	%p<97>;
	.reg .b32 	%r<687>;
	.reg .b64 	%rd<125>;
	// demoted variable
	.shared .align 4 .b8 _ZZN3cub18CUB_300001_SM_10006detail6reduce28DeviceReduceSingleTileKernelINS2_10policy_hubIjj11max_functorIjEE10Policy1000EPjS9_iS6_jjN4cuda3std3__410__identityEEEvT0_T1_T2_T3_T4_T6_E12temp_storage[44];
	ld.param.u64 	%rd16, [_ZN3cub18CUB_300001_SM_10006detail6reduce28DeviceReduceSingleTileKernelINS2_10policy_hubIjj11max_functorIjEE10Policy1000EPjS9_iS6_jjN4cuda3std3__410__identityEEEvT0_T1_T2_T3_T4_T6__param_0];
	ld.param.u64 	%rd17, [_ZN3cub18CUB_300001_SM_10006detail6reduce28DeviceReduceSingleTileKernelINS2_10policy_hubIjj11max_functorIjEE10Policy1000EPjS9_iS6_jjN4cuda3std3__410__identityEEEvT0_T1_T2_T3_T4_T6__param_1];
	ld.param.u32 	%r124, [_ZN3cub18CUB_300001_SM_10006detail6reduce28DeviceReduceSingleTileKernelINS2_10policy_hubIjj11max_functorIjEE10Policy1000EPjS9_iS6_jjN4cuda3std3__410__identityEEEvT0_T1_T2_T3_T4_T6__param_2];
	ld.param.u32 	%r125, [_ZN3cub18CUB_300001_SM_10006detail6reduce28DeviceReduceSingleTileKernelINS2_10policy_hubIjj11max_functorIjEE10Policy1000EPjS9_iS6_jjN4cuda3std3__410__identityEEEvT0_T1_T2_T3_T4_T6__param_4];
	cvta.to.global.u64 	%rd1, %rd17;
	setp.ne.s32 	%p1, %r124, 0;
	@%p1 bra 	$L__BB33_3;
	mov.u32 	%r633, %tid.x;
	setp.ne.s32 	%p96, %r633, 0;
	@%p96 bra 	$L__BB33_74;
	st.global.u32 	[%rd1], %r125;
	bra.uni 	$L__BB33_74;
$L__BB33_3:
	and.b64  	%rd18, %rd16, 15;
	setp.ne.s64 	%p2, %rd18, 0;
	@%p2 bra 	$L__BB33_38;
	setp.gt.s32 	%p49, %r124, 4095;
	@%p49 bra 	$L__BB33_22;
	mov.u32 	%r1, %tid.x;
	setp.ge.s32 	%p66, %r1, %r124;
	mov.b32 	%r644, 0;
	mov.u32 	%r639, %r1;
	@%p66 bra 	$L__BB33_7;
	mul.wide.u32 	%rd113, %r1, 4;
	add.s64 	%rd112, %rd16, %rd113;
	// begin inline asm
	ld.global.nc.u32 %r644, [%rd112];
	// end inline asm
	add.s32 	%r639, %r1, 256;
$L__BB33_7:
	setp.ge.s32 	%p67, %r639, %r124;
	@%p67 bra 	$L__BB33_13;
	not.b32 	%r508, %r639;
	add.s32 	%r6, %r124, %r508;
	and.b32  	%r509, %r6, 768;
	setp.eq.s32 	%p68, %r509, 768;
	@%p68 bra 	$L__BB33_11;
	mul.wide.u32 	%rd114, %r639, 4;
	add.s64 	%rd121, %rd16, %rd114;
	shr.u32 	%r510, %r6, 8;
	add.s32 	%r511, %r510, 1;
	and.b32  	%r512, %r511, 3;
	neg.s32 	%r636, %r512;
$L__BB33_10:
	.pragma "nounroll";
	// begin inline asm
	ld.global.nc.u32 %r513, [%rd121];
	// end inline asm
	max.u32 	%r644, %r644, %r513;
	add.s32 	%r639, %r639, 256;
	add.s64 	%rd121, %rd121, 1024;
	add.s32 	%r636, %r636, 1;
	setp.ne.s32 	%p69, %r636, 0;
	@%p69 bra 	$L__BB33_10;
$L__BB33_11:
	setp.lt.u32 	%p70, %r6, 768;
	@%p70 bra 	$L__BB33_13;
$L__BB33_12:
	mul.wide.s32 	%rd120, %r639, 4;
	add.s64 	%rd116, %rd16, %rd120;
	// begin inline asm
	ld.global.nc.u32 %r514, [%rd116];
	// end inline asm
	max.u32 	%r518, %r644, %r514;
	add.s64 	%rd117, %rd116, 1024;
	// begin inline asm
	ld.global.nc.u32 %r515, [%rd117];
	// end inline asm
	max.u32 	%r519, %r518, %r515;
	add.s64 	%rd118, %rd116, 2048;
	// begin inline asm
	ld.global.nc.u32 %r516, [%rd118];
	// end inline asm
	max.u32 	%r520, %r519, %r516;
	add.s64 	%rd119, %rd116, 3072;
	// begin inline asm
	ld.global.nc.u32 %r517, [%rd119];
	// end inline asm
	max.u32 	%r644, %r520, %r517;
	add.s32 	%r639, %r639, 1024;
	setp.lt.s32 	%p71, %r639, %r124;
	@%p71 bra 	$L__BB33_12;
$L__BB33_13:
	setp.lt.s32 	%p72, %r124, 256;
	@%p72 bra 	$L__BB33_18;
	// begin inline asm
	mov.u32 %r584, %laneid;
	// end inline asm
	mov.b32 	%r587, 1;
	mov.b32 	%r608, 31;
	mov.b32 	%r609, -1;
	// begin inline asm
	shfl.sync.down.b32 %r585, %r644, %r587, %r608, %r609;
	// end inline asm
	setp.gt.s32 	%p88, %r584, 30;
	max.u32 	%r610, %r644, %r585;
	selp.b32 	%r591, %r644, %r610, %p88;
	mov.b32 	%r592, 2;
	// begin inline asm
	shfl.sync.down.b32 %r590, %r591, %r592, %r608, %r609;
	// end inline asm
	setp.gt.s32 	%p89, %r584, 29;
	max.u32 	%r611, %r591, %r590;
	selp.b32 	%r596, %r591, %r611, %p89;
	mov.b32 	%r597, 4;
	// begin inline asm
	shfl.sync.down.b32 %r595, %r596, %r597, %r608, %r609;
	// end inline asm
	setp.gt.s32 	%p90, %r584, 27;
	max.u32 	%r612, %r596, %r595;
	selp.b32 	%r601, %r596, %r612, %p90;
	mov.b32 	%r602, 8;
	// begin inline asm
	shfl.sync.down.b32 %r600, %r601, %r602, %r608, %r609;
	// end inline asm
	setp.gt.s32 	%p91, %r584, 23;
	max.u32 	%r613, %r601, %r600;
	selp.b32 	%r606, %r601, %r613, %p91;
	mov.b32 	%r607, 16;
	// begin inline asm
	shfl.sync.down.b32 %r605, %r606, %r607, %r608, %r609;
	// end inline asm
	setp.gt.s32 	%p92, %r584, 15;
	max.u32 	%r22, %r606, %r605;
	selp.b32 	%r686, %r606, %r22, %p92;
	setp.ne.s32 	%p93, %r584, 0;
	@%p93 bra 	$L__BB33_16;
	shr.u32 	%r614, %r1, 3;
	and.b32  	%r615, %r614, 124;
	mov.u32 	%r616, _ZZN3cub18CUB_300001_SM_10006detail6reduce28DeviceReduceSingleTileKernelINS2_10policy_hubIjj11max_functorIjEE10Policy1000EPjS9_iS6_jjN4cuda3std3__410__identityEEEvT0_T1_T2_T3_T4_T6_E12temp_storage;
	add.s32 	%r617, %r616, %r615;
	st.shared.u32 	[%r617+8], %r22;
$L__BB33_16:
	bar.sync 	0;
	setp.ne.s32 	%p94, %r1, 0;
	@%p94 bra 	$L__BB33_72;
	ld.shared.u32 	%r618, [_ZZN3cub18CUB_300001_SM_10006detail6reduce28DeviceReduceSingleTileKernelINS2_10policy_hubIjj11max_functorIjEE10Policy1000EPjS9_iS6_jjN4cuda3std3__410__identityEEEvT0_T1_T2_T3_T4_T6_E12temp_storage+12];
	max.u32 	%r619, %r686, %r618;
	ld.shared.u32 	%r620, [_ZZN3cub18CUB_300001_SM_10006detail6reduce28DeviceReduceSingleTileKernelINS2_10policy_hubIjj11max_functorIjEE10Policy1000EPjS9_iS6_jjN4cuda3std3__410__identityEEEvT0_T1_T2_T3_T4_T6_E12temp_storage+16];
	max.u32 	%r621, %r619, %r620;
	ld.shared.u32 	%r622, [_ZZN3cub18CUB_300001_SM_10006detail6reduce28DeviceReduceSingleTileKernelINS2_10policy_hubIjj11max_functorIjEE10Policy1000EPjS9_iS6_jjN4cuda3std3__410__identityEEEvT0_T1_T2_T3_T4_T6_E12temp_storage+20];
	max.u32 	%r623, %r621, %r622;
	ld.shared.u32 	%r624, [_ZZN3cub18CUB_300001_SM_10006detail6reduce28DeviceReduceSingleTileKernelINS2_10policy_hubIjj11max_functorIjEE10Policy1000EPjS9_iS6_jjN4cuda3std3__410__identityEEEvT0_T1_T2_T3_T4_T6_E12temp_storage+24];
	max.u32 	%r625, %r623, %r624;
	ld.shared.u32 	%r626, [_ZZN3cub18CUB_300001_SM_10006detail6reduce28DeviceReduceSingleTileKernelINS2_10policy_hubIjj11max_functorIjEE10Policy1000EPjS9_iS6_jjN4cuda3std3__410__identityEEEvT0_T1_T2_T3_T4_T6_E12temp_storage+28];
	max.u32 	%r627, %r625, %r626;
	ld.shared.u32 	%r628, [_ZZN3cub18CUB_300001_SM_10006detail6reduce28DeviceReduceSingleTileKernelINS2_10policy_hubIjj11max_functorIjEE10Policy1000EPjS9_iS6_jjN4cuda3std3__410__identityEEEvT0_T1_T2_T3_T4_T6_E12temp_storage+32];
	max.u32 	%r629, %r627, %r628;
	ld.shared.u32 	%r630, [_ZZN3cub18CUB_300001_SM_10006detail6reduce28DeviceReduceSingleTileKernelINS2_10policy_hubIjj11max_functorIjEE10Policy1000EPjS9_iS6_jjN4cuda3std3__410__identityEEEvT0_T1_T2_T3_T4_T6_E12temp_storage+36];
	max.u32 	%r686, %r629, %r630;
	bra.uni 	$L__BB33_72;
$L__BB33_18:
	// begin inline asm
	mov.u32 %r521, %laneid;
	// end inline asm
	and.b32  	%r547, %r1, 992;
	add.s32 	%r548, %r547, 32;
	setp.gt.s32 	%p73, %r548, %r124;
	not.b32 	%r549, %r547;
	add.s32 	%r550, %r124, %r549;
	selp.b32 	%r545, %r550, 31, %p73;
	mov.b32 	%r524, 1;
	mov.b32 	%r546, -1;
	// begin inline asm
	shfl.sync.down.b32 %r522, %r644, %r524, %r545, %r546;
	// end inline asm
	setp.lt.s32 	%p74, %r521, %r545;
	max.u32 	%r551, %r644, %r522;
	selp.b32 	%r528, %r551, %r644, %p74;
	mov.b32 	%r529, 2;
	// begin inline asm
	shfl.sync.down.b32 %r527, %r528, %r529, %r545, %r546;
	// end inline asm
	add.s32 	%r552, %r521, 2;
	setp.gt.s32 	%p75, %r552, %r545;
	max.u32 	%r553, %r528, %r527;
	selp.b32 	%r533, %r528, %r553, %p75;
	mov.b32 	%r534, 4;
	// begin inline asm
	shfl.sync.down.b32 %r532, %r533, %r534, %r545, %r546;
	// end inline asm
	add.s32 	%r554, %r521, 4;
	setp.gt.s32 	%p76, %r554, %r545;
	max.u32 	%r555, %r533, %r532;
	selp.b32 	%r538, %r533, %r555, %p76;
	mov.b32 	%r539, 8;
	// begin inline asm
	shfl.sync.down.b32 %r537, %r538, %r539, %r545, %r546;
	// end inline asm
	add.s32 	%r556, %r521, 8;
	setp.gt.s32 	%p77, %r556, %r545;
	max.u32 	%r557, %r538, %r537;
	selp.b32 	%r543, %r538, %r557, %p77;
	mov.b32 	%r544, 16;
	// begin inline asm
	shfl.sync.down.b32 %r542, %r543, %r544, %r545, %r546;
	// end inline asm
	add.s32 	%r558, %r521, 16;
	setp.gt.s32 	%p78, %r558, %r545;
	max.u32 	%r559, %r543, %r542;
	selp.b32 	%r686, %r543, %r559, %p78;
	setp.ne.s32 	%p79, %r521, 0;
	@%p79 bra 	$L__BB33_20;
	shr.u32 	%r560, %r1, 3;
	and.b32  	%r561, %r560, 124;
	mov.u32 	%r562, _ZZN3cub18CUB_300001_SM_10006detail6reduce28DeviceReduceSingleTileKernelINS2_10policy_hubIjj11max_functorIjEE10Policy1000EPjS9_iS6_jjN4cuda3std3__410__identityEEEvT0_T1_T2_T3_T4_T6_E12temp_storage;
	add.s32 	%r563, %r562, %r561;
	st.shared.u32 	[%r563+8], %r686;
$L__BB33_20:
	bar.sync 	0;
	setp.ne.s32 	%p80, %r1, 0;
	@%p80 bra 	$L__BB33_72;
	setp.gt.s32 	%p81, %r124, 32;
	ld.shared.u32 	%r564, [_ZZN3cub18CUB_300001_SM_10006detail6reduce28DeviceReduceSingleTileKernelINS2_10policy_hubIjj11max_functorIjEE10Policy1000EPjS9_iS6_jjN4cuda3std3__410__identityEEEvT0_T1_T2_T3_T4_T6_E12temp_storage+12];
	max.u32 	%r565, %r686, %r564;
	selp.b32 	%r566, %r565, %r686, %p81;
	setp.gt.s32 	%p82, %r124, 64;
	ld.shared.u32 	%r567, [_ZZN3cub18CUB_300001_SM_10006detail6reduce28DeviceReduceSingleTileKernelINS2_10policy_hubIjj11max_functorIjEE10Policy1000EPjS9_iS6_jjN4cuda3std3__410__identityEEEvT0_T1_T2_T3_T4_T6_E12temp_storage+16];
	max.u32 	%r568, %r566, %r567;
	selp.b32 	%r569, %r568, %r566, %p82;
	setp.gt.s32 	%p83, %r124, 96;
	ld.shared.u32 	%r570, [_ZZN3cub18CUB_300001_SM_10006detail6reduce28DeviceReduceSingleTileKernelINS2_10policy_hubIjj11max_functorIjEE10Policy1000EPjS9_iS6_jjN4cuda3std3__410__identityEEEvT0_T1_T2_T3_T4_T6_E12temp_storage+20];
	max.u32 	%r571, %r569, %r570;
	selp.b32 	%r572, %r571, %r569, %p83;
	setp.gt.s32 	%p84, %r124, 128;
	ld.shared.u32 	%r573, [_ZZN3cub18CUB_300001_SM_10006detail6reduce28DeviceReduceSingleTileKernelINS2_10policy_hubIjj11max_functorIjEE10Policy1000EPjS9_iS6_jjN4cuda3std3__410__identityEEEvT0_T1_T2_T3_T4_T6_E12temp_storage+24];
	max.u32 	%r574, %r572, %r573;
	selp.b32 	%r575, %r574, %r572, %p84;
	setp.gt.s32 	%p85, %r124, 160;
	ld.shared.u32 	%r576, [_ZZN3cub18CUB_300001_SM_10006detail6reduce28DeviceReduceSingleTileKernelINS2_10policy_hubIjj11max_functorIjEE10Policy1000EPjS9_iS6_jjN4cuda3std3__410__identityEEEvT0_T1_T2_T3_T4_T6_E12temp_storage+28];
	max.u32 	%r577, %r575, %r576;
	selp.b32 	%r578, %r577, %r575, %p85;
	setp.gt.s32 	%p86, %r124, 192;
	ld.shared.u32 	%r579, [_ZZN3cub18CUB_300001_SM_10006detail6reduce28DeviceReduceSingleTileKernelINS2_10policy_hubIjj11max_functorIjEE10Policy1000EPjS9_iS6_jjN4cuda3std3__410__identityEEEvT0_T1_T2_T3_T4_T6_E12temp_storage+32];
	max.u32 	%r580, %r578, %r579;
	selp.b32 	%r581, %r580, %r578, %p86;
	setp.gt.s32 	%p87, %r124, 224;
	ld.shared.u32 	%r582, [_ZZN3cub18CUB_300001_SM_10006detail6reduce28DeviceReduceSingleTileKernelINS2_10policy_hubIjj11max_functorIjEE10Policy1000EPjS9_iS6_jjN4cuda3std3__410__identityEEEvT0_T1_T2_T3_T4_T6_E12temp_storage+36];
	max.u32 	%r583, %r581, %r582;
	selp.b32 	%r686, %r583, %r581, %p87;
	bra.uni 	$L__BB33_72;
$L__BB33_22:
	mov.u32 	%r27, %tid.x;
	shl.b32 	%r379, %r27, 2;
	mul.wide.u32 	%rd86, %r379, 4;
	add.s64 	%rd76, %rd16, %rd86;
	// begin inline asm
	ld.global.nc.v2.u64 {%rd74, %rd75}, [%rd76];
	// end inline asm
	mov.b64 	{%r380, %r381}, %rd75;
	mov.b64 	{%r382, %r383}, %rd74;
	add.s64 	%rd79, %rd76, 4096;
	// begin inline asm
	ld.global.nc.v2.u64 {%rd77, %rd78}, [%rd79];
	// end inline asm
	mov.b64 	{%r384, %r385}, %rd78;
	mov.b64 	{%r386, %r387}, %rd77;
	add.s64 	%rd82, %rd76, 8192;
	// begin inline asm
	ld.global.nc.v2.u64 {%rd80, %rd81}, [%rd82];
	// end inline asm
	mov.b64 	{%r388, %r389}, %rd81;
	mov.b64 	{%r390, %r391}, %rd80;
	add.s64 	%rd85, %rd76, 12288;
	// begin inline asm
	ld.global.nc.v2.u64 {%rd83, %rd84}, [%rd85];
	// end inline asm
	mov.b64 	{%r392, %r393}, %rd84;
	mov.b64 	{%r394, %r395}, %rd83;
	max.u32 	%r396, %r382, %r383;
	max.u32 	%r397, %r396, %r380;
	max.u32 	%r398, %r397, %r381;
	max.u32 	%r399, %r398, %r386;
	max.u32 	%r400, %r399, %r387;
	max.u32 	%r401, %r400, %r384;
	max.u32 	%r402, %r401, %r385;
	max.u32 	%r403, %r402, %r390;
	max.u32 	%r404, %r403, %r391;
	max.u32 	%r405, %r404, %r388;
	max.u32 	%r406, %r405, %r389;
	max.u32 	%r407, %r406, %r394;
	max.u32 	%r408, %r407, %r395;
	max.u32 	%r409, %r408, %r392;
	max.u32 	%r659, %r409, %r393;
	setp.lt.u32 	%p50, %r124, 8192;
	mov.b32 	%r648, 4096;
	@%p50 bra 	$L__BB33_26;
	add.s32 	%r29, %r124, -4096;
	mov.b32 	%r648, 4096;
$L__BB33_24:
	mul.wide.s32 	%rd99, %r648, 4;
	add.s64 	%rd89, %rd76, %rd99;
	// begin inline asm
	ld.global.nc.v2.u64 {%rd87, %rd88}, [%rd89];
	// end inline asm
	mov.b64 	{%r411, %r412}, %rd88;
	mov.b64 	{%r413, %r414}, %rd87;
	add.s64 	%rd92, %rd89, 4096;
	// begin inline asm
	ld.global.nc.v2.u64 {%rd90, %rd91}, [%rd92];
	// end inline asm
	mov.b64 	{%r415, %r416}, %rd91;
	mov.b64 	{%r417, %r418}, %rd90;
	add.s64 	%rd95, %rd89, 8192;
	// begin inline asm
	ld.global.nc.v2.u64 {%rd93, %rd94}, [%rd95];
	// end inline asm
	mov.b64 	{%r419, %r420}, %rd94;
	mov.b64 	{%r421, %r422}, %rd93;
	add.s64 	%rd98, %rd89, 12288;
	// begin inline asm
	ld.global.nc.v2.u64 {%rd96, %rd97}, [%rd98];
	// end inline asm
	mov.b64 	{%r423, %r424}, %rd97;
	mov.b64 	{%r425, %r426}, %rd96;
	max.u32 	%r427, %r659, %r413;
	max.u32 	%r428, %r427, %r414;
	max.u32 	%r429, %r428, %r411;
	max.u32 	%r430, %r429, %r412;
	max.u32 	%r431, %r430, %r417;
	max.u32 	%r432, %r431, %r418;
	max.u32 	%r433, %r432, %r415;
	max.u32 	%r434, %r433, %r416;
	max.u32 	%r435, %r434, %r421;
	max.u32 	%r436, %r435, %r422;
	max.u32 	%r437, %r436, %r419;
	max.u32 	%r438, %r437, %r420;
	max.u32 	%r439, %r438, %r425;
	max.u32 	%r440, %r439, %r426;
	max.u32 	%r441, %r440, %r423;
	max.u32 	%r659, %r441, %r424;
	sub.s32 	%r442, %r124, %r648;
	setp.lt.s32 	%p51, %r442, 4096;
	@%p51 bra 	$L__BB33_34;
	add.s32 	%r648, %r648, 4096;
	setp.le.s32 	%p52, %r648, %r29;
	@%p52 bra 	$L__BB33_24;
$L__BB33_26:
	setp.le.s32 	%p53, %r124, %r648;
	@%p53 bra 	$L__BB33_34;
	sub.s32 	%r36, %r124, %r648;
	setp.ge.s32 	%p54, %r27, %r36;
	@%p54 bra 	$L__BB33_34;
	not.b32 	%r444, %r27;
	add.s32 	%r445, %r124, %r444;
	sub.s32 	%r37, %r445, %r648;
	and.b32  	%r446, %r37, 768;
	setp.eq.s32 	%p55, %r446, 768;
	mov.u32 	%r653, %r27;
	@%p55 bra 	$L__BB33_31;
	add.s32 	%r650, %r27, %r648;
	shr.u32 	%r447, %r37, 8;
	add.s32 	%r448, %r447, 1;
	and.b32  	%r449, %r448, 3;
	neg.s32 	%r649, %r449;
	mov.u32 	%r653, %r27;
$L__BB33_30:
	.pragma "nounroll";
	mul.wide.u32 	%rd101, %r650, 4;
	add.s64 	%rd100, %rd16, %rd101;
	// begin inline asm
	ld.global.nc.u32 %r450, [%rd100];
	// end inline asm
	max.u32 	%r659, %r659, %r450;
	add.s32 	%r653, %r653, 256;
	add.s32 	%r650, %r650, 256;
	add.s32 	%r649, %r649, 1;
	setp.ne.s32 	%p56, %r649, 0;
	@%p56 bra 	$L__BB33_30;
$L__BB33_31:
	setp.lt.u32 	%p57, %r37, 768;
	@%p57 bra 	$L__BB33_34;
	cvt.u64.u32 	%rd102, %r653;
	cvt.u64.u32 	%rd103, %r648;
	add.s64 	%rd104, %rd102, %rd103;
	shl.b64 	%rd105, %rd104, 2;
	add.s64 	%rd106, %rd105, %rd16;
	add.s64 	%rd122, %rd106, 2048;
	add.s32 	%r656, %r653, %r648;
$L__BB33_33:
	mul.wide.u32 	%rd111, %r656, 4;
	add.s64 	%rd107, %rd16, %rd111;
	// begin inline asm
	ld.global.nc.u32 %r451, [%rd107];
	// end inline asm
	max.u32 	%r455, %r659, %r451;
	add.s64 	%rd108, %rd122, -1024;
	// begin inline asm
	ld.global.nc.u32 %r452, [%rd108];
	// end inline asm
	max.u32 	%r456, %r455, %r452;
	// begin inline asm
	ld.global.nc.u32 %r453, [%rd122];
	// end inline asm
	max.u32 	%r457, %r456, %r453;
	add.s64 	%rd110, %rd122, 1024;
	// begin inline asm
	ld.global.nc.u32 %r454, [%rd110];
	// end inline asm
	max.u32 	%r659, %r457, %r454;
	add.s32 	%r653, %r653, 1024;
	add.s64 	%rd122, %rd122, 4096;
	add.s32 	%r656, %r656, 1024;
	setp.lt.s32 	%p58, %r653, %r36;
	@%p58 bra 	$L__BB33_33;
$L__BB33_34:
	// begin inline asm
	mov.u32 %r458, %laneid;
	// end inline asm
	mov.b32 	%r461, 1;
	mov.b32 	%r482, 31;
	mov.b32 	%r483, -1;
	// begin inline asm
	shfl.sync.down.b32 %r459, %r659, %r461, %r482, %r483;
	// end inline asm
	setp.gt.s32 	%p59, %r458, 30;
	max.u32 	%r484, %r659, %r459;
	selp.b32 	%r465, %r659, %r484, %p59;
	mov.b32 	%r466, 2;
	// begin inline asm
	shfl.sync.down.b32 %r464, %r465, %r466, %r482, %r483;
	// end inline asm
	setp.gt.s32 	%p60, %r458, 29;
	max.u32 	%r485, %r465, %r464;
	selp.b32 	%r470, %r465, %r485, %p60;
	mov.b32 	%r471, 4;
	// begin inline asm
	shfl.sync.down.b32 %r469, %r470, %r471, %r482, %r483;
	// end inline asm
	setp.gt.s32 	%p61, %r458, 27;
	max.u32 	%r486, %r470, %r469;
	selp.b32 	%r475, %r470, %r486, %p61;
	mov.b32 	%r476, 8;
	// begin inline asm
	shfl.sync.down.b32 %r474, %r475, %r476, %r482, %r483;
	// end inline asm
	setp.gt.s32 	%p62, %r458, 23;
	max.u32 	%r487, %r475, %r474;
	selp.b32 	%r480, %r475, %r487, %p62;
	mov.b32 	%r481, 16;
	// begin inline asm
	shfl.sync.down.b32 %r479, %r480, %r481, %r482, %r483;
	// end inline asm
	setp.gt.s32 	%p63, %r458, 15;
	max.u32 	%r59, %r480, %r479;
	selp.b32 	%r686, %r480, %r59, %p63;
	setp.ne.s32 	%p64, %r458, 0;
	@%p64 bra 	$L__BB33_36;
	shr.u32 	%r488, %r27, 3;
	and.b32  	%r489, %r488, 124;
	mov.u32 	%r490, _ZZN3cub18CUB_300001_SM_10006detail6reduce28DeviceReduceSingleTileKernelINS2_10policy_hubIjj11max_functorIjEE10Policy1000EPjS9_iS6_jjN4cuda3std3__410__identityEEEvT0_T1_T2_T3_T4_T6_E12temp_storage;
	add.s32 	%r491, %r490, %r489;
	st.shared.u32 	[%r491+8], %r59;
$L__BB33_36:
	bar.sync 	0;
	setp.ne.s32 	%p65, %r27, 0;
	@%p65 bra 	$L__BB33_72;
	ld.shared.u32 	%r492, [_ZZN3cub18CUB_300001_SM_10006detail6reduce28DeviceReduceSingleTileKernelINS2_10policy_hubIjj11max_functorIjEE10Policy1000EPjS9_iS6_jjN4cuda3std3__410__identityEEEvT0_T1_T2_T3_T4_T6_E12temp_storage+12];
	max.u32 	%r493, %r686, %r492;
	ld.shared.u32 	%r494, [_ZZN3cub18CUB_300001_SM_10006detail6reduce28DeviceReduceSingleTileKernelINS2_10policy_hubIjj11max_functorIjEE10Policy1000EPjS9_iS6_jjN4cuda3std3__410__identityEEEvT0_T1_T2_T3_T4_T6_E12temp_storage+16];
	max.u32 	%r495, %r493, %r494;
	ld.shared.u32 	%r496, [_ZZN3cub18CUB_300001_SM_10006detail6reduce28DeviceReduceSingleTileKernelINS2_10policy_hubIjj11max_functorIjEE10Policy1000EPjS9_iS6_jjN4cuda3std3__410__identityEEEvT0_T1_T2_T3_T4_T6_E12temp_storage+20];
	max.u32 	%r497, %r495, %r496;
	ld.shared.u32 	%r498, [_ZZN3cub18CUB_300001_SM_10006detail6reduce28DeviceReduceSingleTileKernelINS2_10policy_hubIjj11max_functorIjEE10Policy1000EPjS9_iS6_jjN4cuda3std3__410__identityEEEvT0_T1_T2_T3_T4_T6_E12temp_storage+24];
	max.u32 	%r499, %r497, %r498;
	ld.shared.u32 	%r500, [_ZZN3cub18CUB_300001_SM_10006detail6reduce28DeviceReduceSingleTileKernelINS2_10policy_hubIjj11max_functorIjEE10Policy1000EPjS9_iS6_jjN4cuda3std3__410__identityEEEvT0_T1_T2_T3_T4_T6_E12temp_storage+28];
	max.u32 	%r501, %r499, %r500;
	ld.shared.u32 	%r502, [_ZZN3cub18CUB_300001_SM_10006detail6reduce28DeviceReduceSingleTileKernelINS2_10policy_hubIjj11max_functorIjEE10Policy1000EPjS9_iS6_jjN4cuda3std3__410__identityEEEvT0_T1_T2_T3_T4_T6_E12temp_storage+32];
	max.u32 	%r503, %r501, %r502;
	ld.shared.u32 	%r504, [_ZZN3cub18CUB_300001_SM_10006detail6reduce28DeviceReduceSingleTileKernelINS2_10policy_hubIjj11max_functorIjEE10Policy1000EPjS9_iS6_jjN4cuda3std3__410__identityEEEvT0_T1_T2_T3_T4_T6_E12temp_storage+36];
	max.u32 	%r686, %r503, %r504;
	bra.uni 	$L__BB33_72;
$L__BB33_38:
	setp.gt.s32 	%p3, %r124, 4095;
	@%p3 bra 	$L__BB33_56;
	mov.u32 	%r62, %tid.x;
	setp.ge.s32 	%p20, %r62, %r124;
	mov.b32 	%r670, 0;
	mov.u32 	%r665, %r62;
	@%p20 bra 	$L__BB33_41;
	mul.wide.u32 	%rd66, %r62, 4;
	add.s64 	%rd65, %rd16, %rd66;
	// begin inline asm
	ld.global.nc.u32 %r670, [%rd65];
	// end inline asm
	add.s32 	%r665, %r62, 256;
$L__BB33_41:
	setp.ge.s32 	%p21, %r665, %r124;
	@%p21 bra 	$L__BB33_47;
	not.b32 	%r255, %r665;
	add.s32 	%r67, %r124, %r255;
	and.b32  	%r256, %r67, 768;
	setp.eq.s32 	%p22, %r256, 768;
	@%p22 bra 	$L__BB33_45;
	mul.wide.u32 	%rd67, %r665, 4;
	add.s64 	%rd123, %rd16, %rd67;
	shr.u32 	%r257, %r67, 8;
	add.s32 	%r258, %r257, 1;
	and.b32  	%r259, %r258, 3;
	neg.s32 	%r662, %r259;
$L__BB33_44:
	.pragma "nounroll";
	// begin inline asm
	ld.global.nc.u32 %r260, [%rd123];
	// end inline asm
	max.u32 	%r670, %r670, %r260;
	add.s32 	%r665, %r665, 256;
	add.s64 	%rd123, %rd123, 1024;
	add.s32 	%r662, %r662, 1;
	setp.ne.s32 	%p23, %r662, 0;
	@%p23 bra 	$L__BB33_44;
$L__BB33_45:
	setp.lt.u32 	%p24, %r67, 768;
	@%p24 bra 	$L__BB33_47;
$L__BB33_46:
	mul.wide.s32 	%rd73, %r665, 4;
	add.s64 	%rd69, %rd16, %rd73;
	// begin inline asm
	ld.global.nc.u32 %r261, [%rd69];
	// end inline asm
	max.u32 	%r265, %r670, %r261;
	add.s64 	%rd70, %rd69, 1024;
	// begin inline asm
	ld.global.nc.u32 %r262, [%rd70];
	// end inline asm
	max.u32 	%r266, %r265, %r262;
	add.s64 	%rd71, %rd69, 2048;
	// begin inline asm
	ld.global.nc.u32 %r263, [%rd71];
	// end inline asm
	max.u32 	%r267, %r266, %r263;
	add.s64 	%rd72, %rd69, 3072;
	// begin inline asm
	ld.global.nc.u32 %r264, [%rd72];
	// end inline asm
	max.u32 	%r670, %r267, %r264;
	add.s32 	%r665, %r665, 1024;
	setp.lt.s32 	%p25, %r665, %r124;
	@%p25 bra 	$L__BB33_46;
$L__BB33_47:
	setp.lt.s32 	%p26, %r124, 256;
	@%p26 bra 	$L__BB33_52;
	// begin inline asm
	mov.u32 %r331, %laneid;
	// end inline asm
	mov.b32 	%r334, 1;
	mov.b32 	%r355, 31;
	mov.b32 	%r356, -1;
	// begin inline asm
	shfl.sync.down.b32 %r332, %r670, %r334, %r355, %r356;
	// end inline asm
	setp.gt.s32 	%p42, %r331, 30;
	max.u32 	%r357, %r670, %r332;
	selp.b32 	%r338, %r670, %r357, %p42;
	mov.b32 	%r339, 2;
	// begin inline asm
	shfl.sync.down.b32 %r337, %r338, %r339, %r355, %r356;
	// end inline asm
	setp.gt.s32 	%p43, %r331, 29;
	max.u32 	%r358, %r338, %r337;
	selp.b32 	%r343, %r338, %r358, %p43;
	mov.b32 	%r344, 4;
	// begin inline asm
	shfl.sync.down.b32 %r342, %r343, %r344, %r355, %r356;
	// end inline asm
	setp.gt.s32 	%p44, %r331, 27;
	max.u32 	%r359, %r343, %r342;
	selp.b32 	%r348, %r343, %r359, %p44;
	mov.b32 	%r349, 8;
	// begin inline asm
	shfl.sync.down.b32 %r347, %r348, %r349, %r355, %r356;
	// end inline asm
	setp.gt.s32 	%p45, %r331, 23;
	max.u32 	%r360, %r348, %r347;
	selp.b32 	%r353, %r348, %r360, %p45;
	mov.b32 	%r354, 16;
	// begin inline asm
	shfl.sync.down.b32 %r352, %r353, %r354, %r355, %r356;
	// end inline asm
	setp.gt.s32 	%p46, %r331, 15;
	max.u32 	%r83, %r353, %r352;
	selp.b32 	%r686, %r353, %r83, %p46;
	setp.ne.s32 	%p47, %r331, 0;
	@%p47 bra 	$L__BB33_50;
	shr.u32 	%r361, %r62, 3;
	and.b32  	%r362, %r361, 124;
	mov.u32 	%r363, _ZZN3cub18CUB_300001_SM_10006detail6reduce28DeviceReduceSingleTileKernelINS2_10policy_hubIjj11max_functorIjEE10Policy1000EPjS9_iS6_jjN4cuda3std3__410__identityEEEvT0_T1_T2_T3_T4_T6_E12temp_storage;
	add.s32 	%r364, %r363, %r362;
	st.shared.u32 	[%r364+8], %r83;
$L__BB33_50:
	bar.sync 	0;
	setp.ne.s32 	%p48, %r62, 0;
	@%p48 bra 	$L__BB33_72;
	ld.shared.u32 	%r365, [_ZZN3cub18CUB_300001_SM_10006detail6reduce28DeviceReduceSingleTileKernelINS2_10policy_hubIjj11max_functorIjEE10Policy1000EPjS9_iS6_jjN4cuda3std3__410__identityEEEvT0_T1_T2_T3_T4_T6_E12temp_storage+12];
	max.u32 	%r366, %r686, %r365;
	ld.shared.u32 	%r367, [_ZZN3cub18CUB_300001_SM_10006detail6reduce28DeviceReduceSingleTileKernelINS2_10policy_hubIjj11max_functorIjEE10Policy1000EPjS9_iS6_jjN4cuda3std3__410__identityEEEvT0_T1_T2_T3_T4_T6_E12temp_storage+16];
	max.u32 	%r368, %r366, %r367;
	ld.shared.u32 	%r369, [_ZZN3cub18CUB_300001_SM_10006detail6reduce28DeviceReduceSingleTileKernelINS2_10policy_hubIjj11max_functorIjEE10Policy1000EPjS9_iS6_jjN4cuda3std3__410__identityEEEvT0_T1_T2_T3_T4_T6_E12temp_storage+20];
	max.u32 	%r370, %r368, %r369;
	ld.shared.u32 	%r371, [_ZZN3cub18CUB_300001_SM_10006detail6reduce28DeviceReduceSingleTileKernelINS2_10policy_hubIjj11max_functorIjEE10Policy1000EPjS9_iS6_jjN4cuda3std3__410__identityEEEvT0_T1_T2_T3_T4_T6_E12temp_storage+24];
	max.u32 	%r372, %r370, %r371;
	ld.shared.u32 	%r373, [_ZZN3cub18CUB_300001_SM_10006detail6reduce28DeviceReduceSingleTileKernelINS2_10policy_hubIjj11max_functorIjEE10Policy1000EPjS9_iS6_jjN4cuda3std3__410__identityEEEvT0_T1_T2_T3_T4_T6_E12temp_storage+28];
	max.u32 	%r374, %r372, %r373;
	ld.shared.u32 	%r375, [_ZZN3cub18CUB_300001_SM_10006detail6reduce28DeviceReduceSingleTileKernelINS2_10policy_hubIjj11max_functorIjEE10Policy1000EPjS9_iS6_jjN4cuda3std3__410__identityEEEvT0_T1_T2_T3_T4_T6_E12temp_storage+32];
	max.u32 	%r376, %r374, %r375;
	ld.shared.u32 	%r377, [_ZZN3cub18CUB_300001_SM_10006detail6reduce28DeviceReduceSingleTileKernelINS2_10policy_hubIjj11max_functorIjEE10Policy1000EPjS9_iS6_jjN4cuda3std3__410__identityEEEvT0_T1_T2_T3_T4_T6_E12temp_storage+36];
	max.u32 	%r686, %r376, %r377;
	bra.uni 	$L__BB33_72;
$L__BB33_52:
	// begin inline asm
	mov.u32 %r268, %laneid;
	// end inline asm
	and.b32  	%r294, %r62, 992;
	add.s32 	%r295, %r294, 32;
	setp.gt.s32 	%p27, %r295, %r124;
	not.b32 	%r296, %r294;
	add.s32 	%r297, %r124, %r296;
	selp.b32 	%r292, %r297, 31, %p27;
	mov.b32 	%r271, 1;
	mov.b32 	%r293, -1;
	// begin inline asm
	shfl.sync.down.b32 %r269, %r670, %r271, %r292, %r293;
	// end inline asm
	setp.lt.s32 	%p28, %r268, %r292;
	max.u32 	%r298, %r670, %r269;
	selp.b32 	%r275, %r298, %r670, %p28;
	mov.b32 	%r276, 2;
	// begin inline asm
	shfl.sync.down.b32 %r274, %r275, %r276, %r292, %r293;
	// end inline asm
	add.s32 	%r299, %r268, 2;
	setp.gt.s32 	%p29, %r299, %r292;
	max.u32 	%r300, %r275, %r274;
	selp.b32 	%r280, %r275, %r300, %p29;
	mov.b32 	%r281, 4;
	// begin inline asm
	shfl.sync.down.b32 %r279, %r280, %r281, %r292, %r293;
	// end inline asm
	add.s32 	%r301, %r268, 4;
	setp.gt.s32 	%p30, %r301, %r292;
	max.u32 	%r302, %r280, %r279;
	selp.b32 	%r285, %r280, %r302, %p30;
	mov.b32 	%r286, 8;
	// begin inline asm
	shfl.sync.down.b32 %r284, %r285, %r286, %r292, %r293;
	// end inline asm
	add.s32 	%r303, %r268, 8;
	setp.gt.s32 	%p31, %r303, %r292;
	max.u32 	%r304, %r285, %r284;
	selp.b32 	%r290, %r285, %r304, %p31;
	mov.b32 	%r291, 16;
	// begin inline asm
	shfl.sync.down.b32 %r289, %r290, %r291, %r292, %r293;
	// end inline asm
	add.s32 	%r305, %r268, 16;
	setp.gt.s32 	%p32, %r305, %r292;
	max.u32 	%r306, %r290, %r289;
	selp.b32 	%r686, %r290, %r306, %p32;
	setp.ne.s32 	%p33, %r268, 0;
	@%p33 bra 	$L__BB33_54;
	shr.u32 	%r307, %r62, 3;
	and.b32  	%r308, %r307, 124;
	mov.u32 	%r309, _ZZN3cub18CUB_300001_SM_10006detail6reduce28DeviceReduceSingleTileKernelINS2_10policy_hubIjj11max_functorIjEE10Policy1000EPjS9_iS6_jjN4cuda3std3__410__identityEEEvT0_T1_T2_T3_T4_T6_E12temp_storage;
	add.s32 	%r310, %r309, %r308;
	st.shared.u32 	[%r310+8], %r686;
$L__BB33_54:
	bar.sync 	0;
	setp.ne.s32 	%p34, %r62, 0;
	@%p34 bra 	$L__BB33_72;
	setp.gt.s32 	%p35, %r124, 32;
	ld.shared.u32 	%r311, [_ZZN3cub18CUB_300001_SM_10006detail6reduce28DeviceReduceSingleTileKernelINS2_10policy_hubIjj11max_functorIjEE10Policy1000EPjS9_iS6_jjN4cuda3std3__410__identityEEEvT0_T1_T2_T3_T4_T6_E12temp_storage+12];
	max.u32 	%r312, %r686, %r311;
	selp.b32 	%r313, %r312, %r686, %p35;
	setp.gt.s32 	%p36, %r124, 64;
	ld.shared.u32 	%r314, [_ZZN3cub18CUB_300001_SM_10006detail6reduce28DeviceReduceSingleTileKernelINS2_10policy_hubIjj11max_functorIjEE10Policy1000EPjS9_iS6_jjN4cuda3std3__410__identityEEEvT0_T1_T2_T3_T4_T6_E12temp_storage+16];
	max.u32 	%r315, %r313, %r314;
	selp.b32 	%r316, %r315, %r313, %p36;
	setp.gt.s32 	%p37, %r124, 96;
	ld.shared.u32 	%r317, [_ZZN3cub18CUB_300001_SM_10006detail6reduce28DeviceReduceSingleTileKernelINS2_10policy_hubIjj11max_functorIjEE10Policy1000EPjS9_iS6_jjN4cuda3std3__410__identityEEEvT0_T1_T2_T3_T4_T6_E12temp_storage+20];
	max.u32 	%r318, %r316, %r317;
	selp.b32 	%r319, %r318, %r316, %p37;
	setp.gt.s32 	%p38, %r124, 128;
	ld.shared.u32 	%r320, [_ZZN3cub18CUB_300001_SM_10006detail6reduce28DeviceReduceSingleTileKernelINS2_10policy_hubIjj11max_functorIjEE10Policy1000EPjS9_iS6_jjN4cuda3std3__410__identityEEEvT0_T1_T2_T3_T4_T6_E12temp_storage+24];
	max.u32 	%r321, %r319, %r320;
	selp.b32 	%r322, %r321, %r319, %p38;
	setp.gt.s32 	%p39, %r124, 160;
	ld.shared.u32 	%r323, [_ZZN3cub18CUB_300001_SM_10006detail6reduce28DeviceReduceSingleTileKernelINS2_10policy_hubIjj11max_functorIjEE10Policy1000EPjS9_iS6_jjN4cuda3std3__410__identityEEEvT0_T1_T2_T3_T4_T6_E12temp_storage+28];
	max.u32 	%r324, %r322, %r323;
	selp.b32 	%r325, %r324, %r322, %p39;
	setp.gt.s32 	%p40, %r124, 192;
	ld.shared.u32 	%r326, [_ZZN3cub18CUB_300001_SM_10006detail6reduce28DeviceReduceSingleTileKernelINS2_10policy_hubIjj11max_functorIjEE10Policy1000EPjS9_iS6_jjN4cuda3std3__410__identityEEEvT0_T1_T2_T3_T4_T6_E12temp_storage+32];
	max.u32 	%r327, %r325, %r326;
	selp.b32 	%r328, %r327, %r325, %p40;
	setp.gt.s32 	%p41, %r124, 224;
	ld.shared.u32 	%r329, [_ZZN3cub18CUB_300001_SM_10006detail6reduce28DeviceReduceSingleTileKernelINS2_10policy_hubIjj11max_functorIjEE10Policy1000EPjS9_iS6_jjN4cuda3std3__410__identityEEEvT0_T1_T2_T3_T4_T6_E12temp_storage+36];
	max.u32 	%r330, %r328, %r329;
	selp.b32 	%r686, %r330, %r328, %p41;
	bra.uni 	$L__BB33_72;
$L__BB33_56:
	mov.u32 	%r88, %tid.x;
	mul.wide.u32 	%rd35, %r88, 4;
	add.s64 	%rd19, %rd16, %rd35;
	// begin inline asm
	ld.global.nc.u32 %r126, [%rd19];
	// end inline asm
	add.s64 	%rd20, %rd19, 1024;
	// begin inline asm
	ld.global.nc.u32 %r127, [%rd20];
	// end inline asm
	add.s64 	%rd21, %rd19, 2048;
	// begin inline asm
	ld.global.nc.u32 %r128, [%rd21];
	// end inline asm
	add.s64 	%rd22, %rd19, 3072;
	// begin inline asm
	ld.global.nc.u32 %r129, [%rd22];
	// end inline asm
	add.s64 	%rd23, %rd19, 4096;
	// begin inline asm
	ld.global.nc.u32 %r130, [%rd23];
	// end inline asm
	add.s64 	%rd24, %rd19, 5120;
	// begin inline asm
	ld.global.nc.u32 %r131, [%rd24];
	// end inline asm
	add.s64 	%rd25, %rd19, 6144;
	// begin inline asm
	ld.global.nc.u32 %r132, [%rd25];
	// end inline asm
	add.s64 	%rd26, %rd19, 7168;
	// begin inline asm
	ld.global.nc.u32 %r133, [%rd26];
	// end inline asm
	add.s64 	%rd27, %rd19, 8192;
	// begin inline asm
	ld.global.nc.u32 %r134, [%rd27];
	// end inline asm
	add.s64 	%rd28, %rd19, 9216;
	// begin inline asm
	ld.global.nc.u32 %r135, [%rd28];
	// end inline asm
	add.s64 	%rd29, %rd19, 10240;
	// begin inline asm
	ld.global.nc.u32 %r136, [%rd29];
	// end inline asm
	add.s64 	%rd30, %rd19, 11264;
	// begin inline asm
	ld.global.nc.u32 %r137, [%rd30];
	// end inline asm
	add.s64 	%rd31, %rd19, 12288;
	// begin inline asm
	ld.global.nc.u32 %r138, [%rd31];
	// end inline asm
	add.s64 	%rd32, %rd19, 13312;
	// begin inline asm
	ld.global.nc.u32 %r139, [%rd32];
	// end inline asm
	add.s64 	%rd33, %rd19, 14336;
	// begin inline asm
	ld.global.nc.u32 %r140, [%rd33];
	// end inline asm
	add.s64 	%rd34, %rd19, 15360;
	// begin inline asm
	ld.global.nc.u32 %r141, [%rd34];
	// end inline asm
	max.u32 	%r143, %r126, %r127;
	max.u32 	%r144, %r143, %r128;
	max.u32 	%r145, %r144, %r129;
	max.u32 	%r146, %r145, %r130;
	max.u32 	%r147, %r146, %r131;
	max.u32 	%r148, %r147, %r132;
	max.u32 	%r149, %r148, %r133;
	max.u32 	%r150, %r149, %r134;
	max.u32 	%r151, %r150, %r135;
	max.u32 	%r152, %r151, %r136;
	max.u32 	%r153, %r152, %r137;
	max.u32 	%r154, %r153, %r138;
	max.u32 	%r155, %r154, %r139;
	max.u32 	%r156, %r155, %r140;
	max.u32 	%r685, %r156, %r141;
	setp.lt.u32 	%p4, %r124, 8192;
	mov.b32 	%r674, 4096;
	@%p4 bra 	$L__BB33_60;
	add.s32 	%r90, %r124, -4096;
	mov.b32 	%r674, 4096;
$L__BB33_58:
	mul.wide.s32 	%rd52, %r674, 4;
	add.s64 	%rd36, %rd19, %rd52;
	// begin inline asm
	ld.global.nc.u32 %r158, [%rd36];
	// end inline asm
	add.s64 	%rd37, %rd36, 1024;
	// begin inline asm
	ld.global.nc.u32 %r159, [%rd37];
	// end inline asm
	add.s64 	%rd38, %rd36, 2048;
	// begin inline asm
	ld.global.nc.u32 %r160, [%rd38];
	// end inline asm
	add.s64 	%rd39, %rd36, 3072;
	// begin inline asm
	ld.global.nc.u32 %r161, [%rd39];
	// end inline asm
	add.s64 	%rd40, %rd36, 4096;
	// begin inline asm
	ld.global.nc.u32 %r162, [%rd40];
	// end inline asm
	add.s64 	%rd41, %rd36, 5120;
	// begin inline asm
	ld.global.nc.u32 %r163, [%rd41];
	// end inline asm
	add.s64 	%rd42, %rd36, 6144;
	// begin inline asm
	ld.global.nc.u32 %r164, [%rd42];
	// end inline asm
	add.s64 	%rd43, %rd36, 7168;
	// begin inline asm
	ld.global.nc.u32 %r165, [%rd43];
	// end inline asm
	add.s64 	%rd44, %rd36, 8192;
	// begin inline asm
	ld.global.nc.u32 %r166, [%rd44];
	// end inline asm
	add.s64 	%rd45, %rd36, 9216;
	// begin inline asm
	ld.global.nc.u32 %r167, [%rd45];
	// end inline asm
	add.s64 	%rd46, %rd36, 10240;
	// begin inline asm
	ld.global.nc.u32 %r168, [%rd46];
	// end inline asm
	add.s64 	%rd47, %rd36, 11264;
	// begin inline asm
	ld.global.nc.u32 %r169, [%rd47];
	// end inline asm
	add.s64 	%rd48, %rd36, 12288;
	// begin inline asm
	ld.global.nc.u32 %r170, [%rd48];
	// end inline asm
	add.s64 	%rd49, %rd36, 13312;
	// begin inline asm
	ld.global.nc.u32 %r171, [%rd49];
	// end inline asm
	add.s64 	%rd50, %rd36, 14336;
	// begin inline asm
	ld.global.nc.u32 %r172, [%rd50];
	// end inline asm
	add.s64 	%rd51, %rd36, 15360;
	// begin inline asm
	ld.global.nc.u32 %r173, [%rd51];
	// end inline asm
	max.u32 	%r174, %r685, %r158;
	max.u32 	%r175, %r174, %r159;
	max.u32 	%r176, %r175, %r160;
	max.u32 	%r177, %r176, %r161;
	max.u32 	%r178, %r177, %r162;
	max.u32 	%r179, %r178, %r163;
	max.u32 	%r180, %r179, %r164;
	max.u32 	%r181, %r180, %r165;
	max.u32 	%r182, %r181, %r166;
	max.u32 	%r183, %r182, %r167;
	max.u32 	%r184, %r183, %r168;
	max.u32 	%r185, %r184, %r169;
	max.u32 	%r186, %r185, %r170;
	max.u32 	%r187, %r186, %r171;
	max.u32 	%r188, %r187, %r172;
	max.u32 	%r685, %r188, %r173;
	sub.s32 	%r189, %r124, %r674;
	setp.lt.s32 	%p5, %r189, 4096;
	@%p5 bra 	$L__BB33_68;
	add.s32 	%r674, %r674, 4096;
	setp.le.s32 	%p6, %r674, %r90;
	@%p6 bra 	$L__BB33_58;
$L__BB33_60:
	setp.le.s32 	%p7, %r124, %r674;
	@%p7 bra 	$L__BB33_68;
	sub.s32 	%r97, %r124, %r674;
	setp.ge.s32 	%p8, %r88, %r97;
	@%p8 bra 	$L__BB33_68;
	not.b32 	%r191, %r88;
	add.s32 	%r192, %r124, %r191;
	sub.s32 	%r98, %r192, %r674;
	and.b32  	%r193, %r98, 768;
	setp.eq.s32 	%p9, %r193, 768;
	mov.u32 	%r679, %r88;
	@%p9 bra 	$L__BB33_65;
	add.s32 	%r676, %r88, %r674;
	shr.u32 	%r194, %r98, 8;
	add.s32 	%r195, %r194, 1;
	and.b32  	%r196, %r195, 3;
	neg.s32 	%r675, %r196;
	mov.u32 	%r679, %r88;
$L__BB33_64:
	.pragma "nounroll";
	mul.wide.u32 	%rd54, %r676, 4;
	add.s64 	%rd53, %rd16, %rd54;
	// begin inline asm
	ld.global.nc.u32 %r197, [%rd53];
	// end inline asm
	max.u32 	%r685, %r685, %r197;
	add.s32 	%r679, %r679, 256;
	add.s32 	%r676, %r676, 256;
	add.s32 	%r675, %r675, 1;
	setp.ne.s32 	%p10, %r675, 0;
	@%p10 bra 	$L__BB33_64;
$L__BB33_65:
	setp.lt.u32 	%p11, %r98, 768;
	@%p11 bra 	$L__BB33_68;
	cvt.u64.u32 	%rd55, %r679;
	cvt.u64.u32 	%rd56, %r674;
	add.s64 	%rd57, %rd55, %rd56;
	shl.b64 	%rd58, %rd57, 2;
	add.s64 	%rd59, %rd58, %rd16;
	add.s64 	%rd124, %rd59, 2048;
	add.s32 	%r682, %r679, %r674;
$L__BB33_67:
	mul.wide.u32 	%rd64, %r682, 4;
	add.s64 	%rd60, %rd16, %rd64;
	// begin inline asm
	ld.global.nc.u32 %r198, [%rd60];
	// end inline asm
	max.u32 	%r202, %r685, %r198;
	add.s64 	%rd61, %rd124, -1024;
	// begin inline asm
	ld.global.nc.u32 %r199, [%rd61];
	// end inline asm
	max.u32 	%r203, %r202, %r199;
	// begin inline asm
	ld.global.nc.u32 %r200, [%rd124];
	// end inline asm
	max.u32 	%r204, %r203, %r200;
	add.s64 	%rd63, %rd124, 1024;
	// begin inline asm
	ld.global.nc.u32 %r201, [%rd63];
	// end inline asm
	max.u32 	%r685, %r204, %r201;
	add.s32 	%r679, %r679, 1024;
	add.s64 	%rd124, %rd124, 4096;
	add.s32 	%r682, %r682, 1024;
	setp.lt.s32 	%p12, %r679, %r97;
	@%p12 bra 	$L__BB33_67;
$L__BB33_68:
	// begin inline asm
	mov.u32 %r205, %laneid;
	// end inline asm
	mov.b32 	%r208, 1;
	mov.b32 	%r229, 31;
	mov.b32 	%r230, -1;
	// begin inline asm
	shfl.sync.down.b32 %r206, %r685, %r208, %r229, %r230;
	// end inline asm
	setp.gt.s32 	%p13, %r205, 30;
	max.u32 	%r231, %r685, %r206;
	selp.b32 	%r212, %r685, %r231, %p13;
	mov.b32 	%r213, 2;
	// begin inline asm
	shfl.sync.down.b32 %r211, %r212, %r213, %r229, %r230;
	// end inline asm
	setp.gt.s32 	%p14, %r205, 29;
	max.u32 	%r232, %r212, %r211;
	selp.b32 	%r217, %r212, %r232, %p14;
	mov.b32 	%r218, 4;
	// begin inline asm
	shfl.sync.down.b32 %r216, %r217, %r218, %r229, %r230;
	// end inline asm
	setp.gt.s32 	%p15, %r205, 27;
	max.u32 	%r233, %r217, %r216;
	selp.b32 	%r222, %r217, %r233, %p15;
	mov.b32 	%r223, 8;
	// begin inline asm
	shfl.sync.down.b32 %r221, %r222, %r223, %r229, %r230;
	// end inline asm
	setp.gt.s32 	%p16, %r205, 23;
	max.u32 	%r234, %r222, %r221;
	selp.b32 	%r227, %r222, %r234, %p16;
	mov.b32 	%r228, 16;
	// begin inline asm
	shfl.sync.down.b32 %r226, %r227, %r228, %r229, %r230;
	// end inline asm
	setp.gt.s32 	%p17, %r205, 15;
	max.u32 	%r120, %r227, %r226;
	selp.b32 	%r686, %r227, %r120, %p17;
	setp.ne.s32 	%p18, %r205, 0;
	@%p18 bra 	$L__BB33_70;
	shr.u32 	%r235, %r88, 3;
	and.b32  	%r236, %r235, 124;
	mov.u32 	%r237, _ZZN3cub18CUB_300001_SM_10006detail6reduce28DeviceReduceSingleTileKernelINS2_10policy_hubIjj11max_functorIjEE10Policy1000EPjS9_iS6_jjN4cuda3std3__410__identityEEEvT0_T1_T2_T3_T4_T6_E12temp_storage;
	add.s32 	%r238, %r237, %r236;
	st.shared.u32 	[%r238+8], %r120;
$L__BB33_70:
	bar.sync 	0;
	setp.ne.s32 	%p19, %r88, 0;
	@%p19 bra 	$L__BB33_72;
	ld.shared.u32 	%r239, [_ZZN3cub18CUB_300001_SM_10006detail6reduce28DeviceReduceSingleTileKernelINS2_10policy_hubIjj11max_functorIjEE10Policy1000EPjS9_iS6_jjN4cuda3std3__410__identityEEEvT0_T1_T2_T3_T4_T6_E12temp_storage+12];
	max.u32 	%r240, %r686, %r239;
	ld.shared.u32 	%r241, [_ZZN3cub18CUB_300001_SM_10006detail6reduce28DeviceReduceSingleTileKernelINS2_10policy_hubIjj11max_functorIjEE10Policy1000EPjS9_iS6_jjN4cuda3std3__410__identityEEEvT0_T1_T2_T3_T4_T6_E12temp_storage+16];
	max.u32 	%r242, %r240, %r241;
	ld.shared.u32 	%r243, [_ZZN3cub18CUB_300001_SM_10006detail6reduce28DeviceReduceSingleTileKernelINS2_10policy_hubIjj11max_functorIjEE10Policy1000EPjS9_iS6_jjN4cuda3std3__410__identityEEEvT0_T1_T2_T3_T4_T6_E12temp_storage+20];
	max.u32 	%r244, %r242, %r243;
	ld.shared.u32 	%r245, [_ZZN3cub18CUB_300001_SM_10006detail6reduce28DeviceReduceSingleTileKernelINS2_10policy_hubIjj11max_functorIjEE10Policy1000EPjS9_iS6_jjN4cuda3std3__410__identityEEEvT0_T1_T2_T3_T4_T6_E12temp_storage+24];
	max.u32 	%r246, %r244, %r245;
	ld.shared.u32 	%r247, [_ZZN3cub18CUB_300001_SM_10006detail6reduce28DeviceReduceSingleTileKernelINS2_10policy_hubIjj11max_functorIjEE10Policy1000EPjS9_iS6_jjN4cuda3std3__410__identityEEEvT0_T1_T2_T3_T4_T6_E12temp_storage+28];
	max.u32 	%r248, %r246, %r247;
	ld.shared.u32 	%r249, [_ZZN3cub18CUB_300001_SM_10006detail6reduce28DeviceReduceSingleTileKernelINS2_10policy_hubIjj11max_functorIjEE10Policy1000EPjS9_iS6_jjN4cuda3std3__410__identityEEEvT0_T1_T2_T3_T4_T6_E12temp_storage+32];
	max.u32 	%r250, %r248, %r249;
	ld.shared.u32 	%r251, [_ZZN3cub18CUB_300001_SM_10006detail6reduce28DeviceReduceSingleTileKernelINS2_10policy_hubIjj11max_functorIjEE10Policy1000EPjS9_iS6_jjN4cuda3std3__410__identityEEEvT0_T1_T2_T3_T4_T6_E12temp_storage+36];
	max.u32 	%r686, %r250, %r251;
$L__BB33_72:
	mov.u32 	%r631, %tid.x;
	setp.ne.s32 	%p95, %r631, 0;
	@%p95 bra 	$L__BB33_74;
	max.u32 	%r632, %r125, %r686;
	st.global.u32 	[%rd1], %r632;
$L__BB33_74:
	ret;

}
	// .globl	_ZN3cub18CUB_300001_SM_10006detail6reduce28DeviceReduceSingleTileKernelINS2_10policy_hubIjy11max_functorIjEE10Policy1000EN6thrust24THRUST_300001_SM_1000_NS6detail15normal_iteratorINSA_10device_ptrIjEEEEPjyS6_jjN4cuda3std3__410__identityEEEvT0_T1_T2_T3_T4_T6_
.visible .entry _ZN3cub18CUB_300001_SM_10006detail6reduce28DeviceReduceSingleTileKernelINS2_10policy_hubIjy11max_functorIjEE10Policy1000EN6thrust24THRUST_300001_SM_1000_NS6detail15normal_iteratorINSA_10device_ptrIjEEEEPjyS6_jjN4cuda3std3__410__identityEEEvT0_T1_T2_T3_T4_T6_(
	.param .align 8 .b8 _ZN3cub18CUB_300001_SM_10006detail6reduce28DeviceReduceSingleTileKernelINS2_10policy_hubIjy11max_functorIjEE10Policy1000EN6thrust24THRUST_300001_SM_1000_NS6detail15normal_iteratorINSA_10device_ptrIjEEEEPjyS6_jjN4cuda3std3__410__identityEEEvT0_T1_T2_T3_T4_T6__param_0[8],
	.param .u64 .ptr .align 1 _ZN3cub18CUB_300001_SM_10006detail6reduce28DeviceReduceSingleTileKernelINS2_10policy_hubIjy11max_functorIjEE10Policy1000EN6thrust24THRUST_300001_SM_1000_NS6detail15normal_iteratorINSA_10device_ptrIjEEEEPjyS6_jjN4cuda3std3__410__identityEEEvT0_T1_T2_T3_T4_T6__param_1,
	.param .u64 _ZN3cub18CUB_300001_SM_10006detail6reduce28DeviceReduceSingleTileKernelINS2_10policy_hubIjy11max_functorIjEE10Policy1000EN6thrust24THRUST_300001_SM_1000_NS6detail15normal_iteratorINSA_10device_ptrIjEEEEPjyS6_jjN4cuda3std3__410__identityEEEvT0_T1_T2_T3_T4_T6__param_2,
	.param .align 1 .b8 _ZN3cub18CUB_300001_SM_10006detail6reduce28DeviceReduceSingleTileKernelINS2_10policy_hubIjy11max_functorIjEE10Policy1000EN6thrust24THRUST_300001_SM_1000_NS6detail15normal_iteratorINSA_10device_ptrIjEEEEPjyS6_jjN4cuda3std3__410__identityEEEvT0_T1_T2_T3_T4_T6__param_3[1],
	.param .u32 _ZN3cub18CUB_300001_SM_10006detail6reduce28DeviceReduceSingleTileKernelINS2_10policy_hubIjy11max_functorIjEE10Policy1000EN6thrust24THRUST_300001_SM_1000_NS6detail15normal_iteratorINSA_10device_ptrIjEEEEPjyS6_jjN4cuda3std3__410__identityEEEvT0_T1_T2_T3_T4_T6__param_4,
	.param .align 1 .b8 _ZN3cub18CUB_300001_SM_10006detail6reduce28DeviceReduceSingleTileKernelINS2_10policy_hubIjy11max_functorIjEE10Policy1000EN6thrust24THRUST_300001_SM_1000_NS6detail15normal_iteratorINSA_10device_ptrIjEEEEPjyS6_jjN4cuda3std3__410__identityEEEvT0_T1_T2_T3_T4_T6__param_5[1]
)
.maxntid 256
.minnctapersm 1
{
	.reg .pred 	%p<59>;
	.reg .b32 	%r<471>;
	.reg .b64 	%rd<56>;
	// demoted variable
	.shared .align 4 .b8 _ZZN3cub18CUB_300001_SM_10006detail6reduce28DeviceReduceSingleTileKernelINS2_10policy_hubIjy11max_functorIjEE10Policy1000EN6thrust24THRUST_300001_SM_1000_NS6detail15normal_iteratorINSA_10device_ptrIjEEEEPjyS6_jjN4cuda3std3__410__identityEEEvT0_T1_T2_T3_T4_T6_E12temp_storage[44];
	ld.param.u64 	%rd18, [_ZN3cub18CUB_300001_SM_10006detail6reduce28DeviceReduceSingleTileKernelINS2_10policy_hubIjy11max_functorIjEE10Policy1000EN6thrust24THRUST_300001_SM_1000_NS6detail15normal_iteratorINSA_10device_ptrIjEEEEPjyS6_jjN4cuda3std3__410__identityEEEvT0_T1_T2_T3_T4_T6__param_0];
	ld.param.u64 	%rd20, [_ZN3cub18CUB_300001_SM_10006detail6reduce28DeviceReduceSingleTileKernelINS2_10policy_hubIjy11max_functorIjEE10Policy1000EN6thrust24THRUST_300001_SM_1000_NS6detail15normal_iteratorINSA_10device_ptrIjEEEEPjyS6_jjN4cuda3std3__410__identityEEEvT0_T1_T2_T3_T4_T6__param_1];
	ld.param.u64 	%rd19, [_ZN3cub18CUB_300001_SM_10006detail6reduce28DeviceReduceSingleTileKernelINS2_10policy_hubIjy11max_functorIjEE10Policy1000EN6thrust24THRUST_300001_SM_1000_NS6detail15normal_iteratorINSA_10device_ptrIjEEEEPjyS6_jjN4cuda3std3__410__identityEEEvT0_T1_T2_T3_T4_T6__param_2];
	ld.param.u32 	%r83, [_ZN3cub18CUB_300001_SM_10006detail6reduce28DeviceReduceSingleTileKernelINS2_10policy_hubIjy11max_functorIjEE10Policy1000EN6thrust24THRUST_300001_SM_1000_NS6detail15normal_iteratorINSA_10device_ptrIjEEEEPjyS6_jjN4cuda3std3__410__identityEEEvT0_T1_T2_T3_T4_T6__param_4];
	cvta.to.global.u64 	%rd1, %rd20;
	setp.ne.s64 	%p1, %rd19, 0;
	@%p1 bra 	$L__BB34_3;
	mov.u32 	%r434, %tid.x;
	setp.ne.s32 	%p58, %r434, 0;
	@%p58 bra 	$L__BB34_51;
	st.global.u32 	[%rd1], %r83;
	bra.uni 	$L__BB34_51;
$L__BB34_3:
	cvta.to.global.u64 	%rd2, %rd18;
	setp.gt.u64 	%p2, %rd19, 4095;
	@%p2 bra 	$L__BB34_28;
	cvt.u32.u64 	%r1, %rd19;
	mov.u32 	%r2, %tid.x;
	setp.ge.u32 	%p24, %r2, %r1;
	mov.b32 	%r452, 0;
	mov.u32 	%r441, %r2;
	@%p24 bra 	$L__BB34_6;
	mul.wide.u32 	%rd41, %r2, 4;
	add.s64 	%rd42, %rd2, %rd41;
	ld.global.u32 	%r452, [%rd42];
	add.s32 	%r441, %r2, 256;
$L__BB34_6:
	setp.ge.u32 	%p25, %r441, %r1;
	@%p25 bra 	$L__BB34_19;
	not.b32 	%r262, %r441;
	add.s32 	%r263, %r262, %r1;
	shr.u32 	%r264, %r263, 8;
	add.s32 	%r7, %r264, 1;
	and.b32  	%r8, %r7, 15;
	setp.lt.u32 	%p26, %r263, 3840;
	@%p26 bra 	$L__BB34_10;
	and.b32  	%r265, %r7, 33554416;
	neg.s32 	%r437, %r265;
	mul.wide.u32 	%rd43, %r441, 4;
	add.s64 	%rd44, %rd43, %rd2;
	add.s64 	%rd51, %rd44, 8192;
$L__BB34_9:
	.pragma "nounroll";
	ld.global.u32 	%r266, [%rd51+-8192];
	max.u32 	%r267, %r452, %r266;
	ld.global.u32 	%r268, [%rd51+-7168];
	max.u32 	%r269, %r267, %r268;
	ld.global.u32 	%r270, [%rd51+-6144];
	max.u32 	%r271, %r269, %r270;
	ld.global.u32 	%r272, [%rd51+-5120];
	max.u32 	%r273, %r271, %r272;
	ld.global.u32 	%r274, [%rd51+-4096];
	max.u32 	%r275, %r273, %r274;
	ld.global.u32 	%r276, [%rd51+-3072];
	max.u32 	%r277, %r275, %r276;
	ld.global.u32 	%r278, [%rd51+-2048];
	max.u32 	%r279, %r277, %r278;
	ld.global.u32 	%r280, [%rd51+-1024];
	max.u32 	%r281, %r279, %r280;
	ld.global.u32 	%r282, [%rd51];
	max.u32 	%r283, %r281, %r282;
	ld.global.u32 	%r284, [%rd51+1024];
	max.u32 	%r285, %r283, %r284;
	ld.global.u32 	%r286, [%rd51+2048];
	max.u32 	%r287, %r285, %r286;
	ld.global.u32 	%r288, [%rd51+3072];
	max.u32 	%r289, %r287, %r288;
	ld.global.u32 	%r290, [%rd51+4096];
	max.u32 	%r291, %r289, %r290;
	ld.global.u32 	%r292, [%rd51+5120];
	max.u32 	%r293, %r291, %r292;
	ld.global.u32 	%r294, [%rd51+6144];
	max.u32 	%r295, %r293, %r294;
	ld.global.u32 	%r296, [%rd51+7168];
	max.u32 	%r452, %r295, %r296;
	add.s32 	%r441, %r441, 4096;
	add.s32 	%r437, %r437, 16;
	add.s64 	%rd51, %rd51, 16384;
	setp.ne.s32 	%p27, %r437, 0;
	@%p27 bra 	$L__BB34_9;
$L__BB34_10:
	setp.eq.s32 	%p28, %r8, 0;
	@%p28 bra 	$L__BB34_19;
	and.b32  	%r19, %r7, 7;
	setp.lt.u32 	%p29, %r8, 8;
	@%p29 bra 	$L__BB34_13;
	mul.wide.s32 	%rd45, %r441, 4;
	add.s64 	%rd46, %rd2, %rd45;
	ld.global.u32 	%r298, [%rd46];
	max.u32 	%r299, %r452, %r298;
	ld.global.u32 	%r300, [%rd46+1024];
	max.u32 	%r301, %r299, %r300;
	ld.global.u32 	%r302, [%rd46+2048];
	max.u32 	%r303, %r301, %r302;
	ld.global.u32 	%r304, [%rd46+3072];
	max.u32 	%r305, %r303, %r304;
	ld.global.u32 	%r306, [%rd46+4096];
	max.u32 	%r307, %r305, %r306;
	ld.global.u32 	%r308, [%rd46+5120];
	max.u32 	%r309, %r307, %r308;
	ld.global.u32 	%r310, [%rd46+6144];
	max.u32 	%r311, %r309, %r310;
	ld.global.u32 	%r312, [%rd46+7168];
	max.u32 	%r452, %r311, %r312;
	add.s32 	%r441, %r441, 2048;
$L__BB34_13:
	setp.eq.s32 	%p30, %r19, 0;
	@%p30 bra 	$L__BB34_19;
	and.b32  	%r25, %r7, 3;
	setp.lt.u32 	%p31, %r19, 4;
	@%p31 bra 	$L__BB34_16;
	mul.wide.s32 	%rd47, %r441, 4;
	add.s64 	%rd48, %rd2, %rd47;
	ld.global.u32 	%r314, [%rd48];
	max.u32 	%r315, %r452, %r314;
	ld.global.u32 	%r316, [%rd48+1024];
	max.u32 	%r317, %r315, %r316;
	ld.global.u32 	%r318, [%rd48+2048];
	max.u32 	%r319, %r317, %r318;
	ld.global.u32 	%r320, [%rd48+3072];
	max.u32 	%r452, %r319, %r320;
	add.s32 	%r441, %r441, 1024;
$L__BB34_16:
	setp.eq.s32 	%p32, %r25, 0;
	@%p32 bra 	$L__BB34_19;
	neg.s32 	%r449, %r25;
$L__BB34_18:
	.pragma "nounroll";
	mul.wide.s32 	%rd49, %r441, 4;
	add.s64 	%rd50, %rd2, %rd49;
	ld.global.u32 	%r321, [%rd50];
	max.u32 	%r452, %r452, %r321;
	add.s32 	%r441, %r441, 256;
	add.s32 	%r449, %r449, 1;
	setp.ne.s32 	%p33, %r449, 0;
	@%p33 bra 	$L__BB34_18;
$L__BB34_19:
	setp.lt.u64 	%p34, %rd19, 256;
	@%p34 bra 	$L__BB34_24;
	// begin inline asm
	mov.u32 %r385, %laneid;
	// end inline asm
	mov.b32 	%r388, 1;
	mov.b32 	%r409, 31;
	mov.b32 	%r410, -1;
	// begin inline asm
	shfl.sync.down.b32 %r386, %r452, %r388, %r409, %r410;
	// end inline asm
	setp.gt.s32 	%p50, %r385, 30;
	max.u32 	%r411, %r452, %r386;
	selp.b32 	%r392, %r452, %r411, %p50;
	mov.b32 	%r393, 2;
	// begin inline asm
	shfl.sync.down.b32 %r391, %r392, %r393, %r409, %r410;
	// end inline asm
	setp.gt.s32 	%p51, %r385, 29;
	max.u32 	%r412, %r392, %r391;
	selp.b32 	%r397, %r392, %r412, %p51;
	mov.b32 	%r398, 4;
	// begin inline asm
	shfl.sync.down.b32 %r396, %r397, %r398, %r409, %r410;
	// end inline asm
	setp.gt.s32 	%p52, %r385, 27;
	max.u32 	%r413, %r397, %r396;
	selp.b32 	%r402, %r397, %r413, %p52;
	mov.b32 	%r403, 8;
	// begin inline asm
	shfl.sync.down.b32 %r401, %r402, %r403, %r409, %r410;
	// end inline asm
	setp.gt.s32 	%p53, %r385, 23;
	max.u32 	%r414, %r402, %r401;
	selp.b32 	%r407, %r402, %r414, %p53;
	mov.b32 	%r408, 16;
	// begin inline asm
	shfl.sync.down.b32 %r406, %r407, %r408, %r409, %r410;
	// end inline asm
	setp.gt.s32 	%p54, %r385, 15;
	max.u32 	%r39, %r407, %r406;
	selp.b32 	%r470, %r407, %r39, %p54;
	setp.ne.s32 	%p55, %r385, 0;
	@%p55 bra 	$L__BB34_22;
	shr.u32 	%r415, %r2, 3;
	and.b32  	%r416, %r415, 124;
	mov.u32 	%r417, _ZZN3cub18CUB_300001_SM_10006detail6reduce28DeviceReduceSingleTileKernelINS2_10policy_hubIjy11max_functorIjEE10Policy1000EN6thrust24THRUST_300001_SM_1000_NS6detail15normal_iteratorINSA_10device_ptrIjEEEEPjyS6_jjN4cuda3std3__410__identityEEEvT0_T1_T2_T3_T4_T6_E12temp_storage;
	add.s32 	%r418, %r417, %r416;
	st.shared.u32 	[%r418+8], %r39;
$L__BB34_22:
	bar.sync 	0;
	setp.ne.s32 	%p56, %r2, 0;
	@%p56 bra 	$L__BB34_49;
	ld.shared.u32 	%r419, [_ZZN3cub18CUB_300001_SM_10006detail6reduce28DeviceReduceSingleTileKernelINS2_10policy_hubIjy11max_functorIjEE10Policy1000EN6thrust24THRUST_300001_SM_1000_NS6detail15normal_iteratorINSA_10device_ptrIjEEEEPjyS6_jjN4cuda3std3__410__identityEEEvT0_T1_T2_T3_T4_T6_E12temp_storage+12];
	max.u32 	%r420, %r470, %r419;
	ld.shared.u32 	%r421, [_ZZN3cub18CUB_300001_SM_10006detail6reduce28DeviceReduceSingleTileKernelINS2_10policy_hubIjy11max_functorIjEE10Policy1000EN6thrust24THRUST_300001_SM_1000_NS6detail15normal_iteratorINSA_10device_ptrIjEEEEPjyS6_jjN4cuda3std3__410__identityEEEvT0_T1_T2_T3_T4_T6_E12temp_storage+16];
	max.u32 	%r422, %r420, %r421;
	ld.shared.u32 	%r423, [_ZZN3cub18CUB_300001_SM_10006detail6reduce28DeviceReduceSingleTileKernelINS2_10policy_hubIjy11max_functorIjEE10Policy1000EN6thrust24THRUST_300001_SM_1000_NS6detail15normal_iteratorINSA_10device_ptrIjEEEEPjyS6_jjN4cuda3std3__410__identityEEEvT0_T1_T2_T3_T4_T6_E12temp_storage+20];
	max.u32 	%r424, %r422, %r423;
	ld.shared.u32 	%r425, [_ZZN3cub18CUB_300001_SM_10006detail6reduce28DeviceReduceSingleTileKernelINS2_10policy_hubIjy11max_functorIjEE10Policy1000EN6thrust24THRUST_300001_SM_1000_NS6detail15normal_iteratorINSA_10device_ptrIjEEEEPjyS6_jjN4cuda3std3__410__identityEEEvT0_T1_T2_T3_T4_T6_E12temp_storage+24];
	max.u32 	%r426, %r424, %r425;
	ld.shared.u32 	%r427, [_ZZN3cub18CUB_300001_SM_10006detail6reduce28DeviceReduceSingleTileKernelINS2_10policy_hubIjy11max_functorIjEE10Policy1000EN6thrust24THRUST_300001_SM_1000_NS6detail15normal_iteratorINSA_10device_ptrIjEEEEPjyS6_jjN4cuda3std3__410__identityEEEvT0_T1_T2_T3_T4_T6_E12temp_storage+28];
	max.u32 	%r428, %r426, %r427;
	ld.shared.u32 	%r429, [_ZZN3cub18CUB_300001_SM_10006detail6reduce28DeviceReduceSingleTileKernelINS2_10policy_hubIjy11max_functorIjEE10Policy1000EN6thrust24THRUST_300001_SM_1000_NS6detail15normal_iteratorINSA_10device_ptrIjEEEEPjyS6_jjN4cuda3std3__410__identityEEEvT0_T1_T2_T3_T4_T6_E12temp_storage+32];
	max.u32 	%r430, %r428, %r429;
	ld.shared.u32 	%r431, [_ZZN3cub18CUB_300001_SM_10006detail6reduce28DeviceReduceSingleTileKernelINS2_10policy_hubIjy11max_functorIjEE10Policy1000EN6thrust24THRUST_300001_SM_1000_NS6detail15normal_iteratorINSA_10device_ptrIjEEEEPjyS6_jjN4cuda3std3__410__identityEEEvT0_T1_T2_T3_T4_T6_E12temp_storage+36];
	max.u32 	%r470, %r430, %r431;
	bra.uni 	$L__BB34_49;
$L__BB34_24:
	// begin inline asm
	mov.u32 %r322, %laneid;
	// end inline asm
	and.b32  	%r348, %r2, 992;
	add.s32 	%r349, %r348, 32;
	setp.gt.u32 	%p35, %r349, %r1;
	not.b32 	%r350, %r348;
	add.s32 	%r351, %r1, %r350;
	selp.b32 	%r346, %r351, 31, %p35;
	mov.b32 	%r325, 1;
	mov.b32 	%r347, -1;
	// begin inline asm
	shfl.sync.down.b32 %r323, %r452, %r325, %r346, %r347;
	// end inline asm
	setp.lt.s32 	%p36, %r322, %r346;
	max.u32 	%r352, %r452, %r323;
	selp.b32 	%r329, %r352, %r452, %p36;
	mov.b32 	%r330, 2;
	// begin inline asm
	shfl.sync.down.b32 %r328, %r329, %r330, %r346, %r347;
	// end inline asm
	add.s32 	%r353, %r322, 2;
	setp.gt.s32 	%p37, %r353, %r346;
	max.u32 	%r354, %r329, %r328;
	selp.b32 	%r334, %r329, %r354, %p37;
	mov.b32 	%r335, 4;
	// begin inline asm
	shfl.sync.down.b32 %r333, %r334, %r335, %r346, %r347;
	// end inline asm
	add.s32 	%r355, %r322, 4;
	setp.gt.s32 	%p38, %r355, %r346;
	max.u32 	%r356, %r334, %r333;
	selp.b32 	%r339, %r334, %r356, %p38;
	mov.b32 	%r340, 8;
	// begin inline asm
	shfl.sync.down.b32 %r338, %r339, %r340, %r346, %r347;
	// end inline asm
	add.s32 	%r357, %r322, 8;
	setp.gt.s32 	%p39, %r357, %r346;
	max.u32 	%r358, %r339, %r338;
	selp.b32 	%r344, %r339, %r358, %p39;
	mov.b32 	%r345, 16;
	// begin inline asm
	shfl.sync.down.b32 %r343, %r344, %r345, %r346, %r347;
	// end inline asm
	add.s32 	%r359, %r322, 16;
	setp.gt.s32 	%p40, %r359, %r346;
	max.u32 	%r360, %r344, %r343;
	selp.b32 	%r470, %r344, %r360, %p40;
	setp.ne.s32 	%p41, %r322, 0;
	@%p41 bra 	$L__BB34_26;
	shr.u32 	%r361, %r2, 3;
	and.b32  	%r362, %r361, 124;
	mov.u32 	%r363, _ZZN3cub18CUB_300001_SM_10006detail6reduce28DeviceReduceSingleTileKernelINS2_10policy_hubIjy11max_functorIjEE10Policy1000EN6thrust24THRUST_300001_SM_1000_NS6detail15normal_iteratorINSA_10device_ptrIjEEEEPjyS6_jjN4cuda3std3__410__identityEEEvT0_T1_T2_T3_T4_T6_E12temp_storage;
	add.s32 	%r364, %r363, %r362;
	st.shared.u32 	[%r364+8], %r470;
$L__BB34_26:
	bar.sync 	0;
	setp.ne.s32 	%p42, %r2, 0;
	@%p42 bra 	$L__BB34_49;
	setp.gt.u64 	%p43, %rd19, 32;
	ld.shared.u32 	%r365, [_ZZN3cub18CUB_300001_SM_10006detail6reduce28DeviceReduceSingleTileKernelINS2_10policy_hubIjy11max_functorIjEE10Policy1000EN6thrust24THRUST_300001_SM_1000_NS6detail15normal_iteratorINSA_10device_ptrIjEEEEPjyS6_jjN4cuda3std3__410__identityEEEvT0_T1_T2_T3_T4_T6_E12temp_storage+12];
	max.u32 	%r366, %r470, %r365;
	selp.b32 	%r367, %r366, %r470, %p43;
	setp.gt.u64 	%p44, %rd19, 64;
	ld.shared.u32 	%r368, [_ZZN3cub18CUB_300001_SM_10006detail6reduce28DeviceReduceSingleTileKernelINS2_10policy_hubIjy11max_functorIjEE10Policy1000EN6thrust24THRUST_300001_SM_1000_NS6detail15normal_iteratorINSA_10device_ptrIjEEEEPjyS6_jjN4cuda3std3__410__identityEEEvT0_T1_T2_T3_T4_T6_E12temp_storage+16];
	max.u32 	%r369, %r367, %r368;
	selp.b32 	%r370, %r369, %r367, %p44;
	setp.gt.u64 	%p45, %rd19, 96;
	ld.shared.u32 	%r371, [_ZZN3cub18CUB_300001_SM_10006detail6reduce28DeviceReduceSingleTileKernelINS2_10policy_hubIjy11max_functorIjEE10Policy1000EN6thrust24THRUST_300001_SM_1000_NS6detail15normal_iteratorINSA_10device_ptrIjEEEEPjyS6_jjN4cuda3std3__410__identityEEEvT0_T1_T2_T3_T4_T6_E12temp_storage+20];
	max.u32 	%r372, %r370, %r371;
	selp.b32 	%r373, %r372, %r370, %p45;
	setp.gt.u64 	%p46, %rd19, 128;
	ld.shared.u32 	%r374, [_ZZN3cub18CUB_300001_SM_10006detail6reduce28DeviceReduceSingleTileKernelINS2_10policy_hubIjy11max_functorIjEE10Policy1000EN6thrust24THRUST_300001_SM_1000_NS6detail15normal_iteratorINSA_10device_ptrIjEEEEPjyS6_jjN4cuda3std3__410__identityEEEvT0_T1_T2_T3_T4_T6_E12temp_storage+24];
	max.u32 	%r375, %r373, %r374;
	selp.b32 	%r376, %r375, %r373, %p46;
	setp.gt.u64 	%p47, %rd19, 160;
	ld.shared.u32 	%r377, [_ZZN3cub18CUB_300001_SM_10006detail6reduce28DeviceReduceSingleTileKernelINS2_10policy_hubIjy11max_functorIjEE10Policy1000EN6thrust24THRUST_300001_SM_1000_NS6detail15normal_iteratorINSA_10device_ptrIjEEEEPjyS6_jjN4cuda3std3__410__identityEEEvT0_T1_T2_T3_T4_T6_E12temp_storage+28];
	max.u32 	%r378, %r376, %r377;
	selp.b32 	%r379, %r378, %r376, %p47;
	setp.gt.u64 	%p48, %rd19, 192;
	ld.shared.u32 	%r380, [_ZZN3cub18CUB_300001_SM_10006detail6reduce28DeviceReduceSingleTileKernelINS2_10policy_hubIjy11max_functorIjEE10Policy1000EN6thrust24THRUST_300001_SM_1000_NS6detail15normal_iteratorINSA_10device_ptrIjEEEEPjyS6_jjN4cuda3std3__410__identityEEEvT0_T1_T2_T3_T4_T6_E12temp_storage+32];
	max.u32 	%r381, %r379, %r380;
	selp.b32 	%r382, %r381, %r379, %p48;
	setp.gt.u64 	%p49, %rd19, 224;
	ld.shared.u32 	%r383, [_ZZN3cub18CUB_300001_SM_10006detail6reduce28DeviceReduceSingleTileKernelINS2_10policy_hubIjy11max_functorIjEE10Policy1000EN6thrust24THRUST_300001_SM_1000_NS6detail15normal_iteratorINSA_10device_ptrIjEEEEPjyS6_jjN4cuda3std3__410__identityEEEvT0_T1_T2_T3_T4_T6_E12temp_storage+36];
	max.u32 	%r384, %r382, %r383;
	selp.b32 	%r470, %r384, %r382, %p49;
	bra.uni 	$L__BB34_49;
$L__BB34_28:
	mov.u32 	%r44, %tid.x;
	cvt.u64.u32 	%rd6, %r44;
	mul.wide.u32 	%rd22, %r44, 4;
	add.s64 	%rd7, %rd2, %rd22;
	ld.global.u32 	%r84, [%rd7];
	ld.global.u32 	%r85, [%rd7+1024];
	ld.global.u32 	%r86, [%rd7+2048];
	ld.global.u32 	%r87, [%rd7+3072];
	ld.global.u32 	%r88, [%rd7+4096];
	ld.global.u32 	%r89, [%rd7+5120];
	ld.global.u32 	%r90, [%rd7+6144];
	ld.global.u32 	%r91, [%rd7+7168];
	ld.global.u32 	%r92, [%rd7+8192];
	ld.global.u32 	%r93, [%rd7+9216];
	ld.global.u32 	%r94, [%rd7+10240];
	ld.global.u32 	%r95, [%rd7+11264];
	ld.global.u32 	%r96, [%rd7+12288];
	ld.global.u32 	%r97, [%rd7+13312];
	ld.global.u32 	%r98, [%rd7+14336];
	ld.global.u32 	%r99, [%rd7+15360];
	max.u32 	%r100, %r84, %r85;
	max.u32 	%r101, %r100, %r86;
	max.u32 	%r102, %r101, %r87;
	max.u32 	%r103, %r102, %r88;
	max.u32 	%r104, %r103, %r89;
	max.u32 	%r105, %r104, %r90;
	max.u32 	%r106, %r105, %r91;
	max.u32 	%r107, %r106, %r92;
	max.u32 	%r108, %r107, %r93;
	max.u32 	%r109, %r108, %r94;
	max.u32 	%r110, %r109, %r95;
	max.u32 	%r111, %r110, %r96;
	max.u32 	%r112, %r111, %r97;
	max.u32 	%r113, %r112, %r98;
	max.u32 	%r469, %r113, %r99;
	add.s64 	%rd8, %rd19, -4096;
	setp.lt.u64 	%p3, %rd8, 4096;
	mov.b64 	%rd53, 4096;
	@%p3 bra 	$L__BB34_32;
	mov.b64 	%rd53, 4096;
$L__BB34_30:
	shl.b64 	%rd24, %rd53, 2;
	add.s64 	%rd25, %rd7, %rd24;
	ld.global.u32 	%r114, [%rd25];
	ld.global.u32 	%r115, [%rd25+1024];
	ld.global.u32 	%r116, [%rd25+2048];
	ld.global.u32 	%r117, [%rd25+3072];
	ld.global.u32 	%r118, [%rd25+4096];
	ld.global.u32 	%r119, [%rd25+5120];
	ld.global.u32 	%r120, [%rd25+6144];
	ld.global.u32 	%r121, [%rd25+7168];
	ld.global.u32 	%r122, [%rd25+8192];
	ld.global.u32 	%r123, [%rd25+9216];
	ld.global.u32 	%r124, [%rd25+10240];
	ld.global.u32 	%r125, [%rd25+11264];
	ld.global.u32 	%r126, [%rd25+12288];
	ld.global.u32 	%r127, [%rd25+13312];
	ld.global.u32 	%r128, [%rd25+14336];
	ld.global.u32 	%r129, [%rd25+15360];
	max.u32 	%r130, %r469, %r114;
	max.u32 	%r131, %r130, %r115;
	max.u32 	%r132, %r131, %r116;
	max.u32 	%r133, %r132, %r117;
	max.u32 	%r134, %r133, %r118;
	max.u32 	%r135, %r134, %r119;
	max.u32 	%r136, %r135, %r120;
	max.u32 	%r137, %r136, %r121;
	max.u32 	%r138, %r137, %r122;
	max.u32 	%r139, %r138, %r123;
	max.u32 	%r140, %r139, %r124;
	max.u32 	%r141, %r140, %r125;
	max.u32 	%r142, %r141, %r126;
	max.u32 	%r143, %r142, %r127;
	max.u32 	%r144, %r143, %r128;
	max.u32 	%r469, %r144, %r129;
	sub.s64 	%rd26, %rd19, %rd53;
	setp.lt.u64 	%p4, %rd26, 4096;
	@%p4 bra 	$L__BB34_45;
	add.s64 	%rd53, %rd53, 4096;
	setp.le.u64 	%p5, %rd53, %rd8;
	@%p5 bra 	$L__BB34_30;
$L__BB34_32:
	setp.le.u64 	%p6, %rd19, %rd53;
	cvt.u32.u64 	%r145, %rd53;
	cvt.u32.u64 	%r146, %rd19;
	sub.s32 	%r147, %r146, %r145;
	setp.ge.s32 	%p7, %r44, %r147;
	or.pred  	%p8, %p6, %p7;
	@%p8 bra 	$L__BB34_45;
	not.b32 	%r151, %r44;
	add.s32 	%r152, %r151, %r146;
	sub.s32 	%r154, %r152, %r145;
	shr.u32 	%r155, %r154, 8;
	add.s32 	%r49, %r155, 1;
	and.b32  	%r50, %r49, 15;
	setp.lt.u32 	%p9, %r154, 3840;
	mov.u32 	%r459, %r44;
	@%p9 bra 	$L__BB34_36;
	and.b32  	%r156, %r49, 33554416;
	neg.s32 	%r455, %r156;
	add.s64 	%rd27, %rd53, %rd6;
	shl.b64 	%rd28, %rd27, 2;
	add.s64 	%rd29, %rd28, %rd2;
	add.s64 	%rd54, %rd29, 8192;
	mov.u32 	%r459, %r44;
$L__BB34_35:
	.pragma "nounroll";
	ld.global.u32 	%r157, [%rd54+-8192];
	max.u32 	%r158, %r469, %r157;
	ld.global.u32 	%r159, [%rd54+-7168];
	max.u32 	%r160, %r158, %r159;
	ld.global.u32 	%r161, [%rd54+-6144];
	max.u32 	%r162, %r160, %r161;
	ld.global.u32 	%r163, [%rd54+-5120];
	max.u32 	%r164, %r162, %r163;
	ld.global.u32 	%r165, [%rd54+-4096];
	max.u32 	%r166, %r164, %r165;
	ld.global.u32 	%r167, [%rd54+-3072];
	max.u32 	%r168, %r166, %r167;
	ld.global.u32 	%r169, [%rd54+-2048];
	max.u32 	%r170, %r168, %r169;
	ld.global.u32 	%r171, [%rd54+-1024];
	max.u32 	%r172, %r170, %r171;
	ld.global.u32 	%r173, [%rd54];
	max.u32 	%r174, %r172, %r173;
	ld.global.u32 	%r175, [%rd54+1024];
	max.u32 	%r176, %r174, %r175;
	ld.global.u32 	%r177, [%rd54+2048];
	max.u32 	%r178, %r176, %r177;
	ld.global.u32 	%r179, [%rd54+3072];
	max.u32 	%r180, %r178, %r179;
	ld.global.u32 	%r181, [%rd54+4096];
	max.u32 	%r182, %r180, %r181;
	ld.global.u32 	%r183, [%rd54+5120];
	max.u32 	%r184, %r182, %r183;
	ld.global.u32 	%r185, [%rd54+6144];
	max.u32 	%r186, %r184, %r185;
	ld.global.u32 	%r187, [%rd54+7168];
	max.u32 	%r469, %r186, %r187;
	add.s32 	%r459, %r459, 4096;
	add.s32 	%r455, %r455, 16;
	add.s64 	%rd54, %rd54, 16384;
	setp.ne.s32 	%p10, %r455, 0;
	@%p10 bra 	$L__BB34_35;
$L__BB34_36:
	setp.eq.s32 	%p11, %r50, 0;
	@%p11 bra 	$L__BB34_45;
	and.b32  	%r61, %r49, 7;
	setp.lt.u32 	%p12, %r50, 8;
	@%p12 bra 	$L__BB34_39;
	cvt.u64.u32 	%rd30, %r459;
	add.s64 	%rd31, %rd53, %rd30;
	shl.b64 	%rd32, %rd31, 2;
	add.s64 	%rd33, %rd2, %rd32;
	ld.global.u32 	%r189, [%rd33];
	max.u32 	%r190, %r469, %r189;
	ld.global.u32 	%r191, [%rd33+1024];
	max.u32 	%r192, %r190, %r191;
	ld.global.u32 	%r193, [%rd33+2048];
	max.u32 	%r194, %r192, %r193;
	ld.global.u32 	%r195, [%rd33+3072];
	max.u32 	%r196, %r194, %r195;
	ld.global.u32 	%r197, [%rd33+4096];
	max.u32 	%r198, %r196, %r197;
	ld.global.u32 	%r199, [%rd33+5120];
	max.u32 	%r200, %r198, %r199;
	ld.global.u32 	%r201, [%rd33+6144];
	max.u32 	%r202, %r200, %r201;
	ld.global.u32 	%r203, [%rd33+7168];
	max.u32 	%r469, %r202, %r203;
	add.s32 	%r459, %r459, 2048;
$L__BB34_39:
	setp.eq.s32 	%p13, %r61, 0;
	@%p13 bra 	$L__BB34_45;
	and.b32  	%r67, %r49, 3;
	setp.lt.u32 	%p14, %r61, 4;
	@%p14 bra 	$L__BB34_42;
	cvt.u64.u32 	%rd34, %r459;
	add.s64 	%rd35, %rd53, %rd34;
	shl.b64 	%rd36, %rd35, 2;
	add.s64 	%rd37, %rd2, %rd36;
	ld.global.u32 	%r205, [%rd37];
	max.u32 	%r206, %r469, %r205;
	ld.global.u32 	%r207, [%rd37+1024];
	max.u32 	%r208, %r206, %r207;
	ld.global.u32 	%r209, [%rd37+2048];
	max.u32 	%r210, %r208, %r209;
	ld.global.u32 	%r211, [%rd37+3072];
	max.u32 	%r469, %r210, %r211;
	add.s32 	%r459, %r459, 1024;
$L__BB34_42:
	setp.eq.s32 	%p15, %r67, 0;
	@%p15 bra 	$L__BB34_45;
	cvt.u64.u32 	%rd38, %r459;
	add.s64 	%rd39, %rd53, %rd38;
	shl.b64 	%rd40, %rd39, 2;
	add.s64 	%rd55, %rd2, %rd40;
	neg.s32 	%r467, %r67;
$L__BB34_44:
	.pragma "nounroll";
	ld.global.u32 	%r212, [%rd55];
	max.u32 	%r469, %r469, %r212;
	add.s64 	%rd55, %rd55, 1024;
	add.s32 	%r467, %r467, 1;
	setp.ne.s32 	%p16, %r467, 0;
	@%p16 bra 	$L__BB34_44;
$L__BB34_45:
	// begin inline asm
	mov.u32 %r213, %laneid;
	// end inline asm
	mov.b32 	%r216, 1;
	mov.b32 	%r237, 31;
	mov.b32 	%r238, -1;
	// begin inline asm
	shfl.sync.down.b32 %r214, %r469, %r216, %r237, %r238;
	// end inline asm
	setp.gt.s32 	%p17, %r213, 30;
	max.u32 	%r239, %r469, %r214;
	selp.b32 	%r220, %r469, %r239, %p17;
	mov.b32 	%r221, 2;
	// begin inline asm
	shfl.sync.down.b32 %r219, %r220, %r221, %r237, %r238;
	// end inline asm
	setp.gt.s32 	%p18, %r213, 29;
	max.u32 	%r240, %r220, %r219;
	selp.b32 	%r225, %r220, %r240, %p18;
	mov.b32 	%r226, 4;
	// begin inline asm
	shfl.sync.down.b32 %r224, %r225, %r226, %r237, %r238;
	// end inline asm
	setp.gt.s32 	%p19, %r213, 27;
	max.u32 	%r241, %r225, %r224;
	selp.b32 	%r230, %r225, %r241, %p19;
	mov.b32 	%r231, 8;
	// begin inline asm
	shfl.sync.down.b32 %r229, %r230, %r231, %r237, %r238;
	// end inline asm
	setp.gt.s32 	%p20, %r213, 23;
	max.u32 	%r242, %r230, %r229;
	selp.b32 	%r235, %r230, %r242, %p20;
	mov.b32 	%r236, 16;
	// begin inline asm
	shfl.sync.down.b32 %r234, %r235, %r236, %r237, %r238;
	// end inline asm
	setp.gt.s32 	%p21, %r213, 15;
	max.u32 	%r79, %r235, %r234;
	selp.b32 	%r470, %r235, %r79, %p21;
	setp.ne.s32 	%p22, %r213, 0;
	@%p22 bra 	$L__BB34_47;
	shr.u32 	%r243, %r44, 3;
	and.b32  	%r244, %r243, 124;
	mov.u32 	%r245, _ZZN3cub18CUB_300001_SM_10006detail6reduce28DeviceReduceSingleTileKernelINS2_10policy_hubIjy11max_functorIjEE10Policy1000EN6thrust24THRUST_300001_SM_1000_NS6detail15normal_iteratorINSA_10device_ptrIjEEEEPjyS6_jjN4cuda3std3__410__identityEEEvT0_T1_T2_T3_T4_T6_E12temp_storage;
	add.s32 	%r246, %r245, %r244;
	st.shared.u32 	[%r246+8], %r79;
$L__BB34_47:
	bar.sync 	0;
	setp.ne.s32 	%p23, %r44, 0;
	@%p23 bra 	$L__BB34_49;
	ld.shared.u32 	%r247, [_ZZN3cub18CUB_300001_SM_10006detail6reduce28DeviceReduceSingleTileKernelINS2_10policy_hubIjy11max_functorIjEE10Policy1000EN6thrust24THRUST_300001_SM_1000_NS6detail15normal_iteratorINSA_10device_ptrIjEEEEPjyS6_jjN4cuda3std3__410__identityEEEvT0_T1_T2_T3_T4_T6_E12temp_storage+12];
	max.u32 	%r248, %r470, %r247;
	ld.shared.u32 	%r249, [_ZZN3cub18CUB_300001_SM_10006detail6reduce28DeviceReduceSingleTileKernelINS2_10policy_hubIjy11max_functorIjEE10Policy1000EN6thrust24THRUST_300001_SM_1000_NS6detail15normal_iteratorINSA_10device_ptrIjEEEEPjyS6_jjN4cuda3std3__410__identityEEEvT0_T1_T2_T3_T4_T6_E12temp_storage+16];
	max.u32 	%r250, %r248, %r249;
	ld.shared.u32 	%r251, [_ZZN3cub18CUB_300001_SM_10006detail6reduce28DeviceReduceSingleTileKernelINS2_10policy_hubIjy11max_functorIjEE10Policy1000EN6thrust24THRUST_300001_SM_1000_NS6detail15normal_iteratorINSA_10device_ptrIjEEEEPjyS6_jjN4cuda3std3__410__identityEEEvT0_T1_T2_T3_T4_T6_E12temp_storage+20];
	max.u32 	%r252, %r250, %r251;
	ld.shared.u32 	%r253, [_ZZN3cub18CUB_300001_SM_10006detail6reduce28DeviceReduceSingleTileKernelINS2_10policy_hubIjy11max_functorIjEE10Policy1000EN6thrust24THRUST_300001_SM_1000_NS6detail15normal_iteratorINSA_10device_ptrIjEEEEPjyS6_jjN4cuda3std3__410__identityEEEvT0_T1_T2_T3_T4_T6_E12temp_storage+24];
	max.u32 	%r254, %r252, %r253;
	ld.shared.u32 	%r255, [_ZZN3cub18CUB_300001_SM_10006detail6reduce28DeviceReduceSingleTileKernelINS2_10policy_hubIjy11max_functorIjEE10Policy1000EN6thrust24THRUST_300001_SM_1000_NS6detail15normal_iteratorINSA_10device_ptrIjEEEEPjyS6_jjN4cuda3std3__410__identityEEEvT0_T1_T2_T3_T4_T6_E12temp_storage+28];
	max.u32 	%r256, %r254, %r255;
	ld.shared.u32 	%r257, [_ZZN3cub18CUB_300001_SM_10006detail6reduce28DeviceReduceSingleTileKernelINS2_10policy_hubIjy11max_functorIjEE10Policy1000EN6thrust24THRUST_300001_SM_1000_NS6detail15normal_iteratorINSA_10device_ptrIjEEEEPjyS6_jjN4cuda3std3__410__identityEEEvT0_T1_T2_T3_T4_T6_E12temp_storage+32];
	max.u32 	%r258, %r256, %r257;
	ld.shared.u32 	%r259, [_ZZN3cub18CUB_300001_SM_10006detail6reduce28DeviceReduceSingleTileKernelINS2_10policy_hubIjy11max_functorIjEE10Policy1000EN6thrust24THRUST_300001_SM_1000_NS6detail15normal_iteratorINSA_10device_ptrIjEEEEPjyS6_jjN4cuda3std3__410__identityEEEvT0_T1_T2_T3_T4_T6_E12temp_storage+36];
	max.u32 	%r470, %r258, %r259;
$L__BB34_49:
	mov.u32 	%r432, %tid.x;
	setp.ne.s32 	%p57, %r432, 0;
	@%p57 bra 	$L__BB34_51;
	max.u32 	%r433, %r83, %r470;
	st.global.u32 	[%rd1], %r433;
$L__BB34_51:
	ret;

}
	// .globl	_ZN3cub18CUB_300001_SM_10006detail6reduce18DeviceReduceKernelINS2_10policy_hubIjy11max_functorIjEE10Policy1000EN6thrust24THRUST_300001_SM_1000_NS6detail15normal_iteratorINSA_10device_ptrIjEEEEyS6_jN4cuda3std3__410__identityEEEvT0_PT3_T1_NS0_13GridEvenShareISN_EET2_T4_
.visible .entry _ZN3cub18CUB_300001_SM_10006detail6reduce18DeviceReduceKernelINS2_10policy_hubIjy11max_functorIjEE10Policy1000EN6thrust24THRUST_300001_SM_1000_NS6detail15normal_iteratorINSA_10device_ptrIjEEEEyS6_jN4cuda3std3__410__identityEEEvT0_PT3_T1_NS0_13GridEvenShareISN_EET2_T4_(
	.param .align 8 .b8 _ZN3cub18CUB_300001_SM_10006detail6reduce18DeviceReduceKernelINS2_10policy_hubIjy11max_functorIjEE10Policy1000EN6thrust24THRUST_300001_SM_1000_NS6detail15normal_iteratorINSA_10device_ptrIjEEEEyS6_jN4cuda3std3__410__identityEEEvT0_PT3_T1_NS0_13GridEvenShareISN_EET2_T4__param_0[8],
	.param .u64 .ptr .align 1 _ZN3cub18CUB_300001_SM_10006detail6reduce18DeviceReduceKernelINS2_10policy_hubIjy11max_functorIjEE10Policy1000EN6thrust24THRUST_300001_SM_1000_NS6detail15normal_iteratorINSA_10device_ptrIjEEEEyS6_jN4cuda3std3__410__identityEEEvT0_PT3_T1_NS0_13GridEvenShareISN_EET2_T4__param_1,
	.param .u64 _ZN3cub18CUB_300001_SM_10006detail6reduce18DeviceReduceKernelINS2_10policy_hubIjy11max_functorIjEE10Policy1000EN6thrust24THRUST_300001_SM_1000_NS6detail15normal_iteratorINSA_10device_ptrIjEEEEyS6_jN4cuda3std3__410__identityEEEvT0_PT3_T1_NS0_13GridEvenShareISN_EET2_T4__param_2,
	.param .align 8 .b8 _ZN3cub18CUB_300001_SM_10006detail6reduce18DeviceReduceKernelINS2_10policy_hubIjy11max_functorIjEE10Policy1000EN6thrust24THRUST_300001_SM_1000_NS6detail15normal_iteratorINSA_10device_ptrIjEEEEyS6_jN4cuda3std3__410__identityEEEvT0_PT3_T1_NS0_13GridEvenShareISN_EET2_T4__param_3[72],
	.param .align 1 .b8 _ZN3cub18CUB_300001_SM_10006detail6reduce18DeviceReduceKernelINS2_10policy_hubIjy11max_functorIjEE10Policy1000EN6thrust24THRUST_300001_SM_1000_NS6detail15normal_iteratorINSA_10device_ptrIjEEEEyS6_jN4cuda3std3__410__identityEEEvT0_PT3_T1_NS0_13GridEvenShareISN_EET2_T4__param_4[1],
	.param .align 1 .b8 _ZN3cub18CUB_300001_SM_10006detail6reduce18DeviceReduceKernelINS2_10policy_hubIjy11max_functorIjEE10Policy1000EN6thrust24THRUST_300001_SM_1000_NS6detail15normal_iteratorINSA_10device_ptrIjEEEEyS6_jN4cuda3std3__410__identityEEEvT0_PT3_T1_NS0_13GridEvenShareISN_EET2_T4__param_5[1]
)
.maxntid 256
{
	.reg .pred 	%p<57>;
	.reg .b16 	%rs<4>;
	.reg .b32 	%r<502>;
	.reg .b64 	%rd<78>;
	// demoted variable
	.shared .align 4 .b8 _ZZN3cub18CUB_300001_SM_10006detail6reduce18DeviceReduceKernelINS2_10policy_hubIjy11max_functorIjEE10Policy1000EN6thrust24THRUST_300001_SM_1000_NS6detail15normal_iteratorINSA_10device_ptrIjEEEEyS6_jN4cuda3std3__410__identityEEEvT0_PT3_T1_NS0_13GridEvenShareISN_EET2_T4_E12temp_storage[44];
	ld.param.u64 	%rd1, [_ZN3cub18CUB_300001_SM_10006detail6reduce18DeviceReduceKernelINS2_10policy_hubIjy11max_functorIjEE10Policy1000EN6thrust24THRUST_300001_SM_1000_NS6detail15normal_iteratorINSA_10device_ptrIjEEEEyS6_jN4cuda3std3__410__identityEEEvT0_PT3_T1_NS0_13GridEvenShareISN_EET2_T4__param_3+32];
	ld.param.u32 	%r1, [_ZN3cub18CUB_300001_SM_10006detail6reduce18DeviceReduceKernelINS2_10policy_hubIjy11max_functorIjEE10Policy1000EN6thrust24THRUST_300001_SM_1000_NS6detail15normal_iteratorINSA_10device_ptrIjEEEEyS6_jN4cuda3std3__410__identityEEEvT0_PT3_T1_NS0_13GridEvenShareISN_EET2_T4__param_3+40];
	ld.param.u64 	%rd25, [_ZN3cub18CUB_300001_SM_10006detail6reduce18DeviceReduceKernelINS2_10policy_hubIjy11max_functorIjEE10Policy1000EN6thrust24THRUST_300001_SM_1000_NS6detail15normal_iteratorINSA_10device_ptrIjEEEEyS6_jN4cuda3std3__410__identityEEEvT0_PT3_T1_NS0_13GridEvenShareISN_EET2_T4__param_0];
	cvta.to.global.u64 	%rd2, %rd25;
	mov.u32 	%r2, %ctaid.x;
	shl.b32 	%r90, %r1, 12;
	cvt.s64.s32 	%rd3, %r90;
	shl.b32 	%r91, %r2, 12;
	cvt.u64.u32 	%rd4, %r91;
	sub.s64 	%rd5, %rd1, %rd4;
	setp.gt.u64 	%p1, %rd5, 4095;
	@%p1 bra 	$L__BB35_25;
	cvt.u32.u64 	%r288, %rd4;
	cvt.u32.u64 	%r3, %rd1;
	sub.s32 	%r4, %r3, %r288;
	mov.u32 	%r5, %tid.x;
	setp.ge.s32 	%p23, %r5, %r4;
	mov.b32 	%r482, 0;
	mov.u32 	%r471, %r5;
	@%p23 bra 	$L__BB35_3;
	add.s32 	%r290, %r288, %r5;
	mul.wide.u32 	%rd51, %r290, 4;
	add.s64 	%rd52, %rd2, %rd51;
	ld.global.u32 	%r482, [%rd52];
	add.s32 	%r471, %r5, 256;
$L__BB35_3:
	setp.ge.s32 	%p24, %r471, %r4;
	@%p24 bra 	$L__BB35_16;
	not.b32 	%r293, %r471;
	add.s32 	%r294, %r293, %r3;
	sub.s32 	%r295, %r294, %r288;
	shr.u32 	%r296, %r295, 8;
	add.s32 	%r10, %r296, 1;
	and.b32  	%r11, %r10, 15;
	setp.lt.u32 	%p25, %r295, 3840;
	@%p25 bra 	$L__BB35_7;
	and.b32  	%r297, %r10, 33554416;
	neg.s32 	%r467, %r297;
	mul.wide.u32 	%rd53, %r2, 16384;
	mul.wide.u32 	%rd54, %r471, 4;
	or.b64  	%rd55, %rd53, %rd54;
	add.s64 	%rd56, %rd55, %rd2;
	add.s64 	%rd72, %rd56, 8192;
$L__BB35_6:
	.pragma "nounroll";
	ld.global.u32 	%r298, [%rd72+-8192];
	max.u32 	%r299, %r482, %r298;
	ld.global.u32 	%r300, [%rd72+-7168];
	max.u32 	%r301, %r299, %r300;
	ld.global.u32 	%r302, [%rd72+-6144];
	max.u32 	%r303, %r301, %r302;
	ld.global.u32 	%r304, [%rd72+-5120];
	max.u32 	%r305, %r303, %r304;
	ld.global.u32 	%r306, [%rd72+-4096];
	max.u32 	%r307, %r305, %r306;
	ld.global.u32 	%r308, [%rd72+-3072];
	max.u32 	%r309, %r307, %r308;
	ld.global.u32 	%r310, [%rd72+-2048];
	max.u32 	%r311, %r309, %r310;
	ld.global.u32 	%r312, [%rd72+-1024];
	max.u32 	%r313, %r311, %r312;
	ld.global.u32 	%r314, [%rd72];
	max.u32 	%r315, %r313, %r314;
	ld.global.u32 	%r316, [%rd72+1024];
	max.u32 	%r317, %r315, %r316;
	ld.global.u32 	%r318, [%rd72+2048];
	max.u32 	%r319, %r317, %r318;
	ld.global.u32 	%r320, [%rd72+3072];
	max.u32 	%r321, %r319, %r320;
	ld.global.u32 	%r322, [%rd72+4096];
	max.u32 	%r323, %r321, %r322;
	ld.global.u32 	%r324, [%rd72+5120];
	max.u32 	%r325, %r323, %r324;
	ld.global.u32 	%r326, [%rd72+6144];
	max.u32 	%r327, %r325, %r326;
	ld.global.u32 	%r328, [%rd72+7168];
	max.u32 	%r482, %r327, %r328;
	add.s32 	%r471, %r471, 4096;
	add.s32 	%r467, %r467, 16;
	add.s64 	%rd72, %rd72, 16384;
	setp.ne.s32 	%p26, %r467, 0;
	@%p26 bra 	$L__BB35_6;
$L__BB35_7:
	setp.eq.s32 	%p27, %r11, 0;
	@%p27 bra 	$L__BB35_16;
	and.b32  	%r22, %r10, 7;
	setp.lt.u32 	%p28, %r11, 8;
	@%p28 bra 	$L__BB35_10;
	cvt.s64.s32 	%rd57, %r471;
	add.s64 	%rd58, %rd57, %rd4;
	shl.b64 	%rd59, %rd58, 2;
	add.s64 	%rd60, %rd2, %rd59;
	ld.global.u32 	%r330, [%rd60];
	max.u32 	%r331, %r482, %r330;
	ld.global.u32 	%r332, [%rd60+1024];
	max.u32 	%r333, %r331, %r332;
	ld.global.u32 	%r334, [%rd60+2048];
	max.u32 	%r335, %r333, %r334;
	ld.global.u32 	%r336, [%rd60+3072];
	max.u32 	%r337, %r335, %r336;
	ld.global.u32 	%r338, [%rd60+4096];
	max.u32 	%r339, %r337, %r338;
	ld.global.u32 	%r340, [%rd60+5120];
	max.u32 	%r341, %r339, %r340;
	ld.global.u32 	%r342, [%rd60+6144];
	max.u32 	%r343, %r341, %r342;
	ld.global.u32 	%r344, [%rd60+7168];
	max.u32 	%r482, %r343, %r344;
	add.s32 	%r471, %r471, 2048;
$L__BB35_10:
	setp.eq.s32 	%p29, %r22, 0;
	@%p29 bra 	$L__BB35_16;
	and.b32  	%r28, %r10, 3;
	setp.lt.u32 	%p30, %r22, 4;
	@%p30 bra 	$L__BB35_13;
	cvt.s64.s32 	%rd61, %r471;
	add.s64 	%rd62, %rd61, %rd4;
	shl.b64 	%rd63, %rd62, 2;
	add.s64 	%rd64, %rd2, %rd63;
	ld.global.u32 	%r346, [%rd64];
	max.u32 	%r347, %r482, %r346;
	ld.global.u32 	%r348, [%rd64+1024];
	max.u32 	%r349, %r347, %r348;
	ld.global.u32 	%r350, [%rd64+2048];
	max.u32 	%r351, %r349, %r350;
	ld.global.u32 	%r352, [%rd64+3072];
	max.u32 	%r482, %r351, %r352;
	add.s32 	%r471, %r471, 1024;
$L__BB35_13:
	setp.eq.s32 	%p31, %r28, 0;
	@%p31 bra 	$L__BB35_16;
	mul.wide.u32 	%rd65, %r2, 16384;
	add.s64 	%rd9, %rd2, %rd65;
	neg.s32 	%r479, %r28;
$L__BB35_15:
	.pragma "nounroll";
	mul.wide.s32 	%rd66, %r471, 4;
	add.s64 	%rd67, %rd9, %rd66;
	ld.global.u32 	%r353, [%rd67];
	max.u32 	%r482, %r482, %r353;
	add.s32 	%r471, %r471, 256;
	add.s32 	%r479, %r479, 1;
	setp.ne.s32 	%p32, %r479, 0;
	@%p32 bra 	$L__BB35_15;
$L__BB35_16:
	setp.lt.s32 	%p33, %r4, 256;
	@%p33 bra 	$L__BB35_21;
	// begin inline asm
	mov.u32 %r417, %laneid;
	// end inline asm
	mov.b32 	%r420, 1;
	mov.b32 	%r441, 31;
	mov.b32 	%r442, -1;
	// begin inline asm
	shfl.sync.down.b32 %r418, %r482, %r420, %r441, %r442;
	// end inline asm
	setp.gt.s32 	%p49, %r417, 30;
	max.u32 	%r443, %r482, %r418;
	selp.b32 	%r424, %r482, %r443, %p49;
	mov.b32 	%r425, 2;
	// begin inline asm
	shfl.sync.down.b32 %r423, %r424, %r425, %r441, %r442;
	// end inline asm
	setp.gt.s32 	%p50, %r417, 29;
	max.u32 	%r444, %r424, %r423;
	selp.b32 	%r429, %r424, %r444, %p50;
	mov.b32 	%r430, 4;
	// begin inline asm
	shfl.sync.down.b32 %r428, %r429, %r430, %r441, %r442;
	// end inline asm
	setp.gt.s32 	%p51, %r417, 27;
	max.u32 	%r445, %r429, %r428;
	selp.b32 	%r434, %r429, %r445, %p51;
	mov.b32 	%r435, 8;
	// begin inline asm
	shfl.sync.down.b32 %r433, %r434, %r435, %r441, %r442;
	// end inline asm
	setp.gt.s32 	%p52, %r417, 23;
	max.u32 	%r446, %r434, %r433;
	selp.b32 	%r439, %r434, %r446, %p52;
	mov.b32 	%r440, 16;
	// begin inline asm
	shfl.sync.down.b32 %r438, %r439, %r440, %r441, %r442;
	// end inline asm
	setp.gt.s32 	%p53, %r417, 15;
	max.u32 	%r42, %r439, %r438;
	selp.b32 	%r501, %r439, %r42, %p53;
	setp.ne.s32 	%p54, %r417, 0;
	@%p54 bra 	$L__BB35_19;
	shr.u32 	%r447, %r5, 3;
	and.b32  	%r448, %r447, 124;
	mov.u32 	%r449, _ZZN3cub18CUB_300001_SM_10006detail6reduce18DeviceReduceKernelINS2_10policy_hubIjy11max_functorIjEE10Policy1000EN6thrust24THRUST_300001_SM_1000_NS6detail15normal_iteratorINSA_10device_ptrIjEEEEyS6_jN4cuda3std3__410__identityEEEvT0_PT3_T1_NS0_13GridEvenShareISN_EET2_T4_E12temp_storage;
	add.s32 	%r450, %r449, %r448;
	st.shared.u32 	[%r450+8], %r42;
$L__BB35_19:
	bar.sync 	0;
	setp.ne.s32 	%p55, %r5, 0;
	@%p55 bra 	$L__BB35_46;
	ld.shared.u32 	%r451, [_ZZN3cub18CUB_300001_SM_10006detail6reduce18DeviceReduceKernelINS2_10policy_hubIjy11max_functorIjEE10Policy1000EN6thrust24THRUST_300001_SM_1000_NS6detail15normal_iteratorINSA_10device_ptrIjEEEEyS6_jN4cuda3std3__410__identityEEEvT0_PT3_T1_NS0_13GridEvenShareISN_EET2_T4_E12temp_storage+12];
	max.u32 	%r452, %r501, %r451;
	ld.shared.u32 	%r453, [_ZZN3cub18CUB_300001_SM_10006detail6reduce18DeviceReduceKernelINS2_10policy_hubIjy11max_functorIjEE10Policy1000EN6thrust24THRUST_300001_SM_1000_NS6detail15normal_iteratorINSA_10device_ptrIjEEEEyS6_jN4cuda3std3__410__identityEEEvT0_PT3_T1_NS0_13GridEvenShareISN_EET2_T4_E12temp_storage+16];
	max.u32 	%r454, %r452, %r453;
	ld.shared.u32 	%r455, [_ZZN3cub18CUB_300001_SM_10006detail6reduce18DeviceReduceKernelINS2_10policy_hubIjy11max_functorIjEE10Policy1000EN6thrust24THRUST_300001_SM_1000_NS6detail15normal_iteratorINSA_10device_ptrIjEEEEyS6_jN4cuda3std3__410__identityEEEvT0_PT3_T1_NS0_13GridEvenShareISN_EET2_T4_E12temp_storage+20];
	max.u32 	%r456, %r454, %r455;
	ld.shared.u32 	%r457, [_ZZN3cub18CUB_300001_SM_10006detail6reduce18DeviceReduceKernelINS2_10policy_hubIjy11max_functorIjEE10Policy1000EN6thrust24THRUST_300001_SM_1000_NS6detail15normal_iteratorINSA_10device_ptrIjEEEEyS6_jN4cuda3std3__410__identityEEEvT0_PT3_T1_NS0_13GridEvenShareISN_EET2_T4_E12temp_storage+24];
	max.u32 	%r458, %r456, %r457;
	ld.shared.u32 	%r459, [_ZZN3cub18CUB_300001_SM_10006detail6reduce18DeviceReduceKernelINS2_10policy_hubIjy11max_functorIjEE10Policy1000EN6thrust24THRUST_300001_SM_1000_NS6detail15normal_iteratorINSA_10device_ptrIjEEEEyS6_jN4cuda3std3__410__identityEEEvT0_PT3_T1_NS0_13GridEvenShareISN_EET2_T4_E12temp_storage+28];
	max.u32 	%r460, %r458, %r459;
	ld.shared.u32 	%r461, [_ZZN3cub18CUB_300001_SM_10006detail6reduce18DeviceReduceKernelINS2_10policy_hubIjy11max_functorIjEE10Policy1000EN6thrust24THRUST_300001_SM_1000_NS6detail15normal_iteratorINSA_10device_ptrIjEEEEyS6_jN4cuda3std3__410__identityEEEvT0_PT3_T1_NS0_13GridEvenShareISN_EET2_T4_E12temp_storage+32];
	max.u32 	%r462, %r460, %r461;
	ld.shared.u32 	%r463, [_ZZN3cub18CUB_300001_SM_10006detail6reduce18DeviceReduceKernelINS2_10policy_hubIjy11max_functorIjEE10Policy1000EN6thrust24THRUST_300001_SM_1000_NS6detail15normal_iteratorINSA_10device_ptrIjEEEEyS6_jN4cuda3std3__410__identityEEEvT0_PT3_T1_NS0_13GridEvenShareISN_EET2_T4_E12temp_storage+36];
	max.u32 	%r501, %r462, %r463;
	bra.uni 	$L__BB35_46;
$L__BB35_21:
	// begin inline asm
	mov.u32 %r354, %laneid;
	// end inline asm
	and.b32  	%r380, %r5, 992;
	add.s32 	%r381, %r380, 32;
	setp.gt.s32 	%p34, %r381, %r4;
	not.b32 	%r382, %r380;
	add.s32 	%r383, %r4, %r382;
	selp.b32 	%r378, %r383, 31, %p34;
	mov.b32 	%r357, 1;
	mov.b32 	%r379, -1;
	// begin inline asm
	shfl.sync.down.b32 %r355, %r482, %r357, %r378, %r379;
	// end inline asm
	setp.lt.s32 	%p35, %r354, %r378;
	max.u32 	%r384, %r482, %r355;
	selp.b32 	%r361, %r384, %r482, %p35;
	mov.b32 	%r362, 2;
	// begin inline asm
	shfl.sync.down.b32 %r360, %r361, %r362, %r378, %r379;
	// end inline asm
	add.s32 	%r385, %r354, 2;
	setp.gt.s32 	%p36, %r385, %r378;
	max.u32 	%r386, %r361, %r360;
	selp.b32 	%r366, %r361, %r386, %p36;
	mov.b32 	%r367, 4;
	// begin inline asm
	shfl.sync.down.b32 %r365, %r366, %r367, %r378, %r379;
	// end inline asm
	add.s32 	%r387, %r354, 4;
	setp.gt.s32 	%p37, %r387, %r378;
	max.u32 	%r388, %r366, %r365;
	selp.b32 	%r371, %r366, %r388, %p37;
	mov.b32 	%r372, 8;
	// begin inline asm
	shfl.sync.down.b32 %r370, %r371, %r372, %r378, %r379;
	// end inline asm
	add.s32 	%r389, %r354, 8;
	setp.gt.s32 	%p38, %r389, %r378;
	max.u32 	%r390, %r371, %r370;
	selp.b32 	%r376, %r371, %r390, %p38;
	mov.b32 	%r377, 16;
	// begin inline asm
	shfl.sync.down.b32 %r375, %r376, %r377, %r378, %r379;
	// end inline asm
	add.s32 	%r391, %r354, 16;
	setp.gt.s32 	%p39, %r391, %r378;
	max.u32 	%r392, %r376, %r375;
	selp.b32 	%r501, %r376, %r392, %p39;
	setp.ne.s32 	%p40, %r354, 0;
	@%p40 bra 	$L__BB35_23;
	shr.u32 	%r393, %r5, 3;
	and.b32  	%r394, %r393, 124;
	mov.u32 	%r395, _ZZN3cub18CUB_300001_SM_10006detail6reduce18DeviceReduceKernelINS2_10policy_hubIjy11max_functorIjEE10Policy1000EN6thrust24THRUST_300001_SM_1000_NS6detail15normal_iteratorINSA_10device_ptrIjEEEEyS6_jN4cuda3std3__410__identityEEEvT0_PT3_T1_NS0_13GridEvenShareISN_EET2_T4_E12temp_storage;
	add.s32 	%r396, %r395, %r394;
	st.shared.u32 	[%r396+8], %r501;
$L__BB35_23:
	bar.sync 	0;
	setp.ne.s32 	%p41, %r5, 0;
	@%p41 bra 	$L__BB35_46;
	setp.gt.s32 	%p42, %r4, 32;
	ld.shared.u32 	%r397, [_ZZN3cub18CUB_300001_SM_10006detail6reduce18DeviceReduceKernelINS2_10policy_hubIjy11max_functorIjEE10Policy1000EN6thrust24THRUST_300001_SM_1000_NS6detail15normal_iteratorINSA_10device_ptrIjEEEEyS6_jN4cuda3std3__410__identityEEEvT0_PT3_T1_NS0_13GridEvenShareISN_EET2_T4_E12temp_storage+12];
	max.u32 	%r398, %r501, %r397;
	selp.b32 	%r399, %r398, %r501, %p42;
	setp.gt.s32 	%p43, %r4, 64;
	ld.shared.u32 	%r400, [_ZZN3cub18CUB_300001_SM_10006detail6reduce18DeviceReduceKernelINS2_10policy_hubIjy11max_functorIjEE10Policy1000EN6thrust24THRUST_300001_SM_1000_NS6detail15normal_iteratorINSA_10device_ptrIjEEEEyS6_jN4cuda3std3__410__identityEEEvT0_PT3_T1_NS0_13GridEvenShareISN_EET2_T4_E12temp_storage+16];
	max.u32 	%r401, %r399, %r400;
	selp.b32 	%r402, %r401, %r399, %p43;
	setp.gt.s32 	%p44, %r4, 96;
	ld.shared.u32 	%r403, [_ZZN3cub18CUB_300001_SM_10006detail6reduce18DeviceReduceKernelINS2_10policy_hubIjy11max_functorIjEE10Policy1000EN6thrust24THRUST_300001_SM_1000_NS6detail15normal_iteratorINSA_10device_ptrIjEEEEyS6_jN4cuda3std3__410__identityEEEvT0_PT3_T1_NS0_13GridEvenShareISN_EET2_T4_E12temp_storage+20];
	max.u32 	%r404, %r402, %r403;
	selp.b32 	%r405, %r404, %r402, %p44;
	setp.gt.s32 	%p45, %r4, 128;
	ld.shared.u32 	%r406, [_ZZN3cub18CUB_300001_SM_10006detail6reduce18DeviceReduceKernelINS2_10policy_hubIjy11max_functorIjEE10Policy1000EN6thrust24THRUST_300001_SM_1000_NS6detail15normal_iteratorINSA_10device_ptrIjEEEEyS6_jN4cuda3std3__410__identityEEEvT0_PT3_T1_NS0_13GridEvenShareISN_EET2_T4_E12temp_storage+24];
	max.u32 	%r407, %r405, %r406;
	selp.b32 	%r408, %r407, %r405, %p45;
	setp.gt.s32 	%p46, %r4, 160;
	ld.shared.u32 	%r409, [_ZZN3cub18CUB_300001_SM_10006detail6reduce18DeviceReduceKernelINS2_10policy_hubIjy11max_functorIjEE10Policy1000EN6thrust24THRUST_300001_SM_1000_NS6detail15normal_iteratorINSA_10device_ptrIjEEEEyS6_jN4cuda3std3__410__identityEEEvT0_PT3_T1_NS0_13GridEvenShareISN_EET2_T4_E12temp_storage+28];
	max.u32 	%r410, %r408, %r409;
	selp.b32 	%r411, %r410, %r408, %p46;
	setp.gt.s32 	%p47, %r4, 192;
	ld.shared.u32 	%r412, [_ZZN3cub18CUB_300001_SM_10006detail6reduce18DeviceReduceKernelINS2_10policy_hubIjy11max_functorIjEE10Policy1000EN6thrust24THRUST_300001_SM_1000_NS6detail15normal_iteratorINSA_10device_ptrIjEEEEyS6_jN4cuda3std3__410__identityEEEvT0_PT3_T1_NS0_13GridEvenShareISN_EET2_T4_E12temp_storage+32];
	max.u32 	%r413, %r411, %r412;
	selp.b32 	%r414, %r413, %r411, %p47;
	setp.gt.s32 	%p48, %r4, 224;
	ld.shared.u32 	%r415, [_ZZN3cub18CUB_300001_SM_10006detail6reduce18DeviceReduceKernelINS2_10policy_hubIjy11max_functorIjEE10Policy1000EN6thrust24THRUST_300001_SM_1000_NS6detail15normal_iteratorINSA_10device_ptrIjEEEEyS6_jN4cuda3std3__410__identityEEEvT0_PT3_T1_NS0_13GridEvenShareISN_EET2_T4_E12temp_storage+36];
	max.u32 	%r416, %r414, %r415;
	selp.b32 	%r501, %r416, %r414, %p48;
	bra.uni 	$L__BB35_46;
$L__BB35_25:
	cvt.u32.u64 	%r92, %rd4;
	mov.u32 	%r47, %tid.x;
	add.s32 	%r93, %r47, %r92;
	mul.wide.u32 	%rd26, %r93, 4;
	add.s64 	%rd27, %rd2, %rd26;
	ld.global.u32 	%r94, [%rd27];
	ld.global.u32 	%r95, [%rd27+1024];
	ld.global.u32 	%r96, [%rd27+2048];
	ld.global.u32 	%r97, [%rd27+3072];
	ld.global.u32 	%r98, [%rd27+4096];
	ld.global.u32 	%r99, [%rd27+5120];
	ld.global.u32 	%r100, [%rd27+6144];
	ld.global.u32 	%r101, [%rd27+7168];
	ld.global.u32 	%r102, [%rd27+8192];
	ld.global.u32 	%r103, [%rd27+9216];
	ld.global.u32 	%r104, [%rd27+10240];
	ld.global.u32 	%r105, [%rd27+11264];
	ld.global.u32 	%r106, [%rd27+12288];
	ld.global.u32 	%r107, [%rd27+13312];
	ld.global.u32 	%r108, [%rd27+14336];
	ld.global.u32 	%r109, [%rd27+15360];
	max.u32 	%r110, %r94, %r95;
	max.u32 	%r111, %r110, %r96;
	max.u32 	%r112, %r111, %r97;
	max.u32 	%r113, %r112, %r98;
	max.u32 	%r114, %r113, %r99;
	max.u32 	%r115, %r114, %r100;
	max.u32 	%r116, %r115, %r101;
	max.u32 	%r117, %r116, %r102;
	max.u32 	%r118, %r117, %r103;
	max.u32 	%r119, %r118, %r104;
	max.u32 	%r120, %r119, %r105;
	max.u32 	%r121, %r120, %r106;
	max.u32 	%r122, %r121, %r107;
	max.u32 	%r123, %r122, %r108;
	max.u32 	%r500, %r123, %r109;
	setp.lt.u64 	%p2, %rd5, %rd3;
	@%p2 bra 	$L__BB35_42;
	cvt.u32.u64 	%r125, %rd3;
	cvt.u64.u32 	%rd28, %r47;
	add.s64 	%rd74, %rd4, %rd3;
	cvt.u32.u64 	%r49, %rd1;
	not.b32 	%r127, %r47;
	add.s32 	%r128, %r127, %r49;
	sub.s32 	%r129, %r128, %r125;
	sub.s32 	%r483, %r129, %r92;
	add.s64 	%rd29, %rd74, %rd28;
	shl.b64 	%rd30, %rd29, 2;
	add.s64 	%rd31, %rd30, %rd2;
	add.s64 	%rd73, %rd31, 8192;
	mov.b32 	%r484, 0;
	shl.b32 	%r130, %r1, 12;
	mov.u64 	%rd75, %rd4;
$L__BB35_27:
	cvt.s64.s32 	%rd15, %r130;
	add.s64 	%rd75, %rd75, %rd15;
	add.s64 	%rd32, %rd1, -4096;
	setp.gt.u64 	%p3, %rd75, %rd32;
	@%p3 bra 	$L__BB35_29;
	shl.b32 	%r131, %r1, 12;
	cvt.s64.s32 	%rd33, %r131;
	cvt.u64.u32 	%rd34, %r47;
	add.s64 	%rd35, %rd75, %rd34;
	shl.b64 	%rd36, %rd35, 2;
	add.s64 	%rd37, %rd2, %rd36;
	ld.global.u32 	%r132, [%rd37];
	ld.global.u32 	%r133, [%rd37+1024];
	ld.global.u32 	%r134, [%rd37+2048];
	ld.global.u32 	%r135, [%rd37+3072];
	ld.global.u32 	%r136, [%rd37+4096];
	ld.global.u32 	%r137, [%rd37+5120];
	ld.global.u32 	%r138, [%rd37+6144];
	ld.global.u32 	%r139, [%rd37+7168];
	ld.global.u32 	%r140, [%rd37+8192];
	ld.global.u32 	%r141, [%rd37+9216];
	ld.global.u32 	%r142, [%rd37+10240];
	ld.global.u32 	%r143, [%rd37+11264];
	ld.global.u32 	%r144, [%rd37+12288];
	ld.global.u32 	%r145, [%rd37+13312];
	ld.global.u32 	%r146, [%rd37+14336];
	ld.global.u32 	%r147, [%rd37+15360];
	max.u32 	%r148, %r500, %r132;
	max.u32 	%r149, %r148, %r133;
	max.u32 	%r150, %r149, %r134;
	max.u32 	%r151, %r150, %r135;
	max.u32 	%r152, %r151, %r136;
	max.u32 	%r153, %r152, %r137;
	max.u32 	%r154, %r153, %r138;
	max.u32 	%r155, %r154, %r139;
	max.u32 	%r156, %r155, %r140;
	max.u32 	%r157, %r156, %r141;
	max.u32 	%r158, %r157, %r142;
	max.u32 	%r159, %r158, %r143;
	max.u32 	%r160, %r159, %r144;
	max.u32 	%r161, %r160, %r145;
	max.u32 	%r162, %r161, %r146;
	max.u32 	%r500, %r162, %r147;
	sub.s64 	%rd38, %rd1, %rd75;
	setp.lt.u64 	%p4, %rd38, %rd33;
	add.s32 	%r484, %r484, 1;
	add.s64 	%rd74, %rd74, %rd33;
	sub.s32 	%r483, %r483, %r131;
	mul.wide.s32 	%rd39, %r131, 4;
	add.s64 	%rd73, %rd73, %rd39;
	@%p4 bra 	$L__BB35_42;
	bra.uni 	$L__BB35_27;
$L__BB35_29:
	setp.le.u64 	%p5, %rd1, %rd75;
	cvt.u32.u64 	%r163, %rd75;
	cvt.u32.u64 	%r164, %rd1;
	sub.s32 	%r165, %r164, %r163;
	setp.ge.s32 	%p6, %r47, %r165;
	or.pred  	%p7, %p5, %p6;
	@%p7 bra 	$L__BB35_42;
	cvt.u32.u64 	%r168, %rd15;
	cvt.u32.u64 	%r169, %rd4;
	not.b32 	%r170, %r47;
	add.s32 	%r171, %r170, %r49;
	add.s32 	%r172, %r168, %r169;
	sub.s32 	%r173, %r171, %r172;
	mul.lo.s32 	%r174, %r1, %r484;
	shl.b32 	%r175, %r174, 12;
	sub.s32 	%r176, %r173, %r175;
	shr.u32 	%r177, %r176, 8;
	add.s32 	%r57, %r177, 1;
	and.b32  	%r58, %r57, 15;
	setp.lt.u32 	%p8, %r176, 3840;
	mov.u32 	%r490, %r47;
	@%p8 bra 	$L__BB35_33;
	shr.u32 	%r178, %r483, 8;
	add.s32 	%r179, %r178, 1;
	and.b32  	%r180, %r179, 33554416;
	neg.s32 	%r486, %r180;
	mov.u32 	%r490, %r47;
$L__BB35_32:
	.pragma "nounroll";
	ld.global.u32 	%r181, [%rd73+-8192];
	max.u32 	%r182, %r500, %r181;
	ld.global.u32 	%r183, [%rd73+-7168];
	max.u32 	%r184, %r182, %r183;
	ld.global.u32 	%r185, [%rd73+-6144];
	max.u32 	%r186, %r184, %r185;
	ld.global.u32 	%r187, [%rd73+-5120];
	max.u32 	%r188, %r186, %r187;
	ld.global.u32 	%r189, [%rd73+-4096];
	max.u32 	%r190, %r188, %r189;
	ld.global.u32 	%r191, [%rd73+-3072];
	max.u32 	%r192, %r190, %r191;
	ld.global.u32 	%r193, [%rd73+-2048];
	max.u32 	%r194, %r192, %r193;
	ld.global.u32 	%r195, [%rd73+-1024];
	max.u32 	%r196, %r194, %r195;
	ld.global.u32 	%r197, [%rd73];
	max.u32 	%r198, %r196, %r197;
	ld.global.u32 	%r199, [%rd73+1024];
	max.u32 	%r200, %r198, %r199;
	ld.global.u32 	%r201, [%rd73+2048];
	max.u32 	%r202, %r200, %r201;
	ld.global.u32 	%r203, [%rd73+3072];
	max.u32 	%r204, %r202, %r203;
	ld.global.u32 	%r205, [%rd73+4096];
	max.u32 	%r206, %r204, %r205;
	ld.global.u32 	%r207, [%rd73+5120];
	max.u32 	%r208, %r206, %r207;
	ld.global.u32 	%r209, [%rd73+6144];
	max.u32 	%r210, %r208, %r209;
	ld.global.u32 	%r211, [%rd73+7168];
	max.u32 	%r500, %r210, %r211;
	add.s32 	%r490, %r490, 4096;
	add.s32 	%r486, %r486, 16;
	add.s64 	%rd73, %rd73, 16384;
	setp.ne.s32 	%p9, %r486, 0;
	@%p9 bra 	$L__BB35_32;
$L__BB35_33:
	setp.eq.s32 	%p10, %r58, 0;
	@%p10 bra 	$L__BB35_42;
	and.b32  	%r69, %r57, 7;
	setp.lt.u32 	%p11, %r58, 8;
	@%p11 bra 	$L__BB35_36;
	cvt.u64.u32 	%rd40, %r490;
	add.s64 	%rd41, %rd75, %rd40;
	shl.b64 	%rd42, %rd41, 2;
	add.s64 	%rd43, %rd2, %rd42;
	ld.global.u32 	%r213, [%rd43];
	max.u32 	%r214, %r500, %r213;
	ld.global.u32 	%r215, [%rd43+1024];
	max.u32 	%r216, %r214, %r215;
	ld.global.u32 	%r217, [%rd43+2048];
	max.u32 	%r218, %r216, %r217;
	ld.global.u32 	%r219, [%rd43+3072];
	max.u32 	%r220, %r218, %r219;
	ld.global.u32 	%r221, [%rd43+4096];
	max.u32 	%r222, %r220, %r221;
	ld.global.u32 	%r223, [%rd43+5120];
	max.u32 	%r224, %r222, %r223;
	ld.global.u32 	%r225, [%rd43+6144];
	max.u32 	%r226, %r224, %r225;
	ld.global.u32 	%r227, [%rd43+7168];
	max.u32 	%r500, %r226, %r227;
	add.s32 	%r490, %r490, 2048;
$L__BB35_36:
	setp.eq.s32 	%p12, %r69, 0;
	@%p12 bra 	$L__BB35_42;
	setp.lt.u32 	%p13, %r69, 4;
	@%p13 bra 	$L__BB35_39;
	cvt.u64.u32 	%rd44, %r490;
	add.s64 	%rd45, %rd75, %rd44;
	shl.b64 	%rd46, %rd45, 2;
	add.s64 	%rd47, %rd2, %rd46;
	ld.global.u32 	%r229, [%rd47];
	max.u32 	%r230, %r500, %r229;
	ld.global.u32 	%r231, [%rd47+1024];
	max.u32 	%r232, %r230, %r231;
	ld.global.u32 	%r233, [%rd47+2048];
	max.u32 	%r234, %r232, %r233;
	ld.global.u32 	%r235, [%rd47+3072];
	max.u32 	%r500, %r234, %r235;
	add.s32 	%r490, %r490, 1024;
$L__BB35_39:
	and.b32  	%r236, %r57, 3;
	setp.eq.s32 	%p14, %r236, 0;
	@%p14 bra 	$L__BB35_42;
	cvt.u64.u32 	%rd48, %r490;
	add.s64 	%rd49, %rd48, %rd74;
	shl.b64 	%rd50, %rd49, 2;
	add.s64 	%rd77, %rd2, %rd50;
	cvt.u16.u32 	%rs1, %r483;
	shr.u16 	%rs2, %rs1, 8;
	add.s16 	%rs3, %rs2, 1;
	cvt.u32.u16 	%r237, %rs3;
	and.b32  	%r238, %r237, 3;
	neg.s32 	%r498, %r238;
$L__BB35_41:
	.pragma "nounroll";
	ld.global.u32 	%r239, [%rd77];
	max.u32 	%r500, %r500, %r239;
	add.s64 	%rd77, %rd77, 1024;
	add.s32 	%r498, %r498, 1;
	setp.ne.s32 	%p15, %r498, 0;
	@%p15 bra 	$L__BB35_41;
$L__BB35_42:
	// begin inline asm
	mov.u32 %r240, %laneid;
	// end inline asm
	mov.b32 	%r243, 1;
	mov.b32 	%r264, 31;
	mov.b32 	%r265, -1;
	// begin inline asm
	shfl.sync.down.b32 %r241, %r500, %r243, %r264, %r265;
	// end inline asm
	setp.gt.s32 	%p16, %r240, 30;
	max.u32 	%r266, %r500, %r241;
	selp.b32 	%r247, %r500, %r266, %p16;
	mov.b32 	%r248, 2;
	// begin inline asm
	shfl.sync.down.b32 %r246, %r247, %r248, %r264, %r265;
	// end inline asm
	setp.gt.s32 	%p17, %r240, 29;
	max.u32 	%r267, %r247, %r246;
	selp.b32 	%r252, %r247, %r267, %p17;
	mov.b32 	%r253, 4;
	// begin inline asm
	shfl.sync.down.b32 %r251, %r252, %r253, %r264, %r265;
	// end inline asm
	setp.gt.s32 	%p18, %r240, 27;
	max.u32 	%r268, %r252, %r251;
	selp.b32 	%r257, %r252, %r268, %p18;
	mov.b32 	%r258, 8;
	// begin inline asm
	shfl.sync.down.b32 %r256, %r257, %r258, %r264, %r265;
	// end inline asm
	setp.gt.s32 	%p19, %r240, 23;
	max.u32 	%r269, %r257, %r256;
	selp.b32 	%r262, %r257, %r269, %p19;
	mov.b32 	%r263, 16;
	// begin inline asm
	shfl.sync.down.b32 %r261, %r262, %r263, %r264, %r265;
	// end inline asm
	setp.gt.s32 	%p20, %r240, 15;
	max.u32 	%r86, %r262, %r261;
	selp.b32 	%r501, %r262, %r86, %p20;
	setp.ne.s32 	%p21, %r240, 0;
	@%p21 bra 	$L__BB35_44;
	shr.u32 	%r270, %r47, 3;
	and.b32  	%r271, %r270, 124;
	mov.u32 	%r272, _ZZN3cub18CUB_300001_SM_10006detail6reduce18DeviceReduceKernelINS2_10policy_hubIjy11max_functorIjEE10Policy1000EN6thrust24THRUST_300001_SM_1000_NS6detail15normal_iteratorINSA_10device_ptrIjEEEEyS6_jN4cuda3std3__410__identityEEEvT0_PT3_T1_NS0_13GridEvenShareISN_EET2_T4_E12temp_storage;
	add.s32 	%r273, %r272, %r271;
	st.shared.u32 	[%r273+8], %r86;
$L__BB35_44:
	bar.sync 	0;
	setp.ne.s32 	%p22, %r47, 0;
	@%p22 bra 	$L__BB35_46;
	ld.shared.u32 	%r274, [_ZZN3cub18CUB_300001_SM_10006detail6reduce18DeviceReduceKernelINS2_10policy_hubIjy11max_functorIjEE10Policy1000EN6thrust24THRUST_300001_SM_1000_NS6detail15normal_iteratorINSA_10device_ptrIjEEEEyS6_jN4cuda3std3__410__identityEEEvT0_PT3_T1_NS0_13GridEvenShareISN_EET2_T4_E12temp_storage+12];
	max.u32 	%r275, %r501, %r274;
	ld.shared.u32 	%r276, [_ZZN3cub18CUB_300001_SM_10006detail6reduce18DeviceReduceKernelINS2_10policy_hubIjy11max_functorIjEE10Policy1000EN6thrust24THRUST_300001_SM_1000_NS6detail15normal_iteratorINSA_10device_ptrIjEEEEyS6_jN4cuda3std3__410__identityEEEvT0_PT3_T1_NS0_13GridEvenShareISN_EET2_T4_E12temp_storage+16];
	max.u32 	%r277, %r275, %r276;
	ld.shared.u32 	%r278, [_ZZN3cub18CUB_300001_SM_10006detail6reduce18DeviceReduceKernelINS2_10policy_hubIjy11max_functorIjEE10Policy1000EN6thrust24THRUST_300001_SM_1000_NS6detail15normal_iteratorINSA_10device_ptrIjEEEEyS6_jN4cuda3std3__410__identityEEEvT0_PT3_T1_NS0_13GridEvenShareISN_EET2_T4_E12temp_storage+20];
	max.u32 	%r279, %r277, %r278;
	ld.shared.u32 	%r280, [_ZZN3cub18CUB_300001_SM_10006detail6reduce18DeviceReduceKernelINS2_10policy_hubIjy11max_functorIjEE10Policy1000EN6thrust24THRUST_300001_SM_1000_NS6detail15normal_iteratorINSA_10device_ptrIjEEEEyS6_jN4cuda3std3__410__identityEEEvT0_PT3_T1_NS0_13GridEvenShareISN_EET2_T4_E12temp_storage+24];
	max.u32 	%r281, %r279, %r280;
	ld.shared.u32 	%r282, [_ZZN3cub18CUB_300001_SM_10006detail6reduce18DeviceReduceKernelINS2_10policy_hubIjy11max_functorIjEE10Policy1000EN6thrust24THRUST_300001_SM_1000_NS6detail15normal_iteratorINSA_10device_ptrIjEEEEyS6_jN4cuda3std3__410__identityEEEvT0_PT3_T1_NS0_13GridEvenShareISN_EET2_T4_E12temp_storage+28];
	max.u32 	%r283, %r281, %r282;
	ld.shared.u32 	%r284, [_ZZN3cub18CUB_300001_SM_10006detail6reduce18DeviceReduceKernelINS2_10policy_hubIjy11max_functorIjEE10Policy1000EN6thrust24THRUST_300001_SM_1000_NS6detail15normal_iteratorINSA_10device_ptrIjEEEEyS6_jN4cuda3std3__410__identityEEEvT0_PT3_T1_NS0_13GridEvenShareISN_EET2_T4_E12temp_storage+32];
	max.u32 	%r285, %r283, %r284;
	ld.shared.u32 	%r286, [_ZZN3cub18CUB_300001_SM_10006detail6reduce18DeviceReduceKernelINS2_10policy_hubIjy11max_functorIjEE10Policy1000EN6thrust24THRUST_300001_SM_1000_NS6detail15normal_iteratorINSA_10device_ptrIjEEEEyS6_jN4cuda3std3__410__identityEEEvT0_PT3_T1_NS0_13GridEvenShareISN_EET2_T4_E12temp_storage+36];
	max.u32 	%r501, %r285, %r286;
$L__BB35_46:
	mov.u32 	%r464, %tid.x;
	setp.ne.s32 	%p56, %r464, 0;
	@%p56 bra 	$L__BB35_48;
	ld.param.u64 	%rd71, [_ZN3cub18CUB_300001_SM_10006detail6reduce18DeviceReduceKernelINS2_10policy_hubIjy11max_functorIjEE10Policy1000EN6thrust24THRUST_300001_SM_1000_NS6detail15normal_iteratorINSA_10device_ptrIjEEEEyS6_jN4cuda3std3__410__identityEEEvT0_PT3_T1_NS0_13GridEvenShareISN_EET2_T4__param_1];
	cvta.to.global.u64 	%rd68, %rd71;
	mul.wide.u32 	%rd69, %r2, 4;
	add.s64 	%rd70, %rd68, %rd69;
	st.global.u32 	[%rd70], %r501;
$L__BB35_48:
	ret;

}
	// .globl	_ZN3cub18CUB_300001_SM_10006detail6reduce28DeviceReduceSingleTileKernelINS2_10policy_hubIjy11max_functorIjEE10Policy1000EPjS9_iS6_jjN4cuda3std3__410__identityEEEvT0_T1_T2_T3_T4_T6_
.visible .entry _ZN3cub18CUB_300001_SM_10006detail6reduce28DeviceReduceSingleTileKernelINS2_10policy_hubIjy11max_functorIjEE10Policy1000EPjS9_iS6_jjN4cuda3std3__410__identityEEEvT0_T1_T2_T3_T4_T6_(
	.param .u64 .ptr .align 1 _ZN3cub18CUB_300001_SM_10006detail6reduce28DeviceReduceSingleTileKernelINS2_10policy_hubIjy11max_functorIjEE10Policy1000EPjS9_iS6_jjN4cuda3std3__410__identityEEEvT0_T1_T2_T3_T4_T6__param_0,
	.param .u64 .ptr .align 1 _ZN3cub18CUB_300001_SM_10006detail6reduce28DeviceReduceSingleTileKernelINS2_10policy_hubIjy11max_functorIjEE10Policy1000EPjS9_iS6_jjN4cuda3std3__410__identityEEEvT0_T1_T2_T3_T4_T6__param_1,
	.param .u32 _ZN3cub18CUB_300001_SM_10006detail6reduce28DeviceReduceSingleTileKernelINS2_10policy_hubIjy11max_functorIjEE10Policy1000EPjS9_iS6_jjN4cuda3std3__410__identityEEEvT0_T1_T2_T3_T4_T6__param_2,
	.param .align 1 .b8 _ZN3cub18CUB_300001_SM_10006detail6reduce28DeviceReduceSingleTileKernelINS2_10policy_hubIjy11max_functorIjEE10Policy1000EPjS9_iS6_jjN4cuda3std3__410__identityEEEvT0_T1_T2_T3_T4_T6__param_3[1],
	.param .u32 _ZN3cub18CUB_300001_SM_10006detail6reduce28DeviceReduceSingleTileKernelINS2_10policy_hubIjy11max_functorIjEE10Policy1000EPjS9_iS6_jjN4cuda3std3__410__identityEEEvT0_T1_T2_T3_T4_T6__param_4,
	.param .align 1 .b8 _ZN3cub18CUB_300001_SM_10006detail6reduce28DeviceReduceSingleTileKernelINS2_10policy_hubIjy11max_functorIjEE10Policy1000EPjS9_iS6_jjN4cuda3std3__410__identityEEEvT0_T1_T2_T3_T4_T6__param_5[1]
)
.maxntid 256
.minnctapersm 1
{
	.reg .pred 	%p<97>;
	.reg .b32 	%r<687>;
	.reg .b64 	%rd<125>;
	// demoted variable
	.shared .align 4 .b8 _ZZN3cub18CUB_300001_SM_10006detail6reduce28DeviceReduceSingleTileKernelINS2_10policy_hubIjy11max_functorIjEE10Policy1000EPjS9_iS6_jjN4cuda3std3__410__identityEEEvT0_T1_T2_T3_T4_T6_E12temp_storage[44];
	ld.param.u64 	%rd16, [_ZN3cub18CUB_300001_SM_10006detail6reduce28DeviceReduceSingleTileKernelINS2_10policy_hubIjy11max_functorIjEE10Policy1000EPjS9_iS6_jjN4cuda3std3__410__identityEEEvT0_T1_T2_T3_T4_T6__param_0];
	ld.param.u64 	%rd17, [_ZN3cub18CUB_300001_SM_10006detail6reduce28DeviceReduceSingleTileKernelINS2_10policy_hubIjy11max_functorIjEE10Policy1000EPjS9_iS6_jjN4cuda3std3__410__identityEEEvT0_T1_T2_T3_T4_T6__param_1];
	ld.param.u32 	%r124, [_ZN3cub18CUB_300001_SM_10006detail6reduce28DeviceReduceSingleTileKernelINS2_10policy_hubIjy11max_functorIjEE10Policy1000EPjS9_iS6_jjN4cuda3std3__410__identityEEEvT0_T1_T2_T3_T4_T6__param_2];
	ld.param.u32 	%r125, [_ZN3cub18CUB_300001_SM_10006detail6reduce28DeviceReduceSingleTileKernelINS2_10policy_hubIjy11max_functorIjEE10Policy1000EPjS9_iS6_jjN4cuda3std3__410__identityEEEvT0_T1_T2_T3_T4_T6__param_4];
	cvta.to.global.u64 	%rd1, %rd17;
	setp.ne.s32 	%p1, %r124, 0;
	@%p1 bra 	$L__BB36_3;
	mov.u32 	%r633, %tid.x;
	setp.ne.s32 	%p96, %r633, 0;
	@%p96 bra 	$L__BB36_74;
	st.global.u32 	[%rd1], %r125;
	bra.uni 	$L__BB36_74;
$L__BB36_3:
	and.b64  	%rd18, %rd16, 15;
	setp.ne.s64 	%p2, %rd18, 0;
	@%p2 bra 	$L__BB36_38;
	setp.gt.s32 	%p49, %r124, 4095;
	@%p49 bra 	$L__BB36_22;
	mov.u32 	%r1, %tid.x;
	setp.ge.s32 	%p66, %r1, %r124;
	mov.b32 	%r644, 0;
	mov.u32 	%r639, %r1;
	@%p66 bra 	$L__BB36_7;
	mul.wide.u32 	%rd113, %r1, 4;
	add.s64 	%rd112, %rd16, %rd113;
	// begin inline asm
	ld.global.nc.u32 %r644, [%rd112];
	// end inline asm
	add.s32 	%r639, %r1, 256;
$L__BB36_7:
	setp.ge.s32 	%p67, %r639, %r124;
	@%p67 bra 	$L__BB36_13;
	not.b32 	%r508, %r639;
	add.s32 	%r6, %r124, %r508;
	and.b32  	%r509, %r6, 768;
	setp.eq.s32 	%p68, %r509, 768;
	@%p68 bra 	$L__BB36_11;
	mul.wide.u32 	%rd114, %r639, 4;
	add.s64 	%rd121, %rd16, %rd114;
	shr.u32 	%r510, %r6, 8;
	add.s32 	%r511, %r510, 1;
	and.b32  	%r512, %r511, 3;
	neg.s32 	%r636, %r512;
$L__BB36_10:
	.pragma "nounroll";
	// begin inline asm
	ld.global.nc.u32 %r513, [%rd121];
	// end inline asm
	max.u32 	%r644, %r644, %r513;
	add.s32 	%r639, %r639, 256;
	add.s64 	%rd121, %rd121, 1024;
	add.s32 	%r636, %r636, 1;
	setp.ne.s32 	%p69, %r636, 0;
	@%p69 bra 	$L__BB36_10;
$L__BB36_11:
	setp.lt.u32 	%p70, %r6, 768;
	@%p70 bra 	$L__BB36_13;
$L__BB36_12:
	mul.wide.s32 	%rd120, %r639, 4;
	add.s64 	%rd116, %rd16, %rd120;
	// begin inline asm
	ld.global.nc.u32 %r514, [%rd116];
	// end inline asm
	max.u32 	%r518, %r644, %r514;
	add.s64 	%rd117, %rd116, 1024;
	// begin inline asm
	ld.global.nc.u32 %r515, [%rd117];
	// end inline asm
	max.u32 	%r519, %r518, %r515;
	add.s64 	%rd118, %rd116, 2048;
	// begin inline asm
	ld.global.nc.u32 %r516, [%rd118];
	// end inline asm
	max.u32 	%r520, %r519, %r516;
	add.s64 	%rd119, %rd116, 3072;
	// begin inline asm
	ld.global.nc.u32 %r517, [%rd119];
	// end inline asm
	max.u32 	%r644, %r520, %r517;
	add.s32 	%r639, %r639, 1024;
	setp.lt.s32 	%p71, %r639, %r124;
	@%p71 bra 	$L__BB36_12;
$L__BB36_13:
	setp.lt.s32 	%p72, %r124, 256;
	@%p72 bra 	$L__BB36_18;
	// begin inline asm
	mov.u32 %r584, %laneid;
	// end inline asm
	mov.b32 	%r587, 1;
	mov.b32 	%r608, 31;
	mov.b32 	%r609, -1;
	// begin inline asm
	shfl.sync.down.b32 %r585, %r644, %r587, %r608, %r609;
	// end inline asm
	setp.gt.s32 	%p88, %r584, 30;
	max.u32 	%r610, %r644, %r585;
	selp.b32 	%r591, %r644, %r610, %p88;
	mov.b32 	%r592, 2;
	// begin inline asm
	shfl.sync.down.b32 %r590, %r591, %r592, %r608, %r609;
	// end inline asm
	setp.gt.s32 	%p89, %r584, 29;
	max.u32 	%r611, %r591, %r590;
	selp.b32 	%r596, %r591, %r611, %p89;
	mov.b32 	%r597, 4;
	// begin inline asm
	shfl.sync.down.b32 %r595, %r596, %r597, %r608, %r609;
	// end inline asm
	setp.gt.s32 	%p90, %r584, 27;
	max.u32 	%r612, %r596, %r595;
	selp.b32 	%r601, %r596, %r612, %p90;
	mov.b32 	%r602, 8;
	// begin inline asm
	shfl.sync.down.b32 %r600, %r601, %r602, %r608, %r609;
	// end inline asm
	setp.gt.s32 	%p91, %r584, 23;
	max.u32 	%r613, %r601, %r600;
	selp.b32 	%r606, %r601, %r613, %p91;
	mov.b32 	%r607, 16;
	// begin inline asm
	shfl.sync.down.b32 %r605, %r606, %r607, %r608, %r609;
	// end inline asm
	setp.gt.s32 	%p92, %r584, 15;
	max.u32 	%r22, %r606, %r605;
	selp.b32 	%r686, %r606, %r22, %p92;
	setp.ne.s32 	%p93, %r584, 0;
	@%p93 bra 	$L__BB36_16;
	shr.u32 	%r614, %r1, 3;
	and.b32  	%r615, %r614, 124;
	mov.u32 	%r616, _ZZN3cub18CUB_300001_SM_10006detail6reduce28DeviceReduceSingleTileKernelINS2_10policy_hubIjy11max_functorIjEE10Policy1000EPjS9_iS6_jjN4cuda3std3__410__identityEEEvT0_T1_T2_T3_T4_T6_E12temp_storage;
	add.s32 	%r617, %r616, %r615;
	st.shared.u32 	[%r617+8], %r22;
$L__BB36_16:
	bar.sync 	0;
	setp.ne.s32 	%p94, %r1, 0;
	@%p94 bra 	$L__BB36_72;
	ld.shared.u32 	%r618, [_ZZN3cub18CUB_300001_SM_10006detail6reduce28DeviceReduceSingleTileKernelINS2_10policy_hubIjy11max_functorIjEE10Policy1000EPjS9_iS6_jjN4cuda3std3__410__identityEEEvT0_T1_T2_T3_T4_T6_E12temp_storage+12];
	max.u32 	%r619, %r686, %r618;
	ld.shared.u32 	%r620, [_ZZN3cub18CUB_300001_SM_10006detail6reduce28DeviceReduceSingleTileKernelINS2_10policy_hubIjy11max_functorIjEE10Policy1000EPjS9_iS6_jjN4cuda3std3__410__identityEEEvT0_T1_T2_T3_T4_T6_E12temp_storage+16];
	max.u32 	%r621, %r619, %r620;
	ld.shared.u32 	%r622, [_ZZN3cub18CUB_300001_SM_10006detail6reduce28DeviceReduceSingleTileKernelINS2_10policy_hubIjy11max_functorIjEE10Policy1000EPjS9_iS6_jjN4cuda3std3__410__identityEEEvT0_T1_T2_T3_T4_T6_E12temp_storage+20];
	max.u32 	%r623, %r621, %r622;
	ld.shared.u32 	%r624, [_ZZN3cub18CUB_300001_SM_10006detail6reduce28DeviceReduceSingleTileKernelINS2_10policy_hubIjy11max_functorIjEE10Policy1000EPjS9_iS6_jjN4cuda3std3__410__identityEEEvT0_T1_T2_T3_T4_T6_E12temp_storage+24];
	max.u32 	%r625, %r623, %r624;
	ld.shared.u32 	%r626, [_ZZN3cub18CUB_300001_SM_10006detail6reduce28DeviceReduceSingleTileKernelINS2_10policy_hubIjy11max_functorIjEE10Policy1000EPjS9_iS6_jjN4cuda3std3__410__identityEEEvT0_T1_T2_T3_T4_T6_E12temp_storage+28];
	max.u32 	%r627, %r625, %r626;
	ld.shared.u32 	%r628, [_ZZN3cub18CUB_300001_SM_10006detail6reduce28DeviceReduceSingleTileKernelINS2_10policy_hubIjy11max_functorIjEE10Policy1000EPjS9_iS6_jjN4cuda3std3__410__identityEEEvT0_T1_T2_T3_T4_T6_E12temp_storage+32];
	max.u32 	%r629, %r627, %r628;
	ld.shared.u32 	%r630, [_ZZN3cub18CUB_300001_SM_10006detail6reduce28DeviceReduceSingleTileKernelINS2_10policy_hubIjy11max_functorIjEE10Policy1000EPjS9_iS6_jjN4cuda3std3__410__identityEEEvT0_T1_T2_T3_T4_T6_E12temp_storage+36];
	max.u32 	%r686, %r629, %r630;
	bra.uni 	$L__BB36_72;
$L__BB36_18:
	// begin inline asm
	mov.u32 %r521, %laneid;
	// end inline asm
	and.b32  	%r547, %r1, 992;
	add.s32 	%r548, %r547, 32;
	setp.gt.s32 	%p73, %r548, %r124;
	not.b32 	%r549, %r547;
	add.s32 	%r550, %r124, %r549;
	selp.b32 	%r545, %r550, 31, %p73;
	mov.b32 	%r524, 1;
	mov.b32 	%r546, -1;
	// begin inline asm
	shfl.sync.down.b32 %r522, %r644, %r524, %r545, %r546;
	// end inline asm
	setp.lt.s32 	%p74, %r521, %r545;
	max.u32 	%r551, %r644, %r522;
	selp.b32 	%r528, %r551, %r644, %p74;
	mov.b32 	%r529, 2;
	// begin inline asm
	shfl.sync.down.b32 %r527, %r528, %r529, %r545, %r546;
	// end inline asm
	add.s32 	%r552, %r521, 2;
	setp.gt.s32 	%p75, %r552, %r545;
	max.u32 	%r553, %r528, %r527;
	selp.b32 	%r533, %r528, %r553, %p75;
	mov.b32 	%r534, 4;
	// begin inline asm
	shfl.sync.down.b32 %r532, %r533, %r534, %r545, %r546;
	// end inline asm
	add.s32 	%r554, %r521, 4;
	setp.gt.s32 	%p76, %r554, %r545;
	max.u32 	%r555, %r533, %r532;
	selp.b32 	%r538, %r533, %r555, %p76;
	mov.b32 	%r539, 8;
	// begin inline asm
	shfl.sync.down.b32 %r537, %r538, %r539, %r545, %r546;
	// end inline asm
	add.s32 	%r556, %r521, 8;
	setp.gt.s32 	%p77, %r556, %r545;
	max.u32 	%r557, %r538, %r537;
	selp.b32 	%r543, %r538, %r557, %p77;
	mov.b32 	%r544, 16;
	// begin inline asm
	shfl.sync.down.b32 %r542, %r543, %r544, %r545, %r546;
	// end inline asm
	add.s32 	%r558, %r521, 16;
	setp.gt.s32 	%p78, %r558, %r545;
	max.u32 	%r559, %r543, %r542;
	selp.b32 	%r686, %r543, %r559, %p78;
	setp.ne.s32 	%p79, %r521, 0;
	@%p79 bra 	$L__BB36_20;
	shr.u32 	%r560, %r1, 3;
	and.b32  	%r561, %r560, 124;
	mov.u32 	%r562, _ZZN3cub18CUB_300001_SM_10006detail6reduce28DeviceReduceSingleTileKernelINS2_10policy_hubIjy11max_functorIjEE10Policy1000EPjS9_iS6_jjN4cuda3std3__410__identityEEEvT0_T1_T2_T3_T4_T6_E12temp_storage;
	add.s32 	%r563, %r562, %r561;
	st.shared.u32 	[%r563+8], %r686;
$L__BB36_20:
	bar.sync 	0;
	setp.ne.s32 	%p80, %r1, 0;
	@%p80 bra 	$L__BB36_72;
	setp.gt.s32 	%p81, %r124, 32;
	ld.shared.u32 	%r564, [_ZZN3cub18CUB_300001_SM_10006detail6reduce28DeviceReduceSingleTileKernelINS2_10policy_hubIjy11max_functorIjEE10Policy1000EPjS9_iS6_jjN4cuda3std3__410__identityEEEvT0_T1_T2_T3_T4_T6_E12temp_storage+12];
	max.u32 	%r565, %r686, %r564;
	selp.b32 	%r566, %r565, %r686, %p81;
	setp.gt.s32 	%p82, %r124, 64;
	ld.shared.u32 	%r567, [_ZZN3cub18CUB_300001_SM_10006detail6reduce28DeviceReduceSingleTileKernelINS2_10policy_hubIjy11max_functorIjEE10Policy1000EPjS9_iS6_jjN4cuda3std3__410__identityEEEvT0_T1_T2_T3_T4_T6_E12temp_storage+16];
	max.u32 	%r568, %r566, %r567;
	selp.b32 	%r569, %r568, %r566, %p82;
	setp.gt.s32 	%p83, %r124, 96;
	ld.shared.u32 	%r570, [_ZZN3cub18CUB_300001_SM_10006detail6reduce28DeviceReduceSingleTileKernelINS2_10policy_hubIjy11max_functorIjEE10Policy1000EPjS9_iS6_jjN4cuda3std3__410__identityEEEvT0_T1_T2_T3_T4_T6_E12temp_storage+20];
	max.u32 	%r571, %r569, %r570;
	selp.b32 	%r572, %r571, %r569, %p83;
	setp.gt.s32 	%p84, %r124, 128;
	ld.shared.u32 	%r573, [_ZZN3cub18CUB_300001_SM_10006detail6reduce28DeviceReduceSingleTileKernelINS2_10policy_hubIjy11max_functorIjEE10Policy1000EPjS9_iS6_jjN4cuda3std3__410__identityEEEvT0_T1_T2_T3_T4_T6_E12temp_storage+24];
	max.u32 	%r574, %r572, %r573;
	selp.b32 	%r575, %r574, %r572, %p84;
	setp.gt.s32 	%p85, %r124, 160;
	ld.shared.u32 	%r576, [_ZZN3cub18CUB_300001_SM_10006detail6reduce28DeviceReduceSingleTileKernelINS2_10policy_hubIjy11max_functorIjEE10Policy1000EPjS9_iS6_jjN4cuda3std3__410__identityEEEvT0_T1_T2_T3_T4_T6_E12temp_storage+28];
	max.u32 	%r577, %r575, %r576;
	selp.b32 	%r578, %r577, %r575, %p85;
	setp.gt.s32 	%p86, %r124, 192;
	ld.shared.u32 	%r579, [_ZZN3cub18CUB_300001_SM_10006detail6reduce28DeviceReduceSingleTileKernelINS2_10policy_hubIjy11max_functorIjEE10Policy1000EPjS9_iS6_jjN4cuda3std3__410__identityEEEvT0_T1_T2_T3_T4_T6_E12temp_storage+32];
	max.u32 	%r580, %r578, %r579;
	selp.b32 	%r581, %r580, %r578, %p86;
	setp.gt.s32 	%p87, %r124, 224;
	ld.shared.u32 	%r582, [_ZZN3cub18CUB_300001_SM_10006detail6reduce28DeviceReduceSingleTileKernelINS2_10policy_hubIjy11max_functorIjEE10Policy1000EPjS9_iS6_jjN4cuda3std3__410__identityEEEvT0_T1_T2_T3_T4_T6_E12temp_storage+36];
	max.u32 	%r583, %r581, %r582;
	selp.b32 	%r686, %r583, %r581, %p87;
	bra.uni 	$L__BB36_72;
$L__BB36_22:
	mov.u32 	%r27, %tid.x;
	shl.b32 	%r379, %r27, 2;
	mul.wide.u32 	%rd86, %r379, 4;
	add.s64 	%rd76, %rd16, %rd86;
	// begin inline asm
	ld.global.nc.v2.u64 {%rd74, %rd75}, [%rd76];
	// end inline asm
	mov.b64 	{%r380, %r381}, %rd75;
	mov.b64 	{%r382, %r383}, %rd74;
	add.s64 	%rd79, %rd76, 4096;
	// begin inline asm
	ld.global.nc.v2.u64 {%rd77, %rd78}, [%rd79];
	// end inline asm
	mov.b64 	{%r384, %r385}, %rd78;
	mov.b64 	{%r386, %r387}, %rd77;
	add.s64 	%rd82, %rd76, 8192;
	// begin inline asm
	ld.global.nc.v2.u64 {%rd80, %rd81}, [%rd82];
	// end inline asm
	mov.b64 	{%r388, %r389}, %rd81;
	mov.b64 	{%r390, %r391}, %rd80;
	add.s64 	%rd85, %rd76, 12288;
	// begin inline asm
	ld.global.nc.v2.u64 {%rd83, %rd84}, [%rd85];
	// end inline asm
	mov.b64 	{%r392, %r393}, %rd84;
	mov.b64 	{%r394, %r395}, %rd83;
	max.u32 	%r396, %r382, %r383;
	max.u32 	%r397, %r396, %r380;
	max.u32 	%r398, %r397, %r381;
	max.u32 	%r399, %r398, %r386;
	max.u32 	%r400, %r399, %r387;
	max.u32 	%r401, %r400, %r384;
	max.u32 	%r402, %r401, %r385;
	max.u32 	%r403, %r402, %r390;
	max.u32 	%r404, %r403, %r391;
	max.u32 	%r405, %r404, %r388;
	max.u32 	%r406, %r405, %r389;
	max.u32 	%r407, %r406, %r394;
	max.u32 	%r408, %r407, %r395;
	max.u32 	%r409, %r408, %r392;
	max.u32 	%r659, %r409, %r393;
	setp.lt.u32 	%p50, %r124, 8192;
	mov.b32 	%r648, 4096;
	@%p50 bra 	$L__BB36_26;
	add.s32 	%r29, %r124, -4096;
	mov.b32 	%r648, 4096;
$L__BB36_24:
	mul.wide.s32 	%rd99, %r648, 4;
	add.s64 	%rd89, %rd76, %rd99;
	// begin inline asm
	ld.global.nc.v2.u64 {%rd87, %rd88}, [%rd89];
	// end inline asm
	mov.b64 	{%r411, %r412}, %rd88;
	mov.b64 	{%r413, %r414}, %rd87;
	add.s64 	%rd92, %rd89, 4096;
	// begin inline asm
	ld.global.nc.v2.u64 {%rd90, %rd91}, [%rd92];
	// end inline asm
	mov.b64 	{%r415, %r416}, %rd91;
	mov.b64 	{%r417, %r418}, %rd90;
	add.s64 	%rd95, %rd89, 8192;
	// begin inline asm
	ld.global.nc.v2.u64 {%rd93, %rd94}, [%rd95];
	// end inline asm
	mov.b64 	{%r419, %r420}, %rd94;
	mov.b64 	{%r421, %r422}, %rd93;
	add.s64 	%rd98, %rd89, 12288;
	// begin inline asm
	ld.global.nc.v2.u64 {%rd96, %rd97}, [%rd98];
	// end inline asm
	mov.b64 	{%r423, %r424}, %rd97;
	mov.b64 	{%r425, %r426}, %rd96;
	max.u32 	%r427, %r659, %r413;
	max.u32 	%r428, %r427, %r414;
	max.u32 	%r429, %r428, %r411;
	max.u32 	%r430, %r429, %r412;
	max.u32 	%r431, %r430, %r417;
	max.u32 	%r432, %r431, %r418;
	max.u32 	%r433, %r432, %r415;
	max.u32 	%r434, %r433, %r416;
	max.u32 	%r435, %r434, %r421;
	max.u32 	%r436, %r435, %r422;
	max.u32 	%r437, %r436, %r419;
	max.u32 	%r438, %r437, %r420;
	max.u32 	%r439, %r438, %r425;
	max.u32 	%r440, %r439, %r426;
	max.u32 	%r441, %r440, %r423;
	max.u32 	%r659, %r441, %r424;
	sub.s32 	%r442, %r124, %r648;
	setp.lt.s32 	%p51, %r442, 4096;
	@%p51 bra 	$L__BB36_34;
	add.s32 	%r648, %r648, 4096;
	setp.le.s32 	%p52, %r648, %r29;
	@%p52 bra 	$L__BB36_24;
$L__BB36_26:
	setp.le.s32 	%p53, %r124, %r648;
	@%p53 bra 	$L__BB36_34;
	sub.s32 	%r36, %r124, %r648;
	setp.ge.s32 	%p54, %r27, %r36;
	@%p54 bra 	$L__BB36_34;
	not.b32 	%r444, %r27;
	add.s32 	%r445, %r124, %r444;
	sub.s32 	%r37, %r445, %r648;
	and.b32  	%r446, %r37, 768;
	setp.eq.s32 	%p55, %r446, 768;
	mov.u32 	%r653, %r27;
	@%p55 bra 	$L__BB36_31;
	add.s32 	%r650, %r27, %r648;
	shr.u32 	%r447, %r37, 8;
	add.s32 	%r448, %r447, 1;
	and.b32  	%r449, %r448, 3;
	neg.s32 	%r649, %r449;
	mov.u32 	%r653, %r27;
$L__BB36_30:
	.pragma "nounroll";
	mul.wide.u32 	%rd101, %r650, 4;
	add.s64 	%rd100, %rd16, %rd101;
	// begin inline asm
	ld.global.nc.u32 %r450, [%rd100];
	// end inline asm
	max.u32 	%r659, %r659, %r450;
	add.s32 	%r653, %r653, 256;
	add.s32 	%r650, %r650, 256;
	add.s32 	%r649, %r649, 1;
	setp.ne.s32 	%p56, %r649, 0;
	@%p56 bra 	$L__BB36_30;
$L__BB36_31:
	setp.lt.u32 	%p57, %r37, 768;
	@%p57 bra 	$L__BB36_34;
	cvt.u64.u32 	%rd102, %r653;
	cvt.u64.u32 	%rd103, %r648;
	add.s64 	%rd104, %rd102, %rd103;
	shl.b64 	%rd105, %rd104, 2;
	add.s64 	%rd106, %rd105, %rd16;
	add.s64 	%rd122, %rd106, 2048;
	add.s32 	%r656, %r653, %r648;
$L__BB36_33:
	mul.wide.u32 	%rd111, %r656, 4;
	add.s64 	%rd107, %rd16, %rd111;
	// begin inline asm
	ld.global.nc.u32 %r451, [%rd107];
	// end inline asm
	max.u32 	%r455, %r659, %r451;
	add.s64 	%rd108, %rd122, -1024;
	// begin inline asm
	ld.global.nc.u32 %r452, [%rd108];
	// end inline asm
	max.u32 	%r456, %r455, %r452;
	// begin inline asm
	ld.global.nc.u32 %r453, [%rd122];
	// end inline asm
	max.u32 	%r457, %r456, %r453;
	add.s64 	%rd110, %rd122, 1024;
	// begin inline asm
	ld.global.nc.u32 %r454, [%rd110];
	// end inline asm
	max.u32 	%r659, %r457, %r454;
	add.s32 	%r653, %r653, 1024;
	add.s64 	%rd122, %rd122, 4096;
	add.s32 	%r656, %r656, 1024;
	setp.lt.s32 	%p58, %r653, %r36;
	@%p58 bra 	$L__BB36_33;
$L__BB36_34:
	// begin inline asm
	mov.u32 %r458, %laneid;
	// end inline asm
	mov.b32 	%r461, 1;
	mov.b32 	%r482, 31;
	mov.b32 	%r483, -1;
	// begin inline asm
	shfl.sync.down.b32 %r459, %r659, %r461, %r482, %r483;
	// end inline asm
	setp.gt.s32 	%p59, %r458, 30;
	max.u32 	%r484, %r659, %r459;
	selp.b32 	%r465, %r659, %r484, %p59;
	mov.b32 	%r466, 2;
	// begin inline asm
	shfl.sync.down.b32 %r464, %r465, %r466, %r482, %r483;
	// end inline asm
	setp.gt.s32 	%p60, %r458, 29;
	max.u32 	%r485, %r465, %r464;
	selp.b32 	%r470, %r465, %r485, %p60;
	mov.b32 	%r471, 4;
	// begin inline asm
	shfl.sync.down.b32 %r469, %r470, %r471, %r482, %r483;
	// end inline asm
	setp.gt.s32 	%p61, %r458, 27;
	max.u32 	%r486, %r470, %r469;
	selp.b32 	%r475, %r470, %r486, %p61;
	mov.b32 	%r476, 8;
	// begin inline asm
	shfl.sync.down.b32 %r474, %r475, %r476, %r482, %r483;
	// end inline asm
	setp.gt.s32 	%p62, %r458, 23;
	max.u32 	%r487, %r475, %r474;
	selp.b32 	%r480, %r475, %r487, %p62;
	mov.b32 	%r481, 16;
	// begin inline asm
	shfl.sync.down.b32 %r479, %r480, %r481, %r482, %r483;
	// end inline asm
	setp.gt.s32 	%p63, %r458, 15;
	max.u32 	%r59, %r480, %r479;
	selp.b32 	%r686, %r480, %r59, %p63;
	setp.ne.s32 	%p64, %r458, 0;
	@%p64 bra 	$L__BB36_36;
	shr.u32 	%r488, %r27, 3;
	and.b32  	%r489, %r488, 124;
	mov.u32 	%r490, _ZZN3cub18CUB_300001_SM_10006detail6reduce28DeviceReduceSingleTileKernelINS2_10policy_hubIjy11max_functorIjEE10Policy1000EPjS9_iS6_jjN4cuda3std3__410__identityEEEvT0_T1_T2_T3_T4_T6_E12temp_storage;
	add.s32 	%r491, %r490, %r489;
	st.shared.u32 	[%r491+8], %r59;
$L__BB36_36:
	bar.sync 	0;
	setp.ne.s32 	%p65, %r27, 0;
	@%p65 bra 	$L__BB36_72;
	ld.shared.u32 	%r492, [_ZZN3cub18CUB_300001_SM_10006detail6reduce28DeviceReduceSingleTileKernelINS2_10policy_hubIjy11max_functorIjEE10Policy1000EPjS9_iS6_jjN4cuda3std3__410__identityEEEvT0_T1_T2_T3_T4_T6_E12temp_storage+12];
	max.u32 	%r493, %r686, %r492;
	ld.shared.u32 	%r494, [_ZZN3cub18CUB_300001_SM_10006detail6reduce28DeviceReduceSingleTileKernelINS2_10policy_hubIjy11max_functorIjEE10Policy1000EPjS9_iS6_jjN4cuda3std3__410__identityEEEvT0_T1_T2_T3_T4_T6_E12temp_storage+16];
	max.u32 	%r495, %r493, %r494;
	ld.shared.u32 	%r496, [_ZZN3cub18CUB_300001_SM_10006detail6reduce28DeviceReduceSingleTileKernelINS2_10policy_hubIjy11max_functorIjEE10Policy1000EPjS9_iS6_jjN4cuda3std3__410__identityEEEvT0_T1_T2_T3_T4_T6_E12temp_storage+20];
	max.u32 	%r497, %r495, %r496;
	ld.shared.u32 	%r498, [_ZZN3cub18CUB_300001_SM_10006detail6reduce28DeviceReduceSingleTileKernelINS2_10policy_hubIjy11max_functorIjEE10Policy1000EPjS9_iS6_jjN4cuda3std3__410__identityEEEvT0_T1_T2_T3_T4_T6_E12temp_storage+24];
	max.u32 	%r499, %r497, %r498;
	ld.shared.u32 	%r500, [_ZZN3cub18CUB_300001_SM_10006detail6reduce28DeviceReduceSingleTileKernelINS2_10policy_hubIjy11max_functorIjEE10Policy1000EPjS9_iS6_jjN4cuda3std3__410__identityEEEvT0_T1_T2_T3_T4_T6_E12temp_storage+28];
	max.u32 	%r501, %r499, %r500;
	ld.shared.u32 	%r502, [_ZZN3cub18CUB_300001_SM_10006detail6reduce28DeviceReduceSingleTileKernelINS2_10policy_hubIjy11max_functorIjEE10Policy1000EPjS9_iS6_jjN4cuda3std3__410__identityEEEvT0_T1_T2_T3_T4_T6_E12temp_storage+32];
	max.u32 	%r503, %r501, %r502;
	ld.shared.u32 	%r504, [_ZZN3cub18CUB_300001_SM_10006detail6reduce28DeviceReduceSingleTileKernelINS2_10policy_hubIjy11max_functorIjEE10Policy1000EPjS9_iS6_jjN4cuda3std3__410__identityEEEvT0_T1_T2_T3_T4_T6_E12temp_storage+36];
	max.u32 	%r686, %r503, %r504;
	bra.uni 	$L__BB36_72;
$L__BB36_38:
	setp.gt.s32 	%p3, %r124, 4095;
	@%p3 bra 	$L__BB36_56;
	mov.u32 	%r62, %tid.x;
	setp.ge.s32 	%p20, %r62, %r124;
	mov.b32 	%r670, 0;
	mov.u32 	%r665, %r62;
	@%p20 bra 	$L__BB36_41;
	mul.wide.u32 	%rd66, %r62, 4;
	add.s64 	%rd65, %rd16, %rd66;
	// begin inline asm
	ld.global.nc.u32 %r670, [%rd65];
	// end inline asm
	add.s32 	%r665, %r62, 256;
$L__BB36_41:
	setp.ge.s32 	%p21, %r665, %r124;
	@%p21 bra 	$L__BB36_47;
	not.b32 	%r255, %r665;
	add.s32 	%r67, %r124, %r255;
	and.b32  	%r256, %r67, 768;
	setp.eq.s32 	%p22, %r256, 768;
	@%p22 bra 	$L__BB36_45;
	mul.wide.u32 	%rd67, %r665, 4;
	add.s64 	%rd123, %rd16, %rd67;
	shr.u32 	%r257, %r67, 8;
	add.s32 	%r258, %r257, 1;
	and.b32  	%r259, %r258, 3;
	neg.s32 	%r662, %r259;
$L__BB36_44:
	.pragma "nounroll";
	// begin inline asm
	ld.global.nc.u32 %r260, [%rd123];
	// end inline asm
	max.u32 	%r670, %r670, %r260;
	add.s32 	%r665, %r665, 256;
	add.s64 	%rd123, %rd123, 1024;
	add.s32 	%r662, %r662, 1;
	setp.ne.s32 	%p23, %r662, 0;
	@%p23 bra 	$L__BB36_44;
$L__BB36_45:
	setp.lt.u32 	%p24, %r67, 768;
	@%p24 bra 	$L__BB36_47;
$L__BB36_46:
	mul.wide.s32 	%rd73, %r665, 4;
	add.s64 	%rd69, %rd16, %rd73;
	// begin inline asm
	ld.global.nc.u32 %r261, [%rd69];
	// end inline asm
	max.u32 	%r265, %r670, %r261;
	add.s64 	%rd70, %rd69, 1024;
	// begin inline asm
	ld.global.nc.u32 %r262, [%rd70];
	// end inline asm
	max.u32 	%r266, %r265, %r262;
	add.s64 	%rd71, %rd69, 2048;
	// begin inline asm
	ld.global.nc.u32 %r263, [%rd71];
	// end inline asm
	max.u32 	%r267, %r266, %r263;
	add.s64 	%rd72, %rd69, 3072;
	// begin inline asm
	ld.global.nc.u32 %r264, [%rd72];
	// end inline asm
	max.u32 	%r670, %r267, %r264;
	add.s32 	%r665, %r665, 1024;
	setp.lt.s32 	%p25, %r665, %r124;
	@%p25 bra 	$L__BB36_46;
$L__BB36_47:
	setp.lt.s32 	%p26, %r124, 256;
	@%p26 bra 	$L__BB36_52;
	// begin inline asm
	mov.u32 %r331, %laneid;
	// end inline asm
	mov.b32 	%r334, 1;
	mov.b32 	%r355, 31;
	mov.b32 	%r356, -1;
	// begin inline asm
	shfl.sync.down.b32 %r332, %r670, %r334, %r355, %r356;
	// end inline asm
	setp.gt.s32 	%p42, %r331, 30;
	max.u32 	%r357, %r670, %r332;
	selp.b32 	%r338, %r670, %r357, %p42;
	mov.b32 	%r339, 2;
	// begin inline asm
	shfl.sync.down.b32 %r337, %r338, %r339, %r355, %r356;
	// end inline asm
	setp.gt.s32 	%p43, %r331, 29;
	max.u32 	%r358, %r338, %r337;
	selp.b32 	%r343, %r338, %r358, %p43;
	mov.b32 	%r344, 4;
	// begin inline asm
	shfl.sync.down.b32 %r342, %r343, %r344, %r355, %r356;
	// end inline asm
	setp.gt.s32 	%p44, %r331, 27;
	max.u32 	%r359, %r343, %r342;
	selp.b32 	%r348, %r343, %r359, %p44;
	mov.b32 	%r349, 8;
	// begin inline asm
	shfl.sync.down.b32 %r347, %r348, %r349, %r355, %r356;
	// end inline asm
	setp.gt.s32 	%p45, %r331, 23;
	max.u32 	%r360, %r348, %r347;
	selp.b32 	%r353, %r348, %r360, %p45;
	mov.b32 	%r354, 16;
	// begin inline asm
	shfl.sync.down.b32 %r352, %r353, %r354, %r355, %r356;
	// end inline asm
	setp.gt.s32 	%p46, %r331, 15;
	max.u32 	%r83, %r353, %r352;
	selp.b32 	%r686, %r353, %r83, %p46;
	setp.ne.s32 	%p47, %r331, 0;
	@%p47 bra 	$L__BB36_50;
	shr.u32 	%r361, %r62, 3;
	and.b32  	%r362, %r361, 124;
	mov.u32 	%r363, _ZZN3cub18CUB_300001_SM_10006detail6reduce28DeviceReduceSingleTileKernelINS2_10policy_hubIjy11max_functorIjEE10Policy1000EPjS9_iS6_jjN4cuda3std3__410__identityEEEvT0_T1_T2_T3_T4_T6_E12temp_storage;
	add.s32 	%r364, %r363, %r362;
	st.shared.u32 	[%r364+8], %r83;
$L__BB36_50:
	bar.sync 	0;
	setp.ne.s32 	%p48, %r62, 0;
	@%p48 bra 	$L__BB36_72;
	ld.shared.u32 	%r365, [_ZZN3cub18CUB_300001_SM_10006detail6reduce28DeviceReduceSingleTileKernelINS2_10policy_hubIjy11max_functorIjEE10Policy1000EPjS9_iS6_jjN4cuda3std3__410__identityEEEvT0_T1_T2_T3_T4_T6_E12temp_storage+12];
	max.u32 	%r366, %r686, %r365;
	ld.shared.u32 	%r367, [_ZZN3cub18CUB_300001_SM_10006detail6reduce28DeviceReduceSingleTileKernelINS2_10policy_hubIjy11max_functorIjEE10Policy1000EPjS9_iS6_jjN4cuda3std3__410__identityEEEvT0_T1_T2_T3_T4_T6_E12temp_storage+16];
	max.u32 	%r368, %r366, %r367;
	ld.shared.u32 	%r369, [_ZZN3cub18CUB_300001_SM_10006detail6reduce28DeviceReduceSingleTileKernelINS2_10policy_hubIjy11max_functorIjEE10Policy1000EPjS9_iS6_jjN4cuda3std3__410__identityEEEvT0_T1_T2_T3_T4_T6_E12temp_storage+20];
	max.u32 	%r370, %r368, %r369;
	ld.shared.u32 	%r371, [_ZZN3cub18CUB_300001_SM_10006detail6reduce28DeviceReduceSingleTileKernelINS2_10policy_hubIjy11max_functorIjEE10Policy1000EPjS9_iS6_jjN4cuda3std3__410__identityEEEvT0_T1_T2_T3_T4_T6_E12temp_storage+24];
	max.u32 	%r372, %r370, %r371;
	ld.shared.u32 	%r373, [_ZZN3cub18CUB_300001_SM_10006detail6reduce28DeviceReduceSingleTileKernelINS2_10policy_hubIjy11max_functorIjEE10Policy1000EPjS9_iS6_jjN4cuda3std3__410__identityEEEvT0_T1_T2_T3_T4_T6_E12temp_storage+28];
	max.u32 	%r374, %r372, %r373;
	ld.shared.u32 	%r375, [_ZZN3cub18CUB_300001_SM_10006detail6reduce28DeviceReduceSingleTileKernelINS2_10policy_hubIjy11max_functorIjEE10Policy1000EPjS9_iS6_jjN4cuda3std3__410__identityEEEvT0_T1_T2_T3_T4_T6_E12temp_storage+32];
	max.u32 	%r376, %r374, %r375;
	ld.shared.u32 	%r377, [_ZZN3cub18CUB_300001_SM_10006detail6reduce28DeviceReduceSingleTileKernelINS2_10policy_hubIjy11max_functorIjEE10Policy1000EPjS9_iS6_jjN4cuda3std3__410__identityEEEvT0_T1_T2_T3_T4_T6_E12temp_storage+36];
	max.u32 	%r686, %r376, %r377;
	bra.uni 	$L__BB36_72;
$L__BB36_52:
	// begin inline asm
	mov.u32 %r268, %laneid;
	// end inline asm
	and.b32  	%r294, %r62, 992;
	add.s32 	%r295, %r294, 32;
	setp.gt.s32 	%p27, %r295, %r124;
	not.b32 	%r296, %r294;
	add.s32 	%r297, %r124, %r296;
	selp.b32 	%r292, %r297, 31, %p27;
	mov.b32 	%r271, 1;
	mov.b32 	%r293, -1;
	// begin inline asm
	shfl.sync.down.b32 %r269, %r670, %r271, %r292, %r293;
	// end inline asm
	setp.lt.s32 	%p28, %r268, %r292;
	max.u32 	%r298, %r670, %r269;
	selp.b32 	%r275, %r298, %r670, %p28;
	mov.b32 	%r276, 2;
	// begin inline asm
	shfl.sync.down.b32 %r274, %r275, %r276, %r292, %r293;
	// end inline asm
	add.s32 	%r299, %r268, 2;
	setp.gt.s32 	%p29, %r299, %r292;
	max.u32 	%r300, %r275, %r274;
	selp.b32 	%r280, %r275, %r300, %p29;
	mov.b32 	%r281, 4;
	// begin inline asm
	shfl.sync.down.b32 %r279, %r280, %r281, %r292, %r293;
	// end inline asm
	add.s32 	%r301, %r268, 4;
	setp.gt.s32 	%p30, %r301, %r292;
	max.u32 	%r302, %r280, %r279;
	selp.b32 	%r285, %r280, %r302, %p30;
	mov.b32 	%r286, 8;
	// begin inline asm
	shfl.sync.down.b32 %r284, %r285, %r286, %r292, %r293;
	// end inline asm
	add.s32 	%r303, %r268, 8;
	setp.gt.s32 	%p31, %r303, %r292;
	max.u32 	%r304, %r285, %r284;
	selp.b32 	%r290, %r285, %r304, %p31;
	mov.b32 	%r291, 16;
	// begin inline asm
	shfl.sync.down.b32 %r289, %r290, %r291, %r292, %r293;
	// end inline asm
	add.s32 	%r305, %r268, 16;
	setp.gt.s32 	%p32, %r305, %r292;
	max.u32 	%r306, %r290, %r289;
	selp.b32 	%r686, %r290, %r306, %p32;
	setp.ne.s32 	%p33, %r268, 0;
	@%p33 bra 	$L__BB36_54;
	shr.u32 	%r307, %r62, 3;
	and.b32  	%r308, %r307, 124;
	mov.u32 	%r309, _ZZN3cub18CUB_300001_SM_10006detail6reduce28DeviceReduceSingleTileKernelINS2_10policy_hubIjy11max_functorIjEE10Policy1000EPjS9_iS6_jjN4cuda3std3__410__identityEEEvT0_T1_T2_T3_T4_T6_E12temp_storage;
	add.s32 	%r310, %r309, %r308;
	st.shared.u32 	[%r310+8], %r686;
$L__BB36_54:
	bar.sync 	0;
	setp.ne.s32 	%p34, %r62, 0;
	@%p34 bra 	$L__BB36_72;
	setp.gt.s32 	%p35, %r124, 32;
	ld.shared.u32 	%r311, [_ZZN3cub18CUB_300001_SM_10006detail6reduce28DeviceReduceSingleTileKernelINS2_10policy_hubIjy11max_functorIjEE10Policy1000EPjS9_iS6_jjN4cuda3std3__410__identityEEEvT0_T1_T2_T3_T4_T6_E12temp_storage+12];
	max.u32 	%r312, %r686, %r311;
	selp.b32 	%r313, %r312, %r686, %p35;
	setp.gt.s32 	%p36, %r124, 64;
	ld.shared.u32 	%r314, [_ZZN3cub18CUB_300001_SM_10006detail6reduce28DeviceReduceSingleTileKernelINS2_10policy_hubIjy11max_functorIjEE10Policy1000EPjS9_iS6_jjN4cuda3std3__410__identityEEEvT0_T1_T2_T3_T4_T6_E12temp_storage+16];
	max.u32 	%r315, %r313, %r314;
	selp.b32 	%r316, %r315, %r313, %p36;
	setp.gt.s32 	%p37, %r124, 96;
	ld.shared.u32 	%r317, [_ZZN3cub18CUB_300001_SM_10006detail6reduce28DeviceReduceSingleTileKernelINS2_10policy_hubIjy11max_functorIjEE10Policy1000EPjS9_iS6_jjN4cuda3std3__410__identityEEEvT0_T1_T2_T3_T4_T6_E12temp_storage+20];
	max.u32 	%r318, %r316, %r317;
	selp.b32 	%r319, %r318, %r316, %p37;
	setp.gt.s32 	%p38, %r124, 128;
	ld.shared.u32 	%r320, [_ZZN3cub18CUB_300001_SM_10006detail6reduce28DeviceReduceSingleTileKernelINS2_10policy_hubIjy11max_functorIjEE10Policy1000EPjS9_iS6_jjN4cuda3std3__410__identityEEEvT0_T1_T2_T3_T4_T6_E12temp_storage+24];
	max.u32 	%r321, %r319, %r320;
	selp.b32 	%r322, %r321, %r319, %p38;
	setp.gt.s32 	%p39, %r124, 160;
	ld.shared.u32 	%r323, [_ZZN3cub18CUB_300001_SM_10006detail6reduce28DeviceReduceSingleTileKernelINS2_10policy_hubIjy11max_functorIjEE10Policy1000EPjS9_iS6_jjN4cuda3std3__410__identityEEEvT0_T1_T2_T3_T4_T6_E12temp_storage+28];
	max.u32 	%r324, %r322, %r323;
	selp.b32 	%r325, %r324, %r322, %p39;
	setp.gt.s32 	%p40, %r124, 192;
	ld.shared.u32 	%r326, [_ZZN3cub18CUB_300001_SM_10006detail6reduce28DeviceReduceSingleTileKernelINS2_10policy_hubIjy11max_functorIjEE10Policy1000EPjS9_iS6_jjN4cuda3std3__410__identityEEEvT0_T1_T2_T3_T4_T6_E12temp_storage+32];
	max.u32 	%r327, %r325, %r326;
	selp.b32 	%r328, %r327, %r325, %p40;
	setp.gt.s32 	%p41, %r124, 224;
	ld.shared.u32 	%r329, [_ZZN3cub18CUB_300001_SM_10006detail6reduce28DeviceReduceSingleTileKernelINS2_10policy_hubIjy11max_functorIjEE10Policy1000EPjS9_iS6_jjN4cuda3std3__410__identityEEEvT0_T1_T2_T3_T4_T6_E12temp_storage+36];
	max.u32 	%r330, %r328, %r329;
	selp.b32 	%r686, %r330, %r328, %p41;
	bra.uni 	$L__BB36_72;
$L__BB36_56:
	mov.u32 	%r88, %tid.x;
	mul.wide.u32 	%rd35, %r88, 4;
	add.s64 	%rd19, %rd16, %rd35;
	// begin inline asm
	ld.global.nc.u32 %r126, [%rd19];
	// end inline asm
	add.s64 	%rd20, %rd19, 1024;
	// begin inline asm
	ld.global.nc.u32 %r127, [%rd20];
	// end inline asm
	add.s64 	%rd21, %rd19, 2048;
	// begin inline asm
	ld.global.nc.u32 %r128, [%rd21];
	// end inline asm
	add.s64 	%rd22, %rd19, 3072;
	// begin inline asm
	ld.global.nc.u32 %r129, [%rd22];
	// end inline asm
	add.s64 	%rd23, %rd19, 4096;
	// begin inline asm
	ld.global.nc.u32 %r130, [%rd23];
	// end inline asm
	add.s64 	%rd24, %rd19, 5120;
	// begin inline asm
	ld.global.nc.u32 %r131, [%rd24];
	// end inline asm
	add.s64 	%rd25, %rd19, 6144;
	// begin inline asm
	ld.global.nc.u32 %r132, [%rd25];
	// end inline asm
	add.s64 	%rd26, %rd19, 7168;
	// begin inline asm
	ld.global.nc.u32 %r133, [%rd26];
	// end inline asm
	add.s64 	%rd27, %rd19, 8192;
	// begin inline asm
	ld.global.nc.u32 %r134, [%rd27];
	// end inline asm
	add.s64 	%rd28, %rd19, 9216;
	// begin inline asm
	ld.global.nc.u32 %r135, [%rd28];
	// end inline asm
	add.s64 	%rd29, %rd19, 10240;
	// begin inline asm
	ld.global.nc.u32 %r136, [%rd29];
	// end inline asm
	add.s64 	%rd30, %rd19, 11264;
	// begin inline asm
	ld.global.nc.u32 %r137, [%rd30];
	// end inline asm
	add.s64 	%rd31, %rd19, 12288;
	// begin inline asm
	ld.global.nc.u32 %r138, [%rd31];
	// end inline asm
	add.s64 	%rd32, %rd19, 13312;
	// begin inline asm
	ld.global.nc.u32 %r139, [%rd32];
	// end inline asm
	add.s64 	%rd33, %rd19, 14336;
	// begin inline asm
	ld.global.nc.u32 %r140, [%rd33];
	// end inline asm
	add.s64 	%rd34, %rd19, 15360;
	// begin inline asm
	ld.global.nc.u32 %r141, [%rd34];
	// end inline asm
	max.u32 	%r143, %r126, %r127;
	max.u32 	%r144, %r143, %r128;
	max.u32 	%r145, %r144, %r129;
	max.u32 	%r146, %r145, %r130;
	max.u32 	%r147, %r146, %r131;
	max.u32 	%r148, %r147, %r132;
	max.u32 	%r149, %r148, %r133;
	max.u32 	%r150, %r149, %r134;
	max.u32 	%r151, %r150, %r135;
	max.u32 	%r152, %r151, %r136;
	max.u32 	%r153, %r152, %r137;
	max.u32 	%r154, %r153, %r138;
	max.u32 	%r155, %r154, %r139;
	max.u32 	%r156, %r155, %r140;
	max.u32 	%r685, %r156, %r141;
	setp.lt.u32 	%p4, %r124, 8192;
	mov.b32 	%r674, 4096;
	@%p4 bra 	$L__BB36_60;
	add.s32 	%r90, %r124, -4096;
	mov.b32 	%r674, 4096;
$L__BB36_58:
	mul.wide.s32 	%rd52, %r674, 4;
	add.s64 	%rd36, %rd19, %rd52;
	// begin inline asm
	ld.global.nc.u32 %r158, [%rd36];
	// end inline asm
	add.s64 	%rd37, %rd36, 1024;
	// begin inline asm
	ld.global.nc.u32 %r159, [%rd37];
	// end inline asm
	add.s64 	%rd38, %rd36, 2048;
	// begin inline asm
	ld.global.nc.u32 %r160, [%rd38];
	// end inline asm
	add.s64 	%rd39, %rd36, 3072;
	// begin inline asm
	ld.global.nc.u32 %r161, [%rd39];
	// end inline asm
	add.s64 	%rd40, %rd36, 4096;
	// begin inline asm
	ld.global.nc.u32 %r162, [%rd40];
	// end inline asm
	add.s64 	%rd41, %rd36, 5120;
	// begin inline asm
	ld.global.nc.u32 %r163, [%rd41];
	// end inline asm
	add.s64 	%rd42, %rd36, 6144;
	// begin inline asm
	ld.global.nc.u32 %r164, [%rd42];
	// end inline asm
	add.s64 	%rd43, %rd36, 7168;
	// begin inline asm
	ld.global.nc.u32 %r165, [%rd43];
	// end inline asm
	add.s64 	%rd44, %rd36, 8192;
	// begin inline asm
	ld.global.nc.u32 %r166, [%rd44];
	// end inline asm
	add.s64 	%rd45, %rd36, 9216;
	// begin inline asm
	ld.global.nc.u32 %r167, [%rd45];
	// end inline asm
	add.s64 	%rd46, %rd36, 10240;
	// begin inline asm
	ld.global.nc.u32 %r168, [%rd46];
	// end inline asm
	add.s64 	%rd47, %rd36, 11264;
	// begin inline asm
	ld.global.nc.u32 %r169, [%rd47];
	// end inline asm
	add.s64 	%rd48, %rd36, 12288;
	// begin inline asm
	ld.global.nc.u32 %r170, [%rd48];
	// end inline asm
	add.s64 	%rd49, %rd36, 13312;
	// begin inline asm
	ld.global.nc.u32 %r171, [%rd49];
	// end inline asm
	add.s64 	%rd50, %rd36, 14336;
	// begin inline asm
	ld.global.nc.u32 %r172, [%rd50];
	// end inline asm
	add.s64 	%rd51, %rd36, 15360;
	// begin inline asm
	ld.global.nc.u32 %r173, [%rd51];
	// end inline asm
	max.u32 	%r174, %r685, %r158;
	max.u32 	%r175, %r174, %r159;
	max.u32 	%r176, %r175, %r160;
	max.u32 	%r177, %r176, %r161;
	max.u32 	%r178, %r177, %r162;
	max.u32 	%r179, %r178, %r163;
	max.u32 	%r180, %r179, %r164;
	max.u32 	%r181, %r180, %r165;
	max.u32 	%r182, %r181, %r166;
	max.u32 	%r183, %r182, %r167;
	max.u32 	%r184, %r183, %r168;
	max.u32 	%r185, %r184, %r169;
	max.u32 	%r186, %r185, %r170;
	max.u32 	%r187, %r186, %r171;
	max.u32 	%r188, %r187, %r172;
	max.u32 	%r685, %r188, %r173;
	sub.s32 	%r189, %r124, %r674;
	setp.lt.s32 	%p5, %r189, 4096;
	@%p5 bra 	$L__BB36_68;
	add.s32 	%r674, %r674, 4096;
	setp.le.s32 	%p6, %r674, %r90;
	@%p6 bra 	$L__BB36_58;
$L__BB36_60:
	setp.le.s32 	%p7, %r124, %r674;
	@%p7 bra 	$L__BB36_68;
	sub.s32 	%r97, %r124, %r674;
	setp.ge.s32 	%p8, %r88, %r97;
	@%p8 bra 	$L__BB36_68;
	not.b32 	%r191, %r88;
	add.s32 	%r192, %r124, %r191;
	sub.s32 	%r98, %r192, %r674;
	and.b32  	%r193, %r98, 768;
	setp.eq.s32 	%p9, %r193, 768;
	mov.u32 	%r679, %r88;
	@%p9 bra 	$L__BB36_65;
	add.s32 	%r676, %r88, %r674;
	shr.u32 	%r194, %r98, 8;
	add.s32 	%r195, %r194, 1;
	and.b32  	%r196, %r195, 3;
	neg.s32 	%r675, %r196;
	mov.u32 	%r679, %r88;
$L__BB36_64:
	.pragma "nounroll";
	mul.wide.u32 	%rd54, %r676, 4;
	add.s64 	%rd53, %rd16, %rd54;
	// begin inline asm
	ld.global.nc.u32 %r197, [%rd53];
	// end inline asm
	max.u32 	%r685, %r685, %r197;
	add.s32 	%r679, %r679, 256;
	add.s32 	%r676, %r676, 256;
	add.s32 	%r675, %r675, 1;
	setp.ne.s32 	%p10, %r675, 0;
	@%p10 bra 	$L__BB36_64;
$L__BB36_65:
	setp.lt.u32 	%p11, %r98, 768;
	@%p11 bra 	$L__BB36_68;
	cvt.u64.u32 	%rd55, %r679;
	cvt.u64.u32 	%rd56, %r674;
	add.s64 	%rd57, %rd55, %rd56;
	shl.b64 	%rd58, %rd57, 2;
	add.s64 	%rd59, %rd58, %rd16;
	add.s64 	%rd124, %rd59, 2048;
	add.s32 	%r682, %r679, %r674;
$L__BB36_67:
	mul.wide.u32 	%rd64, %r682, 4;
	add.s64 	%rd60, %rd16, %rd64;
	// begin inline asm
	ld.global.nc.u32 %r198, [%rd60];
	// end inline asm
	max.u32 	%r202, %r685, %r198;
	add.s64 	%rd61, %rd124, -1024;
	// begin inline asm
	ld.global.nc.u32 %r199, [%rd61];
	// end inline asm
	max.u32 	%r203, %r202, %r199;
	// begin inline asm
	ld.global.nc.u32 %r200, [%rd124];
	// end inline asm
	max.u32 	%r204, %r203, %r200;
	add.s64 	%rd63, %rd124, 1024;
	// begin inline asm
	ld.global.nc.u32 %r201, [%rd63];
	// end inline asm
	max.u32 	%r685, %r204, %r201;
	add.s32 	%r679, %r679, 1024;
	add.s64 	%rd124, %rd124, 4096;
	add.s32 	%r682, %r682, 1024;
	setp.lt.s32 	%p12, %r679, %r97;
	@%p12 bra 	$L__BB36_67;
$L__BB36_68:
	// begin inline asm
	mov.u32 %r205, %laneid;
	// end inline asm
	mov.b32 	%r208, 1;
	mov.b32 	%r229, 31;
	mov.b32 	%r230, -1;
	// begin inline asm
	shfl.sync.down.b32 %r206, %r685, %r208, %r229, %r230;
	// end inline asm
	setp.gt.s32 	%p13, %r205, 30;
	max.u32 	%r231, %r685, %r206;
	selp.b32 	%r212, %r685, %r231, %p13;
	mov.b32 	%r213, 2;
	// begin inline asm
	shfl.sync.down.b32 %r211, %r212, %r213, %r229, %r230;
	// end inline asm
	setp.gt.s32 	%p14, %r205, 29;
	max.u32 	%r232, %r212, %r211;
	selp.b32 	%r217, %r212, %r232, %p14;
	mov.b32 	%r218, 4;
	// begin inline asm
	shfl.sync.down.b32 %r216, %r217, %r218, %r229, %r230;
	// end inline asm
	setp.gt.s32 	%p15, %r205, 27;
	max.u32 	%r233, %r217, %r216;
	selp.b32 	%r222, %r217, %r233, %p15;
	mov.b32 	%r223, 8;
	// begin inline asm
	shfl.sync.down.b32 %r221, %r222, %r223, %r229, %r230;
	// end inline asm
	setp.gt.s32 	%p16, %r205, 23;
	max.u32 	%r234, %r222, %r221;
	selp.b32 	%r227, %r222, %r234, %p16;
	mov.b32 	%r228, 16;
	// begin inline asm
	shfl.sync.down.b32 %r226, %r227, %r228, %r229, %r230;
	// end inline asm
	setp.gt.s32 	%p17, %r205, 15;
	max.u32 	%r120, %r227, %r226;
	selp.b32 	%r686, %r227, %r120, %p17;
	setp.ne.s32 	%p18, %r205, 0;
	@%p18 bra 	$L__BB36_70;
	shr.u32 	%r235, %r88, 3;
	and.b32  	%r236, %r235, 124;
	mov.u32 	%r237, _ZZN3cub18CUB_300001_SM_10006detail6reduce28DeviceReduceSingleTileKernelINS2_10policy_hubIjy11max_functorIjEE10Policy1000EPjS9_iS6_jjN4cuda3std3__410__identityEEEvT0_T1_T2_T3_T4_T6_E12temp_storage;
	add.s32 	%r238, %r237, %r236;
	st.shared.u32 	[%r238+8], %r120;
$L__BB36_70:
	bar.sync 	0;
	setp.ne.s32 	%p19, %r88, 0;
	@%p19 bra 	$L__BB36_72;
	ld.shared.u32 	%r239, [_ZZN3cub18CUB_300001_SM_10006detail6reduce28DeviceReduceSingleTileKernelINS2_10policy_hubIjy11max_functorIjEE10Policy1000EPjS9_iS6_jjN4cuda3std3__410__identityEEEvT0_T1_T2_T3_T4_T6_E12temp_storage+12];
	max.u32 	%r240, %r686, %r239;
	ld.shared.u32 	%r241, [_ZZN3cub18CUB_300001_SM_10006detail6reduce28DeviceReduceSingleTileKernelINS2_10policy_hubIjy11max_functorIjEE10Policy1000EPjS9_iS6_jjN4cuda3std3__410__identityEEEvT0_T1_T2_T3_T4_T6_E12temp_storage+16];
	max.u32 	%r242, %r240, %r241;
	ld.shared.u32 	%r243, [_ZZN3cub18CUB_300001_SM_10006detail6reduce28DeviceReduceSingleTileKernelINS2_10policy_hubIjy11max_functorIjEE10Policy1000EPjS9_iS6_jjN4cuda3std3__410__identityEEEvT0_T1_T2_T3_T4_T6_E12temp_storage+20];
	max.u32 	%r244, %r242, %r243;
	ld.shared.u32 	%r245, [_ZZN3cub18CUB_300001_SM_10006detail6reduce28DeviceReduceSingleTileKernelINS2_10policy_hubIjy11max_functorIjEE10Policy1000EPjS9_iS6_jjN4cuda3std3__410__identityEEEvT0_T1_T2_T3_T4_T6_E12temp_storage+24];
	max.u32 	%r246, %r244, %r245;
	ld.shared.u32 	%r247, [_ZZN3cub18CUB_300001_SM_10006detail6reduce28DeviceReduceSingleTileKernelINS2_10policy_hubIjy11max_functorIjEE10Policy1000EPjS9_iS6_jjN4cuda3std3__410__identityEEEvT0_T1_T2_T3_T4_T6_E12temp_storage+28];
	max.u32 	%r248, %r246, %r247;
	ld.shared.u32 	%r249, [_ZZN3cub18CUB_300001_SM_10006detail6reduce28DeviceReduceSingleTileKernelINS2_10policy_hubIjy11max_functorIjEE10Policy1000EPjS9_iS6_jjN4cuda3std3__410__identityEEEvT0_T1_T2_T3_T4_T6_E12temp_storage+32];
	max.u32 	%r250, %r248, %r249;
	ld.shared.u32 	%r251, [_ZZN3cub18CUB_300001_SM_10006detail6reduce28DeviceReduceSingleTileKernelINS2_10policy_hubIjy11max_functorIjEE10Policy1000EPjS9_iS6_jjN4cuda3std3__410__identityEEEvT0_T1_T2_T3_T4_T6_E12temp_storage+36];
	max.u32 	%r686, %r250, %r251;
$L__BB36_72:
	mov.u32 	%r631, %tid.x;
	setp.ne.s32 	%p95, %r631, 0;
	@%p95 bra 	$L__BB36_74;
	max.u32 	%r632, %r125, %r686;
	st.global.u32 	[%rd1], %r632;
$L__BB36_74:
	ret;

}
	// .globl	_ZN3cub18CUB_300001_SM_10006detail6reduce28DeviceReduceSingleTileKernelINS2_10policy_hubIN4cuda3std3__45tupleIJblEEEjN6thrust24THRUST_300001_SM_1000_NS8cuda_cub9__find_if7functorIS9_EEE10Policy1000ENSB_12zip_iteratorINS8_IJNSD_26transform_input_iterator_tIbNSB_6detail15normal_iteratorINSB_10device_ptrIbEEEENSK_10functional5actorINSP_9compositeIJNSP_16operator_adaptorINS7_8equal_toIvEEEENSQ_INSP_8argumentILj0EEEEENSQ_INSP_5valueIbEEEEEEEEEEENSB_17counting_iteratorIlNSB_11use_defaultES16_S16_EEEEEEEPS9_jSF_S9_S9_NS7_10__identityEEEvT0_T1_T2_T3_T4_T6_
.visible .entry _ZN3cub18CUB_300001_SM_10006detail6reduce28DeviceReduceSingleTileKernelINS2_10policy_hubIN4cuda3std3__45tupleIJblEEEjN6thrust24THRUST_300001_SM_1000_NS8cuda_cub9__find_if7functorIS9_EEE10Policy1000ENSB_12zip_iteratorINS8_IJNSD_26transform_input_iterator_tIbNSB_6detail15normal_iteratorINSB_10device_ptrIbEEEENSK_10functional5actorINSP_9compositeIJNSP_16operator_adaptorINS7_8equal_toIvEEEENSQ_INSP_8argumentILj0EEEEENSQ_INSP_5valueIbEEEEEEEEEEENSB_17counting_iteratorIlNSB_11use_defaultES16_S16_EEEEEEEPS9_jSF_S9_S9_NS7_10__identityEEEvT0_T1_T2_T3_T4_T6_(
	.param .align 8 .b8 _ZN3cub18CUB_300001_SM_10006detail6reduce28DeviceReduceSingleTileKernelINS2_10policy_hubIN4cuda3std3__45tupleIJblEEEjN6thrust24THRUST_300001_SM_1000_NS8cuda_cub9__find_if7functorIS9_EEE10Policy1000ENSB_12zip_iteratorINS8_IJNSD_26transform_input_iterator_tIbNSB_6detail15normal_iteratorINSB_10device_ptrIbEEEENSK_10functional5actorINSP_9compositeIJNSP_16operator_adaptorINS7_8equal_toIvEEEENSQ_INSP_8argumentILj0EEEEENSQ_INSP_5valueIbEEEEEEEEEEENSB_17counting_iteratorIlNSB_11use_defaultES16_S16_EEEEEEEPS9_jSF_S9_S9_NS7_10__identityEEEvT0_T1_T2_T3_T4_T6__param_0[24],
	.param .u64 .ptr .align 1 _ZN3cub18CUB_300001_SM_10006detail6reduce28DeviceReduceSingleTileKernelINS2_10policy_hubIN4cuda3std3__45tupleIJblEEEjN6thrust24THRUST_300001_SM_1000_NS8cuda_cub9__find_if7functorIS9_EEE10Policy1000ENSB_12zip_iteratorINS8_IJNSD_26transform_input_iterator_tIbNSB_6detail15normal_iteratorINSB_10device_ptrIbEEEENSK_10functional5actorINSP_9compositeIJNSP_16operator_adaptorINS7_8equal_toIvEEEENSQ_INSP_8argumentILj0EEEEENSQ_INSP_5valueIbEEEEEEEEEEENSB_17counting_iteratorIlNSB_11use_defaultES16_S16_EEEEEEEPS9_jSF_S9_S9_NS7_10__identityEEEvT0_T1_T2_T3_T4_T6__param_1,
	.param .u32 _ZN3cub18CUB_300001_SM_10006detail6reduce28DeviceReduceSingleTileKernelINS2_10policy_hubIN4cuda3std3__45tupleIJblEEEjN6thrust24THRUST_300001_SM_1000_NS8cuda_cub9__find_if7functorIS9_EEE10Policy1000ENSB_12zip_iteratorINS8_IJNSD_26transform_input_iterator_tIbNSB_6detail15normal_iteratorINSB_10device_ptrIbEEEENSK_10functional5actorINSP_9compositeIJNSP_16operator_adaptorINS7_8equal_toIvEEEENSQ_INSP_8argumentILj0EEEEENSQ_INSP_5valueIbEEEEEEEEEEENSB_17counting_iteratorIlNSB_11use_defaultES16_S16_EEEEEEEPS9_jSF_S9_S9_NS7_10__identityEEEvT0_T1_T2_T3_T4_T6__param_2,
	.param .align 1 .b8 _ZN3cub18CUB_300001_SM_10006detail6reduce28DeviceReduceSingleTileKernelINS2_10policy_hubIN4cuda3std3__45tupleIJblEEEjN6thrust24THRUST_300001_SM_1000_NS8cuda_cub9__find_if7functorIS9_EEE10Policy1000ENSB_12zip_iteratorINS8_IJNSD_26transform_input_iterator_tIbNSB_6detail15normal_iteratorINSB_10device_ptrIbEEEENSK_10functional5actorINSP_9compositeIJNSP_16operator_adaptorINS7_8equal_toIvEEEENSQ_INSP_8argumentILj0EEEEENSQ_INSP_5valueIbEEEEEEEEEEENSB_17counting_iteratorIlNSB_11use_defaultES16_S16_EEEEEEEPS9_jSF_S9_S9_NS7_10__identityEEEvT0_T1_T2_T3_T4_T6__param_3[1],
	.param .align 8 .b8 _ZN3cub18CUB_300001_SM_10006detail6reduce28DeviceReduceSingleTileKernelINS2_10policy_hubIN4cuda3std3__45tupleIJblEEEjN6thrust24THRUST_300001_SM_1000_NS8cuda_cub9__find_if7functorIS9_EEE10Policy1000ENSB_12zip_iteratorINS8_IJNSD_26transform_input_iterator_tIbNSB_6detail15normal_iteratorINSB_10device_ptrIbEEEENSK_10functional5actorINSP_9compositeIJNSP_16operator_adaptorINS7_8equal_toIvEEEENSQ_INSP_8argumentILj0EEEEENSQ_INSP_5valueIbEEEEEEEEEEENSB_17counting_iteratorIlNSB_11use_defaultES16_S16_EEEEEEEPS9_jSF_S9_S9_NS7_10__identityEEEvT0_T1_T2_T3_T4_T6__param_4[16],
	.param .align 1 .b8 _ZN3cub18CUB_300001_SM_10006detail6reduce28DeviceReduceSingleTileKernelINS2_10policy_hubIN4cuda3std3__45tupleIJblEEEjN6thrust24THRUST_300001_SM_1000_NS8cuda_cub9__find_if7functorIS9_EEE10Policy1000ENSB_12zip_iteratorINS8_IJNSD_26transform_input_iterator_tIbNSB_6detail15normal_iteratorINSB_10device_ptrIbEEEENSK_10functional5actorINSP_9compositeIJNSP_16operator_adaptorINS7_8equal_toIvEEEENSQ_INSP_8argumentILj0EEEEENSQ_INSP_5valueIbEEEEEEEEEEENSB_17counting_iteratorIlNSB_11use_defaultES16_S16_EEEEEEEPS9_jSF_S9_S9_NS7_10__identityEEEvT0_T1_T2_T3_T4_T6__param_5[1]
)
.maxntid 256
.minnctapersm 1
{
	.reg .pred 	%p<329>;
	.reg .b16 	%rs<468>;
	.reg .b32 	%r<445>;
	.reg .b64 	%rd<427>;
	// demoted variable
	.shared .align 8 .b8 _ZZN3cub18CUB_300001_SM_10006detail6reduce28DeviceReduceSingleTileKernelINS2_10policy_hubIN4cuda3std3__45tupleIJblEEEjN6thrust24THRUST_300001_SM_1000_NS8cuda_cub9__find_if7functorIS9_EEE10Policy1000ENSB_12zip_iteratorINS8_IJNSD_26transform_input_iterator_tIbNSB_6detail15normal_iteratorINSB_10device_ptrIbEEEENSK_10functional5actorINSP_9compositeIJNSP_16operator_adaptorINS7_8equal_toIvEEEENSQ_INSP_8argumentILj0EEEEENSQ_INSP_5valueIbEEEEEEEEEEENSB_17counting_iteratorIlNSB_11use_defaultES16_S16_EEEEEEEPS9_jSF_S9_S9_NS7_10__identityEEEvT0_T1_T2_T3_T4_T6_E12temp_storage[152];
	ld.param.u32 	%r50, [_ZN3cub18CUB_300001_SM_10006detail6reduce28DeviceReduceSingleTileKernelINS2_10policy_hubIN4cuda3std3__45tupleIJblEEEjN6thrust24THRUST_300001_SM_1000_NS8cuda_cub9__find_if7functorIS9_EEE10Policy1000ENSB_12zip_iteratorINS8_IJNSD_26transform_input_iterator_tIbNSB_6detail15normal_iteratorINSB_10device_ptrIbEEEENSK_10functional5actorINSP_9compositeIJNSP_16operator_adaptorINS7_8equal_toIvEEEENSQ_INSP_8argumentILj0EEEEENSQ_INSP_5valueIbEEEEEEEEEEENSB_17counting_iteratorIlNSB_11use_defaultES16_S16_EEEEEEEPS9_jSF_S9_S9_NS7_10__identityEEEvT0_T1_T2_T3_T4_T6__param_0+8];
	bfe.u32 	%r52, %r50, 16, 8;
	cvt.u16.u32 	%rs95, %r52;
	ld.param.u64 	%rd114, [_ZN3cub18CUB_300001_SM_10006detail6reduce28DeviceReduceSingleTileKernelINS2_10policy_hubIN4cuda3std3__45tupleIJblEEEjN6thrust24THRUST_300001_SM_1000_NS8cuda_cub9__find_if7functorIS9_EEE10Policy1000ENSB_12zip_iteratorINS8_IJNSD_26transform_input_iterator_tIbNSB_6detail15normal_iteratorINSB_10device_ptrIbEEEENSK_10functional5actorINSP_9compositeIJNSP_16operator_adaptorINS7_8equal_toIvEEEENSQ_INSP_8argumentILj0EEEEENSQ_INSP_5valueIbEEEEEEEEEEENSB_17counting_iteratorIlNSB_11use_defaultES16_S16_EEEEEEEPS9_jSF_S9_S9_NS7_10__identityEEEvT0_T1_T2_T3_T4_T6__param_4+8];
	ld.param.u64 	%rd113, [_ZN3cub18CUB_300001_SM_10006detail6reduce28DeviceReduceSingleTileKernelINS2_10policy_hubIN4cuda3std3__45tupleIJblEEEjN6thrust24THRUST_300001_SM_1000_NS8cuda_cub9__find_if7functorIS9_EEE10Policy1000ENSB_12zip_iteratorINS8_IJNSD_26transform_input_iterator_tIbNSB_6detail15normal_iteratorINSB_10device_ptrIbEEEENSK_10functional5actorINSP_9compositeIJNSP_16operator_adaptorINS7_8equal_toIvEEEENSQ_INSP_8argumentILj0EEEEENSQ_INSP_5valueIbEEEEEEEEEEENSB_17counting_iteratorIlNSB_11use_defaultES16_S16_EEEEEEEPS9_jSF_S9_S9_NS7_10__identityEEEvT0_T1_T2_T3_T4_T6__param_0+16];
	ld.param.u64 	%rd112, [_ZN3cub18CUB_300001_SM_10006detail6reduce28DeviceReduceSingleTileKernelINS2_10policy_hubIN4cuda3std3__45tupleIJblEEEjN6thrust24THRUST_300001_SM_1000_NS8cuda_cub9__find_if7functorIS9_EEE10Policy1000ENSB_12zip_iteratorINS8_IJNSD_26transform_input_iterator_tIbNSB_6detail15normal_iteratorINSB_10device_ptrIbEEEENSK_10functional5actorINSP_9compositeIJNSP_16operator_adaptorINS7_8equal_toIvEEEENSQ_INSP_8argumentILj0EEEEENSQ_INSP_5valueIbEEEEEEEEEEENSB_17counting_iteratorIlNSB_11use_defaultES16_S16_EEEEEEEPS9_jSF_S9_S9_NS7_10__identityEEEvT0_T1_T2_T3_T4_T6__param_0];
	ld.param.u64 	%rd115, [_ZN3cub18CUB_300001_SM_10006detail6reduce28DeviceReduceSingleTileKernelINS2_10policy_hubIN4cuda3std3__45tupleIJblEEEjN6thrust24THRUST_300001_SM_1000_NS8cuda_cub9__find_if7functorIS9_EEE10Policy1000ENSB_12zip_iteratorINS8_IJNSD_26transform_input_iterator_tIbNSB_6detail15normal_iteratorINSB_10device_ptrIbEEEENSK_10functional5actorINSP_9compositeIJNSP_16operator_adaptorINS7_8equal_toIvEEEENSQ_INSP_8argumentILj0EEEEENSQ_INSP_5valueIbEEEEEEEEEEENSB_17counting_iteratorIlNSB_11use_defaultES16_S16_EEEEEEEPS9_jSF_S9_S9_NS7_10__identityEEEvT0_T1_T2_T3_T4_T6__param_1];
	ld.param.u32 	%r44, [_ZN3cub18CUB_300001_SM_10006detail6reduce28DeviceReduceSingleTileKernelINS2_10policy_hubIN4cuda3std3__45tupleIJblEEEjN6thrust24THRUST_300001_SM_1000_NS8cuda_cub9__find_if7functorIS9_EEE10Policy1000ENSB_12zip_iteratorINS8_IJNSD_26transform_input_iterator_tIbNSB_6detail15normal_iteratorINSB_10device_ptrIbEEEENSK_10functional5actorINSP_9compositeIJNSP_16operator_adaptorINS7_8equal_toIvEEEENSQ_INSP_8argumentILj0EEEEENSQ_INSP_5valueIbEEEEEEEEEEENSB_17counting_iteratorIlNSB_11use_defaultES16_S16_EEEEEEEPS9_jSF_S9_S9_NS7_10__identityEEEvT0_T1_T2_T3_T4_T6__param_2];
	ld.param.u8 	%rs101, [_ZN3cub18CUB_300001_SM_10006detail6reduce28DeviceReduceSingleTileKernelINS2_10policy_hubIN4cuda3std3__45tupleIJblEEEjN6thrust24THRUST_300001_SM_1000_NS8cuda_cub9__find_if7functorIS9_EEE10Policy1000ENSB_12zip_iteratorINS8_IJNSD_26transform_input_iterator_tIbNSB_6detail15normal_iteratorINSB_10device_ptrIbEEEENSK_10functional5actorINSP_9compositeIJNSP_16operator_adaptorINS7_8equal_toIvEEEENSQ_INSP_8argumentILj0EEEEENSQ_INSP_5valueIbEEEEEEEEEEENSB_17counting_iteratorIlNSB_11use_defaultES16_S16_EEEEEEEPS9_jSF_S9_S9_NS7_10__identityEEEvT0_T1_T2_T3_T4_T6__param_4];
	cvta.to.global.u64 	%rd1, %rd115;
	setp.ne.s32 	%p1, %r44, 0;
	@%p1 bra 	$L__BB37_3;
	mov.u32 	%r430, %tid.x;
	setp.ne.s32 	%p328, %r430, 0;
	@%p328 bra 	$L__BB37_123;
	st.global.u8 	[%rd1], %rs101;
	st.global.u64 	[%rd1+8], %rd114;
	bra.uni 	$L__BB37_123;
$L__BB37_3:
	cvta.to.global.u64 	%rd2, %rd112;
	setp.gt.u32 	%p2, %r44, 1023;
	@%p2 bra 	$L__BB37_80;
	mov.u32 	%r1, %tid.x;
	setp.ge.u32 	%p149, %r1, %r44;
	mov.b16 	%rs436, 0;
	mov.b64 	%rd395, 0;
	mov.u32 	%r434, %r1;
	@%p149 bra 	$L__BB37_6;
	cvt.u64.u32 	%rd262, %r1;
	add.s64 	%rd263, %rd2, %rd262;
	add.s64 	%rd395, %rd113, %rd262;
	ld.global.u8 	%rs255, [%rd263];
	and.b16  	%rs256, %rs95, 255;
	setp.eq.s16 	%p150, %rs255, %rs256;
	selp.u16 	%rs436, 1, 0, %p150;
	add.s32 	%r434, %r1, 256;
$L__BB37_6:
	setp.ge.u32 	%p151, %r434, %r44;
	@%p151 bra 	$L__BB37_18;
	not.b32 	%r192, %r434;
	add.s32 	%r4, %r44, %r192;
	shr.u32 	%r193, %r4, 8;
	add.s32 	%r5, %r193, 1;
	and.b32  	%r6, %r5, 7;
	setp.lt.u32 	%p152, %r4, 1792;
	@%p152 bra 	$L__BB37_10;
	and.b32  	%r194, %r5, 33554424;
	neg.s32 	%r432, %r194;
	and.b16  	%rs259, %rs95, 255;
$L__BB37_9:
	.pragma "nounroll";
	cvt.u64.u32 	%rd265, %r434;
	add.s64 	%rd266, %rd2, %rd265;
	add.s64 	%rd267, %rd113, %rd265;
	ld.global.u8 	%rs258, [%rd266];
	setp.eq.s16 	%p153, %rs258, %rs259;
	selp.u16 	%rs260, 1, 0, %p153;
	and.b16  	%rs261, %rs436, 255;
	setp.ne.s16 	%p155, %rs261, 0;
	and.pred  	%p156, %p155, %p153;
	min.s64 	%rd268, %rd267, %rd395;
	setp.eq.s16 	%p157, %rs261, 0;
	selp.b64 	%rd269, %rd267, %rd395, %p157;
	selp.b16 	%rs262, %rs260, %rs436, %p157;
	selp.b64 	%rd270, %rd268, %rd269, %p156;
	selp.b16 	%rs263, 1, %rs262, %p156;
	and.b16  	%rs264, %rs263, 255;
	add.s64 	%rd271, %rd267, 256;
	ld.global.u8 	%rs265, [%rd266+256];
	setp.eq.s16 	%p158, %rs265, %rs259;
	selp.u16 	%rs266, 1, 0, %p158;
	setp.ne.s16 	%p160, %rs264, 0;
	and.pred  	%p161, %p160, %p158;
	min.s64 	%rd272, %rd271, %rd270;
	setp.eq.s16 	%p162, %rs264, 0;
	selp.b64 	%rd273, %rd271, %rd270, %p162;
	selp.b16 	%rs267, %rs266, %rs263, %p162;
	selp.b64 	%rd274, %rd272, %rd273, %p161;
	selp.b16 	%rs268, 1, %rs267, %p161;
	and.b16  	%rs269, %rs268, 255;
	add.s64 	%rd275, %rd267, 512;
	ld.global.u8 	%rs270, [%rd266+512];
	setp.eq.s16 	%p163, %rs270, %rs259;
	selp.u16 	%rs271, 1, 0, %p163;
	setp.ne.s16 	%p165, %rs269, 0;
	and.pred  	%p166, %p165, %p163;
	min.s64 	%rd276, %rd275, %rd274;
	setp.eq.s16 	%p167, %rs269, 0;
	selp.b64 	%rd277, %rd275, %rd274, %p167;
	selp.b16 	%rs272, %rs271, %rs268, %p167;
	selp.b64 	%rd278, %rd276, %rd277, %p166;
	selp.b16 	%rs273, 1, %rs272, %p166;
	and.b16  	%rs274, %rs273, 255;
	add.s64 	%rd279, %rd267, 768;
	ld.global.u8 	%rs275, [%rd266+768];
	setp.eq.s16 	%p168, %rs275, %rs259;
	selp.u16 	%rs276, 1, 0, %p168;
	setp.ne.s16 	%p170, %rs274, 0;
	and.pred  	%p171, %p170, %p168;
	min.s64 	%rd280, %rd279, %rd278;
	setp.eq.s16 	%p172, %rs274, 0;
	selp.b64 	%rd281, %rd279, %rd278, %p172;
	selp.b16 	%rs277, %rs276, %rs273, %p172;
	selp.b64 	%rd282, %rd280, %rd281, %p171;
	selp.b16 	%rs278, 1, %rs277, %p171;
	and.b16  	%rs279, %rs278, 255;
	add.s64 	%rd283, %rd267, 1024;
	ld.global.u8 	%rs280, [%rd266+1024];
	setp.eq.s16 	%p173, %rs280, %rs259;
	selp.u16 	%rs281, 1, 0, %p173;
	setp.ne.s16 	%p175, %rs279, 0;
	and.pred  	%p176, %p175, %p173;
	min.s64 	%rd284, %rd283, %rd282;
	setp.eq.s16 	%p177, %rs279, 0;
	selp.b64 	%rd285, %rd283, %rd282, %p177;
	selp.b16 	%rs282, %rs281, %rs278, %p177;
	selp.b64 	%rd286, %rd284, %rd285, %p176;
	selp.b16 	%rs283, 1, %rs282, %p176;
	and.b16  	%rs284, %rs283, 255;
	add.s64 	%rd287, %rd267, 1280;
	ld.global.u8 	%rs285, [%rd266+1280];
	setp.eq.s16 	%p178, %rs285, %rs259;
	selp.u16 	%rs286, 1, 0, %p178;
	setp.ne.s16 	%p180, %rs284, 0;
	and.pred  	%p181, %p180, %p178;
	min.s64 	%rd288, %rd287, %rd286;
	setp.eq.s16 	%p182, %rs284, 0;
	selp.b64 	%rd289, %rd287, %rd286, %p182;
	selp.b16 	%rs287, %rs286, %rs283, %p182;
	selp.b64 	%rd290, %rd288, %rd289, %p181;
	selp.b16 	%rs288, 1, %rs287, %p181;
	and.b16  	%rs289, %rs288, 255;
	add.s64 	%rd291, %rd267, 1536;
	ld.global.u8 	%rs290, [%rd266+1536];
	setp.eq.s16 	%p183, %rs290, %rs259;
	selp.u16 	%rs291, 1, 0, %p183;
	setp.ne.s16 	%p185, %rs289, 0;
	and.pred  	%p186, %p185, %p183;
	min.s64 	%rd292, %rd291, %rd290;
	setp.eq.s16 	%p187, %rs289, 0;
	selp.b64 	%rd293, %rd291, %rd290, %p187;
	selp.b16 	%rs292, %rs291, %rs288, %p187;
	selp.b64 	%rd294, %rd292, %rd293, %p186;
	selp.b16 	%rs293, 1, %rs292, %p186;
	and.b16  	%rs294, %rs293, 255;
	add.s64 	%rd295, %rd267, 1792;
	ld.global.u8 	%rs295, [%rd266+1792];
	setp.eq.s16 	%p188, %rs295, %rs259;
	selp.u16 	%rs296, 1, 0, %p188;
	setp.ne.s16 	%p190, %rs294, 0;
	and.pred  	%p191, %p190, %p188;
	min.s64 	%rd296, %rd295, %rd294;
	setp.eq.s16 	%p192, %rs294, 0;
	selp.b64 	%rd297, %rd295, %rd294, %p192;
	selp.b16 	%rs297, %rs296, %rs293, %p192;
	selp.b64 	%rd395, %rd296, %rd297, %p191;
	selp.b16 	%rs436, 1, %rs297, %p191;
	add.s32 	%r434, %r434, 2048;
	add.s32 	%r432, %r432, 8;
	setp.ne.s32 	%p193, %r432, 0;
	@%p193 bra 	$L__BB37_9;
$L__BB37_10:
	setp.eq.s32 	%p194, %r6, 0;
	@%p194 bra 	$L__BB37_18;
	setp.lt.u32 	%p195, %r6, 4;
	@%p195 bra 	$L__BB37_13;
	cvt.u64.u32 	%rd299, %r434;
	add.s64 	%rd300, %rd2, %rd299;
	add.s64 	%rd301, %rd113, %rd299;
	ld.global.u8 	%rs299, [%rd300];
	and.b16  	%rs300, %rs95, 255;
	setp.eq.s16 	%p196, %rs299, %rs300;
	selp.u16 	%rs301, 1, 0, %p196;
	and.b16  	%rs302, %rs436, 255;
	setp.ne.s16 	%p198, %rs302, 0;
	and.pred  	%p199, %p198, %p196;
	min.s64 	%rd302, %rd301, %rd395;
	setp.eq.s16 	%p200, %rs302, 0;
	selp.b64 	%rd303, %rd301, %rd395, %p200;
	selp.b16 	%rs303, %rs301, %rs436, %p200;
	selp.b64 	%rd304, %rd302, %rd303, %p199;
	selp.b16 	%rs304, 1, %rs303, %p199;
	and.b16  	%rs305, %rs304, 255;
	add.s32 	%r195, %r434, 256;
	cvt.u64.u32 	%rd305, %r195;
	add.s64 	%rd306, %rd113, %rd305;
	ld.global.u8 	%rs306, [%rd300+256];
	setp.eq.s16 	%p201, %rs306, %rs300;
	selp.u16 	%rs307, 1, 0, %p201;
	setp.ne.s16 	%p203, %rs305, 0;
	and.pred  	%p204, %p203, %p201;
	min.s64 	%rd307, %rd306, %rd304;
	setp.eq.s16 	%p205, %rs305, 0;
	selp.b64 	%rd308, %rd306, %rd304, %p205;
	selp.b16 	%rs308, %rs307, %rs304, %p205;
	selp.b64 	%rd309, %rd307, %rd308, %p204;
	selp.b16 	%rs309, 1, %rs308, %p204;
	and.b16  	%rs310, %rs309, 255;
	add.s32 	%r196, %r434, 512;
	cvt.u64.u32 	%rd310, %r196;
	add.s64 	%rd311, %rd113, %rd310;
	ld.global.u8 	%rs311, [%rd300+512];
	setp.eq.s16 	%p206, %rs311, %rs300;
	selp.u16 	%rs312, 1, 0, %p206;
	setp.ne.s16 	%p208, %rs310, 0;
	and.pred  	%p209, %p208, %p206;
	min.s64 	%rd312, %rd311, %rd309;
	setp.eq.s16 	%p210, %rs310, 0;
	selp.b64 	%rd313, %rd311, %rd309, %p210;
	selp.b16 	%rs313, %rs312, %rs309, %p210;
	selp.b64 	%rd314, %rd312, %rd313, %p209;
	selp.b16 	%rs314, 1, %rs313, %p209;
	and.b16  	%rs315, %rs314, 255;
	add.s32 	%r197, %r434, 768;
	cvt.u64.u32 	%rd315, %r197;
	add.s64 	%rd316, %rd113, %rd315;
	ld.global.u8 	%rs316, [%rd300+768];
	setp.eq.s16 	%p211, %rs316, %rs300;
	selp.u16 	%rs317, 1, 0, %p211;
	setp.ne.s16 	%p213, %rs315, 0;
	and.pred  	%p214, %p213, %p211;
	min.s64 	%rd317, %rd316, %rd314;
	setp.eq.s16 	%p215, %rs315, 0;
	selp.b64 	%rd318, %rd316, %rd314, %p215;
	selp.b16 	%rs318, %rs317, %rs314, %p215;
	selp.b64 	%rd395, %rd317, %rd318, %p214;
	selp.b16 	%rs436, 1, %rs318, %p214;
	add.s32 	%r434, %r434, 1024;
$L__BB37_13:
	and.b32  	%r198, %r5, 3;
	setp.eq.s32 	%p216, %r198, 0;
	@%p216 bra 	$L__BB37_18;
	setp.eq.s32 	%p217, %r198, 1;
	@%p217 bra 	$L__BB37_16;
	cvt.u64.u32 	%rd320, %r434;
	add.s64 	%rd321, %rd2, %rd320;
	add.s64 	%rd322, %rd113, %rd320;
	ld.global.u8 	%rs320, [%rd321];
	and.b16  	%rs321, %rs95, 255;
	setp.eq.s16 	%p218, %rs320, %rs321;
	selp.u16 	%rs322, 1, 0, %p218;
	and.b16  	%rs323, %rs436, 255;
	setp.ne.s16 	%p220, %rs323, 0;
	and.pred  	%p221, %p220, %p218;
	min.s64 	%rd323, %rd322, %rd395;
	setp.eq.s16 	%p222, %rs323, 0;
	selp.b64 	%rd324, %rd322, %rd395, %p222;
	selp.b16 	%rs324, %rs322, %rs436, %p222;
	selp.b64 	%rd325, %rd323, %rd324, %p221;
	selp.b16 	%rs325, 1, %rs324, %p221;
	and.b16  	%rs326, %rs325, 255;
	add.s32 	%r199, %r434, 256;
	cvt.u64.u32 	%rd326, %r199;
	add.s64 	%rd327, %rd113, %rd326;
	ld.global.u8 	%rs327, [%rd321+256];
	setp.eq.s16 	%p223, %rs327, %rs321;
	selp.u16 	%rs328, 1, 0, %p223;
	setp.ne.s16 	%p225, %rs326, 0;
	and.pred  	%p226, %p225, %p223;
	min.s64 	%rd328, %rd327, %rd325;
	setp.eq.s16 	%p227, %rs326, 0;
	selp.b64 	%rd329, %rd327, %rd325, %p227;
	selp.b16 	%rs329, %rs328, %rs325, %p227;
	selp.b64 	%rd395, %rd328, %rd329, %p226;
	selp.b16 	%rs436, 1, %rs329, %p226;
	add.s32 	%r434, %r434, 512;
$L__BB37_16:
	and.b32  	%r200, %r4, 256;
	setp.ne.s32 	%p228, %r200, 0;
	@%p228 bra 	$L__BB37_18;
	cvt.u64.u32 	%rd330, %r434;
	add.s64 	%rd331, %rd2, %rd330;
	add.s64 	%rd332, %rd113, %rd330;
	ld.global.u8 	%rs330, [%rd331];
	and.b16  	%rs331, %rs95, 255;
	setp.eq.s16 	%p229, %rs330, %rs331;
	selp.u16 	%rs332, 1, 0, %p229;
	and.b16  	%rs333, %rs436, 255;
	setp.ne.s16 	%p231, %rs333, 0;
	and.pred  	%p232, %p231, %p229;
	min.s64 	%rd333, %rd332, %rd395;
	setp.eq.s16 	%p233, %rs333, 0;
	selp.b64 	%rd334, %rd332, %rd395, %p233;
	selp.b16 	%rs334, %rs332, %rs436, %p233;
	selp.b64 	%rd395, %rd333, %rd334, %p232;
	selp.b16 	%rs436, 1, %rs334, %p232;
$L__BB37_18:
	setp.lt.u32 	%p234, %r44, 256;
	@%p234 bra 	$L__BB37_43;
	// begin inline asm
	mov.u32 %r319, %laneid;
	// end inline asm
	cvt.u32.u16 	%r340, %rs436;
	and.b32  	%r321, %r340, 255;
	mov.b32 	%r337, 1;
	mov.b32 	%r338, 31;
	mov.b32 	%r339, -1;
	// begin inline asm
	shfl.sync.down.b32 %r320, %r321, %r337, %r338, %r339;
	// end inline asm
	// begin inline asm
	shfl.sync.down.b32 %r325, %r326, %r337, %r338, %r339;
	// end inline asm
	mov.b64 	{%r331, %r336}, %rd395;
	// begin inline asm
	shfl.sync.down.b32 %r330, %r331, %r337, %r338, %r339;
	// end inline asm
	// begin inline asm
	shfl.sync.down.b32 %r335, %r336, %r337, %r338, %r339;
	// end inline asm
	mov.b64 	%rd18, {%r330, %r335};
	cvt.u16.u32 	%rs16, %r320;
	setp.gt.s32 	%p284, %r319, 30;
	@%p284 bra 	$L__BB37_23;
	and.b16  	%rs376, %rs436, 255;
	setp.eq.s16 	%p285, %rs376, 0;
	and.b16  	%rs377, %rs16, 255;
	setp.eq.s16 	%p286, %rs377, 0;
	or.pred  	%p287, %p285, %p286;
	@%p287 bra 	$L__BB37_22;
	min.s64 	%rd395, %rd18, %rd395;
	mov.b16 	%rs436, 1;
	bra.uni 	$L__BB37_23;
$L__BB37_22:
	setp.eq.s16 	%p288, %rs376, 0;
	selp.b64 	%rd395, %rd18, %rd395, %p288;
	selp.b16 	%rs436, %rs16, %rs436, %p288;
$L__BB37_23:
	cvt.u32.u16 	%r361, %rs436;
	and.b32  	%r342, %r361, 255;
	mov.b32 	%r358, 2;
	mov.b32 	%r359, 31;
	mov.b32 	%r360, -1;
	// begin inline asm
	shfl.sync.down.b32 %r341, %r342, %r358, %r359, %r360;
	// end inline asm
	// begin inline asm
	shfl.sync.down.b32 %r346, %r347, %r358, %r359, %r360;
	// end inline asm
	mov.b64 	{%r352, %r357}, %rd395;
	// begin inline asm
	shfl.sync.down.b32 %r351, %r352, %r358, %r359, %r360;
	// end inline asm
	// begin inline asm
	shfl.sync.down.b32 %r356, %r357, %r358, %r359, %r360;
	// end inline asm
	mov.b64 	%rd22, {%r351, %r356};
	cvt.u16.u32 	%rs19, %r341;
	setp.gt.s32 	%p289, %r319, 29;
	@%p289 bra 	$L__BB37_27;
	and.b16  	%rs380, %rs436, 255;
	setp.eq.s16 	%p290, %rs380, 0;
	and.b16  	%rs381, %rs19, 255;
	setp.eq.s16 	%p291, %rs381, 0;
	or.pred  	%p292, %p290, %p291;
	@%p292 bra 	$L__BB37_26;
	min.s64 	%rd395, %rd22, %rd395;
	mov.b16 	%rs436, 1;
	bra.uni 	$L__BB37_27;
$L__BB37_26:
	setp.eq.s16 	%p293, %rs380, 0;
	selp.b64 	%rd395, %rd22, %rd395, %p293;
	selp.b16 	%rs436, %rs19, %rs436, %p293;
$L__BB37_27:
	cvt.u32.u16 	%r382, %rs436;
	and.b32  	%r363, %r382, 255;
	mov.b32 	%r379, 4;
	mov.b32 	%r380, 31;
	mov.b32 	%r381, -1;
	// begin inline asm
	shfl.sync.down.b32 %r362, %r363, %r379, %r380, %r381;
	// end inline asm
	// begin inline asm
	shfl.sync.down.b32 %r367, %r368, %r379, %r380, %r381;
	// end inline asm
	mov.b64 	{%r373, %r378}, %rd395;
	// begin inline asm
	shfl.sync.down.b32 %r372, %r373, %r379, %r380, %r381;
	// end inline asm
	// begin inline asm
	shfl.sync.down.b32 %r377, %r378, %r379, %r380, %r381;
	// end inline asm
	mov.b64 	%rd26, {%r372, %r377};
	cvt.u16.u32 	%rs22, %r362;
	setp.gt.s32 	%p294, %r319, 27;
	@%p294 bra 	$L__BB37_31;
	and.b16  	%rs384, %rs436, 255;
	setp.eq.s16 	%p295, %rs384, 0;
	and.b16  	%rs385, %rs22, 255;
	setp.eq.s16 	%p296, %rs385, 0;
	or.pred  	%p297, %p295, %p296;
	@%p297 bra 	$L__BB37_30;
	min.s64 	%rd395, %rd26, %rd395;
	mov.b16 	%rs436, 1;
	bra.uni 	$L__BB37_31;
$L__BB37_30:
	setp.eq.s16 	%p298, %rs384, 0;
	selp.b64 	%rd395, %rd26, %rd395, %p298;
	selp.b16 	%rs436, %rs22, %rs436, %p298;
$L__BB37_31:
	cvt.u32.u16 	%r403, %rs436;
	and.b32  	%r384, %r403, 255;
	mov.b32 	%r400, 8;
	mov.b32 	%r401, 31;
	mov.b32 	%r402, -1;
	// begin inline asm
	shfl.sync.down.b32 %r383, %r384, %r400, %r401, %r402;
	// end inline asm
	// begin inline asm
	shfl.sync.down.b32 %r388, %r389, %r400, %r401, %r402;
	// end inline asm
	mov.b64 	{%r394, %r399}, %rd395;
	// begin inline asm
	shfl.sync.down.b32 %r393, %r394, %r400, %r401, %r402;
	// end inline asm
	// begin inline asm
	shfl.sync.down.b32 %r398, %r399, %r400, %r401, %r402;
	// end inline asm
	mov.b64 	%rd30, {%r393, %r398};
	cvt.u16.u32 	%rs25, %r383;
	setp.gt.s32 	%p299, %r319, 23;
	@%p299 bra 	$L__BB37_35;
	and.b16  	%rs388, %rs436, 255;
	setp.eq.s16 	%p300, %rs388, 0;
	and.b16  	%rs389, %rs25, 255;
	setp.eq.s16 	%p301, %rs389, 0;
	or.pred  	%p302, %p300, %p301;
	@%p302 bra 	$L__BB37_34;
	min.s64 	%rd395, %rd30, %rd395;
	mov.b16 	%rs436, 1;
	bra.uni 	$L__BB37_35;
$L__BB37_34:
	setp.eq.s16 	%p303, %rs388, 0;
	selp.b64 	%rd395, %rd30, %rd395, %p303;
	selp.b16 	%rs436, %rs25, %rs436, %p303;
$L__BB37_35:
	cvt.u32.u16 	%r424, %rs436;
	and.b32  	%r405, %r424, 255;
	mov.b32 	%r421, 16;
	mov.b32 	%r422, 31;
	mov.b32 	%r423, -1;
	// begin inline asm
	shfl.sync.down.b32 %r404, %r405, %r421, %r422, %r423;
	// end inline asm
	// begin inline asm
	shfl.sync.down.b32 %r409, %r410, %r421, %r422, %r423;
	// end inline asm
	mov.b64 	{%r415, %r420}, %rd395;
	// begin inline asm
	shfl.sync.down.b32 %r414, %r415, %r421, %r422, %r423;
	// end inline asm
	// begin inline asm
	shfl.sync.down.b32 %r419, %r420, %r421, %r422, %r423;
	// end inline asm
	mov.b64 	%rd34, {%r414, %r419};
	cvt.u16.u32 	%rs28, %r404;
	setp.gt.s32 	%p304, %r319, 15;
	@%p304 bra 	$L__BB37_39;
	and.b16  	%rs392, %rs436, 255;
	setp.eq.s16 	%p305, %rs392, 0;
	and.b16  	%rs393, %rs28, 255;
	setp.eq.s16 	%p306, %rs393, 0;
	or.pred  	%p307, %p305, %p306;
	@%p307 bra 	$L__BB37_38;
	min.s64 	%rd395, %rd34, %rd395;
	mov.b16 	%rs436, 1;
	bra.uni 	$L__BB37_39;
$L__BB37_38:
	setp.eq.s16 	%p308, %rs392, 0;
	selp.b16 	%rs436, %rs28, %rs436, %p308;
	selp.b64 	%rd395, %rd34, %rd395, %p308;
$L__BB37_39:
	setp.ne.s32 	%p309, %r319, 0;
	@%p309 bra 	$L__BB37_41;
	shr.u32 	%r425, %r1, 1;
	and.b32  	%r426, %r425, 496;
	mov.u32 	%r427, _ZZN3cub18CUB_300001_SM_10006detail6reduce28DeviceReduceSingleTileKernelINS2_10policy_hubIN4cuda3std3__45tupleIJblEEEjN6thrust24THRUST_300001_SM_1000_NS8cuda_cub9__find_if7functorIS9_EEE10Policy1000ENSB_12zip_iteratorINS8_IJNSD_26transform_input_iterator_tIbNSB_6detail15normal_iteratorINSB_10device_ptrIbEEEENSK_10functional5actorINSP_9compositeIJNSP_16operator_adaptorINS7_8equal_toIvEEEENSQ_INSP_8argumentILj0EEEEENSQ_INSP_5valueIbEEEEEEEEEEENSB_17counting_iteratorIlNSB_11use_defaultES16_S16_EEEEEEEPS9_jSF_S9_S9_NS7_10__identityEEEvT0_T1_T2_T3_T4_T6_E12temp_storage;
	add.s32 	%r428, %r427, %r426;
	st.shared.u8 	[%r428+8], %rs436;
	st.shared.u64 	[%r428+16], %rd395;
$L__BB37_41:
	bar.sync 	0;
	setp.ne.s32 	%p310, %r1, 0;
	@%p310 bra 	$L__BB37_121;
	ld.shared.u8 	%rs396, [_ZZN3cub18CUB_300001_SM_10006detail6reduce28DeviceReduceSingleTileKernelINS2_10policy_hubIN4cuda3std3__45tupleIJblEEEjN6thrust24THRUST_300001_SM_1000_NS8cuda_cub9__find_if7functorIS9_EEE10Policy1000ENSB_12zip_iteratorINS8_IJNSD_26transform_input_iterator_tIbNSB_6detail15normal_iteratorINSB_10device_ptrIbEEEENSK_10functional5actorINSP_9compositeIJNSP_16operator_adaptorINS7_8equal_toIvEEEENSQ_INSP_8argumentILj0EEEEENSQ_INSP_5valueIbEEEEEEEEEEENSB_17counting_iteratorIlNSB_11use_defaultES16_S16_EEEEEEEPS9_jSF_S9_S9_NS7_10__identityEEEvT0_T1_T2_T3_T4_T6_E12temp_storage+24];
	ld.shared.u64 	%rd356, [_ZZN3cub18CUB_300001_SM_10006detail6reduce28DeviceReduceSingleTileKernelINS2_10policy_hubIN4cuda3std3__45tupleIJblEEEjN6thrust24THRUST_300001_SM_1000_NS8cuda_cub9__find_if7functorIS9_EEE10Policy1000ENSB_12zip_iteratorINS8_IJNSD_26transform_input_iterator_tIbNSB_6detail15normal_iteratorINSB_10device_ptrIbEEEENSK_10functional5actorINSP_9compositeIJNSP_16operator_adaptorINS7_8equal_toIvEEEENSQ_INSP_8argumentILj0EEEEENSQ_INSP_5valueIbEEEEEEEEEEENSB_17counting_iteratorIlNSB_11use_defaultES16_S16_EEEEEEEPS9_jSF_S9_S9_NS7_10__identityEEEvT0_T1_T2_T3_T4_T6_E12temp_storage+32];
	and.b16  	%rs397, %rs436, 255;
	setp.eq.s16 	%p311, %rs397, 0;
	setp.eq.s16 	%p312, %rs396, 0;
	min.s64 	%rd357, %rd356, %rd395;
	selp.b16 	%rs398, %rs436, 1, %p312;
	selp.b16 	%rs399, %rs396, %rs398, %p311;
	and.b16  	%rs400, %rs399, 255;
	selp.b64 	%rd358, %rd395, %rd357, %p312;
	selp.b64 	%rd359, %rd356, %rd358, %p311;
	ld.shared.u8 	%rs401, [_ZZN3cub18CUB_300001_SM_10006detail6reduce28DeviceReduceSingleTileKernelINS2_10policy_hubIN4cuda3std3__45tupleIJblEEEjN6thrust24THRUST_300001_SM_1000_NS8cuda_cub9__find_if7functorIS9_EEE10Policy1000ENSB_12zip_iteratorINS8_IJNSD_26transform_input_iterator_tIbNSB_6detail15normal_iteratorINSB_10device_ptrIbEEEENSK_10functional5actorINSP_9compositeIJNSP_16operator_adaptorINS7_8equal_toIvEEEENSQ_INSP_8argumentILj0EEEEENSQ_INSP_5valueIbEEEEEEEEEEENSB_17counting_iteratorIlNSB_11use_defaultES16_S16_EEEEEEEPS9_jSF_S9_S9_NS7_10__identityEEEvT0_T1_T2_T3_T4_T6_E12temp_storage+40];
	ld.shared.u64 	%rd360, [_ZZN3cub18CUB_300001_SM_10006detail6reduce28DeviceReduceSingleTileKernelINS2_10policy_hubIN4cuda3std3__45tupleIJblEEEjN6thrust24THRUST_300001_SM_1000_NS8cuda_cub9__find_if7functorIS9_EEE10Policy1000ENSB_12zip_iteratorINS8_IJNSD_26transform_input_iterator_tIbNSB_6detail15normal_iteratorINSB_10device_ptrIbEEEENSK_10functional5actorINSP_9compositeIJNSP_16operator_adaptorINS7_8equal_toIvEEEENSQ_INSP_8argumentILj0EEEEENSQ_INSP_5valueIbEEEEEEEEEEENSB_17counting_iteratorIlNSB_11use_defaultES16_S16_EEEEEEEPS9_jSF_S9_S9_NS7_10__identityEEEvT0_T1_T2_T3_T4_T6_E12temp_storage+48];
	setp.eq.s16 	%p313, %rs400, 0;
	setp.eq.s16 	%p314, %rs401, 0;
	min.s64 	%rd361, %rd360, %rd359;
	selp.b16 	%rs402, %rs399, 1, %p314;
	selp.b16 	%rs403, %rs401, %rs402, %p313;
	and.b16  	%rs404, %rs403, 255;
	selp.b64 	%rd362, %rd359, %rd361, %p314;
	selp.b64 	%rd363, %rd360, %rd362, %p313;
	ld.shared.u8 	%rs405, [_ZZN3cub18CUB_300001_SM_10006detail6reduce28DeviceReduceSingleTileKernelINS2_10policy_hubIN4cuda3std3__45tupleIJblEEEjN6thrust24THRUST_300001_SM_1000_NS8cuda_cub9__find_if7functorIS9_EEE10Policy1000ENSB_12zip_iteratorINS8_IJNSD_26transform_input_iterator_tIbNSB_6detail15normal_iteratorINSB_10device_ptrIbEEEENSK_10functional5actorINSP_9compositeIJNSP_16operator_adaptorINS7_8equal_toIvEEEENSQ_INSP_8argumentILj0EEEEENSQ_INSP_5valueIbEEEEEEEEEEENSB_17counting_iteratorIlNSB_11use_defaultES16_S16_EEEEEEEPS9_jSF_S9_S9_NS7_10__identityEEEvT0_T1_T2_T3_T4_T6_E12temp_storage+56];
	ld.shared.u64 	%rd364, [_ZZN3cub18CUB_300001_SM_10006detail6reduce28DeviceReduceSingleTileKernelINS2_10policy_hubIN4cuda3std3__45tupleIJblEEEjN6thrust24THRUST_300001_SM_1000_NS8cuda_cub9__find_if7functorIS9_EEE10Policy1000ENSB_12zip_iteratorINS8_IJNSD_26transform_input_iterator_tIbNSB_6detail15normal_iteratorINSB_10device_ptrIbEEEENSK_10functional5actorINSP_9compositeIJNSP_16operator_adaptorINS7_8equal_toIvEEEENSQ_INSP_8argumentILj0EEEEENSQ_INSP_5valueIbEEEEEEEEEEENSB_17counting_iteratorIlNSB_11use_defaultES16_S16_EEEEEEEPS9_jSF_S9_S9_NS7_10__identityEEEvT0_T1_T2_T3_T4_T6_E12temp_storage+64];
	setp.eq.s16 	%p315, %rs404, 0;
	setp.eq.s16 	%p316, %rs405, 0;
	min.s64 	%rd365, %rd364, %rd363;
	selp.b16 	%rs406, %rs403, 1, %p316;
	selp.b16 	%rs407, %rs405, %rs406, %p315;
	and.b16  	%rs408, %rs407, 255;
	selp.b64 	%rd366, %rd363, %rd365, %p316;
	selp.b64 	%rd367, %rd364, %rd366, %p315;
	ld.shared.u8 	%rs409, [_ZZN3cub18CUB_300001_SM_10006detail6reduce28DeviceReduceSingleTileKernelINS2_10policy_hubIN4cuda3std3__45tupleIJblEEEjN6thrust24THRUST_300001_SM_1000_NS8cuda_cub9__find_if7functorIS9_EEE10Policy1000ENSB_12zip_iteratorINS8_IJNSD_26transform_input_iterator_tIbNSB_6detail15normal_iteratorINSB_10device_ptrIbEEEENSK_10functional5actorINSP_9compositeIJNSP_16operator_adaptorINS7_8equal_toIvEEEENSQ_INSP_8argumentILj0EEEEENSQ_INSP_5valueIbEEEEEEEEEEENSB_17counting_iteratorIlNSB_11use_defaultES16_S16_EEEEEEEPS9_jSF_S9_S9_NS7_10__identityEEEvT0_T1_T2_T3_T4_T6_E12temp_storage+72];
	ld.shared.u64 	%rd368, [_ZZN3cub18CUB_300001_SM_10006detail6reduce28DeviceReduceSingleTileKernelINS2_10policy_hubIN4cuda3std3__45tupleIJblEEEjN6thrust24THRUST_300001_SM_1000_NS8cuda_cub9__find_if7functorIS9_EEE10Policy1000ENSB_12zip_iteratorINS8_IJNSD_26transform_input_iterator_tIbNSB_6detail15normal_iteratorINSB_10device_ptrIbEEEENSK_10functional5actorINSP_9compositeIJNSP_16operator_adaptorINS7_8equal_toIvEEEENSQ_INSP_8argumentILj0EEEEENSQ_INSP_5valueIbEEEEEEEEEEENSB_17counting_iteratorIlNSB_11use_defaultES16_S16_EEEEEEEPS9_jSF_S9_S9_NS7_10__identityEEEvT0_T1_T2_T3_T4_T6_E12temp_storage+80];
	setp.eq.s16 	%p317, %rs408, 0;
	setp.eq.s16 	%p318, %rs409, 0;
	min.s64 	%rd369, %rd368, %rd367;
	selp.b16 	%rs410, %rs407, 1, %p318;
	selp.b16 	%rs411, %rs409, %rs410, %p317;
	and.b16  	%rs412, %rs411, 255;
	selp.b64 	%rd370, %rd367, %rd369, %p318;
	selp.b64 	%rd371, %rd368, %rd370, %p317;
	ld.shared.u8 	%rs413, [_ZZN3cub18CUB_300001_SM_10006detail6reduce28DeviceReduceSingleTileKernelINS2_10policy_hubIN4cuda3std3__45tupleIJblEEEjN6thrust24THRUST_300001_SM_1000_NS8cuda_cub9__find_if7functorIS9_EEE10Policy1000ENSB_12zip_iteratorINS8_IJNSD_26transform_input_iterator_tIbNSB_6detail15normal_iteratorINSB_10device_ptrIbEEEENSK_10functional5actorINSP_9compositeIJNSP_16operator_adaptorINS7_8equal_toIvEEEENSQ_INSP_8argumentILj0EEEEENSQ_INSP_5valueIbEEEEEEEEEEENSB_17counting_iteratorIlNSB_11use_defaultES16_S16_EEEEEEEPS9_jSF_S9_S9_NS7_10__identityEEEvT0_T1_T2_T3_T4_T6_E12temp_storage+88];
	ld.shared.u64 	%rd372, [_ZZN3cub18CUB_300001_SM_10006detail6reduce28DeviceReduceSingleTileKernelINS2_10policy_hubIN4cuda3std3__45tupleIJblEEEjN6thrust24THRUST_300001_SM_1000_NS8cuda_cub9__find_if7functorIS9_EEE10Policy1000ENSB_12zip_iteratorINS8_IJNSD_26transform_input_iterator_tIbNSB_6detail15normal_iteratorINSB_10device_ptrIbEEEENSK_10functional5actorINSP_9compositeIJNSP_16operator_adaptorINS7_8equal_toIvEEEENSQ_INSP_8argumentILj0EEEEENSQ_INSP_5valueIbEEEEEEEEEEENSB_17counting_iteratorIlNSB_11use_defaultES16_S16_EEEEEEEPS9_jSF_S9_S9_NS7_10__identityEEEvT0_T1_T2_T3_T4_T6_E12temp_storage+96];
	setp.eq.s16 	%p319, %rs412, 0;
	setp.eq.s16 	%p320, %rs413, 0;
	min.s64 	%rd373, %rd372, %rd371;
	selp.b16 	%rs414, %rs411, 1, %p320;
	selp.b16 	%rs415, %rs413, %rs414, %p319;
	and.b16  	%rs416, %rs415, 255;
	selp.b64 	%rd374, %rd371, %rd373, %p320;
	selp.b64 	%rd375, %rd372, %rd374, %p319;
	ld.shared.u8 	%rs417, [_ZZN3cub18CUB_300001_SM_10006detail6reduce28DeviceReduceSingleTileKernelINS2_10policy_hubIN4cuda3std3__45tupleIJblEEEjN6thrust24THRUST_300001_SM_1000_NS8cuda_cub9__find_if7functorIS9_EEE10Policy1000ENSB_12zip_iteratorINS8_IJNSD_26transform_input_iterator_tIbNSB_6detail15normal_iteratorINSB_10device_ptrIbEEEENSK_10functional5actorINSP_9compositeIJNSP_16operator_adaptorINS7_8equal_toIvEEEENSQ_INSP_8argumentILj0EEEEENSQ_INSP_5valueIbEEEEEEEEEEENSB_17counting_iteratorIlNSB_11use_defaultES16_S16_EEEEEEEPS9_jSF_S9_S9_NS7_10__identityEEEvT0_T1_T2_T3_T4_T6_E12temp_storage+104];
	ld.shared.u64 	%rd376, [_ZZN3cub18CUB_300001_SM_10006detail6reduce28DeviceReduceSingleTileKernelINS2_10policy_hubIN4cuda3std3__45tupleIJblEEEjN6thrust24THRUST_300001_SM_1000_NS8cuda_cub9__find_if7functorIS9_EEE10Policy1000ENSB_12zip_iteratorINS8_IJNSD_26transform_input_iterator_tIbNSB_6detail15normal_iteratorINSB_10device_ptrIbEEEENSK_10functional5actorINSP_9compositeIJNSP_16operator_adaptorINS7_8equal_toIvEEEENSQ_INSP_8argumentILj0EEEEENSQ_INSP_5valueIbEEEEEEEEEEENSB_17counting_iteratorIlNSB_11use_defaultES16_S16_EEEEEEEPS9_jSF_S9_S9_NS7_10__identityEEEvT0_T1_T2_T3_T4_T6_E12temp_storage+112];
	setp.eq.s16 	%p321, %rs416, 0;
	setp.eq.s16 	%p322, %rs417, 0;
	min.s64 	%rd377, %rd376, %rd375;
	selp.b16 	%rs418, %rs415, 1, %p322;
	selp.b16 	%rs419, %rs417, %rs418, %p321;
	and.b16  	%rs420, %rs419, 255;
	selp.b64 	%rd378, %rd375, %rd377, %p322;
	selp.b64 	%rd379, %rd376, %rd378, %p321;
	ld.shared.u8 	%rs421, [_ZZN3cub18CUB_300001_SM_10006detail6reduce28DeviceReduceSingleTileKernelINS2_10policy_hubIN4cuda3std3__45tupleIJblEEEjN6thrust24THRUST_300001_SM_1000_NS8cuda_cub9__find_if7functorIS9_EEE10Policy1000ENSB_12zip_iteratorINS8_IJNSD_26transform_input_iterator_tIbNSB_6detail15normal_iteratorINSB_10device_ptrIbEEEENSK_10functional5actorINSP_9compositeIJNSP_16operator_adaptorINS7_8equal_toIvEEEENSQ_INSP_8argumentILj0EEEEENSQ_INSP_5valueIbEEEEEEEEEEENSB_17counting_iteratorIlNSB_11use_defaultES16_S16_EEEEEEEPS9_jSF_S9_S9_NS7_10__identityEEEvT0_T1_T2_T3_T4_T6_E12temp_storage+120];
	ld.shared.u64 	%rd380, [_ZZN3cub18CUB_300001_SM_10006detail6reduce28DeviceReduceSingleTileKernelINS2_10policy_hubIN4cuda3std3__45tupleIJblEEEjN6thrust24THRUST_300001_SM_1000_NS8cuda_cub9__find_if7functorIS9_EEE10Policy1000ENSB_12zip_iteratorINS8_IJNSD_26transform_input_iterator_tIbNSB_6detail15normal_iteratorINSB_10device_ptrIbEEEENSK_10functional5actorINSP_9compositeIJNSP_16operator_adaptorINS7_8equal_toIvEEEENSQ_INSP_8argumentILj0EEEEENSQ_INSP_5valueIbEEEEEEEEEEENSB_17counting_iteratorIlNSB_11use_defaultES16_S16_EEEEEEEPS9_jSF_S9_S9_NS7_10__identityEEEvT0_T1_T2_T3_T4_T6_E12temp_storage+128];
	setp.eq.s16 	%p323, %rs420, 0;
	setp.eq.s16 	%p324, %rs421, 0;
	min.s64 	%rd381, %rd380, %rd379;
	selp.b16 	%rs422, %rs419, 1, %p324;
	selp.b16 	%rs436, %rs421, %rs422, %p323;
	selp.b64 	%rd382, %rd379, %rd381, %p324;
	selp.b64 	%rd395, %rd380, %rd382, %p323;
	bra.uni 	$L__BB37_121;
$L__BB37_43:
	// begin inline asm
	mov.u32 %r201, %laneid;
	// end inline asm
	and.b32  	%r222, %r1, 992;
	add.s32 	%r223, %r222, 32;
	setp.gt.u32 	%p235, %r223, %r44;
	not.b32 	%r224, %r222;
	add.s32 	%r225, %r44, %r224;
	selp.b32 	%r220, %r225, 31, %p235;
	cvt.u32.u16 	%r226, %rs436;
	and.b32  	%r203, %r226, 255;
	mov.b32 	%r219, 1;
	mov.b32 	%r221, -1;
	// begin inline asm
	shfl.sync.down.b32 %r202, %r203, %r219, %r220, %r221;
	// end inline asm
	// begin inline asm
	shfl.sync.down.b32 %r207, %r208, %r219, %r220, %r221;
	// end inline asm
	mov.b64 	{%r213, %r218}, %rd395;
	// begin inline asm
	shfl.sync.down.b32 %r212, %r213, %r219, %r220, %r221;
	// end inline asm
	// begin inline asm
	shfl.sync.down.b32 %r217, %r218, %r219, %r220, %r221;
	// end inline asm
	mov.b64 	%rd39, {%r212, %r217};
	cvt.u16.u32 	%rs32, %r202;
	setp.ge.s32 	%p236, %r201, %r220;
	@%p236 bra 	$L__BB37_47;
	and.b16  	%rs335, %rs436, 255;
	setp.eq.s16 	%p237, %rs335, 0;
	and.b16  	%rs336, %rs32, 255;
	setp.eq.s16 	%p238, %rs336, 0;
	or.pred  	%p239, %p237, %p238;
	@%p239 bra 	$L__BB37_46;
	min.s64 	%rd395, %rd39, %rd395;
	mov.b16 	%rs436, 1;
	bra.uni 	$L__BB37_47;
$L__BB37_46:
	setp.eq.s16 	%p240, %rs335, 0;
	selp.b16 	%rs436, %rs32, %rs436, %p240;
	selp.b64 	%rd395, %rd39, %rd395, %p240;
$L__BB37_47:
	cvt.u32.u16 	%r247, %rs436;
	and.b32  	%r228, %r247, 255;
	mov.b32 	%r244, 2;
	mov.b32 	%r246, -1;
	// begin inline asm
	shfl.sync.down.b32 %r227, %r228, %r244, %r220, %r246;
	// end inline asm
	// begin inline asm
	shfl.sync.down.b32 %r232, %r233, %r244, %r220, %r246;
	// end inline asm
	mov.b64 	{%r238, %r243}, %rd395;
	// begin inline asm
	shfl.sync.down.b32 %r237, %r238, %r244, %r220, %r246;
	// end inline asm
	// begin inline asm
	shfl.sync.down.b32 %r242, %r243, %r244, %r220, %r246;
	// end inline asm
	mov.b64 	%rd43, {%r237, %r242};
	cvt.u16.u32 	%rs35, %r227;
	add.s32 	%r248, %r201, 2;
	setp.gt.s32 	%p241, %r248, %r220;
	@%p241 bra 	$L__BB37_51;
	and.b16  	%rs339, %rs436, 255;
	setp.eq.s16 	%p242, %rs339, 0;
	and.b16  	%rs340, %rs35, 255;
	setp.eq.s16 	%p243, %rs340, 0;
	or.pred  	%p244, %p242, %p243;
	@%p244 bra 	$L__BB37_50;
	min.s64 	%rd395, %rd43, %rd395;
	mov.b16 	%rs436, 1;
	bra.uni 	$L__BB37_51;
$L__BB37_50:
	setp.eq.s16 	%p245, %rs339, 0;
	selp.b16 	%rs436, %rs35, %rs436, %p245;
	selp.b64 	%rd395, %rd43, %rd395, %p245;
$L__BB37_51:
	cvt.u32.u16 	%r269, %rs436;
	and.b32  	%r250, %r269, 255;
	mov.b32 	%r266, 4;
	mov.b32 	%r268, -1;
	// begin inline asm
	shfl.sync.down.b32 %r249, %r250, %r266, %r220, %r268;
	// end inline asm
	// begin inline asm
	shfl.sync.down.b32 %r254, %r255, %r266, %r220, %r268;
	// end inline asm
	mov.b64 	{%r260, %r265}, %rd395;
	// begin inline asm
	shfl.sync.down.b32 %r259, %r260, %r266, %r220, %r268;
	// end inline asm
	// begin inline asm
	shfl.sync.down.b32 %r264, %r265, %r266, %r220, %r268;
	// end inline asm
	mov.b64 	%rd47, {%r259, %r264};
	cvt.u16.u32 	%rs38, %r249;
	add.s32 	%r270, %r201, 4;
	setp.gt.s32 	%p246, %r270, %r220;
	@%p246 bra 	$L__BB37_55;
	and.b16  	%rs343, %rs436, 255;
	setp.eq.s16 	%p247, %rs343, 0;
	and.b16  	%rs344, %rs38, 255;
	setp.eq.s16 	%p248, %rs344, 0;
	or.pred  	%p249, %p247, %p248;
	@%p249 bra 	$L__BB37_54;
	min.s64 	%rd395, %rd47, %rd395;
	mov.b16 	%rs436, 1;
	bra.uni 	$L__BB37_55;
$L__BB37_54:
	setp.eq.s16 	%p250, %rs343, 0;
	selp.b16 	%rs436, %rs38, %rs436, %p250;
	selp.b64 	%rd395, %rd47, %rd395, %p250;
$L__BB37_55:
	cvt.u32.u16 	%r291, %rs436;
	and.b32  	%r272, %r291, 255;
	mov.b32 	%r288, 8;
	mov.b32 	%r290, -1;
	// begin inline asm
	shfl.sync.down.b32 %r271, %r272, %r288, %r220, %r290;
	// end inline asm
	// begin inline asm
	shfl.sync.down.b32 %r276, %r277, %r288, %r220, %r290;
	// end inline asm
	mov.b64 	{%r282, %r287}, %rd395;
	// begin inline asm
	shfl.sync.down.b32 %r281, %r282, %r288, %r220, %r290;
	// end inline asm
	// begin inline asm
	shfl.sync.down.b32 %r286, %r287, %r288, %r220, %r290;
	// end inline asm
	mov.b64 	%rd51, {%r281, %r286};
	cvt.u16.u32 	%rs41, %r271;
	add.s32 	%r292, %r201, 8;
	setp.gt.s32 	%p251, %r292, %r220;
	@%p251 bra 	$L__BB37_59;
	and.b16  	%rs347, %rs436, 255;
	setp.eq.s16 	%p252, %rs347, 0;
	and.b16  	%rs348, %rs41, 255;
	setp.eq.s16 	%p253, %rs348, 0;
	or.pred  	%p254, %p252, %p253;
	@%p254 bra 	$L__BB37_58;
	min.s64 	%rd395, %rd51, %rd395;
	mov.b16 	%rs436, 1;
	bra.uni 	$L__BB37_59;
$L__BB37_58:
	setp.eq.s16 	%p255, %rs347, 0;
	selp.b16 	%rs436, %rs41, %rs436, %p255;
	selp.b64 	%rd395, %rd51, %rd395, %p255;
$L__BB37_59:
	cvt.u32.u16 	%r313, %rs436;
	and.b32  	%r294, %r313, 255;
	mov.b32 	%r310, 16;
	mov.b32 	%r312, -1;
	// begin inline asm
	shfl.sync.down.b32 %r293, %r294, %r310, %r220, %r312;
	// end inline asm
	// begin inline asm
	shfl.sync.down.b32 %r298, %r299, %r310, %r220, %r312;
	// end inline asm
	mov.b64 	{%r304, %r309}, %rd395;
	// begin inline asm
	shfl.sync.down.b32 %r303, %r304, %r310, %r220, %r312;
	// end inline asm
	// begin inline asm
	shfl.sync.down.b32 %r308, %r309, %r310, %r220, %r312;
	// end inline asm
	mov.b64 	%rd55, {%r303, %r308};
	cvt.u16.u32 	%rs44, %r293;
	add.s32 	%r314, %r201, 16;
	setp.gt.s32 	%p256, %r314, %r220;
	@%p256 bra 	$L__BB37_63;
	and.b16  	%rs351, %rs436, 255;
	setp.eq.s16 	%p257, %rs351, 0;
	and.b16  	%rs352, %rs44, 255;
	setp.eq.s16 	%p258, %rs352, 0;
	or.pred  	%p259, %p257, %p258;
	@%p259 bra 	$L__BB37_62;
	min.s64 	%rd395, %rd55, %rd395;
	mov.b16 	%rs436, 1;
	bra.uni 	$L__BB37_63;
$L__BB37_62:
	setp.eq.s16 	%p260, %rs351, 0;
	selp.b16 	%rs436, %rs44, %rs436, %p260;
	selp.b64 	%rd395, %rd55, %rd395, %p260;
$L__BB37_63:
	setp.ne.s32 	%p261, %r201, 0;
	@%p261 bra 	$L__BB37_65;
	shr.u32 	%r315, %r1, 1;
	and.b32  	%r316, %r315, 496;
	mov.u32 	%r317, _ZZN3cub18CUB_300001_SM_10006detail6reduce28DeviceReduceSingleTileKernelINS2_10policy_hubIN4cuda3std3__45tupleIJblEEEjN6thrust24THRUST_300001_SM_1000_NS8cuda_cub9__find_if7functorIS9_EEE10Policy1000ENSB_12zip_iteratorINS8_IJNSD_26transform_input_iterator_tIbNSB_6detail15normal_iteratorINSB_10device_ptrIbEEEENSK_10functional5actorINSP_9compositeIJNSP_16operator_adaptorINS7_8equal_toIvEEEENSQ_INSP_8argumentILj0EEEEENSQ_INSP_5valueIbEEEEEEEEEEENSB_17counting_iteratorIlNSB_11use_defaultES16_S16_EEEEEEEPS9_jSF_S9_S9_NS7_10__identityEEEvT0_T1_T2_T3_T4_T6_E12temp_storage;
	add.s32 	%r318, %r317, %r316;
	st.shared.u8 	[%r318+8], %rs436;
	st.shared.u64 	[%r318+16], %rd395;
$L__BB37_65:
	bar.sync 	0;
	setp.ne.s32 	%p262, %r1, 0;
	@%p262 bra 	$L__BB37_121;
	setp.lt.u32 	%p263, %r44, 33;
	@%p263 bra 	$L__BB37_68;
	ld.shared.u8 	%rs355, [_ZZN3cub18CUB_300001_SM_10006detail6reduce28DeviceReduceSingleTileKernelINS2_10policy_hubIN4cuda3std3__45tupleIJblEEEjN6thrust24THRUST_300001_SM_1000_NS8cuda_cub9__find_if7functorIS9_EEE10Policy1000ENSB_12zip_iteratorINS8_IJNSD_26transform_input_iterator_tIbNSB_6detail15normal_iteratorINSB_10device_ptrIbEEEENSK_10functional5actorINSP_9compositeIJNSP_16operator_adaptorINS7_8equal_toIvEEEENSQ_INSP_8argumentILj0EEEEENSQ_INSP_5valueIbEEEEEEEEEEENSB_17counting_iteratorIlNSB_11use_defaultES16_S16_EEEEEEEPS9_jSF_S9_S9_NS7_10__identityEEEvT0_T1_T2_T3_T4_T6_E12temp_storage+24];
	ld.shared.u64 	%rd335, [_ZZN3cub18CUB_300001_SM_10006detail6reduce28DeviceReduceSingleTileKernelINS2_10policy_hubIN4cuda3std3__45tupleIJblEEEjN6thrust24THRUST_300001_SM_1000_NS8cuda_cub9__find_if7functorIS9_EEE10Policy1000ENSB_12zip_iteratorINS8_IJNSD_26transform_input_iterator_tIbNSB_6detail15normal_iteratorINSB_10device_ptrIbEEEENSK_10functional5actorINSP_9compositeIJNSP_16operator_adaptorINS7_8equal_toIvEEEENSQ_INSP_8argumentILj0EEEEENSQ_INSP_5valueIbEEEEEEEEEEENSB_17counting_iteratorIlNSB_11use_defaultES16_S16_EEEEEEEPS9_jSF_S9_S9_NS7_10__identityEEEvT0_T1_T2_T3_T4_T6_E12temp_storage+32];
	and.b16  	%rs356, %rs436, 255;
	setp.eq.s16 	%p264, %rs356, 0;
	setp.eq.s16 	%p265, %rs355, 0;
	min.s64 	%rd336, %rd335, %rd395;
	selp.b16 	%rs357, %rs436, 1, %p265;
	selp.b16 	%rs436, %rs355, %rs357, %p264;
	selp.b64 	%rd337, %rd395, %rd336, %p265;
	selp.b64 	%rd395, %rd335, %rd337, %p264;
$L__BB37_68:
	setp.lt.u32 	%p266, %r44, 65;
	@%p266 bra 	$L__BB37_70;
	ld.shared.u8 	%rs358, [_ZZN3cub18CUB_300001_SM_10006detail6reduce28DeviceReduceSingleTileKernelINS2_10policy_hubIN4cuda3std3__45tupleIJblEEEjN6thrust24THRUST_300001_SM_1000_NS8cuda_cub9__find_if7functorIS9_EEE10Policy1000ENSB_12zip_iteratorINS8_IJNSD_26transform_input_iterator_tIbNSB_6detail15normal_iteratorINSB_10device_ptrIbEEEENSK_10functional5actorINSP_9compositeIJNSP_16operator_adaptorINS7_8equal_toIvEEEENSQ_INSP_8argumentILj0EEEEENSQ_INSP_5valueIbEEEEEEEEEEENSB_17counting_iteratorIlNSB_11use_defaultES16_S16_EEEEEEEPS9_jSF_S9_S9_NS7_10__identityEEEvT0_T1_T2_T3_T4_T6_E12temp_storage+40];
	ld.shared.u64 	%rd338, [_ZZN3cub18CUB_300001_SM_10006detail6reduce28DeviceReduceSingleTileKernelINS2_10policy_hubIN4cuda3std3__45tupleIJblEEEjN6thrust24THRUST_300001_SM_1000_NS8cuda_cub9__find_if7functorIS9_EEE10Policy1000ENSB_12zip_iteratorINS8_IJNSD_26transform_input_iterator_tIbNSB_6detail15normal_iteratorINSB_10device_ptrIbEEEENSK_10functional5actorINSP_9compositeIJNSP_16operator_adaptorINS7_8equal_toIvEEEENSQ_INSP_8argumentILj0EEEEENSQ_INSP_5valueIbEEEEEEEEEEENSB_17counting_iteratorIlNSB_11use_defaultES16_S16_EEEEEEEPS9_jSF_S9_S9_NS7_10__identityEEEvT0_T1_T2_T3_T4_T6_E12temp_storage+48];
	and.b16  	%rs359, %rs436, 255;
	setp.eq.s16 	%p267, %rs359, 0;
	setp.eq.s16 	%p268, %rs358, 0;
	min.s64 	%rd339, %rd338, %rd395;
	selp.b16 	%rs360, %rs436, 1, %p268;
	selp.b16 	%rs436, %rs358, %rs360, %p267;
	selp.b64 	%rd340, %rd395, %rd339, %p268;
	selp.b64 	%rd395, %rd338, %rd340, %p267;
$L__BB37_70:
	setp.lt.u32 	%p269, %r44, 97;
	@%p269 bra 	$L__BB37_72;
	ld.shared.u8 	%rs361, [_ZZN3cub18CUB_300001_SM_10006detail6reduce28DeviceReduceSingleTileKernelINS2_10policy_hubIN4cuda3std3__45tupleIJblEEEjN6thrust24THRUST_300001_SM_1000_NS8cuda_cub9__find_if7functorIS9_EEE10Policy1000ENSB_12zip_iteratorINS8_IJNSD_26transform_input_iterator_tIbNSB_6detail15normal_iteratorINSB_10device_ptrIbEEEENSK_10functional5actorINSP_9compositeIJNSP_16operator_adaptorINS7_8equal_toIvEEEENSQ_INSP_8argumentILj0EEEEENSQ_INSP_5valueIbEEEEEEEEEEENSB_17counting_iteratorIlNSB_11use_defaultES16_S16_EEEEEEEPS9_jSF_S9_S9_NS7_10__identityEEEvT0_T1_T2_T3_T4_T6_E12temp_storage+56];
	ld.shared.u64 	%rd341, [_ZZN3cub18CUB_300001_SM_10006detail6reduce28DeviceReduceSingleTileKernelINS2_10policy_hubIN4cuda3std3__45tupleIJblEEEjN6thrust24THRUST_300001_SM_1000_NS8cuda_cub9__find_if7functorIS9_EEE10Policy1000ENSB_12zip_iteratorINS8_IJNSD_26transform_input_iterator_tIbNSB_6detail15normal_iteratorINSB_10device_ptrIbEEEENSK_10functional5actorINSP_9compositeIJNSP_16operator_adaptorINS7_8equal_toIvEEEENSQ_INSP_8argumentILj0EEEEENSQ_INSP_5valueIbEEEEEEEEEEENSB_17counting_iteratorIlNSB_11use_defaultES16_S16_EEEEEEEPS9_jSF_S9_S9_NS7_10__identityEEEvT0_T1_T2_T3_T4_T6_E12temp_storage+64];
	and.b16  	%rs362, %rs436, 255;
	setp.eq.s16 	%p270, %rs362, 0;
	setp.eq.s16 	%p271, %rs361, 0;
	min.s64 	%rd342, %rd341, %rd395;
	selp.b16 	%rs363, %rs436, 1, %p271;
	selp.b16 	%rs436, %rs361, %rs363, %p270;
	selp.b64 	%rd343, %rd395, %rd342, %p271;
	selp.b64 	%rd395, %rd341, %rd343, %p270;
$L__BB37_72:
	setp.lt.u32 	%p272, %r44, 129;
	@%p272 bra 	$L__BB37_74;
	ld.shared.u8 	%rs364, [_ZZN3cub18CUB_300001_SM_10006detail6reduce28DeviceReduceSingleTileKernelINS2_10policy_hubIN4cuda3std3__45tupleIJblEEEjN6thrust24THRUST_300001_SM_1000_NS8cuda_cub9__find_if7functorIS9_EEE10Policy1000ENSB_12zip_iteratorINS8_IJNSD_26transform_input_iterator_tIbNSB_6detail15normal_iteratorINSB_10device_ptrIbEEEENSK_10functional5actorINSP_9compositeIJNSP_16operator_adaptorINS7_8equal_toIvEEEENSQ_INSP_8argumentILj0EEEEENSQ_INSP_5valueIbEEEEEEEEEEENSB_17counting_iteratorIlNSB_11use_defaultES16_S16_EEEEEEEPS9_jSF_S9_S9_NS7_10__identityEEEvT0_T1_T2_T3_T4_T6_E12temp_storage+72];
	ld.shared.u64 	%rd344, [_ZZN3cub18CUB_300001_SM_10006detail6reduce28DeviceReduceSingleTileKernelINS2_10policy_hubIN4cuda3std3__45tupleIJblEEEjN6thrust24THRUST_300001_SM_1000_NS8cuda_cub9__find_if7functorIS9_EEE10Policy1000ENSB_12zip_iteratorINS8_IJNSD_26transform_input_iterator_tIbNSB_6detail15normal_iteratorINSB_10device_ptrIbEEEENSK_10functional5actorINSP_9compositeIJNSP_16operator_adaptorINS7_8equal_toIvEEEENSQ_INSP_8argumentILj0EEEEENSQ_INSP_5valueIbEEEEEEEEEEENSB_17counting_iteratorIlNSB_11use_defaultES16_S16_EEEEEEEPS9_jSF_S9_S9_NS7_10__identityEEEvT0_T1_T2_T3_T4_T6_E12temp_storage+80];
	and.b16  	%rs365, %rs436, 255;
	setp.eq.s16 	%p273, %rs365, 0;
	setp.eq.s16 	%p274, %rs364, 0;
	min.s64 	%rd345, %rd344, %rd395;
	selp.b16 	%rs366, %rs436, 1, %p274;
	selp.b16 	%rs436, %rs364, %rs366, %p273;
	selp.b64 	%rd346, %rd395, %rd345, %p274;
	selp.b64 	%rd395, %rd344, %rd346, %p273;
$L__BB37_74:
	setp.lt.u32 	%p275, %r44, 161;
	@%p275 bra 	$L__BB37_76;
	ld.shared.u8 	%rs367, [_ZZN3cub18CUB_300001_SM_10006detail6reduce28DeviceReduceSingleTileKernelINS2_10policy_hubIN4cuda3std3__45tupleIJblEEEjN6thrust24THRUST_300001_SM_1000_NS8cuda_cub9__find_if7functorIS9_EEE10Policy1000ENSB_12zip_iteratorINS8_IJNSD_26transform_input_iterator_tIbNSB_6detail15normal_iteratorINSB_10device_ptrIbEEEENSK_10functional5actorINSP_9compositeIJNSP_16operator_adaptorINS7_8equal_toIvEEEENSQ_INSP_8argumentILj0EEEEENSQ_INSP_5valueIbEEEEEEEEEEENSB_17counting_iteratorIlNSB_11use_defaultES16_S16_EEEEEEEPS9_jSF_S9_S9_NS7_10__identityEEEvT0_T1_T2_T3_T4_T6_E12temp_storage+88];
	ld.shared.u64 	%rd347, [_ZZN3cub18CUB_300001_SM_10006detail6reduce28DeviceReduceSingleTileKernelINS2_10policy_hubIN4cuda3std3__45tupleIJblEEEjN6thrust24THRUST_300001_SM_1000_NS8cuda_cub9__find_if7functorIS9_EEE10Policy1000ENSB_12zip_iteratorINS8_IJNSD_26transform_input_iterator_tIbNSB_6detail15normal_iteratorINSB_10device_ptrIbEEEENSK_10functional5actorINSP_9compositeIJNSP_16operator_adaptorINS7_8equal_toIvEEEENSQ_INSP_8argumentILj0EEEEENSQ_INSP_5valueIbEEEEEEEEEEENSB_17counting_iteratorIlNSB_11use_defaultES16_S16_EEEEEEEPS9_jSF_S9_S9_NS7_10__identityEEEvT0_T1_T2_T3_T4_T6_E12temp_storage+96];
	and.b16  	%rs368, %rs436, 255;
	setp.eq.s16 	%p276, %rs368, 0;
	setp.eq.s16 	%p277, %rs367, 0;
	min.s64 	%rd348, %rd347, %rd395;
	selp.b16 	%rs369, %rs436, 1, %p277;
	selp.b16 	%rs436, %rs367, %rs369, %p276;
	selp.b64 	%rd349, %rd395, %rd348, %p277;
	selp.b64 	%rd395, %rd347, %rd349, %p276;
$L__BB37_76:
	setp.lt.u32 	%p278, %r44, 193;
	@%p278 bra 	$L__BB37_78;
	ld.shared.u8 	%rs370, [_ZZN3cub18CUB_300001_SM_10006detail6reduce28DeviceReduceSingleTileKernelINS2_10policy_hubIN4cuda3std3__45tupleIJblEEEjN6thrust24THRUST_300001_SM_1000_NS8cuda_cub9__find_if7functorIS9_EEE10Policy1000ENSB_12zip_iteratorINS8_IJNSD_26transform_input_iterator_tIbNSB_6detail15normal_iteratorINSB_10device_ptrIbEEEENSK_10functional5actorINSP_9compositeIJNSP_16operator_adaptorINS7_8equal_toIvEEEENSQ_INSP_8argumentILj0EEEEENSQ_INSP_5valueIbEEEEEEEEEEENSB_17counting_iteratorIlNSB_11use_defaultES16_S16_EEEEEEEPS9_jSF_S9_S9_NS7_10__identityEEEvT0_T1_T2_T3_T4_T6_E12temp_storage+104];
	ld.shared.u64 	%rd350, [_ZZN3cub18CUB_300001_SM_10006detail6reduce28DeviceReduceSingleTileKernelINS2_10policy_hubIN4cuda3std3__45tupleIJblEEEjN6thrust24THRUST_300001_SM_1000_NS8cuda_cub9__find_if7functorIS9_EEE10Policy1000ENSB_12zip_iteratorINS8_IJNSD_26transform_input_iterator_tIbNSB_6detail15normal_iteratorINSB_10device_ptrIbEEEENSK_10functional5actorINSP_9compositeIJNSP_16operator_adaptorINS7_8equal_toIvEEEENSQ_INSP_8argumentILj0EEEEENSQ_INSP_5valueIbEEEEEEEEEEENSB_17counting_iteratorIlNSB_11use_defaultES16_S16_EEEEEEEPS9_jSF_S9_S9_NS7_10__identityEEEvT0_T1_T2_T3_T4_T6_E12temp_storage+112];
	and.b16  	%rs371, %rs436, 255;
	setp.eq.s16 	%p279, %rs371, 0;
	setp.eq.s16 	%p280, %rs370, 0;
	min.s64 	%rd351, %rd350, %rd395;
	selp.b16 	%rs372, %rs436, 1, %p280;
	selp.b16 	%rs436, %rs370, %rs372, %p279;
	selp.b64 	%rd352, %rd395, %rd351, %p280;
	selp.b64 	%rd395, %rd350, %rd352, %p279;
$L__BB37_78:
	setp.lt.u32 	%p281, %r44, 225;
	@%p281 bra 	$L__BB37_121;
	ld.shared.u8 	%rs373, [_ZZN3cub18CUB_300001_SM_10006detail6reduce28DeviceReduceSingleTileKernelINS2_10policy_hubIN4cuda3std3__45tupleIJblEEEjN6thrust24THRUST_300001_SM_1000_NS8cuda_cub9__find_if7functorIS9_EEE10Policy1000ENSB_12zip_iteratorINS8_IJNSD_26transform_input_iterator_tIbNSB_6detail15normal_iteratorINSB_10device_ptrIbEEEENSK_10functional5actorINSP_9compositeIJNSP_16operator_adaptorINS7_8equal_toIvEEEENSQ_INSP_8argumentILj0EEEEENSQ_INSP_5valueIbEEEEEEEEEEENSB_17counting_iteratorIlNSB_11use_defaultES16_S16_EEEEEEEPS9_jSF_S9_S9_NS7_10__identityEEEvT0_T1_T2_T3_T4_T6_E12temp_storage+120];
	ld.shared.u64 	%rd353, [_ZZN3cub18CUB_300001_SM_10006detail6reduce28DeviceReduceSingleTileKernelINS2_10policy_hubIN4cuda3std3__45tupleIJblEEEjN6thrust24THRUST_300001_SM_1000_NS8cuda_cub9__find_if7functorIS9_EEE10Policy1000ENSB_12zip_iteratorINS8_IJNSD_26transform_input_iterator_tIbNSB_6detail15normal_iteratorINSB_10device_ptrIbEEEENSK_10functional5actorINSP_9compositeIJNSP_16operator_adaptorINS7_8equal_toIvEEEENSQ_INSP_8argumentILj0EEEEENSQ_INSP_5valueIbEEEEEEEEEEENSB_17counting_iteratorIlNSB_11use_defaultES16_S16_EEEEEEEPS9_jSF_S9_S9_NS7_10__identityEEEvT0_T1_T2_T3_T4_T6_E12temp_storage+128];
	and.b16  	%rs374, %rs436, 255;
	setp.eq.s16 	%p282, %rs374, 0;
	setp.eq.s16 	%p283, %rs373, 0;
	min.s64 	%rd354, %rd353, %rd395;
	selp.b16 	%rs375, %rs436, 1, %p283;
	selp.b16 	%rs436, %rs373, %rs375, %p282;
	selp.b64 	%rd355, %rd395, %rd354, %p283;
	selp.b64 	%rd395, %rd353, %rd355, %p282;
	bra.uni 	$L__BB37_121;
$L__BB37_80:
	mov.u32 	%r20, %tid.x;
	cvt.u64.u32 	%rd72, %r20;
	add.s64 	%rd73, %rd2, %rd72;
	ld.global.u8 	%rs102, [%rd73];
	and.b16  	%rs103, %rs95, 255;
	setp.eq.s16 	%p3, %rs102, %rs103;
	add.s32 	%r56, %r20, 256;
	cvt.u64.u32 	%rd116, %r56;
	ld.global.u8 	%rs104, [%rd73+256];
	setp.eq.s16 	%p4, %rs104, %rs103;
	add.s32 	%r57, %r20, 512;
	cvt.u64.u32 	%rd117, %r57;
	add.s64 	%rd118, %rd113, %rd117;
	ld.global.u8 	%rs107, [%rd73+512];
	setp.eq.s16 	%p5, %rs107, %rs103;
	add.s64 	%rd119, %rd118, 256;
	ld.global.u8 	%rs108, [%rd73+768];
	setp.eq.s16 	%p7, %rs108, %rs103;
	or.pred  	%p9, %p3, %p4;
	selp.b64 	%rd120, %rd72, %rd116, %p3;
	add.s64 	%rd121, %rd113, %rd120;
	min.s64 	%rd122, %rd118, %rd121;
	selp.b64 	%rd123, %rd122, %rd121, %p5;
	or.pred  	%p10, %p9, %p5;
	selp.b64 	%rd124, %rd123, %rd118, %p9;
	min.s64 	%rd125, %rd119, %rd124;
	selp.b64 	%rd126, %rd125, %rd124, %p7;
	or.pred  	%p11, %p10, %p7;
	selp.u16 	%rs436, 1, 0, %p11;
	selp.b64 	%rd395, %rd126, %rd119, %p10;
	add.s32 	%r21, %r44, -1024;
	setp.lt.u32 	%p12, %r21, 1024;
	mov.b32 	%r438, 1024;
	@%p12 bra 	$L__BB37_84;
	mov.b32 	%r438, 1024;
$L__BB37_82:
	cvt.u64.u32 	%rd127, %r438;
	add.s64 	%rd128, %rd72, %rd127;
	add.s64 	%rd129, %rd73, %rd127;
	add.s64 	%rd130, %rd128, %rd113;
	ld.global.u8 	%rs109, [%rd129];
	setp.eq.s16 	%p13, %rs109, %rs103;
	add.s64 	%rd131, %rd130, 256;
	ld.global.u8 	%rs111, [%rd129+256];
	setp.eq.s16 	%p14, %rs111, %rs103;
	selp.u16 	%rs112, 1, 0, %p14;
	add.s64 	%rd132, %rd130, 512;
	ld.global.u8 	%rs113, [%rd129+512];
	setp.eq.s16 	%p15, %rs113, %rs103;
	selp.u16 	%rs114, 1, 0, %p15;
	add.s64 	%rd133, %rd130, 768;
	ld.global.u8 	%rs115, [%rd129+768];
	setp.eq.s16 	%p16, %rs115, %rs103;
	selp.u16 	%rs116, 1, 0, %p16;
	and.b16  	%rs117, %rs436, 255;
	setp.eq.s16 	%p17, %rs117, 0;
	selp.u16 	%rs118, 1, 0, %p13;
	min.s64 	%rd134, %rd130, %rd395;
	selp.b16 	%rs119, 1, %rs436, %p13;
	selp.b64 	%rd135, %rd134, %rd395, %p13;
	selp.b16 	%rs120, %rs118, %rs119, %p17;
	and.b16  	%rs121, %rs120, 255;
	selp.b64 	%rd136, %rd130, %rd135, %p17;
	setp.eq.s16 	%p18, %rs121, 0;
	min.s64 	%rd137, %rd131, %rd136;
	selp.b16 	%rs122, 1, %rs120, %p14;
	selp.b64 	%rd138, %rd137, %rd136, %p14;
	selp.b16 	%rs123, %rs112, %rs122, %p18;
	and.b16  	%rs124, %rs123, 255;
	selp.b64 	%rd139, %rd131, %rd138, %p18;
	setp.eq.s16 	%p19, %rs124, 0;
	min.s64 	%rd140, %rd132, %rd139;
	selp.b16 	%rs125, 1, %rs123, %p15;
	selp.b64 	%rd141, %rd140, %rd139, %p15;
	selp.b16 	%rs126, %rs114, %rs125, %p19;
	and.b16  	%rs127, %rs126, 255;
	selp.b64 	%rd142, %rd132, %rd141, %p19;
	setp.eq.s16 	%p20, %rs127, 0;
	min.s64 	%rd143, %rd133, %rd142;
	selp.b16 	%rs128, 1, %rs126, %p16;
	selp.b64 	%rd144, %rd143, %rd142, %p16;
	selp.b16 	%rs436, %rs116, %rs128, %p20;
	selp.b64 	%rd395, %rd133, %rd144, %p20;
	sub.s32 	%r59, %r44, %r438;
	setp.lt.u32 	%p21, %r59, 1024;
	@%p21 bra 	$L__BB37_97;
	add.s32 	%r438, %r438, 1024;
	setp.le.u32 	%p22, %r438, %r21;
	@%p22 bra 	$L__BB37_82;
$L__BB37_84:
	setp.le.u32 	%p23, %r44, %r438;
	sub.s32 	%r60, %r44, %r438;
	setp.ge.s32 	%p24, %r20, %r60;
	or.pred  	%p25, %p23, %p24;
	@%p25 bra 	$L__BB37_97;
	not.b32 	%r62, %r20;
	add.s32 	%r63, %r44, %r62;
	sub.s32 	%r25, %r63, %r438;
	shr.u32 	%r64, %r25, 8;
	add.s32 	%r26, %r64, 1;
	and.b32  	%r27, %r26, 7;
	setp.lt.u32 	%p26, %r25, 1792;
	mov.u32 	%r443, %r20;
	@%p26 bra 	$L__BB37_89;
	or.b32  	%r441, %r20, 1024;
	add.s32 	%r440, %r20, %r438;
	and.b32  	%r65, %r26, 33554424;
	neg.s32 	%r439, %r65;
$L__BB37_87:
	.pragma "nounroll";
	cvt.u64.u32 	%rd146, %r440;
	add.s64 	%rd147, %rd2, %rd146;
	add.s64 	%rd148, %rd113, %rd146;
	ld.global.u8 	%rs130, [%rd147];
	setp.eq.s16 	%p27, %rs130, %rs103;
	selp.u16 	%rs132, 1, 0, %p27;
	and.b16  	%rs133, %rs436, 255;
	setp.ne.s16 	%p29, %rs133, 0;
	and.pred  	%p30, %p29, %p27;
	min.s64 	%rd149, %rd148, %rd395;
	setp.eq.s16 	%p31, %rs133, 0;
	selp.b16 	%rs134, %rs132, %rs436, %p31;
	selp.b64 	%rd150, %rd148, %rd395, %p31;
	selp.b16 	%rs135, 1, %rs134, %p30;
	and.b16  	%rs136, %rs135, 255;
	selp.b64 	%rd151, %rd149, %rd150, %p30;
	add.s32 	%r66, %r440, 256;
	cvt.u64.u32 	%rd152, %r66;
	add.s64 	%rd153, %rd2, %rd152;
	add.s64 	%rd154, %rd113, %rd152;
	ld.global.u8 	%rs137, [%rd153];
	setp.eq.s16 	%p32, %rs137, %rs103;
	selp.u16 	%rs138, 1, 0, %p32;
	setp.ne.s16 	%p34, %rs136, 0;
	and.pred  	%p35, %p34, %p32;
	min.s64 	%rd155, %rd154, %rd151;
	setp.eq.s16 	%p36, %rs136, 0;
	selp.b16 	%rs139, %rs138, %rs135, %p36;
	selp.b64 	%rd156, %rd154, %rd151, %p36;
	selp.b16 	%rs140, 1, %rs139, %p35;
	and.b16  	%rs141, %rs140, 255;
	selp.b64 	%rd157, %rd155, %rd156, %p35;
	add.s32 	%r67, %r440, 512;
	cvt.u64.u32 	%rd158, %r67;
	add.s64 	%rd159, %rd2, %rd158;
	add.s64 	%rd160, %rd113, %rd158;
	ld.global.u8 	%rs142, [%rd159];
	setp.eq.s16 	%p37, %rs142, %rs103;
	selp.u16 	%rs143, 1, 0, %p37;
	setp.ne.s16 	%p39, %rs141, 0;
	and.pred  	%p40, %p39, %p37;
	min.s64 	%rd161, %rd160, %rd157;
	setp.eq.s16 	%p41, %rs141, 0;
	selp.b16 	%rs144, %rs143, %rs140, %p41;
	selp.b64 	%rd162, %rd160, %rd157, %p41;
	selp.b16 	%rs145, 1, %rs144, %p40;
	and.b16  	%rs146, %rs145, 255;
	selp.b64 	%rd163, %rd161, %rd162, %p40;
	add.s32 	%r68, %r440, 768;
	cvt.u64.u32 	%rd164, %r68;
	add.s64 	%rd165, %rd2, %rd164;
	add.s64 	%rd166, %rd113, %rd164;
	ld.global.u8 	%rs147, [%rd165];
	setp.eq.s16 	%p42, %rs147, %rs103;
	selp.u16 	%rs148, 1, 0, %p42;
	setp.ne.s16 	%p44, %rs146, 0;
	and.pred  	%p45, %p44, %p42;
	min.s64 	%rd167, %rd166, %rd163;
	setp.eq.s16 	%p46, %rs146, 0;
	selp.b16 	%rs149, %rs148, %rs145, %p46;
	selp.b64 	%rd168, %rd166, %rd163, %p46;
	selp.b16 	%rs150, 1, %rs149, %p45;
	and.b16  	%rs151, %rs150, 255;
	selp.b64 	%rd169, %rd167, %rd168, %p45;
	add.s32 	%r69, %r440, 1024;
	cvt.u64.u32 	%rd170, %r69;
	add.s64 	%rd171, %rd2, %rd170;
	add.s64 	%rd172, %rd113, %rd170;
	ld.global.u8 	%rs152, [%rd171];
	setp.eq.s16 	%p47, %rs152, %rs103;
	selp.u16 	%rs153, 1, 0, %p47;
	setp.ne.s16 	%p49, %rs151, 0;
	and.pred  	%p50, %p49, %p47;
	min.s64 	%rd173, %rd172, %rd169;
	setp.eq.s16 	%p51, %rs151, 0;
	selp.b16 	%rs154, %rs153, %rs150, %p51;
	selp.b64 	%rd174, %rd172, %rd169, %p51;
	selp.b16 	%rs155, 1, %rs154, %p50;
	and.b16  	%rs156, %rs155, 255;
	selp.b64 	%rd175, %rd173, %rd174, %p50;
	add.s32 	%r70, %r440, 1280;
	cvt.u64.u32 	%rd176, %r70;
	add.s64 	%rd177, %rd2, %rd176;
	add.s64 	%rd178, %rd113, %rd176;
	ld.global.u8 	%rs157, [%rd177];
	setp.eq.s16 	%p52, %rs157, %rs103;
	selp.u16 	%rs158, 1, 0, %p52;
	setp.ne.s16 	%p54, %rs156, 0;
	and.pred  	%p55, %p54, %p52;
	min.s64 	%rd179, %rd178, %rd175;
	setp.eq.s16 	%p56, %rs156, 0;
	selp.b16 	%rs159, %rs158, %rs155, %p56;
	selp.b64 	%rd180, %rd178, %rd175, %p56;
	selp.b16 	%rs160, 1, %rs159, %p55;
	and.b16  	%rs161, %rs160, 255;
	selp.b64 	%rd181, %rd179, %rd180, %p55;
	add.s32 	%r71, %r440, 1536;
	cvt.u64.u32 	%rd182, %r71;
	add.s64 	%rd183, %rd2, %rd182;
	add.s64 	%rd184, %rd113, %rd182;
	ld.global.u8 	%rs162, [%rd183];
	setp.eq.s16 	%p57, %rs162, %rs103;
	selp.u16 	%rs163, 1, 0, %p57;
	setp.ne.s16 	%p59, %rs161, 0;
	and.pred  	%p60, %p59, %p57;
	min.s64 	%rd185, %rd184, %rd181;
	setp.eq.s16 	%p61, %rs161, 0;
	selp.b16 	%rs164, %rs163, %rs160, %p61;
	selp.b64 	%rd186, %rd184, %rd181, %p61;
	selp.b16 	%rs165, 1, %rs164, %p60;
	and.b16  	%rs166, %rs165, 255;
	selp.b64 	%rd187, %rd185, %rd186, %p60;
	add.s32 	%r72, %r440, 1792;
	cvt.u64.u32 	%rd188, %r72;
	add.s64 	%rd189, %rd2, %rd188;
	add.s64 	%rd190, %rd113, %rd188;
	ld.global.u8 	%rs167, [%rd189];
	setp.eq.s16 	%p62, %rs167, %rs103;
	selp.u16 	%rs168, 1, 0, %p62;
	setp.ne.s16 	%p64, %rs166, 0;
	and.pred  	%p65, %p64, %p62;
	min.s64 	%rd191, %rd190, %rd187;
	setp.eq.s16 	%p66, %rs166, 0;
	selp.b16 	%rs169, %rs168, %rs165, %p66;
	selp.b64 	%rd192, %rd190, %rd187, %p66;
	selp.b16 	%rs436, 1, %rs169, %p65;
	selp.b64 	%rd395, %rd191, %rd192, %p65;
	add.s32 	%r441, %r441, 2048;
	add.s32 	%r440, %r440, 2048;
	add.s32 	%r439, %r439, 8;
	setp.ne.s32 	%p67, %r439, 0;
	@%p67 bra 	$L__BB37_87;
	add.s32 	%r443, %r441, -1024;
$L__BB37_89:
	setp.eq.s32 	%p68, %r27, 0;
	@%p68 bra 	$L__BB37_97;
	setp.lt.u32 	%p69, %r27, 4;
	@%p69 bra 	$L__BB37_92;
	add.s32 	%r73, %r443, %r438;
	cvt.u64.u32 	%rd194, %r73;
	add.s64 	%rd195, %rd2, %rd194;
	add.s64 	%rd196, %rd113, %rd194;
	ld.global.u8 	%rs171, [%rd195];
	setp.eq.s16 	%p70, %rs171, %rs103;
	selp.u16 	%rs173, 1, 0, %p70;
	and.b16  	%rs174, %rs436, 255;
	setp.ne.s16 	%p72, %rs174, 0;
	and.pred  	%p73, %p72, %p70;
	min.s64 	%rd197, %rd196, %rd395;
	setp.eq.s16 	%p74, %rs174, 0;
	selp.b16 	%rs175, %rs173, %rs436, %p74;
	selp.b64 	%rd198, %rd196, %rd395, %p74;
	selp.b16 	%rs176, 1, %rs175, %p73;
	and.b16  	%rs177, %rs176, 255;
	selp.b64 	%rd199, %rd197, %rd198, %p73;
	add.s32 	%r74, %r73, 256;
	cvt.u64.u32 	%rd200, %r74;
	add.s64 	%rd201, %rd2, %rd200;
	add.s64 	%rd202, %rd113, %rd200;
	ld.global.u8 	%rs178, [%rd201];
	setp.eq.s16 	%p75, %rs178, %rs103;
	selp.u16 	%rs179, 1, 0, %p75;
	setp.ne.s16 	%p77, %rs177, 0;
	and.pred  	%p78, %p77, %p75;
	min.s64 	%rd203, %rd202, %rd199;
	setp.eq.s16 	%p79, %rs177, 0;
	selp.b16 	%rs180, %rs179, %rs176, %p79;
	selp.b64 	%rd204, %rd202, %rd199, %p79;
	selp.b16 	%rs181, 1, %rs180, %p78;
	and.b16  	%rs182, %rs181, 255;
	selp.b64 	%rd205, %rd203, %rd204, %p78;
	add.s32 	%r75, %r73, 512;
	cvt.u64.u32 	%rd206, %r75;
	add.s64 	%rd207, %rd2, %rd206;
	add.s64 	%rd208, %rd113, %rd206;
	ld.global.u8 	%rs183, [%rd207];
	setp.eq.s16 	%p80, %rs183, %rs103;
	selp.u16 	%rs184, 1, 0, %p80;
	setp.ne.s16 	%p82, %rs182, 0;
	and.pred  	%p83, %p82, %p80;
	min.s64 	%rd209, %rd208, %rd205;
	setp.eq.s16 	%p84, %rs182, 0;
	selp.b16 	%rs185, %rs184, %rs181, %p84;
	selp.b64 	%rd210, %rd208, %rd205, %p84;
	selp.b16 	%rs186, 1, %rs185, %p83;
	and.b16  	%rs187, %rs186, 255;
	selp.b64 	%rd211, %rd209, %rd210, %p83;
	add.s32 	%r76, %r73, 768;
	cvt.u64.u32 	%rd212, %r76;
	add.s64 	%rd213, %rd2, %rd212;
	add.s64 	%rd214, %rd113, %rd212;
	ld.global.u8 	%rs188, [%rd213];
	setp.eq.s16 	%p85, %rs188, %rs103;
	selp.u16 	%rs189, 1, 0, %p85;
	setp.ne.s16 	%p87, %rs187, 0;
	and.pred  	%p88, %p87, %p85;
	min.s64 	%rd215, %rd214, %rd211;
	setp.eq.s16 	%p89, %rs187, 0;
	selp.b16 	%rs190, %rs189, %rs186, %p89;
	selp.b64 	%rd216, %rd214, %rd211, %p89;
	selp.b16 	%rs436, 1, %rs190, %p88;
	selp.b64 	%rd395, %rd215, %rd216, %p88;
	add.s32 	%r443, %r443, 1024;
$L__BB37_92:
	and.b32  	%r77, %r26, 3;
	setp.eq.s32 	%p90, %r77, 0;
	@%p90 bra 	$L__BB37_97;
	setp.eq.s32 	%p91, %r77, 1;
	@%p91 bra 	$L__BB37_95;
	add.s32 	%r78, %r443, %r438;
	cvt.u64.u32 	%rd218, %r78;
	add.s64 	%rd219, %rd2, %rd218;
	add.s64 	%rd220, %rd113, %rd218;
	ld.global.u8 	%rs192, [%rd219];
	setp.eq.s16 	%p92, %rs192, %rs103;
	selp.u16 	%rs194, 1, 0, %p92;
	and.b16  	%rs195, %rs436, 255;
	setp.ne.s16 	%p94, %rs195, 0;
	and.pred  	%p95, %p94, %p92;
	min.s64 	%rd221, %rd220, %rd395;
	setp.eq.s16 	%p96, %rs195, 0;
	selp.b16 	%rs196, %rs194, %rs436, %p96;
	selp.b64 	%rd222, %rd220, %rd395, %p96;
	selp.b16 	%rs197, 1, %rs196, %p95;
	and.b16  	%rs198, %rs197, 255;
	selp.b64 	%rd223, %rd221, %rd222, %p95;
	add.s32 	%r79, %r78, 256;
	cvt.u64.u32 	%rd224, %r79;
	add.s64 	%rd225, %rd2, %rd224;
	add.s64 	%rd226, %rd113, %rd224;
	ld.global.u8 	%rs199, [%rd225];
	setp.eq.s16 	%p97, %rs199, %rs103;
	selp.u16 	%rs200, 1, 0, %p97;
	setp.ne.s16 	%p99, %rs198, 0;
	and.pred  	%p100, %p99, %p97;
	min.s64 	%rd227, %rd226, %rd223;
	setp.eq.s16 	%p101, %rs198, 0;
	selp.b16 	%rs201, %rs200, %rs197, %p101;
	selp.b64 	%rd228, %rd226, %rd223, %p101;
	selp.b16 	%rs436, 1, %rs201, %p100;
	selp.b64 	%rd395, %rd227, %rd228, %p100;
	add.s32 	%r443, %r443, 512;
$L__BB37_95:
	and.b32  	%r80, %r25, 256;
	setp.ne.s32 	%p102, %r80, 0;
	@%p102 bra 	$L__BB37_97;
	add.s32 	%r81, %r443, %r438;
	cvt.u64.u32 	%rd229, %r81;
	add.s64 	%rd230, %rd2, %rd229;
	add.s64 	%rd231, %rd113, %rd229;
	ld.global.u8 	%rs202, [%rd230];
	setp.eq.s16 	%p103, %rs202, %rs103;
	selp.u16 	%rs204, 1, 0, %p103;
	and.b16  	%rs205, %rs436, 255;
	setp.ne.s16 	%p105, %rs205, 0;
	and.pred  	%p106, %p105, %p103;
	min.s64 	%rd232, %rd231, %rd395;
	setp.eq.s16 	%p107, %rs205, 0;
	selp.b16 	%rs206, %rs204, %rs436, %p107;
	selp.b64 	%rd233, %rd231, %rd395, %p107;
	selp.b16 	%rs436, 1, %rs206, %p106;
	selp.b64 	%rd395, %rd232, %rd233, %p106;
$L__BB37_97:
	// begin inline asm
	mov.u32 %r82, %laneid;
	// end inline asm
	cvt.u32.u16 	%r103, %rs436;
	and.b32  	%r84, %r103, 255;
	mov.b32 	%r100, 1;
	mov.b32 	%r101, 31;
	mov.b32 	%r102, -1;
	// begin inline asm
	shfl.sync.down.b32 %r83, %r84, %r100, %r101, %r102;
	// end inline asm
	// begin inline asm
	shfl.sync.down.b32 %r88, %r89, %r100, %r101, %r102;
	// end inline asm
	mov.b64 	{%r94, %r99}, %rd395;
	// begin inline asm
	shfl.sync.down.b32 %r93, %r94, %r100, %r101, %r102;
	// end inline asm
	// begin inline asm
	shfl.sync.down.b32 %r98, %r99, %r100, %r101, %r102;
	// end inline asm
	mov.b64 	%rd90, {%r93, %r98};
	cvt.u16.u32 	%rs76, %r83;
	setp.gt.s32 	%p108, %r82, 30;
	@%p108 bra 	$L__BB37_101;
	and.b16  	%rs207, %rs436, 255;
	setp.eq.s16 	%p109, %rs207, 0;
	and.b16  	%rs208, %rs76, 255;
	setp.eq.s16 	%p110, %rs208, 0;
	or.pred  	%p111, %p109, %p110;
	@%p111 bra 	$L__BB37_100;
	min.s64 	%rd395, %rd90, %rd395;
	mov.b16 	%rs436, 1;
	bra.uni 	$L__BB37_101;
$L__BB37_100:
	setp.eq.s16 	%p112, %rs207, 0;
	selp.b16 	%rs436, %rs76, %rs436, %p112;
	selp.b64 	%rd395, %rd90, %rd395, %p112;
$L__BB37_101:
	cvt.u32.u16 	%r124, %rs436;
	and.b32  	%r105, %r124, 255;
	mov.b32 	%r121, 2;
	mov.b32 	%r122, 31;
	mov.b32 	%r123, -1;
	// begin inline asm
	shfl.sync.down.b32 %r104, %r105, %r121, %r122, %r123;
	// end inline asm
	// begin inline asm
	shfl.sync.down.b32 %r109, %r110, %r121, %r122, %r123;
	// end inline asm
	mov.b64 	{%r115, %r120}, %rd395;
	// begin inline asm
	shfl.sync.down.b32 %r114, %r115, %r121, %r122, %r123;
	// end inline asm
	// begin inline asm
	shfl.sync.down.b32 %r119, %r120, %r121, %r122, %r123;
	// end inline asm
	mov.b64 	%rd94, {%r114, %r119};
	cvt.u16.u32 	%rs79, %r104;
	setp.gt.s32 	%p113, %r82, 29;
	@%p113 bra 	$L__BB37_105;
	and.b16  	%rs211, %rs436, 255;
	setp.eq.s16 	%p114, %rs211, 0;
	and.b16  	%rs212, %rs79, 255;
	setp.eq.s16 	%p115, %rs212, 0;
	or.pred  	%p116, %p114, %p115;
	@%p116 bra 	$L__BB37_104;
	min.s64 	%rd395, %rd94, %rd395;
	mov.b16 	%rs436, 1;
	bra.uni 	$L__BB37_105;
$L__BB37_104:
	setp.eq.s16 	%p117, %rs211, 0;
	selp.b16 	%rs436, %rs79, %rs436, %p117;
	selp.b64 	%rd395, %rd94, %rd395, %p117;
$L__BB37_105:
	cvt.u32.u16 	%r145, %rs436;
	and.b32  	%r126, %r145, 255;
	mov.b32 	%r142, 4;
	mov.b32 	%r143, 31;
	mov.b32 	%r144, -1;
	// begin inline asm
	shfl.sync.down.b32 %r125, %r126, %r142, %r143, %r144;
	// end inline asm
	// begin inline asm
	shfl.sync.down.b32 %r130, %r131, %r142, %r143, %r144;
	// end inline asm
	mov.b64 	{%r136, %r141}, %rd395;
	// begin inline asm
	shfl.sync.down.b32 %r135, %r136, %r142, %r143, %r144;
	// end inline asm
	// begin inline asm
	shfl.sync.down.b32 %r140, %r141, %r142, %r143, %r144;
	// end inline asm
	mov.b64 	%rd98, {%r135, %r140};
	cvt.u16.u32 	%rs82, %r125;
	setp.gt.s32 	%p118, %r82, 27;
	@%p118 bra 	$L__BB37_109;
	and.b16  	%rs215, %rs436, 255;
	setp.eq.s16 	%p119, %rs215, 0;
	and.b16  	%rs216, %rs82, 255;
	setp.eq.s16 	%p120, %rs216, 0;
	or.pred  	%p121, %p119, %p120;
	@%p121 bra 	$L__BB37_108;
	min.s64 	%rd395, %rd98, %rd395;
	mov.b16 	%rs436, 1;
	bra.uni 	$L__BB37_109;
$L__BB37_108:
	setp.eq.s16 	%p122, %rs215, 0;
	selp.b16 	%rs436, %rs82, %rs436, %p122;
	selp.b64 	%rd395, %rd98, %rd395, %p122;
$L__BB37_109:
	cvt.u32.u16 	%r166, %rs436;
	and.b32  	%r147, %r166, 255;
	mov.b32 	%r163, 8;
	mov.b32 	%r164, 31;
	mov.b32 	%r165, -1;
	// begin inline asm
	shfl.sync.down.b32 %r146, %r147, %r163, %r164, %r165;
	// end inline asm
	// begin inline asm
	shfl.sync.down.b32 %r151, %r152, %r163, %r164, %r165;
	// end inline asm
	mov.b64 	{%r157, %r162}, %rd395;
	// begin inline asm
	shfl.sync.down.b32 %r156, %r157, %r163, %r164, %r165;
	// end inline asm
	// begin inline asm
	shfl.sync.down.b32 %r161, %r162, %r163, %r164, %r165;
	// end inline asm
	mov.b64 	%rd102, {%r156, %r161};
	cvt.u16.u32 	%rs85, %r146;
	setp.gt.s32 	%p123, %r82, 23;
	@%p123 bra 	$L__BB37_113;
	and.b16  	%rs219, %rs436, 255;
	setp.eq.s16 	%p124, %rs219, 0;
	and.b16  	%rs220, %rs85, 255;
	setp.eq.s16 	%p125, %rs220, 0;
	or.pred  	%p126, %p124, %p125;
	@%p126 bra 	$L__BB37_112;
	min.s64 	%rd395, %rd102, %rd395;
	mov.b16 	%rs436, 1;
	bra.uni 	$L__BB37_113;
$L__BB37_112:
	setp.eq.s16 	%p127, %rs219, 0;
	selp.b16 	%rs436, %rs85, %rs436, %p127;
	selp.b64 	%rd395, %rd102, %rd395, %p127;
$L__BB37_113:
	cvt.u32.u16 	%r187, %rs436;
	and.b32  	%r168, %r187, 255;
	mov.b32 	%r184, 16;
	mov.b32 	%r185, 31;
	mov.b32 	%r186, -1;
	// begin inline asm
	shfl.sync.down.b32 %r167, %r168, %r184, %r185, %r186;
	// end inline asm
	// begin inline asm
	shfl.sync.down.b32 %r172, %r173, %r184, %r185, %r186;
	// end inline asm
	mov.b64 	{%r178, %r183}, %rd395;
	// begin inline asm
	shfl.sync.down.b32 %r177, %r178, %r184, %r185, %r186;
	// end inline asm
	// begin inline asm
	shfl.sync.down.b32 %r182, %r183, %r184, %r185, %r186;
	// end inline asm
	mov.b64 	%rd106, {%r177, %r182};
	cvt.u16.u32 	%rs88, %r167;
	setp.gt.s32 	%p128, %r82, 15;
	@%p128 bra 	$L__BB37_117;
	and.b16  	%rs223, %rs436, 255;
	setp.eq.s16 	%p129, %rs223, 0;
	and.b16  	%rs224, %rs88, 255;
	setp.eq.s16 	%p130, %rs224, 0;
	or.pred  	%p131, %p129, %p130;
	@%p131 bra 	$L__BB37_116;
	min.s64 	%rd395, %rd106, %rd395;
	mov.b16 	%rs436, 1;
	bra.uni 	$L__BB37_117;
$L__BB37_116:
	setp.eq.s16 	%p132, %rs223, 0;
	selp.b16 	%rs436, %rs88, %rs436, %p132;
	selp.b64 	%rd395, %rd106, %rd395, %p132;
$L__BB37_117:
	setp.ne.s32 	%p133, %r82, 0;
	@%p133 bra 	$L__BB37_119;
	shr.u32 	%r188, %r20, 1;
	and.b32  	%r189, %r188, 496;
	mov.u32 	%r190, _ZZN3cub18CUB_300001_SM_10006detail6reduce28DeviceReduceSingleTileKernelINS2_10policy_hubIN4cuda3std3__45tupleIJblEEEjN6thrust24THRUST_300001_SM_1000_NS8cuda_cub9__find_if7functorIS9_EEE10Policy1000ENSB_12zip_iteratorINS8_IJNSD_26transform_input_iterator_tIbNSB_6detail15normal_iteratorINSB_10device_ptrIbEEEENSK_10functional5actorINSP_9compositeIJNSP_16operator_adaptorINS7_8equal_toIvEEEENSQ_INSP_8argumentILj0EEEEENSQ_INSP_5valueIbEEEEEEEEEEENSB_17counting_iteratorIlNSB_11use_defaultES16_S16_EEEEEEEPS9_jSF_S9_S9_NS7_10__identityEEEvT0_T1_T2_T3_T4_T6_E12temp_storage;
	add.s32 	%r191, %r190, %r189;
	st.shared.u8 	[%r191+8], %rs436;
	st.shared.u64 	[%r191+16], %rd395;
$L__BB37_119:
	bar.sync 	0;
	setp.ne.s32 	%p134, %r20, 0;
	@%p134 bra 	$L__BB37_121;
	ld.shared.u8 	%rs227, [_ZZN3cub18CUB_300001_SM_10006detail6reduce28DeviceReduceSingleTileKernelINS2_10policy_hubIN4cuda3std3__45tupleIJblEEEjN6thrust24THRUST_300001_SM_1000_NS8cuda_cub9__find_if7functorIS9_EEE10Policy1000ENSB_12zip_iteratorINS8_IJNSD_26transform_input_iterator_tIbNSB_6detail15normal_iteratorINSB_10device_ptrIbEEEENSK_10functional5actorINSP_9compositeIJNSP_16operator_adaptorINS7_8equal_toIvEEEENSQ_INSP_8argumentILj0EEEEENSQ_INSP_5valueIbEEEEEEEEEEENSB_17counting_iteratorIlNSB_11use_defaultES16_S16_EEEEEEEPS9_jSF_S9_S9_NS7_10__identityEEEvT0_T1_T2_T3_T4_T6_E12temp_storage+24];
	ld.shared.u64 	%rd234, [_ZZN3cub18CUB_300001_SM_10006detail6reduce28DeviceReduceSingleTileKernelINS2_10policy_hubIN4cuda3std3__45tupleIJblEEEjN6thrust24THRUST_300001_SM_1000_NS8cuda_cub9__find_if7functorIS9_EEE10Policy1000ENSB_12zip_iteratorINS8_IJNSD_26transform_input_iterator_tIbNSB_6detail15normal_iteratorINSB_10device_ptrIbEEEENSK_10functional5actorINSP_9compositeIJNSP_16operator_adaptorINS7_8equal_toIvEEEENSQ_INSP_8argumentILj0EEEEENSQ_INSP_5valueIbEEEEEEEEEEENSB_17counting_iteratorIlNSB_11use_defaultES16_S16_EEEEEEEPS9_jSF_S9_S9_NS7_10__identityEEEvT0_T1_T2_T3_T4_T6_E12temp_storage+32];
	and.b16  	%rs228, %rs436, 255;
	setp.eq.s16 	%p135, %rs228, 0;
	setp.eq.s16 	%p136, %rs227, 0;
	min.s64 	%rd235, %rd234, %rd395;
	selp.b16 	%rs229, %rs436, 1, %p136;
	selp.b16 	%rs230, %rs227, %rs229, %p135;
	and.b16  	%rs231, %rs230, 255;
	selp.b64 	%rd236, %rd395, %rd235, %p136;
	selp.b64 	%rd237, %rd234, %rd236, %p135;
	ld.shared.u8 	%rs232, [_ZZN3cub18CUB_300001_SM_10006detail6reduce28DeviceReduceSingleTileKernelINS2_10policy_hubIN4cuda3std3__45tupleIJblEEEjN6thrust24THRUST_300001_SM_1000_NS8cuda_cub9__find_if7functorIS9_EEE10Policy1000ENSB_12zip_iteratorINS8_IJNSD_26transform_input_iterator_tIbNSB_6detail15normal_iteratorINSB_10device_ptrIbEEEENSK_10functional5actorINSP_9compositeIJNSP_16operator_adaptorINS7_8equal_toIvEEEENSQ_INSP_8argumentILj0EEEEENSQ_INSP_5valueIbEEEEEEEEEEENSB_17counting_iteratorIlNSB_11use_defaultES16_S16_EEEEEEEPS9_jSF_S9_S9_NS7_10__identityEEEvT0_T1_T2_T3_T4_T6_E12temp_storage+40];
	ld.shared.u64 	%rd238, [_ZZN3cub18CUB_300001_SM_10006detail6reduce28DeviceReduceSingleTileKernelINS2_10policy_hubIN4cuda3std3__45tupleIJblEEEjN6thrust24THRUST_300001_SM_1000_NS8cuda_cub9__find_if7functorIS9_EEE10Policy1000ENSB_12zip_iteratorINS8_IJNSD_26transform_input_iterator_tIbNSB_6detail15normal_iteratorINSB_10device_ptrIbEEEENSK_10functional5actorINSP_9compositeIJNSP_16operator_adaptorINS7_8equal_toIvEEEENSQ_INSP_8argumentILj0EEEEENSQ_INSP_5valueIbEEEEEEEEEEENSB_17counting_iteratorIlNSB_11use_defaultES16_S16_EEEEEEEPS9_jSF_S9_S9_NS7_10__identityEEEvT0_T1_T2_T3_T4_T6_E12temp_storage+48];
	setp.eq.s16 	%p137, %rs231, 0;
	setp.eq.s16 	%p138, %rs232, 0;
	min.s64 	%rd239, %rd238, %rd237;
	selp.b16 	%rs233, %rs230, 1, %p138;
	selp.b16 	%rs234, %rs232, %rs233, %p137;
	and.b16  	%rs235, %rs234, 255;
	selp.b64 	%rd240, %rd237, %rd239, %p138;
	selp.b64 	%rd241, %rd238, %rd240, %p137;
	ld.shared.u8 	%rs236, [_ZZN3cub18CUB_300001_SM_10006detail6reduce28DeviceReduceSingleTileKernelINS2_10policy_hubIN4cuda3std3__45tupleIJblEEEjN6thrust24THRUST_300001_SM_1000_NS8cuda_cub9__find_if7functorIS9_EEE10Policy1000ENSB_12zip_iteratorINS8_IJNSD_26transform_input_iterator_tIbNSB_6detail15normal_iteratorINSB_10device_ptrIbEEEENSK_10functional5actorINSP_9compositeIJNSP_16operator_adaptorINS7_8equal_toIvEEEENSQ_INSP_8argumentILj0EEEEENSQ_INSP_5valueIbEEEEEEEEEEENSB_17counting_iteratorIlNSB_11use_defaultES16_S16_EEEEEEEPS9_jSF_S9_S9_NS7_10__identityEEEvT0_T1_T2_T3_T4_T6_E12temp_storage+56];
	ld.shared.u64 	%rd242, [_ZZN3cub18CUB_300001_SM_10006detail6reduce28DeviceReduceSingleTileKernelINS2_10policy_hubIN4cuda3std3__45tupleIJblEEEjN6thrust24THRUST_300001_SM_1000_NS8cuda_cub9__find_if7functorIS9_EEE10Policy1000ENSB_12zip_iteratorINS8_IJNSD_26transform_input_iterator_tIbNSB_6detail15normal_iteratorINSB_10device_ptrIbEEEENSK_10functional5actorINSP_9compositeIJNSP_16operator_adaptorINS7_8equal_toIvEEEENSQ_INSP_8argumentILj0EEEEENSQ_INSP_5valueIbEEEEEEEEEEENSB_17counting_iteratorIlNSB_11use_defaultES16_S16_EEEEEEEPS9_jSF_S9_S9_NS7_10__identityEEEvT0_T1_T2_T3_T4_T6_E12temp_storage+64];
	setp.eq.s16 	%p139, %rs235, 0;
	setp.eq.s16 	%p140, %rs236, 0;
	min.s64 	%rd243, %rd242, %rd241;
	selp.b16 	%rs237, %rs234, 1, %p140;
	selp.b16 	%rs238, %rs236, %rs237, %p139;
	and.b16  	%rs239, %rs238, 255;
	selp.b64 	%rd244, %rd241, %rd243, %p140;
	selp.b64 	%rd245, %rd242, %rd244, %p139;
	ld.shared.u8 	%rs240, [_ZZN3cub18CUB_300001_SM_10006detail6reduce28DeviceReduceSingleTileKernelINS2_10policy_hubIN4cuda3std3__45tupleIJblEEEjN6thrust24THRUST_300001_SM_1000_NS8cuda_cub9__find_if7functorIS9_EEE10Policy1000ENSB_12zip_iteratorINS8_IJNSD_26transform_input_iterator_tIbNSB_6detail15normal_iteratorINSB_10device_ptrIbEEEENSK_10functional5actorINSP_9compositeIJNSP_16operator_adaptorINS7_8equal_toIvEEEENSQ_INSP_8argumentILj0EEEEENSQ_INSP_5valueIbEEEEEEEEEEENSB_17counting_iteratorIlNSB_11use_defaultES16_S16_EEEEEEEPS9_jSF_S9_S9_NS7_10__identityEEEvT0_T1_T2_T3_T4_T6_E12temp_storage+72];
	ld.shared.u64 	%rd246, [_ZZN3cub18CUB_300001_SM_10006detail6reduce28DeviceReduceSingleTileKernelINS2_10policy_hubIN4cuda3std3__45tupleIJblEEEjN6thrust24THRUST_300001_SM_1000_NS8cuda_cub9__find_if7functorIS9_EEE10Policy1000ENSB_12zip_iteratorINS8_IJNSD_26transform_input_iterator_tIbNSB_6detail15normal_iteratorINSB_10device_ptrIbEEEENSK_10functional5actorINSP_9compositeIJNSP_16operator_adaptorINS7_8equal_toIvEEEENSQ_INSP_8argumentILj0EEEEENSQ_INSP_5valueIbEEEEEEEEEEENSB_17counting_iteratorIlNSB_11use_defaultES16_S16_EEEEEEEPS9_jSF_S9_S9_NS7_10__identityEEEvT0_T1_T2_T3_T4_T6_E12temp_storage+80];
	setp.eq.s16 	%p141, %rs239, 0;
	setp.eq.s16 	%p142, %rs240, 0;
	min.s64 	%rd247, %rd246, %rd245;
	selp.b16 	%rs241, %rs238, 1, %p142;
	selp.b16 	%rs242, %rs240, %rs241, %p141;
	and.b16  	%rs243, %rs242, 255;
	selp.b64 	%rd248, %rd245, %rd247, %p142;
	selp.b64 	%rd249, %rd246, %rd248, %p141;
	ld.shared.u8 	%rs244, [_ZZN3cub18CUB_300001_SM_10006detail6reduce28DeviceReduceSingleTileKernelINS2_10policy_hubIN4cuda3std3__45tupleIJblEEEjN6thrust24THRUST_300001_SM_1000_NS8cuda_cub9__find_if7functorIS9_EEE10Policy1000ENSB_12zip_iteratorINS8_IJNSD_26transform_input_iterator_tIbNSB_6detail15normal_iteratorINSB_10device_ptrIbEEEENSK_10functional5actorINSP_9compositeIJNSP_16operator_adaptorINS7_8equal_toIvEEEENSQ_INSP_8argumentILj0EEEEENSQ_INSP_5valueIbEEEEEEEEEEENSB_17counting_iteratorIlNSB_11use_defaultES16_S16_EEEEEEEPS9_jSF_S9_S9_NS7_10__identityEEEvT0_T1_T2_T3_T4_T6_E12temp_storage+88];
	ld.shared.u64 	%rd250, [_ZZN3cub18CUB_300001_SM_10006detail6reduce28DeviceReduceSingleTileKernelINS2_10policy_hubIN4cuda3std3__45tupleIJblEEEjN6thrust24THRUST_300001_SM_1000_NS8cuda_cub9__find_if7functorIS9_EEE10Policy1000ENSB_12zip_iteratorINS8_IJNSD_26transform_input_iterator_tIbNSB_6detail15normal_iteratorINSB_10device_ptrIbEEEENSK_10functional5actorINSP_9compositeIJNSP_16operator_adaptorINS7_8equal_toIvEEEENSQ_INSP_8argumentILj0EEEEENSQ_INSP_5valueIbEEEEEEEEEEENSB_17counting_iteratorIlNSB_11use_defaultES16_S16_EEEEEEEPS9_jSF_S9_S9_NS7_10__identityEEEvT0_T1_T2_T3_T4_T6_E12temp_storage+96];
	setp.eq.s16 	%p143, %rs243, 0;
	setp.eq.s16 	%p144, %rs244, 0;
	min.s64 	%rd251, %rd250, %rd249;
	selp.b16 	%rs245, %rs242, 1, %p144;
	selp.b16 	%rs246, %rs244, %rs245, %p143;
	and.b16  	%rs247, %rs246, 255;
	selp.b64 	%rd252, %rd249, %rd251, %p144;
	selp.b64 	%rd253, %rd250, %rd252, %p143;
	ld.shared.u8 	%rs248, [_ZZN3cub18CUB_300001_SM_10006detail6reduce28DeviceReduceSingleTileKernelINS2_10policy_hubIN4cuda3std3__45tupleIJblEEEjN6thrust24THRUST_300001_SM_1000_NS8cuda_cub9__find_if7functorIS9_EEE10Policy1000ENSB_12zip_iteratorINS8_IJNSD_26transform_input_iterator_tIbNSB_6detail15normal_iteratorINSB_10device_ptrIbEEEENSK_10functional5actorINSP_9compositeIJNSP_16operator_adaptorINS7_8equal_toIvEEEENSQ_INSP_8argumentILj0EEEEENSQ_INSP_5valueIbEEEEEEEEEEENSB_17counting_iteratorIlNSB_11use_defaultES16_S16_EEEEEEEPS9_jSF_S9_S9_NS7_10__identityEEEvT0_T1_T2_T3_T4_T6_E12temp_storage+104];
	ld.shared.u64 	%rd254, [_ZZN3cub18CUB_300001_SM_10006detail6reduce28DeviceReduceSingleTileKernelINS2_10policy_hubIN4cuda3std3__45tupleIJblEEEjN6thrust24THRUST_300001_SM_1000_NS8cuda_cub9__find_if7functorIS9_EEE10Policy1000ENSB_12zip_iteratorINS8_IJNSD_26transform_input_iterator_tIbNSB_6detail15normal_iteratorINSB_10device_ptrIbEEEENSK_10functional5actorINSP_9compositeIJNSP_16operator_adaptorINS7_8equal_toIvEEEENSQ_INSP_8argumentILj0EEEEENSQ_INSP_5valueIbEEEEEEEEEEENSB_17counting_iteratorIlNSB_11use_defaultES16_S16_EEEEEEEPS9_jSF_S9_S9_NS7_10__identityEEEvT0_T1_T2_T3_T4_T6_E12temp_storage+112];
	setp.eq.s16 	%p145, %rs247, 0;
	setp.eq.s16 	%p146, %rs248, 0;
	min.s64 	%rd255, %rd254, %rd253;
	selp.b16 	%rs249, %rs246, 1, %p146;
	selp.b16 	%rs250, %rs248, %rs249, %p145;
	and.b16  	%rs251, %rs250, 255;
	selp.b64 	%rd256, %rd253, %rd255, %p146;
	selp.b64 	%rd257, %rd254, %rd256, %p145;
	ld.shared.u8 	%rs252, [_ZZN3cub18CUB_300001_SM_10006detail6reduce28DeviceReduceSingleTileKernelINS2_10policy_hubIN4cuda3std3__45tupleIJblEEEjN6thrust24THRUST_300001_SM_1000_NS8cuda_cub9__find_if7functorIS9_EEE10Policy1000ENSB_12zip_iteratorINS8_IJNSD_26transform_input_iterator_tIbNSB_6detail15normal_iteratorINSB_10device_ptrIbEEEENSK_10functional5actorINSP_9compositeIJNSP_16operator_adaptorINS7_8equal_toIvEEEENSQ_INSP_8argumentILj0EEEEENSQ_INSP_5valueIbEEEEEEEEEEENSB_17counting_iteratorIlNSB_11use_defaultES16_S16_EEEEEEEPS9_jSF_S9_S9_NS7_10__identityEEEvT0_T1_T2_T3_T4_T6_E12temp_storage+120];
	ld.shared.u64 	%rd258, [_ZZN3cub18CUB_300001_SM_10006detail6reduce28DeviceReduceSingleTileKernelINS2_10policy_hubIN4cuda3std3__45tupleIJblEEEjN6thrust24THRUST_300001_SM_1000_NS8cuda_cub9__find_if7functorIS9_EEE10Policy1000ENSB_12zip_iteratorINS8_IJNSD_26transform_input_iterator_tIbNSB_6detail15normal_iteratorINSB_10device_ptrIbEEEENSK_10functional5actorINSP_9compositeIJNSP_16operator_adaptorINS7_8equal_toIvEEEENSQ_INSP_8argumentILj0EEEEENSQ_INSP_5valueIbEEEEEEEEEEENSB_17counting_iteratorIlNSB_11use_defaultES16_S16_EEEEEEEPS9_jSF_S9_S9_NS7_10__identityEEEvT0_T1_T2_T3_T4_T6_E12temp_storage+128];
	setp.eq.s16 	%p147, %rs251, 0;
	setp.eq.s16 	%p148, %rs252, 0;
	min.s64 	%rd259, %rd258, %rd257;
	selp.b16 	%rs253, %rs250, 1, %p148;
	selp.b16 	%rs436, %rs252, %rs253, %p147;
	selp.b64 	%rd260, %rd257, %rd259, %p148;
	selp.b64 	%rd395, %rd258, %rd260, %p147;
$L__BB37_121:
	mov.u32 	%r429, %tid.x;
	setp.ne.s32 	%p325, %r429, 0;
	@%p325 bra 	$L__BB37_123;
	setp.eq.s16 	%p326, %rs101, 0;
	and.b16  	%rs424, %rs436, 255;
	setp.eq.s16 	%p327, %rs424, 0;
	min.s64 	%rd383, %rd395, %rd114;
	selp.b16 	%rs425, %rs101, 1, %p327;
	selp.b16 	%rs426, %rs436, %rs425, %p326;
	selp.b64 	%rd384, %rd114, %rd383, %p327;
	selp.b64 	%rd385, %rd395, %rd384, %p326;
	st.global.u8 	[%rd1], %rs426;
	st.global.u64 	[%rd1+8], %rd385;
$L__BB37_123:
	ret;

}
	// .globl	_ZN3cub18CUB_300001_SM_10006detail6reduce18DeviceReduceKernelINS2_10policy_hubIN4cuda3std3__45tupleIJblEEEjN6thrust24THRUST_300001_SM_1000_NS8cuda_cub9__find_if7functorIS9_EEE10Policy1000ENSB_12zip_iteratorINS8_IJNSD_26transform_input_iterator_tIbNSB_6detail15normal_iteratorINSB_10device_ptrIbEEEENSK_10functional5actorINSP_9compositeIJNSP_16operator_adaptorINS7_8equal_toIvEEEENSQ_INSP_8argumentILj0EEEEENSQ_INSP_5valueIbEEEEEEEEEEENSB_17counting_iteratorIlNSB_11use_defaultES16_S16_EEEEEEEjSF_S9_NS7_10__identityEEEvT0_PT3_T1_NS0_13GridEvenShareIS1E_EET2_T4_
.visible .entry _ZN3cub18CUB_300001_SM_10006detail6reduce18DeviceReduceKernelINS2_10policy_hubIN4cuda3std3__45tupleIJblEEEjN6thrust24THRUST_300001_SM_1000_NS8cuda_cub9__find_if7functorIS9_EEE10Policy1000ENSB_12zip_iteratorINS8_IJNSD_26transform_input_iterator_tIbNSB_6detail15normal_iteratorINSB_10device_ptrIbEEEENSK_10functional5actorINSP_9compositeIJNSP_16operator_adaptorINS7_8equal_toIvEEEENSQ_INSP_8argumentILj0EEEEENSQ_INSP_5valueIbEEEEEEEEEEENSB_17counting_iteratorIlNSB_11use_defaultES16_S16_EEEEEEEjSF_S9_NS7_10__identityEEEvT0_PT3_T1_NS0_13GridEvenShareIS1E_EET2_T4_(
	.param .align 8 .b8 _ZN3cub18CUB_300001_SM_10006detail6reduce18DeviceReduceKernelINS2_10policy_hubIN4cuda3std3__45tupleIJblEEEjN6thrust24THRUST_300001_SM_1000_NS8cuda_cub9__find_if7functorIS9_EEE10Policy1000ENSB_12zip_iteratorINS8_IJNSD_26transform_input_iterator_tIbNSB_6detail15normal_iteratorINSB_10device_ptrIbEEEENSK_10functional5actorINSP_9compositeIJNSP_16operator_adaptorINS7_8equal_toIvEEEENSQ_INSP_8argumentILj0EEEEENSQ_INSP_5valueIbEEEEEEEEEEENSB_17counting_iteratorIlNSB_11use_defaultES16_S16_EEEEEEEjSF_S9_NS7_10__identityEEEvT0_PT3_T1_NS0_13GridEvenShareIS1E_EET2_T4__param_0[24],
	.param .u64 .ptr .align 1 _ZN3cub18CUB_300001_SM_10006detail6reduce18DeviceReduceKernelINS2_10policy_hubIN4cuda3std3__45tupleIJblEEEjN6thrust24THRUST_300001_SM_1000_NS8cuda_cub9__find_if7functorIS9_EEE10Policy1000ENSB_12zip_iteratorINS8_IJNSD_26transform_input_iterator_tIbNSB_6detail15normal_iteratorINSB_10device_ptrIbEEEENSK_10functional5actorINSP_9compositeIJNSP_16operator_adaptorINS7_8equal_toIvEEEENSQ_INSP_8argumentILj0EEEEENSQ_INSP_5valueIbEEEEEEEEEEENSB_17counting_iteratorIlNSB_11use_defaultES16_S16_EEEEEEEjSF_S9_NS7_10__identityEEEvT0_PT3_T1_NS0_13GridEvenShareIS1E_EET2_T4__param_1,
	.param .u32 _ZN3cub18CUB_300001_SM_10006detail6reduce18DeviceReduceKernelINS2_10policy_hubIN4cuda3std3__45tupleIJblEEEjN6thrust24THRUST_300001_SM_1000_NS8cuda_cub9__find_if7functorIS9_EEE10Policy1000ENSB_12zip_iteratorINS8_IJNSD_26transform_input_iterator_tIbNSB_6detail15normal_iteratorINSB_10device_ptrIbEEEENSK_10functional5actorINSP_9compositeIJNSP_16operator_adaptorINS7_8equal_toIvEEEENSQ_INSP_8argumentILj0EEEEENSQ_INSP_5valueIbEEEEEEEEEEENSB_17counting_iteratorIlNSB_11use_defaultES16_S16_EEEEEEEjSF_S9_NS7_10__identityEEEvT0_PT3_T1_NS0_13GridEvenShareIS1E_EET2_T4__param_2,
	.param .align 4 .b8 _ZN3cub18CUB_300001_SM_10006detail6reduce18DeviceReduceKernelINS2_10policy_hubIN4cuda3std3__45tupleIJblEEEjN6thrust24THRUST_300001_SM_1000_NS8cuda_cub9__find_if7functorIS9_EEE10Policy1000ENSB_12zip_iteratorINS8_IJNSD_26transform_input_iterator_tIbNSB_6detail15normal_iteratorINSB_10device_ptrIbEEEENSK_10functional5actorINSP_9compositeIJNSP_16operator_adaptorINS7_8equal_toIvEEEENSQ_INSP_8argumentILj0EEEEENSQ_INSP_5valueIbEEEEEEEEEEENSB_17counting_iteratorIlNSB_11use_defaultES16_S16_EEEEEEEjSF_S9_NS7_10__identityEEEvT0_PT3_T1_NS0_13GridEvenShareIS1E_EET2_T4__param_3[40],
	.param .align 1 .b8 _ZN3cub18CUB_300001_SM_10006detail6reduce18DeviceReduceKernelINS2_10policy_hubIN4cuda3std3__45tupleIJblEEEjN6thrust24THRUST_300001_SM_1000_NS8cuda_cub9__find_if7functorIS9_EEE10Policy1000ENSB_12zip_iteratorINS8_IJNSD_26transform_input_iterator_tIbNSB_6detail15normal_iteratorINSB_10device_ptrIbEEEENSK_10functional5actorINSP_9compositeIJNSP_16operator_adaptorINS7_8equal_toIvEEEENSQ_INSP_8argumentILj0EEEEENSQ_INSP_5valueIbEEEEEEEEEEENSB_17counting_iteratorIlNSB_11use_defaultES16_S16_EEEEEEEjSF_S9_NS7_10__identityEEEvT0_PT3_T1_NS0_13GridEvenShareIS1E_EET2_T4__param_4[1],
	.param .align 1 .b8 _ZN3cub18CUB_300001_SM_10006detail6reduce18DeviceReduceKernelINS2_10policy_hubIN4cuda3std3__45tupleIJblEEEjN6thrust24THRUST_300001_SM_1000_NS8cuda_cub9__find_if7functorIS9_EEE10Policy1000ENSB_12zip_iteratorINS8_IJNSD_26transform_input_iterator_tIbNSB_6detail15normal_iteratorINSB_10device_ptrIbEEEENSK_10functional5actorINSP_9compositeIJNSP_16operator_adaptorINS7_8equal_toIvEEEENSQ_INSP_8argumentILj0EEEEENSQ_INSP_5valueIbEEEEEEEEEEENSB_17counting_iteratorIlNSB_11use_defaultES16_S16_EEEEEEEjSF_S9_NS7_10__identityEEEvT0_PT3_T1_NS0_13GridEvenShareIS1E_EET2_T4__param_5[1]
)
.maxntid 256
{
	.reg .pred 	%p<325>;
	.reg .b16 	%rs<461>;
	.reg .b32 	%r<488>;
	.reg .b64 	%rd<445>;
	// demoted variable
	.shared .align 8 .b8 _ZZN3cub18CUB_300001_SM_10006detail6reduce18DeviceReduceKernelINS2_10policy_hubIN4cuda3std3__45tupleIJblEEEjN6thrust24THRUST_300001_SM_1000_NS8cuda_cub9__find_if7functorIS9_EEE10Policy1000ENSB_12zip_iteratorINS8_IJNSD_26transform_input_iterator_tIbNSB_6detail15normal_iteratorINSB_10device_ptrIbEEEENSK_10functional5actorINSP_9compositeIJNSP_16operator_adaptorINS7_8equal_toIvEEEENSQ_INSP_8argumentILj0EEEEENSQ_INSP_5valueIbEEEEEEEEEEENSB_17counting_iteratorIlNSB_11use_defaultES16_S16_EEEEEEEjSF_S9_NS7_10__identityEEEvT0_PT3_T1_NS0_13GridEvenShareIS1E_EET2_T4_E12temp_storage[152];
	ld.param.u32 	%r66, [_ZN3cub18CUB_300001_SM_10006detail6reduce18DeviceReduceKernelINS2_10policy_hubIN4cuda3std3__45tupleIJblEEEjN6thrust24THRUST_300001_SM_1000_NS8cuda_cub9__find_if7functorIS9_EEE10Policy1000ENSB_12zip_iteratorINS8_IJNSD_26transform_input_iterator_tIbNSB_6detail15normal_iteratorINSB_10device_ptrIbEEEENSK_10functional5actorINSP_9compositeIJNSP_16operator_adaptorINS7_8equal_toIvEEEENSQ_INSP_8argumentILj0EEEEENSQ_INSP_5valueIbEEEEEEEEEEENSB_17counting_iteratorIlNSB_11use_defaultES16_S16_EEEEEEEjSF_S9_NS7_10__identityEEEvT0_PT3_T1_NS0_13GridEvenShareIS1E_EET2_T4__param_0+8];
	bfe.u32 	%r68, %r66, 16, 8;
	cvt.u16.u32 	%rs1, %r68;
	ld.param.u64 	%rd110, [_ZN3cub18CUB_300001_SM_10006detail6reduce18DeviceReduceKernelINS2_10policy_hubIN4cuda3std3__45tupleIJblEEEjN6thrust24THRUST_300001_SM_1000_NS8cuda_cub9__find_if7functorIS9_EEE10Policy1000ENSB_12zip_iteratorINS8_IJNSD_26transform_input_iterator_tIbNSB_6detail15normal_iteratorINSB_10device_ptrIbEEEENSK_10functional5actorINSP_9compositeIJNSP_16operator_adaptorINS7_8equal_toIvEEEENSQ_INSP_8argumentILj0EEEEENSQ_INSP_5valueIbEEEEEEEEEEENSB_17counting_iteratorIlNSB_11use_defaultES16_S16_EEEEEEEjSF_S9_NS7_10__identityEEEvT0_PT3_T1_NS0_13GridEvenShareIS1E_EET2_T4__param_0+16];
	ld.param.u32 	%r1, [_ZN3cub18CUB_300001_SM_10006detail6reduce18DeviceReduceKernelINS2_10policy_hubIN4cuda3std3__45tupleIJblEEEjN6thrust24THRUST_300001_SM_1000_NS8cuda_cub9__find_if7functorIS9_EEE10Policy1000ENSB_12zip_iteratorINS8_IJNSD_26transform_input_iterator_tIbNSB_6detail15normal_iteratorINSB_10device_ptrIbEEEENSK_10functional5actorINSP_9compositeIJNSP_16operator_adaptorINS7_8equal_toIvEEEENSQ_INSP_8argumentILj0EEEEENSQ_INSP_5valueIbEEEEEEEEEEENSB_17counting_iteratorIlNSB_11use_defaultES16_S16_EEEEEEEjSF_S9_NS7_10__identityEEEvT0_PT3_T1_NS0_13GridEvenShareIS1E_EET2_T4__param_3+20];
	ld.param.u32 	%r2, [_ZN3cub18CUB_300001_SM_10006detail6reduce18DeviceReduceKernelINS2_10policy_hubIN4cuda3std3__45tupleIJblEEEjN6thrust24THRUST_300001_SM_1000_NS8cuda_cub9__find_if7functorIS9_EEE10Policy1000ENSB_12zip_iteratorINS8_IJNSD_26transform_input_iterator_tIbNSB_6detail15normal_iteratorINSB_10device_ptrIbEEEENSK_10functional5actorINSP_9compositeIJNSP_16operator_adaptorINS7_8equal_toIvEEEENSQ_INSP_8argumentILj0EEEEENSQ_INSP_5valueIbEEEEEEEEEEENSB_17counting_iteratorIlNSB_11use_defaultES16_S16_EEEEEEEjSF_S9_NS7_10__identityEEEvT0_PT3_T1_NS0_13GridEvenShareIS1E_EET2_T4__param_3+24];
	ld.param.u64 	%rd109, [_ZN3cub18CUB_300001_SM_10006detail6reduce18DeviceReduceKernelINS2_10policy_hubIN4cuda3std3__45tupleIJblEEEjN6thrust24THRUST_300001_SM_1000_NS8cuda_cub9__find_if7functorIS9_EEE10Policy1000ENSB_12zip_iteratorINS8_IJNSD_26transform_input_iterator_tIbNSB_6detail15normal_iteratorINSB_10device_ptrIbEEEENSK_10functional5actorINSP_9compositeIJNSP_16operator_adaptorINS7_8equal_toIvEEEENSQ_INSP_8argumentILj0EEEEENSQ_INSP_5valueIbEEEEEEEEEEENSB_17counting_iteratorIlNSB_11use_defaultES16_S16_EEEEEEEjSF_S9_NS7_10__identityEEEvT0_PT3_T1_NS0_13GridEvenShareIS1E_EET2_T4__param_0];
	cvta.to.global.u64 	%rd1, %rd109;
	mov.u32 	%r3, %ctaid.x;
	shl.b32 	%r4, %r2, 10;
	shl.b32 	%r5, %r3, 10;
	sub.s32 	%r6, %r1, %r5;
	setp.gt.u32 	%p1, %r6, 1023;
	@%p1 bra 	$L__BB38_78;
	mov.u32 	%r7, %tid.x;
	setp.ge.u32 	%p148, %r7, %r6;
	mov.b16 	%rs430, 0;
	mov.b64 	%rd414, 0;
	mov.u32 	%r475, %r7;
	@%p148 bra 	$L__BB38_3;
	add.s32 	%r221, %r5, %r7;
	cvt.u64.u32 	%rd262, %r221;
	add.s64 	%rd263, %rd1, %rd262;
	add.s64 	%rd414, %rd110, %rd262;
	ld.global.u8 	%rs253, [%rd263];
	and.b16  	%rs254, %rs1, 255;
	setp.eq.s16 	%p149, %rs253, %rs254;
	selp.u16 	%rs430, 1, 0, %p149;
	add.s32 	%r475, %r7, 256;
$L__BB38_3:
	setp.ge.u32 	%p150, %r475, %r6;
	@%p150 bra 	$L__BB38_16;
	not.b32 	%r222, %r475;
	add.s32 	%r10, %r1, %r222;
	sub.s32 	%r223, %r10, %r5;
	shr.u32 	%r224, %r223, 8;
	add.s32 	%r11, %r224, 1;
	and.b32  	%r12, %r11, 7;
	setp.lt.u32 	%p151, %r223, 1792;
	@%p151 bra 	$L__BB38_8;
	add.s32 	%r474, %r475, 1024;
	add.s32 	%r473, %r475, %r5;
	and.b32  	%r225, %r11, 33554424;
	neg.s32 	%r472, %r225;
	and.b16  	%rs257, %rs1, 255;
$L__BB38_6:
	.pragma "nounroll";
	cvt.u64.u32 	%rd265, %r473;
	add.s64 	%rd266, %rd1, %rd265;
	add.s64 	%rd267, %rd110, %rd265;
	ld.global.u8 	%rs256, [%rd266];
	setp.eq.s16 	%p152, %rs256, %rs257;
	selp.u16 	%rs258, 1, 0, %p152;
	and.b16  	%rs259, %rs430, 255;
	setp.ne.s16 	%p154, %rs259, 0;
	and.pred  	%p155, %p154, %p152;
	min.s64 	%rd268, %rd267, %rd414;
	setp.eq.s16 	%p156, %rs259, 0;
	selp.b64 	%rd269, %rd267, %rd414, %p156;
	selp.b16 	%rs260, %rs258, %rs430, %p156;
	selp.b64 	%rd270, %rd268, %rd269, %p155;
	selp.b16 	%rs261, 1, %rs260, %p155;
	and.b16  	%rs262, %rs261, 255;
	add.s32 	%r226, %r473, 256;
	cvt.u64.u32 	%rd271, %r226;
	add.s64 	%rd272, %rd1, %rd271;
	add.s64 	%rd273, %rd110, %rd271;
	ld.global.u8 	%rs263, [%rd272];
	setp.eq.s16 	%p157, %rs263, %rs257;
	selp.u16 	%rs264, 1, 0, %p157;
	setp.ne.s16 	%p159, %rs262, 0;
	and.pred  	%p160, %p159, %p157;
	min.s64 	%rd274, %rd273, %rd270;
	setp.eq.s16 	%p161, %rs262, 0;
	selp.b64 	%rd275, %rd273, %rd270, %p161;
	selp.b16 	%rs265, %rs264, %rs261, %p161;
	selp.b64 	%rd276, %rd274, %rd275, %p160;
	selp.b16 	%rs266, 1, %rs265, %p160;
	and.b16  	%rs267, %rs266, 255;
	add.s32 	%r227, %r473, 512;
	cvt.u64.u32 	%rd277, %r227;
	add.s64 	%rd278, %rd1, %rd277;
	add.s64 	%rd279, %rd110, %rd277;
	ld.global.u8 	%rs268, [%rd278];
	setp.eq.s16 	%p162, %rs268, %rs257;
	selp.u16 	%rs269, 1, 0, %p162;
	setp.ne.s16 	%p164, %rs267, 0;
	and.pred  	%p165, %p164, %p162;
	min.s64 	%rd280, %rd279, %rd276;
	setp.eq.s16 	%p166, %rs267, 0;
	selp.b64 	%rd281, %rd279, %rd276, %p166;
	selp.b16 	%rs270, %rs269, %rs266, %p166;
	selp.b64 	%rd282, %rd280, %rd281, %p165;
	selp.b16 	%rs271, 1, %rs270, %p165;
	and.b16  	%rs272, %rs271, 255;
	add.s32 	%r228, %r473, 768;
	cvt.u64.u32 	%rd283, %r228;
	add.s64 	%rd284, %rd1, %rd283;
	add.s64 	%rd285, %rd110, %rd283;
	ld.global.u8 	%rs273, [%rd284];
	setp.eq.s16 	%p167, %rs273, %rs257;
	selp.u16 	%rs274, 1, 0, %p167;
	setp.ne.s16 	%p169, %rs272, 0;
	and.pred  	%p170, %p169, %p167;
	min.s64 	%rd286, %rd285, %rd282;
	setp.eq.s16 	%p171, %rs272, 0;
	selp.b64 	%rd287, %rd285, %rd282, %p171;
	selp.b16 	%rs275, %rs274, %rs271, %p171;
	selp.b64 	%rd288, %rd286, %rd287, %p170;
	selp.b16 	%rs276, 1, %rs275, %p170;
	and.b16  	%rs277, %rs276, 255;
	add.s32 	%r229, %r473, 1024;
	cvt.u64.u32 	%rd289, %r229;
	add.s64 	%rd290, %rd1, %rd289;
	add.s64 	%rd291, %rd110, %rd289;
	ld.global.u8 	%rs278, [%rd290];
	setp.eq.s16 	%p172, %rs278, %rs257;
	selp.u16 	%rs279, 1, 0, %p172;
	setp.ne.s16 	%p174, %rs277, 0;
	and.pred  	%p175, %p174, %p172;
	min.s64 	%rd292, %rd291, %rd288;
	setp.eq.s16 	%p176, %rs277, 0;
	selp.b64 	%rd293, %rd291, %rd288, %p176;
	selp.b16 	%rs280, %rs279, %rs276, %p176;
	selp.b64 	%rd294, %rd292, %rd293, %p175;
	selp.b16 	%rs281, 1, %rs280, %p175;
	and.b16  	%rs282, %rs281, 255;
	add.s32 	%r230, %r473, 1280;
	cvt.u64.u32 	%rd295, %r230;
	add.s64 	%rd296, %rd1, %rd295;
	add.s64 	%rd297, %rd110, %rd295;
	ld.global.u8 	%rs283, [%rd296];
	setp.eq.s16 	%p177, %rs283, %rs257;
	selp.u16 	%rs284, 1, 0, %p177;
	setp.ne.s16 	%p179, %rs282, 0;
	and.pred  	%p180, %p179, %p177;
	min.s64 	%rd298, %rd297, %rd294;
	setp.eq.s16 	%p181, %rs282, 0;
	selp.b64 	%rd299, %rd297, %rd294, %p181;
	selp.b16 	%rs285, %rs284, %rs281, %p181;
	selp.b64 	%rd300, %rd298, %rd299, %p180;
	selp.b16 	%rs286, 1, %rs285, %p180;
	and.b16  	%rs287, %rs286, 255;
	add.s32 	%r231, %r473, 1536;
	cvt.u64.u32 	%rd301, %r231;
	add.s64 	%rd302, %rd1, %rd301;
	add.s64 	%rd303, %rd110, %rd301;
	ld.global.u8 	%rs288, [%rd302];
	setp.eq.s16 	%p182, %rs288, %rs257;
	selp.u16 	%rs289, 1, 0, %p182;
	setp.ne.s16 	%p184, %rs287, 0;
	and.pred  	%p185, %p184, %p182;
	min.s64 	%rd304, %rd303, %rd300;
	setp.eq.s16 	%p186, %rs287, 0;
	selp.b64 	%rd305, %rd303, %rd300, %p186;
	selp.b16 	%rs290, %rs289, %rs286, %p186;
	selp.b64 	%rd306, %rd304, %rd305, %p185;
	selp.b16 	%rs291, 1, %rs290, %p185;
	and.b16  	%rs292, %rs291, 255;
	add.s32 	%r232, %r473, 1792;
	cvt.u64.u32 	%rd307, %r232;
	add.s64 	%rd308, %rd1, %rd307;
	add.s64 	%rd309, %rd110, %rd307;
	ld.global.u8 	%rs293, [%rd308];
	setp.eq.s16 	%p187, %rs293, %rs257;
	selp.u16 	%rs294, 1, 0, %p187;
	setp.ne.s16 	%p189, %rs292, 0;
	and.pred  	%p190, %p189, %p187;
	min.s64 	%rd310, %rd309, %rd306;
	setp.eq.s16 	%p191, %rs292, 0;
	selp.b64 	%rd311, %rd309, %rd306, %p191;
	selp.b16 	%rs295, %rs294, %rs291, %p191;
	selp.b64 	%rd414, %rd310, %rd311, %p190;
	selp.b16 	%rs430, 1, %rs295, %p190;
	add.s32 	%r474, %r474, 2048;
	add.s32 	%r473, %r473, 2048;
	add.s32 	%r472, %r472, 8;
	setp.ne.s32 	%p192, %r472, 0;
	@%p192 bra 	$L__BB38_6;
	add.s32 	%r475, %r474, -1024;
$L__BB38_8:
	setp.eq.s32 	%p193, %r12, 0;
	@%p193 bra 	$L__BB38_16;
	setp.lt.u32 	%p194, %r12, 4;
	@%p194 bra 	$L__BB38_11;
	add.s32 	%r233, %r5, %r475;
	cvt.u64.u32 	%rd313, %r233;
	add.s64 	%rd314, %rd1, %rd313;
	add.s64 	%rd315, %rd110, %rd313;
	ld.global.u8 	%rs297, [%rd314];
	and.b16  	%rs298, %rs1, 255;
	setp.eq.s16 	%p195, %rs297, %rs298;
	selp.u16 	%rs299, 1, 0, %p195;
	and.b16  	%rs300, %rs430, 255;
	setp.ne.s16 	%p197, %rs300, 0;
	and.pred  	%p198, %p197, %p195;
	min.s64 	%rd316, %rd315, %rd414;
	setp.eq.s16 	%p199, %rs300, 0;
	selp.b64 	%rd317, %rd315, %rd414, %p199;
	selp.b16 	%rs301, %rs299, %rs430, %p199;
	selp.b64 	%rd318, %rd316, %rd317, %p198;
	selp.b16 	%rs302, 1, %rs301, %p198;
	and.b16  	%rs303, %rs302, 255;
	add.s32 	%r234, %r233, 256;
	cvt.u64.u32 	%rd319, %r234;
	add.s64 	%rd320, %rd1, %rd319;
	add.s64 	%rd321, %rd110, %rd319;
	ld.global.u8 	%rs304, [%rd320];
	setp.eq.s16 	%p200, %rs304, %rs298;
	selp.u16 	%rs305, 1, 0, %p200;
	setp.ne.s16 	%p202, %rs303, 0;
	and.pred  	%p203, %p202, %p200;
	min.s64 	%rd322, %rd321, %rd318;
	setp.eq.s16 	%p204, %rs303, 0;
	selp.b64 	%rd323, %rd321, %rd318, %p204;
	selp.b16 	%rs306, %rs305, %rs302, %p204;
	selp.b64 	%rd324, %rd322, %rd323, %p203;
	selp.b16 	%rs307, 1, %rs306, %p203;
	and.b16  	%rs308, %rs307, 255;
	add.s32 	%r235, %r233, 512;
	cvt.u64.u32 	%rd325, %r235;
	add.s64 	%rd326, %rd1, %rd325;
	add.s64 	%rd327, %rd110, %rd325;
	ld.global.u8 	%rs309, [%rd326];
	setp.eq.s16 	%p205, %rs309, %rs298;
	selp.u16 	%rs310, 1, 0, %p205;
	setp.ne.s16 	%p207, %rs308, 0;
	and.pred  	%p208, %p207, %p205;
	min.s64 	%rd328, %rd327, %rd324;
	setp.eq.s16 	%p209, %rs308, 0;
	selp.b64 	%rd329, %rd327, %rd324, %p209;
	selp.b16 	%rs311, %rs310, %rs307, %p209;
	selp.b64 	%rd330, %rd328, %rd329, %p208;
	selp.b16 	%rs312, 1, %rs311, %p208;
	and.b16  	%rs313, %rs312, 255;
	add.s32 	%r236, %r233, 768;
	cvt.u64.u32 	%rd331, %r236;
	add.s64 	%rd332, %rd1, %rd331;
	add.s64 	%rd333, %rd110, %rd331;
	ld.global.u8 	%rs314, [%rd332];
	setp.eq.s16 	%p210, %rs314, %rs298;
	selp.u16 	%rs315, 1, 0, %p210;
	setp.ne.s16 	%p212, %rs313, 0;
	and.pred  	%p213, %p212, %p210;
	min.s64 	%rd334, %rd333, %rd330;
	setp.eq.s16 	%p214, %rs313, 0;
	selp.b64 	%rd335, %rd333, %rd330, %p214;
	selp.b16 	%rs316, %rs315, %rs312, %p214;
	selp.b64 	%rd414, %rd334, %rd335, %p213;
	selp.b16 	%rs430, 1, %rs316, %p213;
	add.s32 	%r475, %r475, 1024;
$L__BB38_11:
	and.b32  	%r237, %r11, 3;
	setp.eq.s32 	%p215, %r237, 0;
	@%p215 bra 	$L__BB38_16;
	setp.eq.s32 	%p216, %r237, 1;
	@%p216 bra 	$L__BB38_14;
	add.s32 	%r238, %r5, %r475;
	cvt.u64.u32 	%rd337, %r238;
	add.s64 	%rd338, %rd1, %rd337;
	add.s64 	%rd339, %rd110, %rd337;
	ld.global.u8 	%rs318, [%rd338];
	and.b16  	%rs319, %rs1, 255;
	setp.eq.s16 	%p217, %rs318, %rs319;
	selp.u16 	%rs320, 1, 0, %p217;
	and.b16  	%rs321, %rs430, 255;
	setp.ne.s16 	%p219, %rs321, 0;
	and.pred  	%p220, %p219, %p217;
	min.s64 	%rd340, %rd339, %rd414;
	setp.eq.s16 	%p221, %rs321, 0;
	selp.b64 	%rd341, %rd339, %rd414, %p221;
	selp.b16 	%rs322, %rs320, %rs430, %p221;
	selp.b64 	%rd342, %rd340, %rd341, %p220;
	selp.b16 	%rs323, 1, %rs322, %p220;
	and.b16  	%rs324, %rs323, 255;
	add.s32 	%r239, %r238, 256;
	cvt.u64.u32 	%rd343, %r239;
	add.s64 	%rd344, %rd1, %rd343;
	add.s64 	%rd345, %rd110, %rd343;
	ld.global.u8 	%rs325, [%rd344];
	setp.eq.s16 	%p222, %rs325, %rs319;
	selp.u16 	%rs326, 1, 0, %p222;
	setp.ne.s16 	%p224, %rs324, 0;
	and.pred  	%p225, %p224, %p222;
	min.s64 	%rd346, %rd345, %rd342;
	setp.eq.s16 	%p226, %rs324, 0;
	selp.b64 	%rd347, %rd345, %rd342, %p226;
	selp.b16 	%rs327, %rs326, %rs323, %p226;
	selp.b64 	%rd414, %rd346, %rd347, %p225;
	selp.b16 	%rs430, 1, %rs327, %p225;
	add.s32 	%r475, %r475, 512;
$L__BB38_14:
	and.b32  	%r240, %r10, 256;
	setp.ne.s32 	%p227, %r240, 0;
	@%p227 bra 	$L__BB38_16;
	add.s32 	%r241, %r5, %r475;
	cvt.u64.u32 	%rd348, %r241;
	add.s64 	%rd349, %rd1, %rd348;
	add.s64 	%rd350, %rd110, %rd348;
	ld.global.u8 	%rs328, [%rd349];
	and.b16  	%rs329, %rs1, 255;
	setp.eq.s16 	%p228, %rs328, %rs329;
	selp.u16 	%rs330, 1, 0, %p228;
	and.b16  	%rs331, %rs430, 255;
	setp.ne.s16 	%p230, %rs331, 0;
	and.pred  	%p231, %p230, %p228;
	min.s64 	%rd351, %rd350, %rd414;
	setp.eq.s16 	%p232, %rs331, 0;
	selp.b64 	%rd352, %rd350, %rd414, %p232;
	selp.b16 	%rs332, %rs330, %rs430, %p232;
	selp.b64 	%rd414, %rd351, %rd352, %p231;
	selp.b16 	%rs430, 1, %rs332, %p231;
$L__BB38_16:
	setp.lt.u32 	%p233, %r6, 256;
	@%p233 bra 	$L__BB38_41;
	// begin inline asm
	mov.u32 %r360, %laneid;
	// end inline asm
	cvt.u32.u16 	%r381, %rs430;
	and.b32  	%r362, %r381, 255;
	mov.b32 	%r378, 1;
	mov.b32 	%r379, 31;
	mov.b32 	%r380, -1;
	// begin inline asm
	shfl.sync.down.b32 %r361, %r362, %r378, %r379, %r380;
	// end inline asm
	// begin inline asm
	shfl.sync.down.b32 %r366, %r367, %r378, %r379, %r380;
	// end inline asm
	mov.b64 	{%r372, %r377}, %rd414;
	// begin inline asm
	shfl.sync.down.b32 %r371, %r372, %r378, %r379, %r380;
	// end inline asm
	// begin inline asm
	shfl.sync.down.b32 %r376, %r377, %r378, %r379, %r380;
	// end inline asm
	mov.b64 	%rd17, {%r371, %r376};
	cvt.u16.u32 	%rs16, %r361;
	setp.gt.s32 	%p283, %r360, 30;
	@%p283 bra 	$L__BB38_21;
	and.b16  	%rs374, %rs430, 255;
	setp.eq.s16 	%p284, %rs374, 0;
	and.b16  	%rs375, %rs16, 255;
	setp.eq.s16 	%p285, %rs375, 0;
	or.pred  	%p286, %p284, %p285;
	@%p286 bra 	$L__BB38_20;
	min.s64 	%rd414, %rd17, %rd414;
	mov.b16 	%rs430, 1;
	bra.uni 	$L__BB38_21;
$L__BB38_20:
	setp.eq.s16 	%p287, %rs374, 0;
	selp.b64 	%rd414, %rd17, %rd414, %p287;
	selp.b16 	%rs430, %rs16, %rs430, %p287;
$L__BB38_21:
	cvt.u32.u16 	%r402, %rs430;
	and.b32  	%r383, %r402, 255;
	mov.b32 	%r399, 2;
	mov.b32 	%r400, 31;
	mov.b32 	%r401, -1;
	// begin inline asm
	shfl.sync.down.b32 %r382, %r383, %r399, %r400, %r401;
	// end inline asm
	// begin inline asm
	shfl.sync.down.b32 %r387, %r388, %r399, %r400, %r401;
	// end inline asm
	mov.b64 	{%r393, %r398}, %rd414;
	// begin inline asm
	shfl.sync.down.b32 %r392, %r393, %r399, %r400, %r401;
	// end inline asm
	// begin inline asm
	shfl.sync.down.b32 %r397, %r398, %r399, %r400, %r401;
	// end inline asm
	mov.b64 	%rd21, {%r392, %r397};
	cvt.u16.u32 	%rs19, %r382;
	setp.gt.s32 	%p288, %r360, 29;
	@%p288 bra 	$L__BB38_25;
	and.b16  	%rs378, %rs430, 255;
	setp.eq.s16 	%p289, %rs378, 0;
	and.b16  	%rs379, %rs19, 255;
	setp.eq.s16 	%p290, %rs379, 0;
	or.pred  	%p291, %p289, %p290;
	@%p291 bra 	$L__BB38_24;
	min.s64 	%rd414, %rd21, %rd414;
	mov.b16 	%rs430, 1;
	bra.uni 	$L__BB38_25;
$L__BB38_24:
	setp.eq.s16 	%p292, %rs378, 0;
	selp.b64 	%rd414, %rd21, %rd414, %p292;
	selp.b16 	%rs430, %rs19, %rs430, %p292;
$L__BB38_25:
	cvt.u32.u16 	%r423, %rs430;
	and.b32  	%r404, %r423, 255;
	mov.b32 	%r420, 4;
	mov.b32 	%r421, 31;
	mov.b32 	%r422, -1;
	// begin inline asm
	shfl.sync.down.b32 %r403, %r404, %r420, %r421, %r422;
	// end inline asm
	// begin inline asm
	shfl.sync.down.b32 %r408, %r409, %r420, %r421, %r422;
	// end inline asm
	mov.b64 	{%r414, %r419}, %rd414;
	// begin inline asm
	shfl.sync.down.b32 %r413, %r414, %r420, %r421, %r422;
	// end inline asm
	// begin inline asm
	shfl.sync.down.b32 %r418, %r419, %r420, %r421, %r422;
	// end inline asm
	mov.b64 	%rd25, {%r413, %r418};
	cvt.u16.u32 	%rs22, %r403;
	setp.gt.s32 	%p293, %r360, 27;
	@%p293 bra 	$L__BB38_29;
	and.b16  	%rs382, %rs430, 255;
	setp.eq.s16 	%p294, %rs382, 0;
	and.b16  	%rs383, %rs22, 255;
	setp.eq.s16 	%p295, %rs383, 0;
	or.pred  	%p296, %p294, %p295;
	@%p296 bra 	$L__BB38_28;
	min.s64 	%rd414, %rd25, %rd414;
	mov.b16 	%rs430, 1;
	bra.uni 	$L__BB38_29;
$L__BB38_28:
	setp.eq.s16 	%p297, %rs382, 0;
	selp.b64 	%rd414, %rd25, %rd414, %p297;
	selp.b16 	%rs430, %rs22, %rs430, %p297;
$L__BB38_29:
	cvt.u32.u16 	%r444, %rs430;
	and.b32  	%r425, %r444, 255;
	mov.b32 	%r441, 8;
	mov.b32 	%r442, 31;
	mov.b32 	%r443, -1;
	// begin inline asm
	shfl.sync.down.b32 %r424, %r425, %r441, %r442, %r443;
	// end inline asm
	// begin inline asm
	shfl.sync.down.b32 %r429, %r430, %r441, %r442, %r443;
	// end inline asm
	mov.b64 	{%r435, %r440}, %rd414;
	// begin inline asm
	shfl.sync.down.b32 %r434, %r435, %r441, %r442, %r443;
	// end inline asm
	// begin inline asm
	shfl.sync.down.b32 %r439, %r440, %r441, %r442, %r443;
	// end inline asm
	mov.b64 	%rd29, {%r434, %r439};
	cvt.u16.u32 	%rs25, %r424;
	setp.gt.s32 	%p298, %r360, 23;
	@%p298 bra 	$L__BB38_33;
	and.b16  	%rs386, %rs430, 255;
	setp.eq.s16 	%p299, %rs386, 0;
	and.b16  	%rs387, %rs25, 255;
	setp.eq.s16 	%p300, %rs387, 0;
	or.pred  	%p301, %p299, %p300;
	@%p301 bra 	$L__BB38_32;
	min.s64 	%rd414, %rd29, %rd414;
	mov.b16 	%rs430, 1;
	bra.uni 	$L__BB38_33;
$L__BB38_32:
	setp.eq.s16 	%p302, %rs386, 0;
	selp.b64 	%rd414, %rd29, %rd414, %p302;
	selp.b16 	%rs430, %rs25, %rs430, %p302;
$L__BB38_33:
	cvt.u32.u16 	%r465, %rs430;
	and.b32  	%r446, %r465, 255;
	mov.b32 	%r462, 16;
	mov.b32 	%r463, 31;
	mov.b32 	%r464, -1;
	// begin inline asm
	shfl.sync.down.b32 %r445, %r446, %r462, %r463, %r464;
	// end inline asm
	// begin inline asm
	shfl.sync.down.b32 %r450, %r451, %r462, %r463, %r464;
	// end inline asm
	mov.b64 	{%r456, %r461}, %rd414;
	// begin inline asm
	shfl.sync.down.b32 %r455, %r456, %r462, %r463, %r464;
	// end inline asm
	// begin inline asm
	shfl.sync.down.b32 %r460, %r461, %r462, %r463, %r464;
	// end inline asm
	mov.b64 	%rd33, {%r455, %r460};
	cvt.u16.u32 	%rs28, %r445;
	setp.gt.s32 	%p303, %r360, 15;
	@%p303 bra 	$L__BB38_37;
	and.b16  	%rs390, %rs430, 255;
	setp.eq.s16 	%p304, %rs390, 0;
	and.b16  	%rs391, %rs28, 255;
	setp.eq.s16 	%p305, %rs391, 0;
	or.pred  	%p306, %p304, %p305;
	@%p306 bra 	$L__BB38_36;
	min.s64 	%rd414, %rd33, %rd414;
	mov.b16 	%rs430, 1;
	bra.uni 	$L__BB38_37;
$L__BB38_36:
	setp.eq.s16 	%p307, %rs390, 0;
	selp.b16 	%rs430, %rs28, %rs430, %p307;
	selp.b64 	%rd414, %rd33, %rd414, %p307;
$L__BB38_37:
	setp.ne.s32 	%p308, %r360, 0;
	@%p308 bra 	$L__BB38_39;
	shr.u32 	%r466, %r7, 1;
	and.b32  	%r467, %r466, 496;
	mov.u32 	%r468, _ZZN3cub18CUB_300001_SM_10006detail6reduce18DeviceReduceKernelINS2_10policy_hubIN4cuda3std3__45tupleIJblEEEjN6thrust24THRUST_300001_SM_1000_NS8cuda_cub9__find_if7functorIS9_EEE10Policy1000ENSB_12zip_iteratorINS8_IJNSD_26transform_input_iterator_tIbNSB_6detail15normal_iteratorINSB_10device_ptrIbEEEENSK_10functional5actorINSP_9compositeIJNSP_16operator_adaptorINS7_8equal_toIvEEEENSQ_INSP_8argumentILj0EEEEENSQ_INSP_5valueIbEEEEEEEEEEENSB_17counting_iteratorIlNSB_11use_defaultES16_S16_EEEEEEEjSF_S9_NS7_10__identityEEEvT0_PT3_T1_NS0_13GridEvenShareIS1E_EET2_T4_E12temp_storage;
	add.s32 	%r469, %r468, %r467;
	st.shared.u8 	[%r469+8], %rs430;
	st.shared.u64 	[%r469+16], %rd414;
$L__BB38_39:
	bar.sync 	0;
	setp.ne.s32 	%p309, %r7, 0;
	@%p309 bra 	$L__BB38_119;
	ld.shared.u8 	%rs394, [_ZZN3cub18CUB_300001_SM_10006detail6reduce18DeviceReduceKernelINS2_10policy_hubIN4cuda3std3__45tupleIJblEEEjN6thrust24THRUST_300001_SM_1000_NS8cuda_cub9__find_if7functorIS9_EEE10Policy1000ENSB_12zip_iteratorINS8_IJNSD_26transform_input_iterator_tIbNSB_6detail15normal_iteratorINSB_10device_ptrIbEEEENSK_10functional5actorINSP_9compositeIJNSP_16operator_adaptorINS7_8equal_toIvEEEENSQ_INSP_8argumentILj0EEEEENSQ_INSP_5valueIbEEEEEEEEEEENSB_17counting_iteratorIlNSB_11use_defaultES16_S16_EEEEEEEjSF_S9_NS7_10__identityEEEvT0_PT3_T1_NS0_13GridEvenShareIS1E_EET2_T4_E12temp_storage+24];
	ld.shared.u64 	%rd374, [_ZZN3cub18CUB_300001_SM_10006detail6reduce18DeviceReduceKernelINS2_10policy_hubIN4cuda3std3__45tupleIJblEEEjN6thrust24THRUST_300001_SM_1000_NS8cuda_cub9__find_if7functorIS9_EEE10Policy1000ENSB_12zip_iteratorINS8_IJNSD_26transform_input_iterator_tIbNSB_6detail15normal_iteratorINSB_10device_ptrIbEEEENSK_10functional5actorINSP_9compositeIJNSP_16operator_adaptorINS7_8equal_toIvEEEENSQ_INSP_8argumentILj0EEEEENSQ_INSP_5valueIbEEEEEEEEEEENSB_17counting_iteratorIlNSB_11use_defaultES16_S16_EEEEEEEjSF_S9_NS7_10__identityEEEvT0_PT3_T1_NS0_13GridEvenShareIS1E_EET2_T4_E12temp_storage+32];
	and.b16  	%rs395, %rs430, 255;
	setp.eq.s16 	%p310, %rs395, 0;
	setp.eq.s16 	%p311, %rs394, 0;
	min.s64 	%rd375, %rd374, %rd414;
	selp.b16 	%rs396, %rs430, 1, %p311;
	selp.b16 	%rs397, %rs394, %rs396, %p310;
	and.b16  	%rs398, %rs397, 255;
	selp.b64 	%rd376, %rd414, %rd375, %p311;
	selp.b64 	%rd377, %rd374, %rd376, %p310;
	ld.shared.u8 	%rs399, [_ZZN3cub18CUB_300001_SM_10006detail6reduce18DeviceReduceKernelINS2_10policy_hubIN4cuda3std3__45tupleIJblEEEjN6thrust24THRUST_300001_SM_1000_NS8cuda_cub9__find_if7functorIS9_EEE10Policy1000ENSB_12zip_iteratorINS8_IJNSD_26transform_input_iterator_tIbNSB_6detail15normal_iteratorINSB_10device_ptrIbEEEENSK_10functional5actorINSP_9compositeIJNSP_16operator_adaptorINS7_8equal_toIvEEEENSQ_INSP_8argumentILj0EEEEENSQ_INSP_5valueIbEEEEEEEEEEENSB_17counting_iteratorIlNSB_11use_defaultES16_S16_EEEEEEEjSF_S9_NS7_10__identityEEEvT0_PT3_T1_NS0_13GridEvenShareIS1E_EET2_T4_E12temp_storage+40];
	ld.shared.u64 	%rd378, [_ZZN3cub18CUB_300001_SM_10006detail6reduce18DeviceReduceKernelINS2_10policy_hubIN4cuda3std3__45tupleIJblEEEjN6thrust24THRUST_300001_SM_1000_NS8cuda_cub9__find_if7functorIS9_EEE10Policy1000ENSB_12zip_iteratorINS8_IJNSD_26transform_input_iterator_tIbNSB_6detail15normal_iteratorINSB_10device_ptrIbEEEENSK_10functional5actorINSP_9compositeIJNSP_16operator_adaptorINS7_8equal_toIvEEEENSQ_INSP_8argumentILj0EEEEENSQ_INSP_5valueIbEEEEEEEEEEENSB_17counting_iteratorIlNSB_11use_defaultES16_S16_EEEEEEEjSF_S9_NS7_10__identityEEEvT0_PT3_T1_NS0_13GridEvenShareIS1E_EET2_T4_E12temp_storage+48];
	setp.eq.s16 	%p312, %rs398, 0;
	setp.eq.s16 	%p313, %rs399, 0;
	min.s64 	%rd379, %rd378, %rd377;
	selp.b16 	%rs400, %rs397, 1, %p313;
	selp.b16 	%rs401, %rs399, %rs400, %p312;
	and.b16  	%rs402, %rs401, 255;
	selp.b64 	%rd380, %rd377, %rd379, %p313;
	selp.b64 	%rd381, %rd378, %rd380, %p312;
	ld.shared.u8 	%rs403, [_ZZN3cub18CUB_300001_SM_10006detail6reduce18DeviceReduceKernelINS2_10policy_hubIN4cuda3std3__45tupleIJblEEEjN6thrust24THRUST_300001_SM_1000_NS8cuda_cub9__find_if7functorIS9_EEE10Policy1000ENSB_12zip_iteratorINS8_IJNSD_26transform_input_iterator_tIbNSB_6detail15normal_iteratorINSB_10device_ptrIbEEEENSK_10functional5actorINSP_9compositeIJNSP_16operator_adaptorINS7_8equal_toIvEEEENSQ_INSP_8argumentILj0EEEEENSQ_INSP_5valueIbEEEEEEEEEEENSB_17counting_iteratorIlNSB_11use_defaultES16_S16_EEEEEEEjSF_S9_NS7_10__identityEEEvT0_PT3_T1_NS0_13GridEvenShareIS1E_EET2_T4_E12temp_storage+56];
	ld.shared.u64 	%rd382, [_ZZN3cub18CUB_300001_SM_10006detail6reduce18DeviceReduceKernelINS2_10policy_hubIN4cuda3std3__45tupleIJblEEEjN6thrust24THRUST_300001_SM_1000_NS8cuda_cub9__find_if7functorIS9_EEE10Policy1000ENSB_12zip_iteratorINS8_IJNSD_26transform_input_iterator_tIbNSB_6detail15normal_iteratorINSB_10device_ptrIbEEEENSK_10functional5actorINSP_9compositeIJNSP_16operator_adaptorINS7_8equal_toIvEEEENSQ_INSP_8argumentILj0EEEEENSQ_INSP_5valueIbEEEEEEEEEEENSB_17counting_iteratorIlNSB_11use_defaultES16_S16_EEEEEEEjSF_S9_NS7_10__identityEEEvT0_PT3_T1_NS0_13GridEvenShareIS1E_EET2_T4_E12temp_storage+64];
	setp.eq.s16 	%p314, %rs402, 0;
	setp.eq.s16 	%p315, %rs403, 0;
	min.s64 	%rd383, %rd382, %rd381;
	selp.b16 	%rs404, %rs401, 1, %p315;
	selp.b16 	%rs405, %rs403, %rs404, %p314;
	and.b16  	%rs406, %rs405, 255;
	selp.b64 	%rd384, %rd381, %rd383, %p315;
	selp.b64 	%rd385, %rd382, %rd384, %p314;
	ld.shared.u8 	%rs407, [_ZZN3cub18CUB_300001_SM_10006detail6reduce18DeviceReduceKernelINS2_10policy_hubIN4cuda3std3__45tupleIJblEEEjN6thrust24THRUST_300001_SM_1000_NS8cuda_cub9__find_if7functorIS9_EEE10Policy1000ENSB_12zip_iteratorINS8_IJNSD_26transform_input_iterator_tIbNSB_6detail15normal_iteratorINSB_10device_ptrIbEEEENSK_10functional5actorINSP_9compositeIJNSP_16operator_adaptorINS7_8equal_toIvEEEENSQ_INSP_8argumentILj0EEEEENSQ_INSP_5valueIbEEEEEEEEEEENSB_17counting_iteratorIlNSB_11use_defaultES16_S16_EEEEEEEjSF_S9_NS7_10__identityEEEvT0_PT3_T1_NS0_13GridEvenShareIS1E_EET2_T4_E12temp_storage+72];
	ld.shared.u64 	%rd386, [_ZZN3cub18CUB_300001_SM_10006detail6reduce18DeviceReduceKernelINS2_10policy_hubIN4cuda3std3__45tupleIJblEEEjN6thrust24THRUST_300001_SM_1000_NS8cuda_cub9__find_if7functorIS9_EEE10Policy1000ENSB_12zip_iteratorINS8_IJNSD_26transform_input_iterator_tIbNSB_6detail15normal_iteratorINSB_10device_ptrIbEEEENSK_10functional5actorINSP_9compositeIJNSP_16operator_adaptorINS7_8equal_toIvEEEENSQ_INSP_8argumentILj0EEEEENSQ_INSP_5valueIbEEEEEEEEEEENSB_17counting_iteratorIlNSB_11use_defaultES16_S16_EEEEEEEjSF_S9_NS7_10__identityEEEvT0_PT3_T1_NS0_13GridEvenShareIS1E_EET2_T4_E12temp_storage+80];
	setp.eq.s16 	%p316, %rs406, 0;
	setp.eq.s16 	%p317, %rs407, 0;
	min.s64 	%rd387, %rd386, %rd385;
	selp.b16 	%rs408, %rs405, 1, %p317;
	selp.b16 	%rs409, %rs407, %rs408, %p316;
	and.b16  	%rs410, %rs409, 255;
	selp.b64 	%rd388, %rd385, %rd387, %p317;
	selp.b64 	%rd389, %rd386, %rd388, %p316;
	ld.shared.u8 	%rs411, [_ZZN3cub18CUB_300001_SM_10006detail6reduce18DeviceReduceKernelINS2_10policy_hubIN4cuda3std3__45tupleIJblEEEjN6thrust24THRUST_300001_SM_1000_NS8cuda_cub9__find_if7functorIS9_EEE10Policy1000ENSB_12zip_iteratorINS8_IJNSD_26transform_input_iterator_tIbNSB_6detail15normal_iteratorINSB_10device_ptrIbEEEENSK_10functional5actorINSP_9compositeIJNSP_16operator_adaptorINS7_8equal_toIvEEEENSQ_INSP_8argumentILj0EEEEENSQ_INSP_5valueIbEEEEEEEEEEENSB_17counting_iteratorIlNSB_11use_defaultES16_S16_EEEEEEEjSF_S9_NS7_10__identityEEEvT0_PT3_T1_NS0_13GridEvenShareIS1E_EET2_T4_E12temp_storage+88];
	ld.shared.u64 	%rd390, [_ZZN3cub18CUB_300001_SM_10006detail6reduce18DeviceReduceKernelINS2_10policy_hubIN4cuda3std3__45tupleIJblEEEjN6thrust24THRUST_300001_SM_1000_NS8cuda_cub9__find_if7functorIS9_EEE10Policy1000ENSB_12zip_iteratorINS8_IJNSD_26transform_input_iterator_tIbNSB_6detail15normal_iteratorINSB_10device_ptrIbEEEENSK_10functional5actorINSP_9compositeIJNSP_16operator_adaptorINS7_8equal_toIvEEEENSQ_INSP_8argumentILj0EEEEENSQ_INSP_5valueIbEEEEEEEEEEENSB_17counting_iteratorIlNSB_11use_defaultES16_S16_EEEEEEEjSF_S9_NS7_10__identityEEEvT0_PT3_T1_NS0_13GridEvenShareIS1E_EET2_T4_E12temp_storage+96];
	setp.eq.s16 	%p318, %rs410, 0;
	setp.eq.s16 	%p319, %rs411, 0;
	min.s64 	%rd391, %rd390, %rd389;
	selp.b16 	%rs412, %rs409, 1, %p319;
	selp.b16 	%rs413, %rs411, %rs412, %p318;
	and.b16  	%rs414, %rs413, 255;
	selp.b64 	%rd392, %rd389, %rd391, %p319;
	selp.b64 	%rd393, %rd390, %rd392, %p318;
	ld.shared.u8 	%rs415, [_ZZN3cub18CUB_300001_SM_10006detail6reduce18DeviceReduceKernelINS2_10policy_hubIN4cuda3std3__45tupleIJblEEEjN6thrust24THRUST_300001_SM_1000_NS8cuda_cub9__find_if7functorIS9_EEE10Policy1000ENSB_12zip_iteratorINS8_IJNSD_26transform_input_iterator_tIbNSB_6detail15normal_iteratorINSB_10device_ptrIbEEEENSK_10functional5actorINSP_9compositeIJNSP_16operator_adaptorINS7_8equal_toIvEEEENSQ_INSP_8argumentILj0EEEEENSQ_INSP_5valueIbEEEEEEEEEEENSB_17counting_iteratorIlNSB_11use_defaultES16_S16_EEEEEEEjSF_S9_NS7_10__identityEEEvT0_PT3_T1_NS0_13GridEvenShareIS1E_EET2_T4_E12temp_storage+104];
	ld.shared.u64 	%rd394, [_ZZN3cub18CUB_300001_SM_10006detail6reduce18DeviceReduceKernelINS2_10policy_hubIN4cuda3std3__45tupleIJblEEEjN6thrust24THRUST_300001_SM_1000_NS8cuda_cub9__find_if7functorIS9_EEE10Policy1000ENSB_12zip_iteratorINS8_IJNSD_26transform_input_iterator_tIbNSB_6detail15normal_iteratorINSB_10device_ptrIbEEEENSK_10functional5actorINSP_9compositeIJNSP_16operator_adaptorINS7_8equal_toIvEEEENSQ_INSP_8argumentILj0EEEEENSQ_INSP_5valueIbEEEEEEEEEEENSB_17counting_iteratorIlNSB_11use_defaultES16_S16_EEEEEEEjSF_S9_NS7_10__identityEEEvT0_PT3_T1_NS0_13GridEvenShareIS1E_EET2_T4_E12temp_storage+112];
	setp.eq.s16 	%p320, %rs414, 0;
	setp.eq.s16 	%p321, %rs415, 0;
	min.s64 	%rd395, %rd394, %rd393;
	selp.b16 	%rs416, %rs413, 1, %p321;
	selp.b16 	%rs417, %rs415, %rs416, %p320;
	and.b16  	%rs418, %rs417, 255;
	selp.b64 	%rd396, %rd393, %rd395, %p321;
	selp.b64 	%rd397, %rd394, %rd396, %p320;
	ld.shared.u8 	%rs419, [_ZZN3cub18CUB_300001_SM_10006detail6reduce18DeviceReduceKernelINS2_10policy_hubIN4cuda3std3__45tupleIJblEEEjN6thrust24THRUST_300001_SM_1000_NS8cuda_cub9__find_if7functorIS9_EEE10Policy1000ENSB_12zip_iteratorINS8_IJNSD_26transform_input_iterator_tIbNSB_6detail15normal_iteratorINSB_10device_ptrIbEEEENSK_10functional5actorINSP_9compositeIJNSP_16operator_adaptorINS7_8equal_toIvEEEENSQ_INSP_8argumentILj0EEEEENSQ_INSP_5valueIbEEEEEEEEEEENSB_17counting_iteratorIlNSB_11use_defaultES16_S16_EEEEEEEjSF_S9_NS7_10__identityEEEvT0_PT3_T1_NS0_13GridEvenShareIS1E_EET2_T4_E12temp_storage+120];
	ld.shared.u64 	%rd398, [_ZZN3cub18CUB_300001_SM_10006detail6reduce18DeviceReduceKernelINS2_10policy_hubIN4cuda3std3__45tupleIJblEEEjN6thrust24THRUST_300001_SM_1000_NS8cuda_cub9__find_if7functorIS9_EEE10Policy1000ENSB_12zip_iteratorINS8_IJNSD_26transform_input_iterator_tIbNSB_6detail15normal_iteratorINSB_10device_ptrIbEEEENSK_10functional5actorINSP_9compositeIJNSP_16operator_adaptorINS7_8equal_toIvEEEENSQ_INSP_8argumentILj0EEEEENSQ_INSP_5valueIbEEEEEEEEEEENSB_17counting_iteratorIlNSB_11use_defaultES16_S16_EEEEEEEjSF_S9_NS7_10__identityEEEvT0_PT3_T1_NS0_13GridEvenShareIS1E_EET2_T4_E12temp_storage+128];
	setp.eq.s16 	%p322, %rs418, 0;
	setp.eq.s16 	%p323, %rs419, 0;
	min.s64 	%rd399, %rd398, %rd397;
	selp.b16 	%rs420, %rs417, 1, %p323;
	selp.b16 	%rs430, %rs419, %rs420, %p322;
	selp.b64 	%rd400, %rd397, %rd399, %p323;
	selp.b64 	%rd414, %rd398, %rd400, %p322;
	bra.uni 	$L__BB38_119;
$L__BB38_41:
	// begin inline asm
	mov.u32 %r242, %laneid;
	// end inline asm
	and.b32  	%r263, %r7, 992;
	add.s32 	%r264, %r263, 32;
	setp.gt.u32 	%p234, %r264, %r6;
	not.b32 	%r265, %r263;
	add.s32 	%r266, %r6, %r265;
	selp.b32 	%r261, %r266, 31, %p234;
	cvt.u32.u16 	%r267, %rs430;
	and.b32  	%r244, %r267, 255;
	mov.b32 	%r260, 1;
	mov.b32 	%r262, -1;
	// begin inline asm
	shfl.sync.down.b32 %r243, %r244, %r260, %r261, %r262;
	// end inline asm
	// begin inline asm
	shfl.sync.down.b32 %r248, %r249, %r260, %r261, %r262;
	// end inline asm
	mov.b64 	{%r254, %r259}, %rd414;
	// begin inline asm
	shfl.sync.down.b32 %r253, %r254, %r260, %r261, %r262;
	// end inline asm
	// begin inline asm
	shfl.sync.down.b32 %r258, %r259, %r260, %r261, %r262;
	// end inline asm
	mov.b64 	%rd38, {%r253, %r258};
	cvt.u16.u32 	%rs32, %r243;
	setp.ge.s32 	%p235, %r242, %r261;
	@%p235 bra 	$L__BB38_45;
	and.b16  	%rs333, %rs430, 255;
	setp.eq.s16 	%p236, %rs333, 0;
	and.b16  	%rs334, %rs32, 255;
	setp.eq.s16 	%p237, %rs334, 0;
	or.pred  	%p238, %p236, %p237;
	@%p238 bra 	$L__BB38_44;
	min.s64 	%rd414, %rd38, %rd414;
	mov.b16 	%rs430, 1;
	bra.uni 	$L__BB38_45;
$L__BB38_44:
	setp.eq.s16 	%p239, %rs333, 0;
	selp.b16 	%rs430, %rs32, %rs430, %p239;
	selp.b64 	%rd414, %rd38, %rd414, %p239;
$L__BB38_45:
	cvt.u32.u16 	%r288, %rs430;
	and.b32  	%r269, %r288, 255;
	mov.b32 	%r285, 2;
	mov.b32 	%r287, -1;
	// begin inline asm
	shfl.sync.down.b32 %r268, %r269, %r285, %r261, %r287;
	// end inline asm
	// begin inline asm
	shfl.sync.down.b32 %r273, %r274, %r285, %r261, %r287;
	// end inline asm
	mov.b64 	{%r279, %r284}, %rd414;
	// begin inline asm
	shfl.sync.down.b32 %r278, %r279, %r285, %r261, %r287;
	// end inline asm
	// begin inline asm
	shfl.sync.down.b32 %r283, %r284, %r285, %r261, %r287;
	// end inline asm
	mov.b64 	%rd42, {%r278, %r283};
	cvt.u16.u32 	%rs35, %r268;
	add.s32 	%r289, %r242, 2;
	setp.gt.s32 	%p240, %r289, %r261;
	@%p240 bra 	$L__BB38_49;
	and.b16  	%rs337, %rs430, 255;
	setp.eq.s16 	%p241, %rs337, 0;
	and.b16  	%rs338, %rs35, 255;
	setp.eq.s16 	%p242, %rs338, 0;
	or.pred  	%p243, %p241, %p242;
	@%p243 bra 	$L__BB38_48;
	min.s64 	%rd414, %rd42, %rd414;
	mov.b16 	%rs430, 1;
	bra.uni 	$L__BB38_49;
$L__BB38_48:
	setp.eq.s16 	%p244, %rs337, 0;
	selp.b16 	%rs430, %rs35, %rs430, %p244;
	selp.b64 	%rd414, %rd42, %rd414, %p244;
$L__BB38_49:
	cvt.u32.u16 	%r310, %rs430;
	and.b32  	%r291, %r310, 255;
	mov.b32 	%r307, 4;
	mov.b32 	%r309, -1;
	// begin inline asm
	shfl.sync.down.b32 %r290, %r291, %r307, %r261, %r309;
	// end inline asm
	// begin inline asm
	shfl.sync.down.b32 %r295, %r296, %r307, %r261, %r309;
	// end inline asm
	mov.b64 	{%r301, %r306}, %rd414;
	// begin inline asm
	shfl.sync.down.b32 %r300, %r301, %r307, %r261, %r309;
	// end inline asm
	// begin inline asm
	shfl.sync.down.b32 %r305, %r306, %r307, %r261, %r309;
	// end inline asm
	mov.b64 	%rd46, {%r300, %r305};
	cvt.u16.u32 	%rs38, %r290;
	add.s32 	%r311, %r242, 4;
	setp.gt.s32 	%p245, %r311, %r261;
	@%p245 bra 	$L__BB38_53;
	and.b16  	%rs341, %rs430, 255;
	setp.eq.s16 	%p246, %rs341, 0;
	and.b16  	%rs342, %rs38, 255;
	setp.eq.s16 	%p247, %rs342, 0;
	or.pred  	%p248, %p246, %p247;
	@%p248 bra 	$L__BB38_52;
	min.s64 	%rd414, %rd46, %rd414;
	mov.b16 	%rs430, 1;
	bra.uni 	$L__BB38_53;
$L__BB38_52:
	setp.eq.s16 	%p249, %rs341, 0;
	selp.b16 	%rs430, %rs38, %rs430, %p249;
	selp.b64 	%rd414, %rd46, %rd414, %p249;
$L__BB38_53:
	cvt.u32.u16 	%r332, %rs430;
	and.b32  	%r313, %r332, 255;
	mov.b32 	%r329, 8;
	mov.b32 	%r331, -1;
	// begin inline asm
	shfl.sync.down.b32 %r312, %r313, %r329, %r261, %r331;
	// end inline asm
	// begin inline asm
	shfl.sync.down.b32 %r317, %r318, %r329, %r261, %r331;
	// end inline asm
	mov.b64 	{%r323, %r328}, %rd414;
	// begin inline asm
	shfl.sync.down.b32 %r322, %r323, %r329, %r261, %r331;
	// end inline asm
	// begin inline asm
	shfl.sync.down.b32 %r327, %r328, %r329, %r261, %r331;
	// end inline asm
	mov.b64 	%rd50, {%r322, %r327};
	cvt.u16.u32 	%rs41, %r312;
	add.s32 	%r333, %r242, 8;
	setp.gt.s32 	%p250, %r333, %r261;
	@%p250 bra 	$L__BB38_57;
	and.b16  	%rs345, %rs430, 255;
	setp.eq.s16 	%p251, %rs345, 0;
	and.b16  	%rs346, %rs41, 255;
	setp.eq.s16 	%p252, %rs346, 0;
	or.pred  	%p253, %p251, %p252;
	@%p253 bra 	$L__BB38_56;
	min.s64 	%rd414, %rd50, %rd414;
	mov.b16 	%rs430, 1;
	bra.uni 	$L__BB38_57;
$L__BB38_56:
	setp.eq.s16 	%p254, %rs345, 0;
	selp.b16 	%rs430, %rs41, %rs430, %p254;
	selp.b64 	%rd414, %rd50, %rd414, %p254;
$L__BB38_57:
	cvt.u32.u16 	%r354, %rs430;
	and.b32  	%r335, %r354, 255;
	mov.b32 	%r351, 16;
	mov.b32 	%r353, -1;
	// begin inline asm
	shfl.sync.down.b32 %r334, %r335, %r351, %r261, %r353;
	// end inline asm
	// begin inline asm
	shfl.sync.down.b32 %r339, %r340, %r351, %r261, %r353;
	// end inline asm
	mov.b64 	{%r345, %r350}, %rd414;
	// begin inline asm
	shfl.sync.down.b32 %r344, %r345, %r351, %r261, %r353;
	// end inline asm
	// begin inline asm
	shfl.sync.down.b32 %r349, %r350, %r351, %r261, %r353;
	// end inline asm
	mov.b64 	%rd54, {%r344, %r349};
	cvt.u16.u32 	%rs44, %r334;
	add.s32 	%r355, %r242, 16;
	setp.gt.s32 	%p255, %r355, %r261;
	@%p255 bra 	$L__BB38_61;
	and.b16  	%rs349, %rs430, 255;
	setp.eq.s16 	%p256, %rs349, 0;
	and.b16  	%rs350, %rs44, 255;
	setp.eq.s16 	%p257, %rs350, 0;
	or.pred  	%p258, %p256, %p257;
	@%p258 bra 	$L__BB38_60;
	min.s64 	%rd414, %rd54, %rd414;
	mov.b16 	%rs430, 1;
	bra.uni 	$L__BB38_61;
$L__BB38_60:
	setp.eq.s16 	%p259, %rs349, 0;
	selp.b16 	%rs430, %rs44, %rs430, %p259;
	selp.b64 	%rd414, %rd54, %rd414, %p259;
$L__BB38_61:
	setp.ne.s32 	%p260, %r242, 0;
	@%p260 bra 	$L__BB38_63;
	shr.u32 	%r356, %r7, 1;
	and.b32  	%r357, %r356, 496;
	mov.u32 	%r358, _ZZN3cub18CUB_300001_SM_10006detail6reduce18DeviceReduceKernelINS2_10policy_hubIN4cuda3std3__45tupleIJblEEEjN6thrust24THRUST_300001_SM_1000_NS8cuda_cub9__find_if7functorIS9_EEE10Policy1000ENSB_12zip_iteratorINS8_IJNSD_26transform_input_iterator_tIbNSB_6detail15normal_iteratorINSB_10device_ptrIbEEEENSK_10functional5actorINSP_9compositeIJNSP_16operator_adaptorINS7_8equal_toIvEEEENSQ_INSP_8argumentILj0EEEEENSQ_INSP_5valueIbEEEEEEEEEEENSB_17counting_iteratorIlNSB_11use_defaultES16_S16_EEEEEEEjSF_S9_NS7_10__identityEEEvT0_PT3_T1_NS0_13GridEvenShareIS1E_EET2_T4_E12temp_storage;
	add.s32 	%r359, %r358, %r357;
	st.shared.u8 	[%r359+8], %rs430;
	st.shared.u64 	[%r359+16], %rd414;
$L__BB38_63:
	bar.sync 	0;
	setp.ne.s32 	%p261, %r7, 0;
	@%p261 bra 	$L__BB38_119;
	setp.lt.u32 	%p262, %r6, 33;
	@%p262 bra 	$L__BB38_66;
	ld.shared.u8 	%rs353, [_ZZN3cub18CUB_300001_SM_10006detail6reduce18DeviceReduceKernelINS2_10policy_hubIN4cuda3std3__45tupleIJblEEEjN6thrust24THRUST_300001_SM_1000_NS8cuda_cub9__find_if7functorIS9_EEE10Policy1000ENSB_12zip_iteratorINS8_IJNSD_26transform_input_iterator_tIbNSB_6detail15normal_iteratorINSB_10device_ptrIbEEEENSK_10functional5actorINSP_9compositeIJNSP_16operator_adaptorINS7_8equal_toIvEEEENSQ_INSP_8argumentILj0EEEEENSQ_INSP_5valueIbEEEEEEEEEEENSB_17counting_iteratorIlNSB_11use_defaultES16_S16_EEEEEEEjSF_S9_NS7_10__identityEEEvT0_PT3_T1_NS0_13GridEvenShareIS1E_EET2_T4_E12temp_storage+24];
	ld.shared.u64 	%rd353, [_ZZN3cub18CUB_300001_SM_10006detail6reduce18DeviceReduceKernelINS2_10policy_hubIN4cuda3std3__45tupleIJblEEEjN6thrust24THRUST_300001_SM_1000_NS8cuda_cub9__find_if7functorIS9_EEE10Policy1000ENSB_12zip_iteratorINS8_IJNSD_26transform_input_iterator_tIbNSB_6detail15normal_iteratorINSB_10device_ptrIbEEEENSK_10functional5actorINSP_9compositeIJNSP_16operator_adaptorINS7_8equal_toIvEEEENSQ_INSP_8argumentILj0EEEEENSQ_INSP_5valueIbEEEEEEEEEEENSB_17counting_iteratorIlNSB_11use_defaultES16_S16_EEEEEEEjSF_S9_NS7_10__identityEEEvT0_PT3_T1_NS0_13GridEvenShareIS1E_EET2_T4_E12temp_storage+32];
	and.b16  	%rs354, %rs430, 255;
	setp.eq.s16 	%p263, %rs354, 0;
	setp.eq.s16 	%p264, %rs353, 0;
	min.s64 	%rd354, %rd353, %rd414;
	selp.b16 	%rs355, %rs430, 1, %p264;
	selp.b16 	%rs430, %rs353, %rs355, %p263;
	selp.b64 	%rd355, %rd414, %rd354, %p264;
	selp.b64 	%rd414, %rd353, %rd355, %p263;
$L__BB38_66:
	setp.lt.u32 	%p265, %r6, 65;
	@%p265 bra 	$L__BB38_68;
	ld.shared.u8 	%rs356, [_ZZN3cub18CUB_300001_SM_10006detail6reduce18DeviceReduceKernelINS2_10policy_hubIN4cuda3std3__45tupleIJblEEEjN6thrust24THRUST_300001_SM_1000_NS8cuda_cub9__find_if7functorIS9_EEE10Policy1000ENSB_12zip_iteratorINS8_IJNSD_26transform_input_iterator_tIbNSB_6detail15normal_iteratorINSB_10device_ptrIbEEEENSK_10functional5actorINSP_9compositeIJNSP_16operator_adaptorINS7_8equal_toIvEEEENSQ_INSP_8argumentILj0EEEEENSQ_INSP_5valueIbEEEEEEEEEEENSB_17counting_iteratorIlNSB_11use_defaultES16_S16_EEEEEEEjSF_S9_NS7_10__identityEEEvT0_PT3_T1_NS0_13GridEvenShareIS1E_EET2_T4_E12temp_storage+40];
	ld.shared.u64 	%rd356, [_ZZN3cub18CUB_300001_SM_10006detail6reduce18DeviceReduceKernelINS2_10policy_hubIN4cuda3std3__45tupleIJblEEEjN6thrust24THRUST_300001_SM_1000_NS8cuda_cub9__find_if7functorIS9_EEE10Policy1000ENSB_12zip_iteratorINS8_IJNSD_26transform_input_iterator_tIbNSB_6detail15normal_iteratorINSB_10device_ptrIbEEEENSK_10functional5actorINSP_9compositeIJNSP_16operator_adaptorINS7_8equal_toIvEEEENSQ_INSP_8argumentILj0EEEEENSQ_INSP_5valueIbEEEEEEEEEEENSB_17counting_iteratorIlNSB_11use_defaultES16_S16_EEEEEEEjSF_S9_NS7_10__identityEEEvT0_PT3_T1_NS0_13GridEvenShareIS1E_EET2_T4_E12temp_storage+48];
	and.b16  	%rs357, %rs430, 255;
	setp.eq.s16 	%p266, %rs357, 0;
	setp.eq.s16 	%p267, %rs356, 0;
	min.s64 	%rd357, %rd356, %rd414;
	selp.b16 	%rs358, %rs430, 1, %p267;
	selp.b16 	%rs430, %rs356, %rs358, %p266;
	selp.b64 	%rd358, %rd414, %rd357, %p267;
	selp.b64 	%rd414, %rd356, %rd358, %p266;
$L__BB38_68:
	setp.lt.u32 	%p268, %r6, 97;
	@%p268 bra 	$L__BB38_70;
	ld.shared.u8 	%rs359, [_ZZN3cub18CUB_300001_SM_10006detail6reduce18DeviceReduceKernelINS2_10policy_hubIN4cuda3std3__45tupleIJblEEEjN6thrust24THRUST_300001_SM_1000_NS8cuda_cub9__find_if7functorIS9_EEE10Policy1000ENSB_12zip_iteratorINS8_IJNSD_26transform_input_iterator_tIbNSB_6detail15normal_iteratorINSB_10device_ptrIbEEEENSK_10functional5actorINSP_9compositeIJNSP_16operator_adaptorINS7_8equal_toIvEEEENSQ_INSP_8argumentILj0EEEEENSQ_INSP_5valueIbEEEEEEEEEEENSB_17counting_iteratorIlNSB_11use_defaultES16_S16_EEEEEEEjSF_S9_NS7_10__identityEEEvT0_PT3_T1_NS0_13GridEvenShareIS1E_EET2_T4_E12temp_storage+56];
	ld.shared.u64 	%rd359, [_ZZN3cub18CUB_300001_SM_10006detail6reduce18DeviceReduceKernelINS2_10policy_hubIN4cuda3std3__45tupleIJblEEEjN6thrust24THRUST_300001_SM_1000_NS8cuda_cub9__find_if7functorIS9_EEE10Policy1000ENSB_12zip_iteratorINS8_IJNSD_26transform_input_iterator_tIbNSB_6detail15normal_iteratorINSB_10device_ptrIbEEEENSK_10functional5actorINSP_9compositeIJNSP_16operator_adaptorINS7_8equal_toIvEEEENSQ_INSP_8argumentILj0EEEEENSQ_INSP_5valueIbEEEEEEEEEEENSB_17counting_iteratorIlNSB_11use_defaultES16_S16_EEEEEEEjSF_S9_NS7_10__identityEEEvT0_PT3_T1_NS0_13GridEvenShareIS1E_EET2_T4_E12temp_storage+64];
	and.b16  	%rs360, %rs430, 255;
	setp.eq.s16 	%p269, %rs360, 0;
	setp.eq.s16 	%p270, %rs359, 0;
	min.s64 	%rd360, %rd359, %rd414;
	selp.b16 	%rs361, %rs430, 1, %p270;
	selp.b16 	%rs430, %rs359, %rs361, %p269;
	selp.b64 	%rd361, %rd414, %rd360, %p270;
	selp.b64 	%rd414, %rd359, %rd361, %p269;
$L__BB38_70:
	setp.lt.u32 	%p271, %r6, 129;
	@%p271 bra 	$L__BB38_72;
	ld.shared.u8 	%rs362, [_ZZN3cub18CUB_300001_SM_10006detail6reduce18DeviceReduceKernelINS2_10policy_hubIN4cuda3std3__45tupleIJblEEEjN6thrust24THRUST_300001_SM_1000_NS8cuda_cub9__find_if7functorIS9_EEE10Policy1000ENSB_12zip_iteratorINS8_IJNSD_26transform_input_iterator_tIbNSB_6detail15normal_iteratorINSB_10device_ptrIbEEEENSK_10functional5actorINSP_9compositeIJNSP_16operator_adaptorINS7_8equal_toIvEEEENSQ_INSP_8argumentILj0EEEEENSQ_INSP_5valueIbEEEEEEEEEEENSB_17counting_iteratorIlNSB_11use_defaultES16_S16_EEEEEEEjSF_S9_NS7_10__identityEEEvT0_PT3_T1_NS0_13GridEvenShareIS1E_EET2_T4_E12temp_storage+72];
	ld.shared.u64 	%rd362, [_ZZN3cub18CUB_300001_SM_10006detail6reduce18DeviceReduceKernelINS2_10policy_hubIN4cuda3std3__45tupleIJblEEEjN6thrust24THRUST_300001_SM_1000_NS8cuda_cub9__find_if7functorIS9_EEE10Policy1000ENSB_12zip_iteratorINS8_IJNSD_26transform_input_iterator_tIbNSB_6detail15normal_iteratorINSB_10device_ptrIbEEEENSK_10functional5actorINSP_9compositeIJNSP_16operator_adaptorINS7_8equal_toIvEEEENSQ_INSP_8argumentILj0EEEEENSQ_INSP_5valueIbEEEEEEEEEEENSB_17counting_iteratorIlNSB_11use_defaultES16_S16_EEEEEEEjSF_S9_NS7_10__identityEEEvT0_PT3_T1_NS0_13GridEvenShareIS1E_EET2_T4_E12temp_storage+80];
	and.b16  	%rs363, %rs430, 255;
	setp.eq.s16 	%p272, %rs363, 0;
	setp.eq.s16 	%p273, %rs362, 0;
	min.s64 	%rd363, %rd362, %rd414;
	selp.b16 	%rs364, %rs430, 1, %p273;
	selp.b16 	%rs430, %rs362, %rs364, %p272;
	selp.b64 	%rd364, %rd414, %rd363, %p273;
	selp.b64 	%rd414, %rd362, %rd364, %p272;
$L__BB38_72:
	setp.lt.u32 	%p274, %r6, 161;
	@%p274 bra 	$L__BB38_74;
	ld.shared.u8 	%rs365, [_ZZN3cub18CUB_300001_SM_10006detail6reduce18DeviceReduceKernelINS2_10policy_hubIN4cuda3std3__45tupleIJblEEEjN6thrust24THRUST_300001_SM_1000_NS8cuda_cub9__find_if7functorIS9_EEE10Policy1000ENSB_12zip_iteratorINS8_IJNSD_26transform_input_iterator_tIbNSB_6detail15normal_iteratorINSB_10device_ptrIbEEEENSK_10functional5actorINSP_9compositeIJNSP_16operator_adaptorINS7_8equal_toIvEEEENSQ_INSP_8argumentILj0EEEEENSQ_INSP_5valueIbEEEEEEEEEEENSB_17counting_iteratorIlNSB_11use_defaultES16_S16_EEEEEEEjSF_S9_NS7_10__identityEEEvT0_PT3_T1_NS0_13GridEvenShareIS1E_EET2_T4_E12temp_storage+88];
	ld.shared.u64 	%rd365, [_ZZN3cub18CUB_300001_SM_10006detail6reduce18DeviceReduceKernelINS2_10policy_hubIN4cuda3std3__45tupleIJblEEEjN6thrust24THRUST_300001_SM_1000_NS8cuda_cub9__find_if7functorIS9_EEE10Policy1000ENSB_12zip_iteratorINS8_IJNSD_26transform_input_iterator_tIbNSB_6detail15normal_iteratorINSB_10device_ptrIbEEEENSK_10functional5actorINSP_9compositeIJNSP_16operator_adaptorINS7_8equal_toIvEEEENSQ_INSP_8argumentILj0EEEEENSQ_INSP_5valueIbEEEEEEEEEEENSB_17counting_iteratorIlNSB_11use_defaultES16_S16_EEEEEEEjSF_S9_NS7_10__identityEEEvT0_PT3_T1_NS0_13GridEvenShareIS1E_EET2_T4_E12temp_storage+96];
	and.b16  	%rs366, %rs430, 255;
	setp.eq.s16 	%p275, %rs366, 0;
	setp.eq.s16 	%p276, %rs365, 0;
	min.s64 	%rd366, %rd365, %rd414;
	selp.b16 	%rs367, %rs430, 1, %p276;
	selp.b16 	%rs430, %rs365, %rs367, %p275;
	selp.b64 	%rd367, %rd414, %rd366, %p276;
	selp.b64 	%rd414, %rd365, %rd367, %p275;
$L__BB38_74:
	setp.lt.u32 	%p277, %r6, 193;
	@%p277 bra 	$L__BB38_76;
	ld.shared.u8 	%rs368, [_ZZN3cub18CUB_300001_SM_10006detail6reduce18DeviceReduceKernelINS2_10policy_hubIN4cuda3std3__45tupleIJblEEEjN6thrust24THRUST_300001_SM_1000_NS8cuda_cub9__find_if7functorIS9_EEE10Policy1000ENSB_12zip_iteratorINS8_IJNSD_26transform_input_iterator_tIbNSB_6detail15normal_iteratorINSB_10device_ptrIbEEEENSK_10functional5actorINSP_9compositeIJNSP_16operator_adaptorINS7_8equal_toIvEEEENSQ_INSP_8argumentILj0EEEEENSQ_INSP_5valueIbEEEEEEEEEEENSB_17counting_iteratorIlNSB_11use_defaultES16_S16_EEEEEEEjSF_S9_NS7_10__identityEEEvT0_PT3_T1_NS0_13GridEvenShareIS1E_EET2_T4_E12temp_storage+104];
	ld.shared.u64 	%rd368, [_ZZN3cub18CUB_300001_SM_10006detail6reduce18DeviceReduceKernelINS2_10policy_hubIN4cuda3std3__45tupleIJblEEEjN6thrust24THRUST_300001_SM_1000_NS8cuda_cub9__find_if7functorIS9_EEE10Policy1000ENSB_12zip_iteratorINS8_IJNSD_26transform_input_iterator_tIbNSB_6detail15normal_iteratorINSB_10device_ptrIbEEEENSK_10functional5actorINSP_9compositeIJNSP_16operator_adaptorINS7_8equal_toIvEEEENSQ_INSP_8argumentILj0EEEEENSQ_INSP_5valueIbEEEEEEEEEEENSB_17counting_iteratorIlNSB_11use_defaultES16_S16_EEEEEEEjSF_S9_NS7_10__identityEEEvT0_PT3_T1_NS0_13GridEvenShareIS1E_EET2_T4_E12temp_storage+112];
	and.b16  	%rs369, %rs430, 255;
	setp.eq.s16 	%p278, %rs369, 0;
	setp.eq.s16 	%p279, %rs368, 0;
	min.s64 	%rd369, %rd368, %rd414;
	selp.b16 	%rs370, %rs430, 1, %p279;
	selp.b16 	%rs430, %rs368, %rs370, %p278;
	selp.b64 	%rd370, %rd414, %rd369, %p279;
	selp.b64 	%rd414, %rd368, %rd370, %p278;
$L__BB38_76:
	setp.lt.u32 	%p280, %r6, 225;
	@%p280 bra 	$L__BB38_119;
	ld.shared.u8 	%rs371, [_ZZN3cub18CUB_300001_SM_10006detail6reduce18DeviceReduceKernelINS2_10policy_hubIN4cuda3std3__45tupleIJblEEEjN6thrust24THRUST_300001_SM_1000_NS8cuda_cub9__find_if7functorIS9_EEE10Policy1000ENSB_12zip_iteratorINS8_IJNSD_26transform_input_iterator_tIbNSB_6detail15normal_iteratorINSB_10device_ptrIbEEEENSK_10functional5actorINSP_9compositeIJNSP_16operator_adaptorINS7_8equal_toIvEEEENSQ_INSP_8argumentILj0EEEEENSQ_INSP_5valueIbEEEEEEEEEEENSB_17counting_iteratorIlNSB_11use_defaultES16_S16_EEEEEEEjSF_S9_NS7_10__identityEEEvT0_PT3_T1_NS0_13GridEvenShareIS1E_EET2_T4_E12temp_storage+120];
	ld.shared.u64 	%rd371, [_ZZN3cub18CUB_300001_SM_10006detail6reduce18DeviceReduceKernelINS2_10policy_hubIN4cuda3std3__45tupleIJblEEEjN6thrust24THRUST_300001_SM_1000_NS8cuda_cub9__find_if7functorIS9_EEE10Policy1000ENSB_12zip_iteratorINS8_IJNSD_26transform_input_iterator_tIbNSB_6detail15normal_iteratorINSB_10device_ptrIbEEEENSK_10functional5actorINSP_9compositeIJNSP_16operator_adaptorINS7_8equal_toIvEEEENSQ_INSP_8argumentILj0EEEEENSQ_INSP_5valueIbEEEEEEEEEEENSB_17counting_iteratorIlNSB_11use_defaultES16_S16_EEEEEEEjSF_S9_NS7_10__identityEEEvT0_PT3_T1_NS0_13GridEvenShareIS1E_EET2_T4_E12temp_storage+128];
	and.b16  	%rs372, %rs430, 255;
	setp.eq.s16 	%p281, %rs372, 0;
	setp.eq.s16 	%p282, %rs371, 0;
	min.s64 	%rd372, %rd371, %rd414;
	selp.b16 	%rs373, %rs430, 1, %p282;
	selp.b16 	%rs430, %rs371, %rs373, %p281;
	selp.b64 	%rd373, %rd414, %rd372, %p282;
	selp.b64 	%rd414, %rd371, %rd373, %p281;
	bra.uni 	$L__BB38_119;
$L__BB38_78:
	mov.u32 	%r31, %tid.x;
	cvt.u64.u32 	%rd112, %r5;
	add.s64 	%rd113, %rd110, %rd112;
	cvt.u64.u32 	%rd114, %r31;
	add.s64 	%rd115, %rd114, %rd112;
	add.s64 	%rd116, %rd1, %rd115;
	ld.global.u8 	%rs100, [%rd116];
	and.b16  	%rs101, %rs1, 255;
	setp.eq.s16 	%p2, %rs100, %rs101;
	add.s32 	%r71, %r31, 256;
	cvt.u64.u32 	%rd117, %r71;
	ld.global.u8 	%rs102, [%rd116+256];
	setp.eq.s16 	%p3, %rs102, %rs101;
	add.s32 	%r72, %r31, 512;
	cvt.u64.u32 	%rd118, %r72;
	add.s64 	%rd119, %rd113, %rd118;
	ld.global.u8 	%rs105, [%rd116+512];
	setp.eq.s16 	%p4, %rs105, %rs101;
	add.s64 	%rd120, %rd119, 256;
	ld.global.u8 	%rs106, [%rd116+768];
	setp.eq.s16 	%p6, %rs106, %rs101;
	or.pred  	%p8, %p2, %p3;
	selp.b64 	%rd121, %rd114, %rd117, %p2;
	add.s64 	%rd122, %rd113, %rd121;
	min.s64 	%rd123, %rd119, %rd122;
	selp.b64 	%rd124, %rd123, %rd122, %p4;
	or.pred  	%p9, %p8, %p4;
	selp.b64 	%rd125, %rd124, %rd119, %p8;
	min.s64 	%rd126, %rd120, %rd125;
	selp.b64 	%rd127, %rd126, %rd125, %p6;
	or.pred  	%p10, %p9, %p6;
	selp.u16 	%rs430, 1, 0, %p10;
	selp.b64 	%rd414, %rd127, %rd120, %p9;
	setp.lt.u32 	%p11, %r6, %r4;
	@%p11 bra 	$L__BB38_95;
	add.s32 	%r74, %r31, %r4;
	add.s32 	%r75, %r74, %r5;
	add.s32 	%r479, %r75, 1024;
	not.b32 	%r76, %r31;
	add.s32 	%r77, %r76, %r1;
	sub.s32 	%r78, %r77, %r4;
	sub.s32 	%r478, %r78, %r5;
	mov.b32 	%r480, 0;
	mov.u32 	%r481, %r5;
$L__BB38_80:
	shl.b32 	%r38, %r2, 10;
	add.s32 	%r481, %r481, %r38;
	add.s32 	%r79, %r1, -1024;
	setp.gt.u32 	%p12, %r481, %r79;
	@%p12 bra 	$L__BB38_82;
	add.s32 	%r80, %r31, %r481;
	cvt.u64.u32 	%rd128, %r80;
	add.s64 	%rd129, %rd1, %rd128;
	add.s64 	%rd130, %rd110, %rd128;
	ld.global.u8 	%rs107, [%rd129];
	setp.eq.s16 	%p13, %rs107, %rs101;
	add.s64 	%rd131, %rd130, 256;
	ld.global.u8 	%rs109, [%rd129+256];
	setp.eq.s16 	%p14, %rs109, %rs101;
	selp.u16 	%rs110, 1, 0, %p14;
	add.s64 	%rd132, %rd130, 512;
	ld.global.u8 	%rs111, [%rd129+512];
	setp.eq.s16 	%p15, %rs111, %rs101;
	selp.u16 	%rs112, 1, 0, %p15;
	add.s64 	%rd133, %rd130, 768;
	ld.global.u8 	%rs113, [%rd129+768];
	setp.eq.s16 	%p16, %rs113, %rs101;
	selp.u16 	%rs114, 1, 0, %p16;
	and.b16  	%rs115, %rs430, 255;
	setp.eq.s16 	%p17, %rs115, 0;
	selp.u16 	%rs116, 1, 0, %p13;
	min.s64 	%rd134, %rd130, %rd414;
	selp.b16 	%rs117, 1, %rs430, %p13;
	selp.b64 	%rd135, %rd134, %rd414, %p13;
	selp.b16 	%rs118, %rs116, %rs117, %p17;
	and.b16  	%rs119, %rs118, 255;
	selp.b64 	%rd136, %rd130, %rd135, %p17;
	setp.eq.s16 	%p18, %rs119, 0;
	min.s64 	%rd137, %rd131, %rd136;
	selp.b16 	%rs120, 1, %rs118, %p14;
	selp.b64 	%rd138, %rd137, %rd136, %p14;
	selp.b16 	%rs121, %rs110, %rs120, %p18;
	and.b16  	%rs122, %rs121, 255;
	selp.b64 	%rd139, %rd131, %rd138, %p18;
	setp.eq.s16 	%p19, %rs122, 0;
	min.s64 	%rd140, %rd132, %rd139;
	selp.b16 	%rs123, 1, %rs121, %p15;
	selp.b64 	%rd141, %rd140, %rd139, %p15;
	selp.b16 	%rs124, %rs112, %rs123, %p19;
	and.b16  	%rs125, %rs124, 255;
	selp.b64 	%rd142, %rd132, %rd141, %p19;
	setp.eq.s16 	%p20, %rs125, 0;
	min.s64 	%rd143, %rd133, %rd142;
	selp.b16 	%rs126, 1, %rs124, %p16;
	selp.b64 	%rd144, %rd143, %rd142, %p16;
	selp.b16 	%rs430, %rs114, %rs126, %p20;
	selp.b64 	%rd414, %rd133, %rd144, %p20;
	sub.s32 	%r81, %r1, %r481;
	shl.b32 	%r82, %r2, 10;
	setp.lt.u32 	%p21, %r81, %r82;
	add.s32 	%r480, %r480, 1;
	add.s32 	%r479, %r479, %r82;
	sub.s32 	%r478, %r478, %r82;
	@%p21 bra 	$L__BB38_95;
	bra.uni 	$L__BB38_80;
$L__BB38_82:
	setp.le.u32 	%p22, %r1, %r481;
	sub.s32 	%r83, %r1, %r481;
	setp.ge.s32 	%p23, %r31, %r83;
	or.pred  	%p24, %p22, %p23;
	@%p24 bra 	$L__BB38_95;
	not.b32 	%r85, %r31;
	add.s32 	%r43, %r1, %r85;
	add.s32 	%r86, %r38, %r5;
	sub.s32 	%r87, %r43, %r86;
	mul.lo.s32 	%r88, %r2, %r480;
	shl.b32 	%r89, %r88, 10;
	sub.s32 	%r90, %r87, %r89;
	shr.u32 	%r91, %r90, 8;
	add.s32 	%r44, %r91, 1;
	and.b32  	%r45, %r44, 7;
	setp.lt.u32 	%p25, %r90, 1792;
	mov.u32 	%r486, %r31;
	@%p25 bra 	$L__BB38_87;
	or.b32  	%r484, %r31, 1024;
	shr.u32 	%r92, %r478, 8;
	add.s32 	%r93, %r92, 1;
	and.b32  	%r94, %r93, 33554424;
	neg.s32 	%r482, %r94;
$L__BB38_85:
	.pragma "nounroll";
	add.s32 	%r95, %r479, -1024;
	cvt.u64.u32 	%rd146, %r95;
	add.s64 	%rd147, %rd1, %rd146;
	add.s64 	%rd148, %rd110, %rd146;
	ld.global.u8 	%rs128, [%rd147];
	setp.eq.s16 	%p26, %rs128, %rs101;
	selp.u16 	%rs130, 1, 0, %p26;
	and.b16  	%rs131, %rs430, 255;
	setp.ne.s16 	%p28, %rs131, 0;
	and.pred  	%p29, %p28, %p26;
	min.s64 	%rd149, %rd148, %rd414;
	setp.eq.s16 	%p30, %rs131, 0;
	selp.b16 	%rs132, %rs130, %rs430, %p30;
	selp.b64 	%rd150, %rd148, %rd414, %p30;
	selp.b16 	%rs133, 1, %rs132, %p29;
	and.b16  	%rs134, %rs133, 255;
	selp.b64 	%rd151, %rd149, %rd150, %p29;
	add.s32 	%r96, %r479, -768;
	cvt.u64.u32 	%rd152, %r96;
	add.s64 	%rd153, %rd1, %rd152;
	add.s64 	%rd154, %rd110, %rd152;
	ld.global.u8 	%rs135, [%rd153];
	setp.eq.s16 	%p31, %rs135, %rs101;
	selp.u16 	%rs136, 1, 0, %p31;
	setp.ne.s16 	%p33, %rs134, 0;
	and.pred  	%p34, %p33, %p31;
	min.s64 	%rd155, %rd154, %rd151;
	setp.eq.s16 	%p35, %rs134, 0;
	selp.b16 	%rs137, %rs136, %rs133, %p35;
	selp.b64 	%rd156, %rd154, %rd151, %p35;
	selp.b16 	%rs138, 1, %rs137, %p34;
	and.b16  	%rs139, %rs138, 255;
	selp.b64 	%rd157, %rd155, %rd156, %p34;
	add.s32 	%r97, %r479, -512;
	cvt.u64.u32 	%rd158, %r97;
	add.s64 	%rd159, %rd1, %rd158;
	add.s64 	%rd160, %rd110, %rd158;
	ld.global.u8 	%rs140, [%rd159];
	setp.eq.s16 	%p36, %rs140, %rs101;
	selp.u16 	%rs141, 1, 0, %p36;
	setp.ne.s16 	%p38, %rs139, 0;
	and.pred  	%p39, %p38, %p36;
	min.s64 	%rd161, %rd160, %rd157;
	setp.eq.s16 	%p40, %rs139, 0;
	selp.b16 	%rs142, %rs141, %rs138, %p40;
	selp.b64 	%rd162, %rd160, %rd157, %p40;
	selp.b16 	%rs143, 1, %rs142, %p39;
	and.b16  	%rs144, %rs143, 255;
	selp.b64 	%rd163, %rd161, %rd162, %p39;
	add.s32 	%r98, %r479, 768;
	add.s32 	%r99, %r479, -256;
	cvt.u64.u32 	%rd164, %r99;
	add.s64 	%rd165, %rd1, %rd164;
	add.s64 	%rd166, %rd110, %rd164;
	ld.global.u8 	%rs145, [%rd165];
	setp.eq.s16 	%p41, %rs145, %rs101;
	selp.u16 	%rs146, 1, 0, %p41;
	setp.ne.s16 	%p43, %rs144, 0;
	and.pred  	%p44, %p43, %p41;
	min.s64 	%rd167, %rd166, %rd163;
	setp.eq.s16 	%p45, %rs144, 0;
	selp.b16 	%rs147, %rs146, %rs143, %p45;
	selp.b64 	%rd168, %rd166, %rd163, %p45;
	selp.b16 	%rs148, 1, %rs147, %p44;
	and.b16  	%rs149, %rs148, 255;
	selp.b64 	%rd169, %rd167, %rd168, %p44;
	cvt.u64.u32 	%rd170, %r479;
	add.s64 	%rd171, %rd1, %rd170;
	add.s64 	%rd172, %rd110, %rd170;
	ld.global.u8 	%rs150, [%rd171];
	setp.eq.s16 	%p46, %rs150, %rs101;
	selp.u16 	%rs151, 1, 0, %p46;
	setp.ne.s16 	%p48, %rs149, 0;
	and.pred  	%p49, %p48, %p46;
	min.s64 	%rd173, %rd172, %rd169;
	setp.eq.s16 	%p50, %rs149, 0;
	selp.b16 	%rs152, %rs151, %rs148, %p50;
	selp.b64 	%rd174, %rd172, %rd169, %p50;
	selp.b16 	%rs153, 1, %rs152, %p49;
	and.b16  	%rs154, %rs153, 255;
	selp.b64 	%rd175, %rd173, %rd174, %p49;
	add.s32 	%r100, %r479, 256;
	cvt.u64.u32 	%rd176, %r100;
	add.s64 	%rd177, %rd1, %rd176;
	add.s64 	%rd178, %rd110, %rd176;
	ld.global.u8 	%rs155, [%rd177];
	setp.eq.s16 	%p51, %rs155, %rs101;
	selp.u16 	%rs156, 1, 0, %p51;
	setp.ne.s16 	%p53, %rs154, 0;
	and.pred  	%p54, %p53, %p51;
	min.s64 	%rd179, %rd178, %rd175;
	setp.eq.s16 	%p55, %rs154, 0;
	selp.b16 	%rs157, %rs156, %rs153, %p55;
	selp.b64 	%rd180, %rd178, %rd175, %p55;
	selp.b16 	%rs158, 1, %rs157, %p54;
	and.b16  	%rs159, %rs158, 255;
	selp.b64 	%rd181, %rd179, %rd180, %p54;
	add.s32 	%r101, %r479, 512;
	cvt.u64.u32 	%rd182, %r101;
	add.s64 	%rd183, %rd1, %rd182;
	add.s64 	%rd184, %rd110, %rd182;
	ld.global.u8 	%rs160, [%rd183];
	setp.eq.s16 	%p56, %rs160, %rs101;
	selp.u16 	%rs161, 1, 0, %p56;
	setp.ne.s16 	%p58, %rs159, 0;
	and.pred  	%p59, %p58, %p56;
	min.s64 	%rd185, %rd184, %rd181;
	setp.eq.s16 	%p60, %rs159, 0;
	selp.b16 	%rs162, %rs161, %rs158, %p60;
	selp.b64 	%rd186, %rd184, %rd181, %p60;
	selp.b16 	%rs163, 1, %rs162, %p59;
	and.b16  	%rs164, %rs163, 255;
	selp.b64 	%rd187, %rd185, %rd186, %p59;
	cvt.u64.u32 	%rd188, %r98;
	add.s64 	%rd189, %rd1, %rd188;
	add.s64 	%rd190, %rd110, %rd188;
	ld.global.u8 	%rs165, [%rd189];
	setp.eq.s16 	%p61, %rs165, %rs101;
	selp.u16 	%rs166, 1, 0, %p61;
	setp.ne.s16 	%p63, %rs164, 0;
	and.pred  	%p64, %p63, %p61;
	min.s64 	%rd191, %rd190, %rd187;
	setp.eq.s16 	%p65, %rs164, 0;
	selp.b16 	%rs167, %rs166, %rs163, %p65;
	selp.b64 	%rd192, %rd190, %rd187, %p65;
	selp.b16 	%rs430, 1, %rs167, %p64;
	selp.b64 	%rd414, %rd191, %rd192, %p64;
	add.s32 	%r484, %r484, 2048;
	add.s32 	%r479, %r479, 2048;
	add.s32 	%r482, %r482, 8;
	setp.ne.s32 	%p66, %r482, 0;
	@%p66 bra 	$L__BB38_85;
	add.s32 	%r486, %r484, -1024;
$L__BB38_87:
	setp.eq.s32 	%p67, %r45, 0;
	@%p67 bra 	$L__BB38_95;
	setp.lt.u32 	%p68, %r45, 4;
	@%p68 bra 	$L__BB38_90;
	add.s32 	%r102, %r486, %r481;
	cvt.u64.u32 	%rd194, %r102;
	add.s64 	%rd195, %rd1, %rd194;
	add.s64 	%rd196, %rd110, %rd194;
	ld.global.u8 	%rs169, [%rd195];
	setp.eq.s16 	%p69, %rs169, %rs101;
	selp.u16 	%rs171, 1, 0, %p69;
	and.b16  	%rs172, %rs430, 255;
	setp.ne.s16 	%p71, %rs172, 0;
	and.pred  	%p72, %p71, %p69;
	min.s64 	%rd197, %rd196, %rd414;
	setp.eq.s16 	%p73, %rs172, 0;
	selp.b16 	%rs173, %rs171, %rs430, %p73;
	selp.b64 	%rd198, %rd196, %rd414, %p73;
	selp.b16 	%rs174, 1, %rs173, %p72;
	and.b16  	%rs175, %rs174, 255;
	selp.b64 	%rd199, %rd197, %rd198, %p72;
	add.s32 	%r103, %r102, 256;
	cvt.u64.u32 	%rd200, %r103;
	add.s64 	%rd201, %rd1, %rd200;
	add.s64 	%rd202, %rd110, %rd200;
	ld.global.u8 	%rs176, [%rd201];
	setp.eq.s16 	%p74, %rs176, %rs101;
	selp.u16 	%rs177, 1, 0, %p74;
	setp.ne.s16 	%p76, %rs175, 0;
	and.pred  	%p77, %p76, %p74;
	min.s64 	%rd203, %rd202, %rd199;
	setp.eq.s16 	%p78, %rs175, 0;
	selp.b16 	%rs178, %rs177, %rs174, %p78;
	selp.b64 	%rd204, %rd202, %rd199, %p78;
	selp.b16 	%rs179, 1, %rs178, %p77;
	and.b16  	%rs180, %rs179, 255;
	selp.b64 	%rd205, %rd203, %rd204, %p77;
	add.s32 	%r104, %r102, 512;
	cvt.u64.u32 	%rd206, %r104;
	add.s64 	%rd207, %rd1, %rd206;
	add.s64 	%rd208, %rd110, %rd206;
	ld.global.u8 	%rs181, [%rd207];
	setp.eq.s16 	%p79, %rs181, %rs101;
	selp.u16 	%rs182, 1, 0, %p79;
	setp.ne.s16 	%p81, %rs180, 0;
	and.pred  	%p82, %p81, %p79;
	min.s64 	%rd209, %rd208, %rd205;
	setp.eq.s16 	%p83, %rs180, 0;
	selp.b16 	%rs183, %rs182, %rs179, %p83;
	selp.b64 	%rd210, %rd208, %rd205, %p83;
	selp.b16 	%rs184, 1, %rs183, %p82;
	and.b16  	%rs185, %rs184, 255;
	selp.b64 	%rd211, %rd209, %rd210, %p82;
	add.s32 	%r105, %r102, 768;
	cvt.u64.u32 	%rd212, %r105;
	add.s64 	%rd213, %rd1, %rd212;
	add.s64 	%rd214, %rd110, %rd212;
	ld.global.u8 	%rs186, [%rd213];
	setp.eq.s16 	%p84, %rs186, %rs101;
	selp.u16 	%rs187, 1, 0, %p84;
	setp.ne.s16 	%p86, %rs185, 0;
	and.pred  	%p87, %p86, %p84;
	min.s64 	%rd215, %rd214, %rd211;
	setp.eq.s16 	%p88, %rs185, 0;
	selp.b16 	%rs188, %rs187, %rs184, %p88;
	selp.b64 	%rd216, %rd214, %rd211, %p88;
	selp.b16 	%rs430, 1, %rs188, %p87;
	selp.b64 	%rd414, %rd215, %rd216, %p87;
	add.s32 	%r486, %r486, 1024;
$L__BB38_90:
	and.b32  	%r106, %r44, 3;
	setp.eq.s32 	%p89, %r106, 0;
	@%p89 bra 	$L__BB38_95;
	setp.eq.s32 	%p90, %r106, 1;
	@%p90 bra 	$L__BB38_93;
	add.s32 	%r107, %r486, %r481;
	cvt.u64.u32 	%rd218, %r107;
	add.s64 	%rd219, %rd1, %rd218;
	add.s64 	%rd220, %rd110, %rd218;
	ld.global.u8 	%rs190, [%rd219];
	setp.eq.s16 	%p91, %rs190, %rs101;
	selp.u16 	%rs192, 1, 0, %p91;
	and.b16  	%rs193, %rs430, 255;
	setp.ne.s16 	%p93, %rs193, 0;
	and.pred  	%p94, %p93, %p91;
	min.s64 	%rd221, %rd220, %rd414;
	setp.eq.s16 	%p95, %rs193, 0;
	selp.b16 	%rs194, %rs192, %rs430, %p95;
	selp.b64 	%rd222, %rd220, %rd414, %p95;
	selp.b16 	%rs195, 1, %rs194, %p94;
	and.b16  	%rs196, %rs195, 255;
	selp.b64 	%rd223, %rd221, %rd222, %p94;
	add.s32 	%r108, %r107, 256;
	cvt.u64.u32 	%rd224, %r108;
	add.s64 	%rd225, %rd1, %rd224;
	add.s64 	%rd226, %rd110, %rd224;
	ld.global.u8 	%rs197, [%rd225];
	setp.eq.s16 	%p96, %rs197, %rs101;
	selp.u16 	%rs198, 1, 0, %p96;
	setp.ne.s16 	%p98, %rs196, 0;
	and.pred  	%p99, %p98, %p96;
	min.s64 	%rd227, %rd226, %rd223;
	setp.eq.s16 	%p100, %rs196, 0;
	selp.b16 	%rs199, %rs198, %rs195, %p100;
	selp.b64 	%rd228, %rd226, %rd223, %p100;
	selp.b16 	%rs430, 1, %rs199, %p99;
	selp.b64 	%rd414, %rd227, %rd228, %p99;
	add.s32 	%r486, %r486, 512;
$L__BB38_93:
	and.b32  	%r109, %r43, 256;
	setp.ne.s32 	%p101, %r109, 0;
	@%p101 bra 	$L__BB38_95;
	add.s32 	%r110, %r486, %r481;
	cvt.u64.u32 	%rd229, %r110;
	add.s64 	%rd230, %rd1, %rd229;
	add.s64 	%rd231, %rd110, %rd229;
	ld.global.u8 	%rs200, [%rd230];
	setp.eq.s16 	%p102, %rs200, %rs101;
	selp.u16 	%rs202, 1, 0, %p102;
	and.b16  	%rs203, %rs430, 255;
	setp.ne.s16 	%p104, %rs203, 0;
	and.pred  	%p105, %p104, %p102;
	min.s64 	%rd232, %rd231, %rd414;
	setp.eq.s16 	%p106, %rs203, 0;
	selp.b16 	%rs204, %rs202, %rs430, %p106;
	selp.b64 	%rd233, %rd231, %rd414, %p106;
	selp.b16 	%rs430, 1, %rs204, %p105;
	selp.b64 	%rd414, %rd232, %rd233, %p105;
$L__BB38_95:
	// begin inline asm
	mov.u32 %r111, %laneid;
	// end inline asm
	cvt.u32.u16 	%r132, %rs430;
	and.b32  	%r113, %r132, 255;
	mov.b32 	%r129, 1;
	mov.b32 	%r130, 31;
	mov.b32 	%r131, -1;
	// begin inline asm
	shfl.sync.down.b32 %r112, %r113, %r129, %r130, %r131;
	// end inline asm
	// begin inline asm
	shfl.sync.down.b32 %r117, %r118, %r129, %r130, %r131;
	// end inline asm
	mov.b64 	{%r123, %r128}, %rd414;
	// begin inline asm
	shfl.sync.down.b32 %r122, %r123, %r129, %r130, %r131;
	// end inline asm
	// begin inline asm
	shfl.sync.down.b32 %r127, %r128, %r129, %r130, %r131;
	// end inline asm
	mov.b64 	%rd87, {%r122, %r127};
	cvt.u16.u32 	%rs75, %r112;
	setp.gt.s32 	%p107, %r111, 30;
	@%p107 bra 	$L__BB38_99;
	and.b16  	%rs205, %rs430, 255;
	setp.eq.s16 	%p108, %rs205, 0;
	and.b16  	%rs206, %rs75, 255;
	setp.eq.s16 	%p109, %rs206, 0;
	or.pred  	%p110, %p108, %p109;
	@%p110 bra 	$L__BB38_98;
	min.s64 	%rd414, %rd87, %rd414;
	mov.b16 	%rs430, 1;
	bra.uni 	$L__BB38_99;
$L__BB38_98:
	setp.eq.s16 	%p111, %rs205, 0;
	selp.b16 	%rs430, %rs75, %rs430, %p111;
	selp.b64 	%rd414, %rd87, %rd414, %p111;
$L__BB38_99:
	cvt.u32.u16 	%r153, %rs430;
	and.b32  	%r134, %r153, 255;
	mov.b32 	%r150, 2;
	mov.b32 	%r151, 31;
	mov.b32 	%r152, -1;
	// begin inline asm
	shfl.sync.down.b32 %r133, %r134, %r150, %r151, %r152;
	// end inline asm
	// begin inline asm
	shfl.sync.down.b32 %r138, %r139, %r150, %r151, %r152;
	// end inline asm
	mov.b64 	{%r144, %r149}, %rd414;
	// begin inline asm
	shfl.sync.down.b32 %r143, %r144, %r150, %r151, %r152;
	// end inline asm
	// begin inline asm
	shfl.sync.down.b32 %r148, %r149, %r150, %r151, %r152;
	// end inline asm
	mov.b64 	%rd91, {%r143, %r148};
	cvt.u16.u32 	%rs78, %r133;
	setp.gt.s32 	%p112, %r111, 29;
	@%p112 bra 	$L__BB38_103;
	and.b16  	%rs209, %rs430, 255;
	setp.eq.s16 	%p113, %rs209, 0;
	and.b16  	%rs210, %rs78, 255;
	setp.eq.s16 	%p114, %rs210, 0;
	or.pred  	%p115, %p113, %p114;
	@%p115 bra 	$L__BB38_102;
	min.s64 	%rd414, %rd91, %rd414;
	mov.b16 	%rs430, 1;
	bra.uni 	$L__BB38_103;
$L__BB38_102:
	setp.eq.s16 	%p116, %rs209, 0;
	selp.b16 	%rs430, %rs78, %rs430, %p116;
	selp.b64 	%rd414, %rd91, %rd414, %p116;
$L__BB38_103:
	cvt.u32.u16 	%r174, %rs430;
	and.b32  	%r155, %r174, 255;
	mov.b32 	%r171, 4;
	mov.b32 	%r172, 31;
	mov.b32 	%r173, -1;
	// begin inline asm
	shfl.sync.down.b32 %r154, %r155, %r171, %r172, %r173;
	// end inline asm
	// begin inline asm
	shfl.sync.down.b32 %r159, %r160, %r171, %r172, %r173;
	// end inline asm
	mov.b64 	{%r165, %r170}, %rd414;
	// begin inline asm
	shfl.sync.down.b32 %r164, %r165, %r171, %r172, %r173;
	// end inline asm
	// begin inline asm
	shfl.sync.down.b32 %r169, %r170, %r171, %r172, %r173;
	// end inline asm
	mov.b64 	%rd95, {%r164, %r169};
	cvt.u16.u32 	%rs81, %r154;
	setp.gt.s32 	%p117, %r111, 27;
	@%p117 bra 	$L__BB38_107;
	and.b16  	%rs213, %rs430, 255;
	setp.eq.s16 	%p118, %rs213, 0;
	and.b16  	%rs214, %rs81, 255;
	setp.eq.s16 	%p119, %rs214, 0;
	or.pred  	%p120, %p118, %p119;
	@%p120 bra 	$L__BB38_106;
	min.s64 	%rd414, %rd95, %rd414;
	mov.b16 	%rs430, 1;
	bra.uni 	$L__BB38_107;
$L__BB38_106:
	setp.eq.s16 	%p121, %rs213, 0;
	selp.b16 	%rs430, %rs81, %rs430, %p121;
	selp.b64 	%rd414, %rd95, %rd414, %p121;
$L__BB38_107:
	cvt.u32.u16 	%r195, %rs430;
	and.b32  	%r176, %r195, 255;
	mov.b32 	%r192, 8;
	mov.b32 	%r193, 31;
	mov.b32 	%r194, -1;
	// begin inline asm
	shfl.sync.down.b32 %r175, %r176, %r192, %r193, %r194;
	// end inline asm
	// begin inline asm
	shfl.sync.down.b32 %r180, %r181, %r192, %r193, %r194;
	// end inline asm
	mov.b64 	{%r186, %r191}, %rd414;
	// begin inline asm
	shfl.sync.down.b32 %r185, %r186, %r192, %r193, %r194;
	// end inline asm
	// begin inline asm
	shfl.sync.down.b32 %r190, %r191, %r192, %r193, %r194;
	// end inline asm
	mov.b64 	%rd99, {%r185, %r190};
	cvt.u16.u32 	%rs84, %r175;
	setp.gt.s32 	%p122, %r111, 23;
	@%p122 bra 	$L__BB38_111;
	and.b16  	%rs217, %rs430, 255;
	setp.eq.s16 	%p123, %rs217, 0;
	and.b16  	%rs218, %rs84, 255;
	setp.eq.s16 	%p124, %rs218, 0;
	or.pred  	%p125, %p123, %p124;
	@%p125 bra 	$L__BB38_110;
	min.s64 	%rd414, %rd99, %rd414;
	mov.b16 	%rs430, 1;
	bra.uni 	$L__BB38_111;
$L__BB38_110:
	setp.eq.s16 	%p126, %rs217, 0;
	selp.b16 	%rs430, %rs84, %rs430, %p126;
	selp.b64 	%rd414, %rd99, %rd414, %p126;
$L__BB38_111:
	cvt.u32.u16 	%r216, %rs430;
	and.b32  	%r197, %r216, 255;
	mov.b32 	%r213, 16;
	mov.b32 	%r214, 31;
	mov.b32 	%r215, -1;
	// begin inline asm
	shfl.sync.down.b32 %r196, %r197, %r213, %r214, %r215;
	// end inline asm
	// begin inline asm
	shfl.sync.down.b32 %r201, %r202, %r213, %r214, %r215;
	// end inline asm
	mov.b64 	{%r207, %r212}, %rd414;
	// begin inline asm
	shfl.sync.down.b32 %r206, %r207, %r213, %r214, %r215;
	// end inline asm
	// begin inline asm
	shfl.sync.down.b32 %r211, %r212, %r213, %r214, %r215;
	// end inline asm
	mov.b64 	%rd103, {%r206, %r211};
	cvt.u16.u32 	%rs87, %r196;
	setp.gt.s32 	%p127, %r111, 15;
	@%p127 bra 	$L__BB38_115;
	and.b16  	%rs221, %rs430, 255;
	setp.eq.s16 	%p128, %rs221, 0;
	and.b16  	%rs222, %rs87, 255;
	setp.eq.s16 	%p129, %rs222, 0;
	or.pred  	%p130, %p128, %p129;
	@%p130 bra 	$L__BB38_114;
	min.s64 	%rd414, %rd103, %rd414;
	mov.b16 	%rs430, 1;
	bra.uni 	$L__BB38_115;
$L__BB38_114:
	setp.eq.s16 	%p131, %rs221, 0;
	selp.b16 	%rs430, %rs87, %rs430, %p131;
	selp.b64 	%rd414, %rd103, %rd414, %p131;
$L__BB38_115:
	setp.ne.s32 	%p132, %r111, 0;
	@%p132 bra 	$L__BB38_117;
	shr.u32 	%r217, %r31, 1;
	and.b32  	%r218, %r217, 496;
	mov.u32 	%r219, _ZZN3cub18CUB_300001_SM_10006detail6reduce18DeviceReduceKernelINS2_10policy_hubIN4cuda3std3__45tupleIJblEEEjN6thrust24THRUST_300001_SM_1000_NS8cuda_cub9__find_if7functorIS9_EEE10Policy1000ENSB_12zip_iteratorINS8_IJNSD_26transform_input_iterator_tIbNSB_6detail15normal_iteratorINSB_10device_ptrIbEEEENSK_10functional5actorINSP_9compositeIJNSP_16operator_adaptorINS7_8equal_toIvEEEENSQ_INSP_8argumentILj0EEEEENSQ_INSP_5valueIbEEEEEEEEEEENSB_17counting_iteratorIlNSB_11use_defaultES16_S16_EEEEEEEjSF_S9_NS7_10__identityEEEvT0_PT3_T1_NS0_13GridEvenShareIS1E_EET2_T4_E12temp_storage;
	add.s32 	%r220, %r219, %r218;
	st.shared.u8 	[%r220+8], %rs430;
	st.shared.u64 	[%r220+16], %rd414;
$L__BB38_117:
	bar.sync 	0;
	setp.ne.s32 	%p133, %r31, 0;
	@%p133 bra 	$L__BB38_119;
	ld.shared.u8 	%rs225, [_ZZN3cub18CUB_300001_SM_10006detail6reduce18DeviceReduceKernelINS2_10policy_hubIN4cuda3std3__45tupleIJblEEEjN6thrust24THRUST_300001_SM_1000_NS8cuda_cub9__find_if7functorIS9_EEE10Policy1000ENSB_12zip_iteratorINS8_IJNSD_26transform_input_iterator_tIbNSB_6detail15normal_iteratorINSB_10device_ptrIbEEEENSK_10functional5actorINSP_9compositeIJNSP_16operator_adaptorINS7_8equal_toIvEEEENSQ_INSP_8argumentILj0EEEEENSQ_INSP_5valueIbEEEEEEEEEEENSB_17counting_iteratorIlNSB_11use_defaultES16_S16_EEEEEEEjSF_S9_NS7_10__identityEEEvT0_PT3_T1_NS0_13GridEvenShareIS1E_EET2_T4_E12temp_storage+24];
	ld.shared.u64 	%rd234, [_ZZN3cub18CUB_300001_SM_10006detail6reduce18DeviceReduceKernelINS2_10policy_hubIN4cuda3std3__45tupleIJblEEEjN6thrust24THRUST_300001_SM_1000_NS8cuda_cub9__find_if7functorIS9_EEE10Policy1000ENSB_12zip_iteratorINS8_IJNSD_26transform_input_iterator_tIbNSB_6detail15normal_iteratorINSB_10device_ptrIbEEEENSK_10functional5actorINSP_9compositeIJNSP_16operator_adaptorINS7_8equal_toIvEEEENSQ_INSP_8argumentILj0EEEEENSQ_INSP_5valueIbEEEEEEEEEEENSB_17counting_iteratorIlNSB_11use_defaultES16_S16_EEEEEEEjSF_S9_NS7_10__identityEEEvT0_PT3_T1_NS0_13GridEvenShareIS1E_EET2_T4_E12temp_storage+32];
	and.b16  	%rs226, %rs430, 255;
	setp.eq.s16 	%p134, %rs226, 0;
	setp.eq.s16 	%p135, %rs225, 0;
	min.s64 	%rd235, %rd234, %rd414;
	selp.b16 	%rs227, %rs430, 1, %p135;
	selp.b16 	%rs228, %rs225, %rs227, %p134;
	and.b16  	%rs229, %rs228, 255;
	selp.b64 	%rd236, %rd414, %rd235, %p135;
	selp.b64 	%rd237, %rd234, %rd236, %p134;
	ld.shared.u8 	%rs230, [_ZZN3cub18CUB_300001_SM_10006detail6reduce18DeviceReduceKernelINS2_10policy_hubIN4cuda3std3__45tupleIJblEEEjN6thrust24THRUST_300001_SM_1000_NS8cuda_cub9__find_if7functorIS9_EEE10Policy1000ENSB_12zip_iteratorINS8_IJNSD_26transform_input_iterator_tIbNSB_6detail15normal_iteratorINSB_10device_ptrIbEEEENSK_10functional5actorINSP_9compositeIJNSP_16operator_adaptorINS7_8equal_toIvEEEENSQ_INSP_8argumentILj0EEEEENSQ_INSP_5valueIbEEEEEEEEEEENSB_17counting_iteratorIlNSB_11use_defaultES16_S16_EEEEEEEjSF_S9_NS7_10__identityEEEvT0_PT3_T1_NS0_13GridEvenShareIS1E_EET2_T4_E12temp_storage+40];
	ld.shared.u64 	%rd238, [_ZZN3cub18CUB_300001_SM_10006detail6reduce18DeviceReduceKernelINS2_10policy_hubIN4cuda3std3__45tupleIJblEEEjN6thrust24THRUST_300001_SM_1000_NS8cuda_cub9__find_if7functorIS9_EEE10Policy1000ENSB_12zip_iteratorINS8_IJNSD_26transform_input_iterator_tIbNSB_6detail15normal_iteratorINSB_10device_ptrIbEEEENSK_10functional5actorINSP_9compositeIJNSP_16operator_adaptorINS7_8equal_toIvEEEENSQ_INSP_8argumentILj0EEEEENSQ_INSP_5valueIbEEEEEEEEEEENSB_17counting_iteratorIlNSB_11use_defaultES16_S16_EEEEEEEjSF_S9_NS7_10__identityEEEvT0_PT3_T1_NS0_13GridEvenShareIS1E_EET2_T4_E12temp_storage+48];
	setp.eq.s16 	%p136, %rs229, 0;
	setp.eq.s16 	%p137, %rs230, 0;
	min.s64 	%rd239, %rd238, %rd237;
	selp.b16 	%rs231, %rs228, 1, %p137;
	selp.b16 	%rs232, %rs230, %rs231, %p136;
	and.b16  	%rs233, %rs232, 255;
	selp.b64 	%rd240, %rd237, %rd239, %p137;
	selp.b64 	%rd241, %rd238, %rd240, %p136;
	ld.shared.u8 	%rs234, [_ZZN3cub18CUB_300001_SM_10006detail6reduce18DeviceReduceKernelINS2_10policy_hubIN4cuda3std3__45tupleIJblEEEjN6thrust24THRUST_300001_SM_1000_NS8cuda_cub9__find_if7functorIS9_EEE10Policy1000ENSB_12zip_iteratorINS8_IJNSD_26transform_input_iterator_tIbNSB_6detail15normal_iteratorINSB_10device_ptrIbEEEENSK_10functional5actorINSP_9compositeIJNSP_16operator_adaptorINS7_8equal_toIvEEEENSQ_INSP_8argumentILj0EEEEENSQ_INSP_5valueIbEEEEEEEEEEENSB_17counting_iteratorIlNSB_11use_defaultES16_S16_EEEEEEEjSF_S9_NS7_10__identityEEEvT0_PT3_T1_NS0_13GridEvenShareIS1E_EET2_T4_E12temp_storage+56];
	ld.shared.u64 	%rd242, [_ZZN3cub18CUB_300001_SM_10006detail6reduce18DeviceReduceKernelINS2_10policy_hubIN4cuda3std3__45tupleIJblEEEjN6thrust24THRUST_300001_SM_1000_NS8cuda_cub9__find_if7functorIS9_EEE10Policy1000ENSB_12zip_iteratorINS8_IJNSD_26transform_input_iterator_tIbNSB_6detail15normal_iteratorINSB_10device_ptrIbEEEENSK_10functional5actorINSP_9compositeIJNSP_16operator_adaptorINS7_8equal_toIvEEEENSQ_INSP_8argumentILj0EEEEENSQ_INSP_5valueIbEEEEEEEEEEENSB_17counting_iteratorIlNSB_11use_defaultES16_S16_EEEEEEEjSF_S9_NS7_10__identityEEEvT0_PT3_T1_NS0_13GridEvenShareIS1E_EET2_T4_E12temp_storage+64];
	setp.eq.s16 	%p138, %rs233, 0;
	setp.eq.s16 	%p139, %rs234, 0;
	min.s64 	%rd243, %rd242, %rd241;
	selp.b16 	%rs235, %rs232, 1, %p139;
	selp.b16 	%rs236, %rs234, %rs235, %p138;
	and.b16  	%rs237, %rs236, 255;
	selp.b64 	%rd244, %rd241, %rd243, %p139;
	selp.b64 	%rd245, %rd242, %rd244, %p138;
	ld.shared.u8 	%rs238, [_ZZN3cub18CUB_300001_SM_10006detail6reduce18DeviceReduceKernelINS2_10policy_hubIN4cuda3std3__45tupleIJblEEEjN6thrust24THRUST_300001_SM_1000_NS8cuda_cub9__find_if7functorIS9_EEE10Policy1000ENSB_12zip_iteratorINS8_IJNSD_26transform_input_iterator_tIbNSB_6detail15normal_iteratorINSB_10device_ptrIbEEEENSK_10functional5actorINSP_9compositeIJNSP_16operator_adaptorINS7_8equal_toIvEEEENSQ_INSP_8argumentILj0EEEEENSQ_INSP_5valueIbEEEEEEEEEEENSB_17counting_iteratorIlNSB_11use_defaultES16_S16_EEEEEEEjSF_S9_NS7_10__identityEEEvT0_PT3_T1_NS0_13GridEvenShareIS1E_EET2_T4_E12temp_storage+72];
	ld.shared.u64 	%rd246, [_ZZN3cub18CUB_300001_SM_10006detail6reduce18DeviceReduceKernelINS2_10policy_hubIN4cuda3std3__45tupleIJblEEEjN6thrust24THRUST_300001_SM_1000_NS8cuda_cub9__find_if7functorIS9_EEE10Policy1000ENSB_12zip_iteratorINS8_IJNSD_26transform_input_iterator_tIbNSB_6detail15normal_iteratorINSB_10device_ptrIbEEEENSK_10functional5actorINSP_9compositeIJNSP_16operator_adaptorINS7_8equal_toIvEEEENSQ_INSP_8argumentILj0EEEEENSQ_INSP_5valueIbEEEEEEEEEEENSB_17counting_iteratorIlNSB_11use_defaultES16_S16_EEEEEEEjSF_S9_NS7_10__identityEEEvT0_PT3_T1_NS0_13GridEvenShareIS1E_EET2_T4_E12temp_storage+80];
	setp.eq.s16 	%p140, %rs237, 0;
	setp.eq.s16 	%p141, %rs238, 0;
	min.s64 	%rd247, %rd246, %rd245;
	selp.b16 	%rs239, %rs236, 1, %p141;
	selp.b16 	%rs240, %rs238, %rs239, %p140;
	and.b16  	%rs241, %rs240, 255;
	selp.b64 	%rd248, %rd245, %rd247, %p141;
	selp.b64 	%rd249, %rd246, %rd248, %p140;
	ld.shared.u8 	%rs242, [_ZZN3cub18CUB_300001_SM_10006detail6reduce18DeviceReduceKernelINS2_10policy_hubIN4cuda3std3__45tupleIJblEEEjN6thrust24THRUST_300001_SM_1000_NS8cuda_cub9__find_if7functorIS9_EEE10Policy1000ENSB_12zip_iteratorINS8_IJNSD_26transform_input_iterator_tIbNSB_6detail15normal_iteratorINSB_10device_ptrIbEEEENSK_10functional5actorINSP_9compositeIJNSP_16operator_adaptorINS7_8equal_toIvEEEENSQ_INSP_8argumentILj0EEEEENSQ_INSP_5valueIbEEEEEEEEEEENSB_17counting_iteratorIlNSB_11use_defaultES16_S16_EEEEEEEjSF_S9_NS7_10__identityEEEvT0_PT3_T1_NS0_13GridEvenShareIS1E_EET2_T4_E12temp_storage+88];
	ld.shared.u64 	%rd250, [_ZZN3cub18CUB_300001_SM_10006detail6reduce18DeviceReduceKernelINS2_10policy_hubIN4cuda3std3__45tupleIJblEEEjN6thrust24THRUST_300001_SM_1000_NS8cuda_cub9__find_if7functorIS9_EEE10Policy1000ENSB_12zip_iteratorINS8_IJNSD_26transform_input_iterator_tIbNSB_6detail15normal_iteratorINSB_10device_ptrIbEEEENSK_10functional5actorINSP_9compositeIJNSP_16operator_adaptorINS7_8equal_toIvEEEENSQ_INSP_8argumentILj0EEEEENSQ_INSP_5valueIbEEEEEEEEEEENSB_17counting_iteratorIlNSB_11use_defaultES16_S16_EEEEEEEjSF_S9_NS7_10__identityEEEvT0_PT3_T1_NS0_13GridEvenShareIS1E_EET2_T4_E12temp_storage+96];
	setp.eq.s16 	%p142, %rs241, 0;
	setp.eq.s16 	%p143, %rs242, 0;
	min.s64 	%rd251, %rd250, %rd249;
	selp.b16 	%rs243, %rs240, 1, %p143;
	selp.b16 	%rs244, %rs242, %rs243, %p142;
	and.b16  	%rs245, %rs244, 255;
	selp.b64 	%rd252, %rd249, %rd251, %p143;
	selp.b64 	%rd253, %rd250, %rd252, %p142;
	ld.shared.u8 	%rs246, [_ZZN3cub18CUB_300001_SM_10006detail6reduce18DeviceReduceKernelINS2_10policy_hubIN4cuda3std3__45tupleIJblEEEjN6thrust24THRUST_300001_SM_1000_NS8cuda_cub9__find_if7functorIS9_EEE10Policy1000ENSB_12zip_iteratorINS8_IJNSD_26transform_input_iterator_tIbNSB_6detail15normal_iteratorINSB_10device_ptrIbEEEENSK_10functional5actorINSP_9compositeIJNSP_16operator_adaptorINS7_8equal_toIvEEEENSQ_INSP_8argumentILj0EEEEENSQ_INSP_5valueIbEEEEEEEEEEENSB_17counting_iteratorIlNSB_11use_defaultES16_S16_EEEEEEEjSF_S9_NS7_10__identityEEEvT0_PT3_T1_NS0_13GridEvenShareIS1E_EET2_T4_E12temp_storage+104];
	ld.shared.u64 	%rd254, [_ZZN3cub18CUB_300001_SM_10006detail6reduce18DeviceReduceKernelINS2_10policy_hubIN4cuda3std3__45tupleIJblEEEjN6thrust24THRUST_300001_SM_1000_NS8cuda_cub9__find_if7functorIS9_EEE10Policy1000ENSB_12zip_iteratorINS8_IJNSD_26transform_input_iterator_tIbNSB_6detail15normal_iteratorINSB_10device_ptrIbEEEENSK_10functional5actorINSP_9compositeIJNSP_16operator_adaptorINS7_8equal_toIvEEEENSQ_INSP_8argumentILj0EEEEENSQ_INSP_5valueIbEEEEEEEEEEENSB_17counting_iteratorIlNSB_11use_defaultES16_S16_EEEEEEEjSF_S9_NS7_10__identityEEEvT0_PT3_T1_NS0_13GridEvenShareIS1E_EET2_T4_E12temp_storage+112];
	setp.eq.s16 	%p144, %rs245, 0;
	setp.eq.s16 	%p145, %rs246, 0;
	min.s64 	%rd255, %rd254, %rd253;
	selp.b16 	%rs247, %rs244, 1, %p145;
	selp.b16 	%rs248, %rs246, %rs247, %p144;
	and.b16  	%rs249, %rs248, 255;
	selp.b64 	%rd256, %rd253, %rd255, %p145;
	selp.b64 	%rd257, %rd254, %rd256, %p144;
	ld.shared.u8 	%rs250, [_ZZN3cub18CUB_300001_SM_10006detail6reduce18DeviceReduceKernelINS2_10policy_hubIN4cuda3std3__45tupleIJblEEEjN6thrust24THRUST_300001_SM_1000_NS8cuda_cub9__find_if7functorIS9_EEE10Policy1000ENSB_12zip_iteratorINS8_IJNSD_26transform_input_iterator_tIbNSB_6detail15normal_iteratorINSB_10device_ptrIbEEEENSK_10functional5actorINSP_9compositeIJNSP_16operator_adaptorINS7_8equal_toIvEEEENSQ_INSP_8argumentILj0EEEEENSQ_INSP_5valueIbEEEEEEEEEEENSB_17counting_iteratorIlNSB_11use_defaultES16_S16_EEEEEEEjSF_S9_NS7_10__identityEEEvT0_PT3_T1_NS0_13GridEvenShareIS1E_EET2_T4_E12temp_storage+120];
	ld.shared.u64 	%rd258, [_ZZN3cub18CUB_300001_SM_10006detail6reduce18DeviceReduceKernelINS2_10policy_hubIN4cuda3std3__45tupleIJblEEEjN6thrust24THRUST_300001_SM_1000_NS8cuda_cub9__find_if7functorIS9_EEE10Policy1000ENSB_12zip_iteratorINS8_IJNSD_26transform_input_iterator_tIbNSB_6detail15normal_iteratorINSB_10device_ptrIbEEEENSK_10functional5actorINSP_9compositeIJNSP_16operator_adaptorINS7_8equal_toIvEEEENSQ_INSP_8argumentILj0EEEEENSQ_INSP_5valueIbEEEEEEEEEEENSB_17counting_iteratorIlNSB_11use_defaultES16_S16_EEEEEEEjSF_S9_NS7_10__identityEEEvT0_PT3_T1_NS0_13GridEvenShareIS1E_EET2_T4_E12temp_storage+128];
	setp.eq.s16 	%p146, %rs249, 0;
	setp.eq.s16 	%p147, %rs250, 0;
	min.s64 	%rd259, %rd258, %rd257;
	selp.b16 	%rs251, %rs248, 1, %p147;
	selp.b16 	%rs430, %rs250, %rs251, %p146;
	selp.b64 	%rd260, %rd257, %rd259, %p147;
	selp.b64 	%rd414, %rd258, %rd260, %p146;
$L__BB38_119:
	mov.u32 	%r470, %tid.x;
	setp.ne.s32 	%p324, %r470, 0;
	@%p324 bra 	$L__BB38_121;
	ld.param.u64 	%rd404, [_ZN3cub18CUB_300001_SM_10006detail6reduce18DeviceReduceKernelINS2_10policy_hubIN4cuda3std3__45tupleIJblEEEjN6thrust24THRUST_300001_SM_1000_NS8cuda_cub9__find_if7functorIS9_EEE10Policy1000ENSB_12zip_iteratorINS8_IJNSD_26transform_input_iterator_tIbNSB_6detail15normal_iteratorINSB_10device_ptrIbEEEENSK_10functional5actorINSP_9compositeIJNSP_16operator_adaptorINS7_8equal_toIvEEEENSQ_INSP_8argumentILj0EEEEENSQ_INSP_5valueIbEEEEEEEEEEENSB_17counting_iteratorIlNSB_11use_defaultES16_S16_EEEEEEEjSF_S9_NS7_10__identityEEEvT0_PT3_T1_NS0_13GridEvenShareIS1E_EET2_T4__param_1];
	cvta.to.global.u64 	%rd401, %rd404;
	mul.wide.u32 	%rd402, %r3, 16;
	add.s64 	%rd403, %rd401, %rd402;
	st.global.u8 	[%rd403], %rs430;
	st.global.u64 	[%rd403+8], %rd414;
$L__BB38_121:
	ret;

}
	// .globl	_ZN3cub18CUB_300001_SM_10006detail6reduce28DeviceReduceSingleTileKernelINS2_10policy_hubIN4cuda3std3__45tupleIJblEEEjN6thrust24THRUST_300001_SM_1000_NS8cuda_cub9__find_if7functorIS9_EEE10Policy1000EPS9_SI_iSF_S9_S9_NS7_10__identityEEEvT0_T1_T2_T3_T4_T6_
.visible .entry _ZN3cub18CUB_300001_SM_10006detail6reduce28DeviceReduceSingleTileKernelINS2_10policy_hubIN4cuda3std3__45tupleIJblEEEjN6thrust24THRUST_300001_SM_1000_NS8cuda_cub9__find_if7functorIS9_EEE10Policy1000EPS9_SI_iSF_S9_S9_NS7_10__identityEEEvT0_T1_T2_T3_T4_T6_(
	.param .u64 .ptr .align 1 _ZN3cub18CUB_300001_SM_10006detail6reduce28DeviceReduceSingleTileKernelINS2_10policy_hubIN4cuda3std3__45tupleIJblEEEjN6thrust24THRUST_300001_SM_1000_NS8cuda_cub9__find_if7functorIS9_EEE10Policy1000EPS9_SI_iSF_S9_S9_NS7_10__identityEEEvT0_T1_T2_T3_T4_T6__param_0,
	.param .u64 .ptr .align 1 _ZN3cub18CUB_300001_SM_10006detail6reduce28DeviceReduceSingleTileKernelINS2_10policy_hubIN4cuda3std3__45tupleIJblEEEjN6thrust24THRUST_300001_SM_1000_NS8cuda_cub9__find_if7functorIS9_EEE10Policy1000EPS9_SI_iSF_S9_S9_NS7_10__identityEEEvT0_T1_T2_T3_T4_T6__param_1,
	.param .u32 _ZN3cub18CUB_300001_SM_10006detail6reduce28DeviceReduceSingleTileKernelINS2_10policy_hubIN4cuda3std3__45tupleIJblEEEjN6thrust24THRUST_300001_SM_1000_NS8cuda_cub9__find_if7functorIS9_EEE10Policy1000EPS9_SI_iSF_S9_S9_NS7_10__identityEEEvT0_T1_T2_T3_T4_T6__param_2,
	.param .align 1 .b8 _ZN3cub18CUB_300001_SM_10006detail6reduce28DeviceReduceSingleTileKernelINS2_10policy_hubIN4cuda3std3__45tupleIJblEEEjN6thrust24THRUST_300001_SM_1000_NS8cuda_cub9__find_if7functorIS9_EEE10Policy1000EPS9_SI_iSF_S9_S9_NS7_10__identityEEEvT0_T1_T2_T3_T4_T6__param_3[1],
	.param .align 8 .b8 _ZN3cub18CUB_300001_SM_10006detail6reduce28DeviceReduceSingleTileKernelINS2_10policy_hubIN4cuda3std3__45tupleIJblEEEjN6thrust24THRUST_300001_SM_1000_NS8cuda_cub9__find_if7functorIS9_EEE10Policy1000EPS9_SI_iSF_S9_S9_NS7_10__identityEEEvT0_T1_T2_T3_T4_T6__param_4[16],
	.param .align 1 .b8 _ZN3cub18CUB_300001_SM_10006detail6reduce28DeviceReduceSingleTileKernelINS2_10policy_hubIN4cuda3std3__45tupleIJblEEEjN6thrust24THRUST_300001_SM_1000_NS8cuda_cub9__find_if7functorIS9_EEE10Policy1000EPS9_SI_iSF_S9_S9_NS7_10__identityEEEvT0_T1_T2_T3_T4_T6__param_5[1]
)
.maxntid 256
.minnctapersm 1
{
	.reg .pred 	%p<188>;
	.reg .b16 	%rs<340>;
	.reg .b32 	%r<406>;
	.reg .b64 	%rd<359>;
	// demoted variable
	.shared .align 8 .b8 _ZZN3cub18CUB_300001_SM_10006detail6reduce28DeviceReduceSingleTileKernelINS2_10policy_hubIN4cuda3std3__45tupleIJblEEEjN6thrust24THRUST_300001_SM_1000_NS8cuda_cub9__find_if7functorIS9_EEE10Policy1000EPS9_SI_iSF_S9_S9_NS7_10__identityEEEvT0_T1_T2_T3_T4_T6_E12temp_storage[152];
	ld.param.u64 	%rd106, [_ZN3cub18CUB_300001_SM_10006detail6reduce28DeviceReduceSingleTileKernelINS2_10policy_hubIN4cuda3std3__45tupleIJblEEEjN6thrust24THRUST_300001_SM_1000_NS8cuda_cub9__find_if7functorIS9_EEE10Policy1000EPS9_SI_iSF_S9_S9_NS7_10__identityEEEvT0_T1_T2_T3_T4_T6__param_4+8];
	ld.param.u64 	%rd105, [_ZN3cub18CUB_300001_SM_10006detail6reduce28DeviceReduceSingleTileKernelINS2_10policy_hubIN4cuda3std3__45tupleIJblEEEjN6thrust24THRUST_300001_SM_1000_NS8cuda_cub9__find_if7functorIS9_EEE10Policy1000EPS9_SI_iSF_S9_S9_NS7_10__identityEEEvT0_T1_T2_T3_T4_T6__param_0];
	ld.param.u64 	%rd107, [_ZN3cub18CUB_300001_SM_10006detail6reduce28DeviceReduceSingleTileKernelINS2_10policy_hubIN4cuda3std3__45tupleIJblEEEjN6thrust24THRUST_300001_SM_1000_NS8cuda_cub9__find_if7functorIS9_EEE10Policy1000EPS9_SI_iSF_S9_S9_NS7_10__identityEEEvT0_T1_T2_T3_T4_T6__param_1];
	ld.param.u32 	%r38, [_ZN3cub18CUB_300001_SM_10006detail6reduce28DeviceReduceSingleTileKernelINS2_10policy_hubIN4cuda3std3__45tupleIJblEEEjN6thrust24THRUST_300001_SM_1000_NS8cuda_cub9__find_if7functorIS9_EEE10Policy1000EPS9_SI_iSF_S9_S9_NS7_10__identityEEEvT0_T1_T2_T3_T4_T6__param_2];
	ld.param.u8 	%rs82, [_ZN3cub18CUB_300001_SM_10006detail6reduce28DeviceReduceSingleTileKernelINS2_10policy_hubIN4cuda3std3__45tupleIJblEEEjN6thrust24THRUST_300001_SM_1000_NS8cuda_cub9__find_if7functorIS9_EEE10Policy1000EPS9_SI_iSF_S9_S9_NS7_10__identityEEEvT0_T1_T2_T3_T4_T6__param_4];
	cvta.to.global.u64 	%rd1, %rd107;
	setp.ne.s32 	%p1, %r38, 0;
	@%p1 bra 	$L__BB39_3;
	mov.u32 	%r392, %tid.x;
	setp.ne.s32 	%p187, %r392, 0;
	@%p187 bra 	$L__BB39_112;
	st.global.u8 	[%rd1], %rs82;
	st.global.u64 	[%rd1+8], %rd106;
	bra.uni 	$L__BB39_112;
$L__BB39_3:
	setp.gt.s32 	%p2, %r38, 1023;
	@%p2 bra 	$L__BB39_74;
	mov.u32 	%r1, %tid.x;
	setp.ge.s32 	%p77, %r1, %r38;
	mov.b16 	%rs311, 0;
	mov.b64 	%rd329, 0;
	mov.u32 	%r396, %r1;
	@%p77 bra 	$L__BB39_6;
	mul.wide.u32 	%rd234, %r1, 16;
	add.s64 	%rd231, %rd105, %rd234;
	// begin inline asm
	ld.global.nc.u64 %rd230, [%rd231];
	// end inline asm
	add.s64 	%rd233, %rd231, 8;
	// begin inline asm
	ld.global.nc.u64 %rd329, [%rd233];
	// end inline asm
	cvt.u16.u64 	%rs311, %rd230;
	add.s32 	%r396, %r1, 256;
$L__BB39_6:
	setp.ge.s32 	%p78, %r396, %r38;
	@%p78 bra 	$L__BB39_12;
	not.b32 	%r158, %r396;
	add.s32 	%r4, %r38, %r158;
	and.b32  	%r159, %r4, 768;
	setp.eq.s32 	%p79, %r159, 768;
	@%p79 bra 	$L__BB39_10;
	mul.wide.u32 	%rd236, %r396, 16;
	add.s64 	%rd323, %rd105, %rd236;
	shr.u32 	%r160, %r4, 8;
	add.s32 	%r161, %r160, 1;
	and.b32  	%r162, %r161, 3;
	neg.s32 	%r394, %r162;
$L__BB39_9:
	.pragma "nounroll";
	// begin inline asm
	ld.global.nc.u64 %rd237, [%rd323];
	// end inline asm
	add.s64 	%rd240, %rd323, 8;
	// begin inline asm
	ld.global.nc.u64 %rd239, [%rd240];
	// end inline asm
	cvt.u16.u64 	%rs190, %rd237;
	and.b16  	%rs191, %rs190, 255;
	and.b16  	%rs192, %rs311, 255;
	setp.eq.s16 	%p80, %rs192, 0;
	setp.eq.s16 	%p81, %rs191, 0;
	min.s64 	%rd241, %rd239, %rd329;
	selp.b64 	%rd242, %rd329, %rd241, %p81;
	selp.b64 	%rd329, %rd239, %rd242, %p80;
	selp.b16 	%rs193, %rs311, 1, %p81;
	selp.b16 	%rs311, %rs190, %rs193, %p80;
	add.s32 	%r396, %r396, 256;
	add.s64 	%rd323, %rd323, 4096;
	add.s32 	%r394, %r394, 1;
	setp.ne.s32 	%p82, %r394, 0;
	@%p82 bra 	$L__BB39_9;
$L__BB39_10:
	setp.lt.u32 	%p83, %r4, 768;
	@%p83 bra 	$L__BB39_12;
$L__BB39_11:
	mul.wide.s32 	%rd259, %r396, 16;
	add.s64 	%rd244, %rd105, %rd259;
	// begin inline asm
	ld.global.nc.u64 %rd243, [%rd244];
	// end inline asm
	add.s64 	%rd246, %rd244, 8;
	// begin inline asm
	ld.global.nc.u64 %rd245, [%rd246];
	// end inline asm
	cvt.u16.u64 	%rs194, %rd243;
	and.b16  	%rs195, %rs194, 255;
	and.b16  	%rs196, %rs311, 255;
	setp.eq.s16 	%p84, %rs196, 0;
	setp.eq.s16 	%p85, %rs195, 0;
	min.s64 	%rd260, %rd245, %rd329;
	selp.b64 	%rd261, %rd329, %rd260, %p85;
	selp.b64 	%rd262, %rd245, %rd261, %p84;
	selp.b16 	%rs197, %rs311, 1, %p85;
	selp.b16 	%rs198, %rs194, %rs197, %p84;
	and.b16  	%rs199, %rs198, 255;
	add.s64 	%rd248, %rd244, 4096;
	// begin inline asm
	ld.global.nc.u64 %rd247, [%rd248];
	// end inline asm
	add.s64 	%rd250, %rd244, 4104;
	// begin inline asm
	ld.global.nc.u64 %rd249, [%rd250];
	// end inline asm
	cvt.u16.u64 	%rs200, %rd247;
	and.b16  	%rs201, %rs200, 255;
	setp.eq.s16 	%p86, %rs199, 0;
	setp.eq.s16 	%p87, %rs201, 0;
	min.s64 	%rd263, %rd249, %rd262;
	selp.b64 	%rd264, %rd262, %rd263, %p87;
	selp.b64 	%rd265, %rd249, %rd264, %p86;
	selp.b16 	%rs202, %rs198, 1, %p87;
	selp.b16 	%rs203, %rs200, %rs202, %p86;
	and.b16  	%rs204, %rs203, 255;
	add.s64 	%rd252, %rd244, 8192;
	// begin inline asm
	ld.global.nc.u64 %rd251, [%rd252];
	// end inline asm
	add.s64 	%rd254, %rd244, 8200;
	// begin inline asm
	ld.global.nc.u64 %rd253, [%rd254];
	// end inline asm
	cvt.u16.u64 	%rs205, %rd251;
	and.b16  	%rs206, %rs205, 255;
	setp.eq.s16 	%p88, %rs204, 0;
	setp.eq.s16 	%p89, %rs206, 0;
	min.s64 	%rd266, %rd253, %rd265;
	selp.b64 	%rd267, %rd265, %rd266, %p89;
	selp.b64 	%rd268, %rd253, %rd267, %p88;
	selp.b16 	%rs207, %rs203, 1, %p89;
	selp.b16 	%rs208, %rs205, %rs207, %p88;
	and.b16  	%rs209, %rs208, 255;
	add.s64 	%rd256, %rd244, 12288;
	// begin inline asm
	ld.global.nc.u64 %rd255, [%rd256];
	// end inline asm
	add.s64 	%rd258, %rd244, 12296;
	// begin inline asm
	ld.global.nc.u64 %rd257, [%rd258];
	// end inline asm
	cvt.u16.u64 	%rs210, %rd255;
	and.b16  	%rs211, %rs210, 255;
	setp.eq.s16 	%p90, %rs209, 0;
	setp.eq.s16 	%p91, %rs211, 0;
	min.s64 	%rd269, %rd257, %rd268;
	selp.b64 	%rd270, %rd268, %rd269, %p91;
	selp.b64 	%rd329, %rd257, %rd270, %p90;
	selp.b16 	%rs212, %rs208, 1, %p91;
	selp.b16 	%rs311, %rs210, %rs212, %p90;
	add.s32 	%r396, %r396, 1024;
	setp.lt.s32 	%p92, %r396, %r38;
	@%p92 bra 	$L__BB39_11;
$L__BB39_12:
	setp.lt.s32 	%p93, %r38, 256;
	@%p93 bra 	$L__BB39_37;
	// begin inline asm
	mov.u32 %r281, %laneid;
	// end inline asm
	cvt.u32.u16 	%r302, %rs311;
	and.b32  	%r283, %r302, 255;
	mov.b32 	%r299, 1;
	mov.b32 	%r300, 31;
	mov.b32 	%r301, -1;
	// begin inline asm
	shfl.sync.down.b32 %r282, %r283, %r299, %r300, %r301;
	// end inline asm
	// begin inline asm
	shfl.sync.down.b32 %r287, %r288, %r299, %r300, %r301;
	// end inline asm
	mov.b64 	{%r293, %r298}, %rd329;
	// begin inline asm
	shfl.sync.down.b32 %r292, %r293, %r299, %r300, %r301;
	// end inline asm
	// begin inline asm
	shfl.sync.down.b32 %r297, %r298, %r299, %r300, %r301;
	// end inline asm
	mov.b64 	%rd14, {%r292, %r297};
	cvt.u16.u32 	%rs10, %r282;
	setp.gt.s32 	%p143, %r281, 30;
	@%p143 bra 	$L__BB39_17;
	and.b16  	%rs254, %rs311, 255;
	setp.eq.s16 	%p144, %rs254, 0;
	and.b16  	%rs255, %rs10, 255;
	setp.eq.s16 	%p145, %rs255, 0;
	or.pred  	%p146, %p144, %p145;
	@%p146 bra 	$L__BB39_16;
	min.s64 	%rd329, %rd14, %rd329;
	mov.b16 	%rs311, 1;
	bra.uni 	$L__BB39_17;
$L__BB39_16:
	setp.eq.s16 	%p147, %rs254, 0;
	selp.b64 	%rd329, %rd14, %rd329, %p147;
	selp.b16 	%rs311, %rs10, %rs311, %p147;
$L__BB39_17:
	cvt.u32.u16 	%r323, %rs311;
	and.b32  	%r304, %r323, 255;
	mov.b32 	%r320, 2;
	mov.b32 	%r321, 31;
	mov.b32 	%r322, -1;
	// begin inline asm
	shfl.sync.down.b32 %r303, %r304, %r320, %r321, %r322;
	// end inline asm
	// begin inline asm
	shfl.sync.down.b32 %r308, %r309, %r320, %r321, %r322;
	// end inline asm
	mov.b64 	{%r314, %r319}, %rd329;
	// begin inline asm
	shfl.sync.down.b32 %r313, %r314, %r320, %r321, %r322;
	// end inline asm
	// begin inline asm
	shfl.sync.down.b32 %r318, %r319, %r320, %r321, %r322;
	// end inline asm
	mov.b64 	%rd18, {%r313, %r318};
	cvt.u16.u32 	%rs13, %r303;
	setp.gt.s32 	%p148, %r281, 29;
	@%p148 bra 	$L__BB39_21;
	and.b16  	%rs258, %rs311, 255;
	setp.eq.s16 	%p149, %rs258, 0;
	and.b16  	%rs259, %rs13, 255;
	setp.eq.s16 	%p150, %rs259, 0;
	or.pred  	%p151, %p149, %p150;
	@%p151 bra 	$L__BB39_20;
	min.s64 	%rd329, %rd18, %rd329;
	mov.b16 	%rs311, 1;
	bra.uni 	$L__BB39_21;
$L__BB39_20:
	setp.eq.s16 	%p152, %rs258, 0;
	selp.b64 	%rd329, %rd18, %rd329, %p152;
	selp.b16 	%rs311, %rs13, %rs311, %p152;
$L__BB39_21:
	cvt.u32.u16 	%r344, %rs311;
	and.b32  	%r325, %r344, 255;
	mov.b32 	%r341, 4;
	mov.b32 	%r342, 31;
	mov.b32 	%r343, -1;
	// begin inline asm
	shfl.sync.down.b32 %r324, %r325, %r341, %r342, %r343;
	// end inline asm
	// begin inline asm
	shfl.sync.down.b32 %r329, %r330, %r341, %r342, %r343;
	// end inline asm
	mov.b64 	{%r335, %r340}, %rd329;
	// begin inline asm
	shfl.sync.down.b32 %r334, %r335, %r341, %r342, %r343;
	// end inline asm
	// begin inline asm
	shfl.sync.down.b32 %r339, %r340, %r341, %r342, %r343;
	// end inline asm
	mov.b64 	%rd22, {%r334, %r339};
	cvt.u16.u32 	%rs16, %r324;
	setp.gt.s32 	%p153, %r281, 27;
	@%p153 bra 	$L__BB39_25;
	and.b16  	%rs262, %rs311, 255;
	setp.eq.s16 	%p154, %rs262, 0;
	and.b16  	%rs263, %rs16, 255;
	setp.eq.s16 	%p155, %rs263, 0;
	or.pred  	%p156, %p154, %p155;
	@%p156 bra 	$L__BB39_24;
	min.s64 	%rd329, %rd22, %rd329;
	mov.b16 	%rs311, 1;
	bra.uni 	$L__BB39_25;
$L__BB39_24:
	setp.eq.s16 	%p157, %rs262, 0;
	selp.b64 	%rd329, %rd22, %rd329, %p157;
	selp.b16 	%rs311, %rs16, %rs311, %p157;
$L__BB39_25:
	cvt.u32.u16 	%r365, %rs311;
	and.b32  	%r346, %r365, 255;
	mov.b32 	%r362, 8;
	mov.b32 	%r363, 31;
	mov.b32 	%r364, -1;
	// begin inline asm
	shfl.sync.down.b32 %r345, %r346, %r362, %r363, %r364;
	// end inline asm
	// begin inline asm
	shfl.sync.down.b32 %r350, %r351, %r362, %r363, %r364;
	// end inline asm
	mov.b64 	{%r356, %r361}, %rd329;
	// begin inline asm
	shfl.sync.down.b32 %r355, %r356, %r362, %r363, %r364;
	// end inline asm
	// begin inline asm
	shfl.sync.down.b32 %r360, %r361, %r362, %r363, %r364;
	// end inline asm
	mov.b64 	%rd26, {%r355, %r360};
	cvt.u16.u32 	%rs19, %r345;
	setp.gt.s32 	%p158, %r281, 23;
	@%p158 bra 	$L__BB39_29;
	and.b16  	%rs266, %rs311, 255;
	setp.eq.s16 	%p159, %rs266, 0;
	and.b16  	%rs267, %rs19, 255;
	setp.eq.s16 	%p160, %rs267, 0;
	or.pred  	%p161, %p159, %p160;
	@%p161 bra 	$L__BB39_28;
	min.s64 	%rd329, %rd26, %rd329;
	mov.b16 	%rs311, 1;
	bra.uni 	$L__BB39_29;
$L__BB39_28:
	setp.eq.s16 	%p162, %rs266, 0;
	selp.b64 	%rd329, %rd26, %rd329, %p162;
	selp.b16 	%rs311, %rs19, %rs311, %p162;
$L__BB39_29:
	cvt.u32.u16 	%r386, %rs311;
	and.b32  	%r367, %r386, 255;
	mov.b32 	%r383, 16;
	mov.b32 	%r384, 31;
	mov.b32 	%r385, -1;
	// begin inline asm
	shfl.sync.down.b32 %r366, %r367, %r383, %r384, %r385;
	// end inline asm
	// begin inline asm
	shfl.sync.down.b32 %r371, %r372, %r383, %r384, %r385;
	// end inline asm
	mov.b64 	{%r377, %r382}, %rd329;
	// begin inline asm
	shfl.sync.down.b32 %r376, %r377, %r383, %r384, %r385;
	// end inline asm
	// begin inline asm
	shfl.sync.down.b32 %r381, %r382, %r383, %r384, %r385;
	// end inline asm
	mov.b64 	%rd30, {%r376, %r381};
	cvt.u16.u32 	%rs22, %r366;
	setp.gt.s32 	%p163, %r281, 15;
	@%p163 bra 	$L__BB39_33;
	and.b16  	%rs270, %rs311, 255;
	setp.eq.s16 	%p164, %rs270, 0;
	and.b16  	%rs271, %rs22, 255;
	setp.eq.s16 	%p165, %rs271, 0;
	or.pred  	%p166, %p164, %p165;
	@%p166 bra 	$L__BB39_32;
	min.s64 	%rd329, %rd30, %rd329;
	mov.b16 	%rs311, 1;
	bra.uni 	$L__BB39_33;
$L__BB39_32:
	setp.eq.s16 	%p167, %rs270, 0;
	selp.b64 	%rd329, %rd30, %rd329, %p167;
	selp.b16 	%rs311, %rs22, %rs311, %p167;
$L__BB39_33:
	setp.ne.s32 	%p168, %r281, 0;
	@%p168 bra 	$L__BB39_35;
	shr.u32 	%r387, %r1, 1;
	and.b32  	%r388, %r387, 496;
	mov.u32 	%r389, _ZZN3cub18CUB_300001_SM_10006detail6reduce28DeviceReduceSingleTileKernelINS2_10policy_hubIN4cuda3std3__45tupleIJblEEEjN6thrust24THRUST_300001_SM_1000_NS8cuda_cub9__find_if7functorIS9_EEE10Policy1000EPS9_SI_iSF_S9_S9_NS7_10__identityEEEvT0_T1_T2_T3_T4_T6_E12temp_storage;
	add.s32 	%r390, %r389, %r388;
	st.shared.u8 	[%r390+8], %rs311;
	st.shared.u64 	[%r390+16], %rd329;
$L__BB39_35:
	bar.sync 	0;
	setp.ne.s32 	%p169, %r1, 0;
	@%p169 bra 	$L__BB39_110;
	ld.shared.u8 	%rs274, [_ZZN3cub18CUB_300001_SM_10006detail6reduce28DeviceReduceSingleTileKernelINS2_10policy_hubIN4cuda3std3__45tupleIJblEEEjN6thrust24THRUST_300001_SM_1000_NS8cuda_cub9__find_if7functorIS9_EEE10Policy1000EPS9_SI_iSF_S9_S9_NS7_10__identityEEEvT0_T1_T2_T3_T4_T6_E12temp_storage+24];
	ld.shared.u64 	%rd292, [_ZZN3cub18CUB_300001_SM_10006detail6reduce28DeviceReduceSingleTileKernelINS2_10policy_hubIN4cuda3std3__45tupleIJblEEEjN6thrust24THRUST_300001_SM_1000_NS8cuda_cub9__find_if7functorIS9_EEE10Policy1000EPS9_SI_iSF_S9_S9_NS7_10__identityEEEvT0_T1_T2_T3_T4_T6_E12temp_storage+32];
	and.b16  	%rs275, %rs311, 255;
	setp.eq.s16 	%p170, %rs275, 0;
	setp.eq.s16 	%p171, %rs274, 0;
	min.s64 	%rd293, %rd292, %rd329;
	selp.b64 	%rd294, %rd329, %rd293, %p171;
	selp.b64 	%rd295, %rd292, %rd294, %p170;
	selp.b16 	%rs276, %rs311, 1, %p171;
	selp.b16 	%rs277, %rs274, %rs276, %p170;
	and.b16  	%rs278, %rs277, 255;
	ld.shared.u8 	%rs279, [_ZZN3cub18CUB_300001_SM_10006detail6reduce28DeviceReduceSingleTileKernelINS2_10policy_hubIN4cuda3std3__45tupleIJblEEEjN6thrust24THRUST_300001_SM_1000_NS8cuda_cub9__find_if7functorIS9_EEE10Policy1000EPS9_SI_iSF_S9_S9_NS7_10__identityEEEvT0_T1_T2_T3_T4_T6_E12temp_storage+40];
	ld.shared.u64 	%rd296, [_ZZN3cub18CUB_300001_SM_10006detail6reduce28DeviceReduceSingleTileKernelINS2_10policy_hubIN4cuda3std3__45tupleIJblEEEjN6thrust24THRUST_300001_SM_1000_NS8cuda_cub9__find_if7functorIS9_EEE10Policy1000EPS9_SI_iSF_S9_S9_NS7_10__identityEEEvT0_T1_T2_T3_T4_T6_E12temp_storage+48];
	setp.eq.s16 	%p172, %rs278, 0;
	setp.eq.s16 	%p173, %rs279, 0;
	min.s64 	%rd297, %rd296, %rd295;
	selp.b64 	%rd298, %rd295, %rd297, %p173;
	selp.b64 	%rd299, %rd296, %rd298, %p172;
	selp.b16 	%rs280, %rs277, 1, %p173;
	selp.b16 	%rs281, %rs279, %rs280, %p172;
	and.b16  	%rs282, %rs281, 255;
	ld.shared.u8 	%rs283, [_ZZN3cub18CUB_300001_SM_10006detail6reduce28DeviceReduceSingleTileKernelINS2_10policy_hubIN4cuda3std3__45tupleIJblEEEjN6thrust24THRUST_300001_SM_1000_NS8cuda_cub9__find_if7functorIS9_EEE10Policy1000EPS9_SI_iSF_S9_S9_NS7_10__identityEEEvT0_T1_T2_T3_T4_T6_E12temp_storage+56];
	ld.shared.u64 	%rd300, [_ZZN3cub18CUB_300001_SM_10006detail6reduce28DeviceReduceSingleTileKernelINS2_10policy_hubIN4cuda3std3__45tupleIJblEEEjN6thrust24THRUST_300001_SM_1000_NS8cuda_cub9__find_if7functorIS9_EEE10Policy1000EPS9_SI_iSF_S9_S9_NS7_10__identityEEEvT0_T1_T2_T3_T4_T6_E12temp_storage+64];
	setp.eq.s16 	%p174, %rs282, 0;
	setp.eq.s16 	%p175, %rs283, 0;
	min.s64 	%rd301, %rd300, %rd299;
	selp.b16 	%rs284, %rs281, 1, %p175;
	selp.b16 	%rs285, %rs283, %rs284, %p174;
	and.b16  	%rs286, %rs285, 255;
	selp.b64 	%rd302, %rd299, %rd301, %p175;
	selp.b64 	%rd303, %rd300, %rd302, %p174;
	ld.shared.u8 	%rs287, [_ZZN3cub18CUB_300001_SM_10006detail6reduce28DeviceReduceSingleTileKernelINS2_10policy_hubIN4cuda3std3__45tupleIJblEEEjN6thrust24THRUST_300001_SM_1000_NS8cuda_cub9__find_if7functorIS9_EEE10Policy1000EPS9_SI_iSF_S9_S9_NS7_10__identityEEEvT0_T1_T2_T3_T4_T6_E12temp_storage+72];
	ld.shared.u64 	%rd304, [_ZZN3cub18CUB_300001_SM_10006detail6reduce28DeviceReduceSingleTileKernelINS2_10policy_hubIN4cuda3std3__45tupleIJblEEEjN6thrust24THRUST_300001_SM_1000_NS8cuda_cub9__find_if7functorIS9_EEE10Policy1000EPS9_SI_iSF_S9_S9_NS7_10__identityEEEvT0_T1_T2_T3_T4_T6_E12temp_storage+80];
	setp.eq.s16 	%p176, %rs286, 0;
	setp.eq.s16 	%p177, %rs287, 0;
	min.s64 	%rd305, %rd304, %rd303;
	selp.b16 	%rs288, %rs285, 1, %p177;
	selp.b16 	%rs289, %rs287, %rs288, %p176;
	and.b16  	%rs290, %rs289, 255;
	selp.b64 	%rd306, %rd303, %rd305, %p177;
	selp.b64 	%rd307, %rd304, %rd306, %p176;
	ld.shared.u8 	%rs291, [_ZZN3cub18CUB_300001_SM_10006detail6reduce28DeviceReduceSingleTileKernelINS2_10policy_hubIN4cuda3std3__45tupleIJblEEEjN6thrust24THRUST_300001_SM_1000_NS8cuda_cub9__find_if7functorIS9_EEE10Policy1000EPS9_SI_iSF_S9_S9_NS7_10__identityEEEvT0_T1_T2_T3_T4_T6_E12temp_storage+88];
	ld.shared.u64 	%rd308, [_ZZN3cub18CUB_300001_SM_10006detail6reduce28DeviceReduceSingleTileKernelINS2_10policy_hubIN4cuda3std3__45tupleIJblEEEjN6thrust24THRUST_300001_SM_1000_NS8cuda_cub9__find_if7functorIS9_EEE10Policy1000EPS9_SI_iSF_S9_S9_NS7_10__identityEEEvT0_T1_T2_T3_T4_T6_E12temp_storage+96];
	setp.eq.s16 	%p178, %rs290, 0;
	setp.eq.s16 	%p179, %rs291, 0;
	min.s64 	%rd309, %rd308, %rd307;
	selp.b16 	%rs292, %rs289, 1, %p179;
	selp.b16 	%rs293, %rs291, %rs292, %p178;
	and.b16  	%rs294, %rs293, 255;
	selp.b64 	%rd310, %rd307, %rd309, %p179;
	selp.b64 	%rd311, %rd308, %rd310, %p178;
	ld.shared.u8 	%rs295, [_ZZN3cub18CUB_300001_SM_10006detail6reduce28DeviceReduceSingleTileKernelINS2_10policy_hubIN4cuda3std3__45tupleIJblEEEjN6thrust24THRUST_300001_SM_1000_NS8cuda_cub9__find_if7functorIS9_EEE10Policy1000EPS9_SI_iSF_S9_S9_NS7_10__identityEEEvT0_T1_T2_T3_T4_T6_E12temp_storage+104];
	ld.shared.u64 	%rd312, [_ZZN3cub18CUB_300001_SM_10006detail6reduce28DeviceReduceSingleTileKernelINS2_10policy_hubIN4cuda3std3__45tupleIJblEEEjN6thrust24THRUST_300001_SM_1000_NS8cuda_cub9__find_if7functorIS9_EEE10Policy1000EPS9_SI_iSF_S9_S9_NS7_10__identityEEEvT0_T1_T2_T3_T4_T6_E12temp_storage+112];
	setp.eq.s16 	%p180, %rs294, 0;
	setp.eq.s16 	%p181, %rs295, 0;
	min.s64 	%rd313, %rd312, %rd311;
	selp.b16 	%rs296, %rs293, 1, %p181;
	selp.b16 	%rs297, %rs295, %rs296, %p180;
	and.b16  	%rs298, %rs297, 255;
	selp.b64 	%rd314, %rd311, %rd313, %p181;
	selp.b64 	%rd315, %rd312, %rd314, %p180;
	ld.shared.u8 	%rs299, [_ZZN3cub18CUB_300001_SM_10006detail6reduce28DeviceReduceSingleTileKernelINS2_10policy_hubIN4cuda3std3__45tupleIJblEEEjN6thrust24THRUST_300001_SM_1000_NS8cuda_cub9__find_if7functorIS9_EEE10Policy1000EPS9_SI_iSF_S9_S9_NS7_10__identityEEEvT0_T1_T2_T3_T4_T6_E12temp_storage+120];
	ld.shared.u64 	%rd316, [_ZZN3cub18CUB_300001_SM_10006detail6reduce28DeviceReduceSingleTileKernelINS2_10policy_hubIN4cuda3std3__45tupleIJblEEEjN6thrust24THRUST_300001_SM_1000_NS8cuda_cub9__find_if7functorIS9_EEE10Policy1000EPS9_SI_iSF_S9_S9_NS7_10__identityEEEvT0_T1_T2_T3_T4_T6_E12temp_storage+128];
	setp.eq.s16 	%p182, %rs298, 0;
	setp.eq.s16 	%p183, %rs299, 0;
	min.s64 	%rd317, %rd316, %rd315;
	selp.b16 	%rs300, %rs297, 1, %p183;
	selp.b16 	%rs311, %rs299, %rs300, %p182;
	selp.b64 	%rd318, %rd315, %rd317, %p183;
	selp.b64 	%rd329, %rd316, %rd318, %p182;
	bra.uni 	$L__BB39_110;
$L__BB39_37:
	// begin inline asm
	mov.u32 %r163, %laneid;
	// end inline asm
	and.b32  	%r184, %r1, 992;
	add.s32 	%r185, %r184, 32;
	setp.gt.s32 	%p94, %r185, %r38;
	not.b32 	%r186, %r184;
	add.s32 	%r187, %r38, %r186;
	selp.b32 	%r182, %r187, 31, %p94;
	cvt.u32.u16 	%r188, %rs311;
	and.b32  	%r165, %r188, 255;
	mov.b32 	%r181, 1;
	mov.b32 	%r183, -1;
	// begin inline asm
	shfl.sync.down.b32 %r164, %r165, %r181, %r182, %r183;
	// end inline asm
	// begin inline asm
	shfl.sync.down.b32 %r169, %r170, %r181, %r182, %r183;
	// end inline asm
	mov.b64 	{%r175, %r180}, %rd329;
	// begin inline asm
	shfl.sync.down.b32 %r174, %r175, %r181, %r182, %r183;
	// end inline asm
	// begin inline asm
	shfl.sync.down.b32 %r179, %r180, %r181, %r182, %r183;
	// end inline asm
	mov.b64 	%rd35, {%r174, %r179};
	cvt.u16.u32 	%rs26, %r164;
	setp.ge.s32 	%p95, %r163, %r182;
	@%p95 bra 	$L__BB39_41;
	and.b16  	%rs213, %rs311, 255;
	setp.eq.s16 	%p96, %rs213, 0;
	and.b16  	%rs214, %rs26, 255;
	setp.eq.s16 	%p97, %rs214, 0;
	or.pred  	%p98, %p96, %p97;
	@%p98 bra 	$L__BB39_40;
	min.s64 	%rd329, %rd35, %rd329;
	mov.b16 	%rs311, 1;
	bra.uni 	$L__BB39_41;
$L__BB39_40:
	setp.eq.s16 	%p99, %rs213, 0;
	selp.b16 	%rs311, %rs26, %rs311, %p99;
	selp.b64 	%rd329, %rd35, %rd329, %p99;
$L__BB39_41:
	cvt.u32.u16 	%r209, %rs311;
	and.b32  	%r190, %r209, 255;
	mov.b32 	%r206, 2;
	mov.b32 	%r208, -1;
	// begin inline asm
	shfl.sync.down.b32 %r189, %r190, %r206, %r182, %r208;
	// end inline asm
	// begin inline asm
	shfl.sync.down.b32 %r194, %r195, %r206, %r182, %r208;
	// end inline asm
	mov.b64 	{%r200, %r205}, %rd329;
	// begin inline asm
	shfl.sync.down.b32 %r199, %r200, %r206, %r182, %r208;
	// end inline asm
	// begin inline asm
	shfl.sync.down.b32 %r204, %r205, %r206, %r182, %r208;
	// end inline asm
	mov.b64 	%rd39, {%r199, %r204};
	cvt.u16.u32 	%rs29, %r189;
	add.s32 	%r210, %r163, 2;
	setp.gt.s32 	%p100, %r210, %r182;
	@%p100 bra 	$L__BB39_45;
	and.b16  	%rs217, %rs311, 255;
	setp.eq.s16 	%p101, %rs217, 0;
	and.b16  	%rs218, %rs29, 255;
	setp.eq.s16 	%p102, %rs218, 0;
	or.pred  	%p103, %p101, %p102;
	@%p103 bra 	$L__BB39_44;
	min.s64 	%rd329, %rd39, %rd329;
	mov.b16 	%rs311, 1;
	bra.uni 	$L__BB39_45;
$L__BB39_44:
	setp.eq.s16 	%p104, %rs217, 0;
	selp.b16 	%rs311, %rs29, %rs311, %p104;
	selp.b64 	%rd329, %rd39, %rd329, %p104;
$L__BB39_45:
	cvt.u32.u16 	%r231, %rs311;
	and.b32  	%r212, %r231, 255;
	mov.b32 	%r228, 4;
	mov.b32 	%r230, -1;
	// begin inline asm
	shfl.sync.down.b32 %r211, %r212, %r228, %r182, %r230;
	// end inline asm
	// begin inline asm
	shfl.sync.down.b32 %r216, %r217, %r228, %r182, %r230;
	// end inline asm
	mov.b64 	{%r222, %r227}, %rd329;
	// begin inline asm
	shfl.sync.down.b32 %r221, %r222, %r228, %r182, %r230;
	// end inline asm
	// begin inline asm
	shfl.sync.down.b32 %r226, %r227, %r228, %r182, %r230;
	// end inline asm
	mov.b64 	%rd43, {%r221, %r226};
	cvt.u16.u32 	%rs32, %r211;
	add.s32 	%r232, %r163, 4;
	setp.gt.s32 	%p105, %r232, %r182;
	@%p105 bra 	$L__BB39_49;
	and.b16  	%rs221, %rs311, 255;
	setp.eq.s16 	%p106, %rs221, 0;
	and.b16  	%rs222, %rs32, 255;
	setp.eq.s16 	%p107, %rs222, 0;
	or.pred  	%p108, %p106, %p107;
	@%p108 bra 	$L__BB39_48;
	min.s64 	%rd329, %rd43, %rd329;
	mov.b16 	%rs311, 1;
	bra.uni 	$L__BB39_49;
$L__BB39_48:
	setp.eq.s16 	%p109, %rs221, 0;
	selp.b16 	%rs311, %rs32, %rs311, %p109;
	selp.b64 	%rd329, %rd43, %rd329, %p109;
$L__BB39_49:
	cvt.u32.u16 	%r253, %rs311;
	and.b32  	%r234, %r253, 255;
	mov.b32 	%r250, 8;
	mov.b32 	%r252, -1;
	// begin inline asm
	shfl.sync.down.b32 %r233, %r234, %r250, %r182, %r252;
	// end inline asm
	// begin inline asm
	shfl.sync.down.b32 %r238, %r239, %r250, %r182, %r252;
	// end inline asm
	mov.b64 	{%r244, %r249}, %rd329;
	// begin inline asm
	shfl.sync.down.b32 %r243, %r244, %r250, %r182, %r252;
	// end inline asm
	// begin inline asm
	shfl.sync.down.b32 %r248, %r249, %r250, %r182, %r252;
	// end inline asm
	mov.b64 	%rd47, {%r243, %r248};
	cvt.u16.u32 	%rs35, %r233;
	add.s32 	%r254, %r163, 8;
	setp.gt.s32 	%p110, %r254, %r182;
	@%p110 bra 	$L__BB39_53;
	and.b16  	%rs225, %rs311, 255;
	setp.eq.s16 	%p111, %rs225, 0;
	and.b16  	%rs226, %rs35, 255;
	setp.eq.s16 	%p112, %rs226, 0;
	or.pred  	%p113, %p111, %p112;
	@%p113 bra 	$L__BB39_52;
	min.s64 	%rd329, %rd47, %rd329;
	mov.b16 	%rs311, 1;
	bra.uni 	$L__BB39_53;
$L__BB39_52:
	setp.eq.s16 	%p114, %rs225, 0;
	selp.b16 	%rs311, %rs35, %rs311, %p114;
	selp.b64 	%rd329, %rd47, %rd329, %p114;
$L__BB39_53:
	cvt.u32.u16 	%r275, %rs311;
	and.b32  	%r256, %r275, 255;
	mov.b32 	%r272, 16;
	mov.b32 	%r274, -1;
	// begin inline asm
	shfl.sync.down.b32 %r255, %r256, %r272, %r182, %r274;
	// end inline asm
	// begin inline asm
	shfl.sync.down.b32 %r260, %r261, %r272, %r182, %r274;
	// end inline asm
	mov.b64 	{%r266, %r271}, %rd329;
	// begin inline asm
	shfl.sync.down.b32 %r265, %r266, %r272, %r182, %r274;
	// end inline asm
	// begin inline asm
	shfl.sync.down.b32 %r270, %r271, %r272, %r182, %r274;
	// end inline asm
	mov.b64 	%rd51, {%r265, %r270};
	cvt.u16.u32 	%rs38, %r255;
	add.s32 	%r276, %r163, 16;
	setp.gt.s32 	%p115, %r276, %r182;
	@%p115 bra 	$L__BB39_57;
	and.b16  	%rs229, %rs311, 255;
	setp.eq.s16 	%p116, %rs229, 0;
	and.b16  	%rs230, %rs38, 255;
	setp.eq.s16 	%p117, %rs230, 0;
	or.pred  	%p118, %p116, %p117;
	@%p118 bra 	$L__BB39_56;
	min.s64 	%rd329, %rd51, %rd329;
	mov.b16 	%rs311, 1;
	bra.uni 	$L__BB39_57;
$L__BB39_56:
	setp.eq.s16 	%p119, %rs229, 0;
	selp.b16 	%rs311, %rs38, %rs311, %p119;
	selp.b64 	%rd329, %rd51, %rd329, %p119;
$L__BB39_57:
	setp.ne.s32 	%p120, %r163, 0;
	@%p120 bra 	$L__BB39_59;
	shr.u32 	%r277, %r1, 1;
	and.b32  	%r278, %r277, 496;
	mov.u32 	%r279, _ZZN3cub18CUB_300001_SM_10006detail6reduce28DeviceReduceSingleTileKernelINS2_10policy_hubIN4cuda3std3__45tupleIJblEEEjN6thrust24THRUST_300001_SM_1000_NS8cuda_cub9__find_if7functorIS9_EEE10Policy1000EPS9_SI_iSF_S9_S9_NS7_10__identityEEEvT0_T1_T2_T3_T4_T6_E12temp_storage;
	add.s32 	%r280, %r279, %r278;
	st.shared.u8 	[%r280+8], %rs311;
	st.shared.u64 	[%r280+16], %rd329;
$L__BB39_59:
	bar.sync 	0;
	setp.ne.s32 	%p121, %r1, 0;
	@%p121 bra 	$L__BB39_110;
	setp.lt.s32 	%p122, %r38, 33;
	@%p122 bra 	$L__BB39_62;
	ld.shared.u8 	%rs233, [_ZZN3cub18CUB_300001_SM_10006detail6reduce28DeviceReduceSingleTileKernelINS2_10policy_hubIN4cuda3std3__45tupleIJblEEEjN6thrust24THRUST_300001_SM_1000_NS8cuda_cub9__find_if7functorIS9_EEE10Policy1000EPS9_SI_iSF_S9_S9_NS7_10__identityEEEvT0_T1_T2_T3_T4_T6_E12temp_storage+24];
	ld.shared.u64 	%rd271, [_ZZN3cub18CUB_300001_SM_10006detail6reduce28DeviceReduceSingleTileKernelINS2_10policy_hubIN4cuda3std3__45tupleIJblEEEjN6thrust24THRUST_300001_SM_1000_NS8cuda_cub9__find_if7functorIS9_EEE10Policy1000EPS9_SI_iSF_S9_S9_NS7_10__identityEEEvT0_T1_T2_T3_T4_T6_E12temp_storage+32];
	and.b16  	%rs234, %rs311, 255;
	setp.eq.s16 	%p123, %rs234, 0;
	setp.eq.s16 	%p124, %rs233, 0;
	min.s64 	%rd272, %rd271, %rd329;
	selp.b16 	%rs235, %rs311, 1, %p124;
	selp.b16 	%rs311, %rs233, %rs235, %p123;
	selp.b64 	%rd273, %rd329, %rd272, %p124;
	selp.b64 	%rd329, %rd271, %rd273, %p123;
$L__BB39_62:
	setp.lt.s32 	%p125, %r38, 65;
	@%p125 bra 	$L__BB39_64;
	ld.shared.u8 	%rs236, [_ZZN3cub18CUB_300001_SM_10006detail6reduce28DeviceReduceSingleTileKernelINS2_10policy_hubIN4cuda3std3__45tupleIJblEEEjN6thrust24THRUST_300001_SM_1000_NS8cuda_cub9__find_if7functorIS9_EEE10Policy1000EPS9_SI_iSF_S9_S9_NS7_10__identityEEEvT0_T1_T2_T3_T4_T6_E12temp_storage+40];
	ld.shared.u64 	%rd274, [_ZZN3cub18CUB_300001_SM_10006detail6reduce28DeviceReduceSingleTileKernelINS2_10policy_hubIN4cuda3std3__45tupleIJblEEEjN6thrust24THRUST_300001_SM_1000_NS8cuda_cub9__find_if7functorIS9_EEE10Policy1000EPS9_SI_iSF_S9_S9_NS7_10__identityEEEvT0_T1_T2_T3_T4_T6_E12temp_storage+48];
	and.b16  	%rs237, %rs311, 255;
	setp.eq.s16 	%p126, %rs237, 0;
	setp.eq.s16 	%p127, %rs236, 0;
	min.s64 	%rd275, %rd274, %rd329;
	selp.b16 	%rs238, %rs311, 1, %p127;
	selp.b16 	%rs311, %rs236, %rs238, %p126;
	selp.b64 	%rd276, %rd329, %rd275, %p127;
	selp.b64 	%rd329, %rd274, %rd276, %p126;
$L__BB39_64:
	setp.lt.s32 	%p128, %r38, 97;
	@%p128 bra 	$L__BB39_66;
	ld.shared.u8 	%rs239, [_ZZN3cub18CUB_300001_SM_10006detail6reduce28DeviceReduceSingleTileKernelINS2_10policy_hubIN4cuda3std3__45tupleIJblEEEjN6thrust24THRUST_300001_SM_1000_NS8cuda_cub9__find_if7functorIS9_EEE10Policy1000EPS9_SI_iSF_S9_S9_NS7_10__identityEEEvT0_T1_T2_T3_T4_T6_E12temp_storage+56];
	ld.shared.u64 	%rd277, [_ZZN3cub18CUB_300001_SM_10006detail6reduce28DeviceReduceSingleTileKernelINS2_10policy_hubIN4cuda3std3__45tupleIJblEEEjN6thrust24THRUST_300001_SM_1000_NS8cuda_cub9__find_if7functorIS9_EEE10Policy1000EPS9_SI_iSF_S9_S9_NS7_10__identityEEEvT0_T1_T2_T3_T4_T6_E12temp_storage+64];
	and.b16  	%rs240, %rs311, 255;
	setp.eq.s16 	%p129, %rs240, 0;
	setp.eq.s16 	%p130, %rs239, 0;
	min.s64 	%rd278, %rd277, %rd329;
	selp.b16 	%rs241, %rs311, 1, %p130;
	selp.b16 	%rs311, %rs239, %rs241, %p129;
	selp.b64 	%rd279, %rd329, %rd278, %p130;
	selp.b64 	%rd329, %rd277, %rd279, %p129;
$L__BB39_66:
	setp.lt.s32 	%p131, %r38, 129;
	@%p131 bra 	$L__BB39_68;
	ld.shared.u8 	%rs242, [_ZZN3cub18CUB_300001_SM_10006detail6reduce28DeviceReduceSingleTileKernelINS2_10policy_hubIN4cuda3std3__45tupleIJblEEEjN6thrust24THRUST_300001_SM_1000_NS8cuda_cub9__find_if7functorIS9_EEE10Policy1000EPS9_SI_iSF_S9_S9_NS7_10__identityEEEvT0_T1_T2_T3_T4_T6_E12temp_storage+72];
	ld.shared.u64 	%rd280, [_ZZN3cub18CUB_300001_SM_10006detail6reduce28DeviceReduceSingleTileKernelINS2_10policy_hubIN4cuda3std3__45tupleIJblEEEjN6thrust24THRUST_300001_SM_1000_NS8cuda_cub9__find_if7functorIS9_EEE10Policy1000EPS9_SI_iSF_S9_S9_NS7_10__identityEEEvT0_T1_T2_T3_T4_T6_E12temp_storage+80];
	and.b16  	%rs243, %rs311, 255;
	setp.eq.s16 	%p132, %rs243, 0;
	setp.eq.s16 	%p133, %rs242, 0;
	min.s64 	%rd281, %rd280, %rd329;
	selp.b16 	%rs244, %rs311, 1, %p133;
	selp.b16 	%rs311, %rs242, %rs244, %p132;
	selp.b64 	%rd282, %rd329, %rd281, %p133;
	selp.b64 	%rd329, %rd280, %rd282, %p132;
$L__BB39_68:
	setp.lt.s32 	%p134, %r38, 161;
	@%p134 bra 	$L__BB39_70;
	ld.shared.u8 	%rs245, [_ZZN3cub18CUB_300001_SM_10006detail6reduce28DeviceReduceSingleTileKernelINS2_10policy_hubIN4cuda3std3__45tupleIJblEEEjN6thrust24THRUST_300001_SM_1000_NS8cuda_cub9__find_if7functorIS9_EEE10Policy1000EPS9_SI_iSF_S9_S9_NS7_10__identityEEEvT0_T1_T2_T3_T4_T6_E12temp_storage+88];
	ld.shared.u64 	%rd283, [_ZZN3cub18CUB_300001_SM_10006detail6reduce28DeviceReduceSingleTileKernelINS2_10policy_hubIN4cuda3std3__45tupleIJblEEEjN6thrust24THRUST_300001_SM_1000_NS8cuda_cub9__find_if7functorIS9_EEE10Policy1000EPS9_SI_iSF_S9_S9_NS7_10__identityEEEvT0_T1_T2_T3_T4_T6_E12temp_storage+96];
	and.b16  	%rs246, %rs311, 255;
	setp.eq.s16 	%p135, %rs246, 0;
	setp.eq.s16 	%p136, %rs245, 0;
	min.s64 	%rd284, %rd283, %rd329;
	selp.b16 	%rs247, %rs311, 1, %p136;
	selp.b16 	%rs311, %rs245, %rs247, %p135;
	selp.b64 	%rd285, %rd329, %rd284, %p136;
	selp.b64 	%rd329, %rd283, %rd285, %p135;
$L__BB39_70:
	setp.lt.s32 	%p137, %r38, 193;
	@%p137 bra 	$L__BB39_72;
	ld.shared.u8 	%rs248, [_ZZN3cub18CUB_300001_SM_10006detail6reduce28DeviceReduceSingleTileKernelINS2_10policy_hubIN4cuda3std3__45tupleIJblEEEjN6thrust24THRUST_300001_SM_1000_NS8cuda_cub9__find_if7functorIS9_EEE10Policy1000EPS9_SI_iSF_S9_S9_NS7_10__identityEEEvT0_T1_T2_T3_T4_T6_E12temp_storage+104];
	ld.shared.u64 	%rd286, [_ZZN3cub18CUB_300001_SM_10006detail6reduce28DeviceReduceSingleTileKernelINS2_10policy_hubIN4cuda3std3__45tupleIJblEEEjN6thrust24THRUST_300001_SM_1000_NS8cuda_cub9__find_if7functorIS9_EEE10Policy1000EPS9_SI_iSF_S9_S9_NS7_10__identityEEEvT0_T1_T2_T3_T4_T6_E12temp_storage+112];
	and.b16  	%rs249, %rs311, 255;
	setp.eq.s16 	%p138, %rs249, 0;
	setp.eq.s16 	%p139, %rs248, 0;
	min.s64 	%rd287, %rd286, %rd329;
	selp.b16 	%rs250, %rs311, 1, %p139;
	selp.b16 	%rs311, %rs248, %rs250, %p138;
	selp.b64 	%rd288, %rd329, %rd287, %p139;
	selp.b64 	%rd329, %rd286, %rd288, %p138;
$L__BB39_72:
	setp.lt.s32 	%p140, %r38, 225;
	@%p140 bra 	$L__BB39_110;
	ld.shared.u8 	%rs251, [_ZZN3cub18CUB_300001_SM_10006detail6reduce28DeviceReduceSingleTileKernelINS2_10policy_hubIN4cuda3std3__45tupleIJblEEEjN6thrust24THRUST_300001_SM_1000_NS8cuda_cub9__find_if7functorIS9_EEE10Policy1000EPS9_SI_iSF_S9_S9_NS7_10__identityEEEvT0_T1_T2_T3_T4_T6_E12temp_storage+120];
	ld.shared.u64 	%rd289, [_ZZN3cub18CUB_300001_SM_10006detail6reduce28DeviceReduceSingleTileKernelINS2_10policy_hubIN4cuda3std3__45tupleIJblEEEjN6thrust24THRUST_300001_SM_1000_NS8cuda_cub9__find_if7functorIS9_EEE10Policy1000EPS9_SI_iSF_S9_S9_NS7_10__identityEEEvT0_T1_T2_T3_T4_T6_E12temp_storage+128];
	and.b16  	%rs252, %rs311, 255;
	setp.eq.s16 	%p141, %rs252, 0;
	setp.eq.s16 	%p142, %rs251, 0;
	min.s64 	%rd290, %rd289, %rd329;
	selp.b16 	%rs253, %rs311, 1, %p142;
	selp.b16 	%rs311, %rs251, %rs253, %p141;
	selp.b64 	%rd291, %rd329, %rd290, %p142;
	selp.b64 	%rd329, %rd289, %rd291, %p141;
	bra.uni 	$L__BB39_110;
$L__BB39_74:
	mov.u32 	%r16, %tid.x;
	mul.wide.u32 	%rd124, %r16, 16;
	add.s64 	%rd109, %rd105, %rd124;
	// begin inline asm
	ld.global.nc.u64 %rd108, [%rd109];
	// end inline asm
	add.s64 	%rd111, %rd109, 8;
	// begin inline asm
	ld.global.nc.u64 %rd110, [%rd111];
	// end inline asm
	cvt.u16.u64 	%rs83, %rd108;
	and.b16  	%rs84, %rs83, 255;
	add.s64 	%rd113, %rd109, 4096;
	// begin inline asm
	ld.global.nc.u64 %rd112, [%rd113];
	// end inline asm
	add.s64 	%rd115, %rd109, 4104;
	// begin inline asm
	ld.global.nc.u64 %rd114, [%rd115];
	// end inline asm
	cvt.u16.u64 	%rs85, %rd112;
	and.b16  	%rs86, %rs85, 255;
	add.s64 	%rd117, %rd109, 8192;
	// begin inline asm
	ld.global.nc.u64 %rd116, [%rd117];
	// end inline asm
	add.s64 	%rd119, %rd109, 8200;
	// begin inline asm
	ld.global.nc.u64 %rd118, [%rd119];
	// end inline asm
	cvt.u16.u64 	%rs87, %rd116;
	and.b16  	%rs88, %rs87, 255;
	add.s64 	%rd121, %rd109, 12288;
	// begin inline asm
	ld.global.nc.u64 %rd120, [%rd121];
	// end inline asm
	add.s64 	%rd123, %rd109, 12296;
	// begin inline asm
	ld.global.nc.u64 %rd122, [%rd123];
	// end inline asm
	cvt.u16.u64 	%rs89, %rd120;
	and.b16  	%rs90, %rs89, 255;
	setp.eq.s16 	%p3, %rs84, 0;
	setp.eq.s16 	%p4, %rs86, 0;
	min.s64 	%rd125, %rd114, %rd110;
	selp.b16 	%rs91, %rs83, 1, %p4;
	selp.b64 	%rd126, %rd110, %rd125, %p4;
	selp.b16 	%rs92, %rs85, %rs91, %p3;
	and.b16  	%rs93, %rs92, 255;
	selp.b64 	%rd127, %rd114, %rd126, %p3;
	setp.eq.s16 	%p5, %rs93, 0;
	setp.eq.s16 	%p6, %rs88, 0;
	min.s64 	%rd128, %rd118, %rd127;
	selp.b16 	%rs94, %rs92, 1, %p6;
	selp.b64 	%rd129, %rd127, %rd128, %p6;
	selp.b16 	%rs95, %rs87, %rs94, %p5;
	and.b16  	%rs96, %rs95, 255;
	selp.b64 	%rd130, %rd118, %rd129, %p5;
	setp.eq.s16 	%p7, %rs96, 0;
	setp.eq.s16 	%p8, %rs90, 0;
	min.s64 	%rd131, %rd122, %rd130;
	selp.b16 	%rs97, %rs95, 1, %p8;
	selp.b64 	%rd132, %rd130, %rd131, %p8;
	selp.b16 	%rs311, %rs89, %rs97, %p7;
	selp.b64 	%rd329, %rd122, %rd132, %p7;
	setp.lt.u32 	%p9, %r38, 2048;
	mov.b32 	%r399, 1024;
	@%p9 bra 	$L__BB39_78;
	add.s32 	%r17, %r38, -1024;
	mov.b32 	%r399, 1024;
$L__BB39_76:
	mul.wide.s32 	%rd149, %r399, 16;
	add.s64 	%rd134, %rd109, %rd149;
	// begin inline asm
	ld.global.nc.u64 %rd133, [%rd134];
	// end inline asm
	add.s64 	%rd136, %rd134, 8;
	// begin inline asm
	ld.global.nc.u64 %rd135, [%rd136];
	// end inline asm
	cvt.u16.u64 	%rs98, %rd133;
	and.b16  	%rs99, %rs98, 255;
	add.s64 	%rd138, %rd134, 4096;
	// begin inline asm
	ld.global.nc.u64 %rd137, [%rd138];
	// end inline asm
	add.s64 	%rd140, %rd134, 4104;
	// begin inline asm
	ld.global.nc.u64 %rd139, [%rd140];
	// end inline asm
	cvt.u16.u64 	%rs100, %rd137;
	and.b16  	%rs101, %rs100, 255;
	add.s64 	%rd142, %rd134, 8192;
	// begin inline asm
	ld.global.nc.u64 %rd141, [%rd142];
	// end inline asm
	add.s64 	%rd144, %rd134, 8200;
	// begin inline asm
	ld.global.nc.u64 %rd143, [%rd144];
	// end inline asm
	cvt.u16.u64 	%rs102, %rd141;
	and.b16  	%rs103, %rs102, 255;
	add.s64 	%rd146, %rd134, 12288;
	// begin inline asm
	ld.global.nc.u64 %rd145, [%rd146];
	// end inline asm
	add.s64 	%rd148, %rd134, 12296;
	// begin inline asm
	ld.global.nc.u64 %rd147, [%rd148];
	// end inline asm
	cvt.u16.u64 	%rs104, %rd145;
	and.b16  	%rs105, %rs104, 255;
	and.b16  	%rs106, %rs311, 255;
	setp.eq.s16 	%p10, %rs106, 0;
	setp.eq.s16 	%p11, %rs99, 0;
	min.s64 	%rd150, %rd135, %rd329;
	selp.b16 	%rs107, %rs311, 1, %p11;
	selp.b64 	%rd151, %rd329, %rd150, %p11;
	selp.b16 	%rs108, %rs98, %rs107, %p10;
	and.b16  	%rs109, %rs108, 255;
	selp.b64 	%rd152, %rd135, %rd151, %p10;
	setp.eq.s16 	%p12, %rs109, 0;
	setp.eq.s16 	%p13, %rs101, 0;
	min.s64 	%rd153, %rd139, %rd152;
	selp.b16 	%rs110, %rs108, 1, %p13;
	selp.b64 	%rd154, %rd152, %rd153, %p13;
	selp.b16 	%rs111, %rs100, %rs110, %p12;
	and.b16  	%rs112, %rs111, 255;
	selp.b64 	%rd155, %rd139, %rd154, %p12;
	setp.eq.s16 	%p14, %rs112, 0;
	setp.eq.s16 	%p15, %rs103, 0;
	min.s64 	%rd156, %rd143, %rd155;
	selp.b16 	%rs113, %rs111, 1, %p15;
	selp.b64 	%rd157, %rd155, %rd156, %p15;
	selp.b16 	%rs114, %rs102, %rs113, %p14;
	and.b16  	%rs115, %rs114, 255;
	selp.b64 	%rd158, %rd143, %rd157, %p14;
	setp.eq.s16 	%p16, %rs115, 0;
	setp.eq.s16 	%p17, %rs105, 0;
	min.s64 	%rd159, %rd147, %rd158;
	selp.b16 	%rs116, %rs114, 1, %p17;
	selp.b64 	%rd160, %rd158, %rd159, %p17;
	selp.b16 	%rs311, %rs104, %rs116, %p16;
	selp.b64 	%rd329, %rd147, %rd160, %p16;
	sub.s32 	%r41, %r38, %r399;
	setp.lt.s32 	%p18, %r41, 1024;
	@%p18 bra 	$L__BB39_86;
	add.s32 	%r399, %r399, 1024;
	setp.le.s32 	%p19, %r399, %r17;
	@%p19 bra 	$L__BB39_76;
$L__BB39_78:
	setp.le.s32 	%p20, %r38, %r399;
	@%p20 bra 	$L__BB39_86;
	sub.s32 	%r21, %r38, %r399;
	setp.ge.s32 	%p21, %r16, %r21;
	@%p21 bra 	$L__BB39_86;
	not.b32 	%r42, %r16;
	add.s32 	%r43, %r38, %r42;
	sub.s32 	%r22, %r43, %r399;
	and.b32  	%r44, %r22, 768;
	setp.eq.s32 	%p22, %r44, 768;
	mov.u32 	%r403, %r16;
	@%p22 bra 	$L__BB39_83;
	add.s32 	%r401, %r16, %r399;
	shr.u32 	%r45, %r22, 8;
	add.s32 	%r46, %r45, 1;
	and.b32  	%r47, %r46, 3;
	neg.s32 	%r400, %r47;
	mov.u32 	%r403, %r16;
$L__BB39_82:
	.pragma "nounroll";
	mul.wide.u32 	%rd166, %r401, 16;
	add.s64 	%rd163, %rd105, %rd166;
	// begin inline asm
	ld.global.nc.u64 %rd162, [%rd163];
	// end inline asm
	add.s64 	%rd165, %rd163, 8;
	// begin inline asm
	ld.global.nc.u64 %rd164, [%rd165];
	// end inline asm
	cvt.u16.u64 	%rs118, %rd162;
	and.b16  	%rs119, %rs118, 255;
	and.b16  	%rs120, %rs311, 255;
	setp.eq.s16 	%p23, %rs120, 0;
	setp.eq.s16 	%p24, %rs119, 0;
	min.s64 	%rd167, %rd164, %rd329;
	selp.b16 	%rs121, %rs311, 1, %p24;
	selp.b16 	%rs311, %rs118, %rs121, %p23;
	selp.b64 	%rd168, %rd329, %rd167, %p24;
	selp.b64 	%rd329, %rd164, %rd168, %p23;
	add.s32 	%r403, %r403, 256;
	add.s32 	%r401, %r401, 256;
	add.s32 	%r400, %r400, 1;
	setp.ne.s32 	%p25, %r400, 0;
	@%p25 bra 	$L__BB39_82;
$L__BB39_83:
	setp.lt.u32 	%p26, %r22, 768;
	@%p26 bra 	$L__BB39_86;
	cvt.u64.u32 	%rd169, %r403;
	cvt.u64.u32 	%rd170, %r399;
	add.s64 	%rd171, %rd169, %rd170;
	shl.b64 	%rd172, %rd171, 4;
	add.s64 	%rd173, %rd172, %rd105;
	add.s64 	%rd350, %rd173, 12296;
	add.s32 	%r404, %r403, %r399;
$L__BB39_85:
	mul.wide.u32 	%rd190, %r404, 16;
	add.s64 	%rd175, %rd105, %rd190;
	// begin inline asm
	ld.global.nc.u64 %rd174, [%rd175];
	// end inline asm
	add.s64 	%rd177, %rd175, 8;
	// begin inline asm
	ld.global.nc.u64 %rd176, [%rd177];
	// end inline asm
	cvt.u16.u64 	%rs122, %rd174;
	and.b16  	%rs123, %rs122, 255;
	and.b16  	%rs124, %rs311, 255;
	setp.eq.s16 	%p27, %rs124, 0;
	setp.eq.s16 	%p28, %rs123, 0;
	min.s64 	%rd191, %rd176, %rd329;
	selp.b16 	%rs125, %rs311, 1, %p28;
	selp.b16 	%rs126, %rs122, %rs125, %p27;
	and.b16  	%rs127, %rs126, 255;
	selp.b64 	%rd192, %rd329, %rd191, %p28;
	selp.b64 	%rd193, %rd176, %rd192, %p27;
	add.s64 	%rd179, %rd350, -8200;
	// begin inline asm
	ld.global.nc.u64 %rd178, [%rd179];
	// end inline asm
	add.s64 	%rd181, %rd350, -8192;
	// begin inline asm
	ld.global.nc.u64 %rd180, [%rd181];
	// end inline asm
	cvt.u16.u64 	%rs128, %rd178;
	and.b16  	%rs129, %rs128, 255;
	setp.eq.s16 	%p29, %rs127, 0;
	setp.eq.s16 	%p30, %rs129, 0;
	min.s64 	%rd194, %rd180, %rd193;
	selp.b16 	%rs130, %rs126, 1, %p30;
	selp.b16 	%rs131, %rs128, %rs130, %p29;
	and.b16  	%rs132, %rs131, 255;
	selp.b64 	%rd195, %rd193, %rd194, %p30;
	selp.b64 	%rd196, %rd180, %rd195, %p29;
	add.s64 	%rd183, %rd350, -4104;
	// begin inline asm
	ld.global.nc.u64 %rd182, [%rd183];
	// end inline asm
	add.s64 	%rd185, %rd350, -4096;
	// begin inline asm
	ld.global.nc.u64 %rd184, [%rd185];
	// end inline asm
	cvt.u16.u64 	%rs133, %rd182;
	and.b16  	%rs134, %rs133, 255;
	setp.eq.s16 	%p31, %rs132, 0;
	setp.eq.s16 	%p32, %rs134, 0;
	min.s64 	%rd197, %rd184, %rd196;
	selp.b16 	%rs135, %rs131, 1, %p32;
	selp.b16 	%rs136, %rs133, %rs135, %p31;
	and.b16  	%rs137, %rs136, 255;
	selp.b64 	%rd198, %rd196, %rd197, %p32;
	selp.b64 	%rd199, %rd184, %rd198, %p31;
	add.s64 	%rd187, %rd350, -8;
	// begin inline asm
	ld.global.nc.u64 %rd186, [%rd187];
	// end inline asm
	// begin inline asm
	ld.global.nc.u64 %rd188, [%rd350];
	// end inline asm
	cvt.u16.u64 	%rs138, %rd186;
	and.b16  	%rs139, %rs138, 255;
	setp.eq.s16 	%p33, %rs137, 0;
	setp.eq.s16 	%p34, %rs139, 0;
	min.s64 	%rd200, %rd188, %rd199;
	selp.b16 	%rs140, %rs136, 1, %p34;
	selp.b16 	%rs311, %rs138, %rs140, %p33;
	selp.b64 	%rd201, %rd199, %rd200, %p34;
	selp.b64 	%rd329, %rd188, %rd201, %p33;
	add.s32 	%r403, %r403, 1024;
	add.s64 	%rd350, %rd350, 16384;
	add.s32 	%r404, %r404, 1024;
	setp.lt.s32 	%p35, %r403, %r21;
	@%p35 bra 	$L__BB39_85;
$L__BB39_86:
	// begin inline asm
	mov.u32 %r48, %laneid;
	// end inline asm
	cvt.u32.u16 	%r69, %rs311;
	and.b32  	%r50, %r69, 255;
	mov.b32 	%r66, 1;
	mov.b32 	%r67, 31;
	mov.b32 	%r68, -1;
	// begin inline asm
	shfl.sync.down.b32 %r49, %r50, %r66, %r67, %r68;
	// end inline asm
	// begin inline asm
	shfl.sync.down.b32 %r54, %r55, %r66, %r67, %r68;
	// end inline asm
	mov.b64 	{%r60, %r65}, %rd329;
	// begin inline asm
	shfl.sync.down.b32 %r59, %r60, %r66, %r67, %r68;
	// end inline asm
	// begin inline asm
	shfl.sync.down.b32 %r64, %r65, %r66, %r67, %r68;
	// end inline asm
	mov.b64 	%rd83, {%r59, %r64};
	cvt.u16.u32 	%rs65, %r49;
	setp.gt.s32 	%p36, %r48, 30;
	@%p36 bra 	$L__BB39_90;
	and.b16  	%rs141, %rs311, 255;
	setp.eq.s16 	%p37, %rs141, 0;
	and.b16  	%rs142, %rs65, 255;
	setp.eq.s16 	%p38, %rs142, 0;
	or.pred  	%p39, %p37, %p38;
	@%p39 bra 	$L__BB39_89;
	min.s64 	%rd329, %rd83, %rd329;
	mov.b16 	%rs311, 1;
	bra.uni 	$L__BB39_90;
$L__BB39_89:
	setp.eq.s16 	%p40, %rs141, 0;
	selp.b16 	%rs311, %rs65, %rs311, %p40;
	selp.b64 	%rd329, %rd83, %rd329, %p40;
$L__BB39_90:
	cvt.u32.u16 	%r90, %rs311;
	and.b32  	%r71, %r90, 255;
	mov.b32 	%r87, 2;
	mov.b32 	%r88, 31;
	mov.b32 	%r89, -1;
	// begin inline asm
	shfl.sync.down.b32 %r70, %r71, %r87, %r88, %r89;
	// end inline asm
	// begin inline asm
	shfl.sync.down.b32 %r75, %r76, %r87, %r88, %r89;
	// end inline asm
	mov.b64 	{%r81, %r86}, %rd329;
	// begin inline asm
	shfl.sync.down.b32 %r80, %r81, %r87, %r88, %r89;
	// end inline asm
	// begin inline asm
	shfl.sync.down.b32 %r85, %r86, %r87, %r88, %r89;
	// end inline asm
	mov.b64 	%rd87, {%r80, %r85};
	cvt.u16.u32 	%rs68, %r70;
	setp.gt.s32 	%p41, %r48, 29;
	@%p41 bra 	$L__BB39_94;
	and.b16  	%rs145, %rs311, 255;
	setp.eq.s16 	%p42, %rs145, 0;
	and.b16  	%rs146, %rs68, 255;
	setp.eq.s16 	%p43, %rs146, 0;
	or.pred  	%p44, %p42, %p43;
	@%p44 bra 	$L__BB39_93;
	min.s64 	%rd329, %rd87, %rd329;
	mov.b16 	%rs311, 1;
	bra.uni 	$L__BB39_94;
$L__BB39_93:
	setp.eq.s16 	%p45, %rs145, 0;
	selp.b16 	%rs311, %rs68, %rs311, %p45;
	selp.b64 	%rd329, %rd87, %rd329, %p45;
$L__BB39_94:
	cvt.u32.u16 	%r111, %rs311;
	and.b32  	%r92, %r111, 255;
	mov.b32 	%r108, 4;
	mov.b32 	%r109, 31;
	mov.b32 	%r110, -1;
	// begin inline asm
	shfl.sync.down.b32 %r91, %r92, %r108, %r109, %r110;
	// end inline asm
	// begin inline asm
	shfl.sync.down.b32 %r96, %r97, %r108, %r109, %r110;
	// end inline asm
	mov.b64 	{%r102, %r107}, %rd329;
	// begin inline asm
	shfl.sync.down.b32 %r101, %r102, %r108, %r109, %r110;
	// end inline asm
	// begin inline asm
	shfl.sync.down.b32 %r106, %r107, %r108, %r109, %r110;
	// end inline asm
	mov.b64 	%rd91, {%r101, %r106};
	cvt.u16.u32 	%rs71, %r91;
	setp.gt.s32 	%p46, %r48, 27;
	@%p46 bra 	$L__BB39_98;
	and.b16  	%rs149, %rs311, 255;
	setp.eq.s16 	%p47, %rs149, 0;
	and.b16  	%rs150, %rs71, 255;
	setp.eq.s16 	%p48, %rs150, 0;
	or.pred  	%p49, %p47, %p48;
	@%p49 bra 	$L__BB39_97;
	min.s64 	%rd329, %rd91, %rd329;
	mov.b16 	%rs311, 1;
	bra.uni 	$L__BB39_98;
$L__BB39_97:
	setp.eq.s16 	%p50, %rs149, 0;
	selp.b16 	%rs311, %rs71, %rs311, %p50;
	selp.b64 	%rd329, %rd91, %rd329, %p50;
$L__BB39_98:
	cvt.u32.u16 	%r132, %rs311;
	and.b32  	%r113, %r132, 255;
	mov.b32 	%r129, 8;
	mov.b32 	%r130, 31;
	mov.b32 	%r131, -1;
	// begin inline asm
	shfl.sync.down.b32 %r112, %r113, %r129, %r130, %r131;
	// end inline asm
	// begin inline asm
	shfl.sync.down.b32 %r117, %r118, %r129, %r130, %r131;
	// end inline asm
	mov.b64 	{%r123, %r128}, %rd329;
	// begin inline asm
	shfl.sync.down.b32 %r122, %r123, %r129, %r130, %r131;
	// end inline asm
	// begin inline asm
	shfl.sync.down.b32 %r127, %r128, %r129, %r130, %r131;
	// end inline asm
	mov.b64 	%rd95, {%r122, %r127};
	cvt.u16.u32 	%rs74, %r112;
	setp.gt.s32 	%p51, %r48, 23;
	@%p51 bra 	$L__BB39_102;
	and.b16  	%rs153, %rs311, 255;
	setp.eq.s16 	%p52, %rs153, 0;
	and.b16  	%rs154, %rs74, 255;
	setp.eq.s16 	%p53, %rs154, 0;
	or.pred  	%p54, %p52, %p53;
	@%p54 bra 	$L__BB39_101;
	min.s64 	%rd329, %rd95, %rd329;
	mov.b16 	%rs311, 1;
	bra.uni 	$L__BB39_102;
$L__BB39_101:
	setp.eq.s16 	%p55, %rs153, 0;
	selp.b16 	%rs311, %rs74, %rs311, %p55;
	selp.b64 	%rd329, %rd95, %rd329, %p55;
$L__BB39_102:
	cvt.u32.u16 	%r153, %rs311;
	and.b32  	%r134, %r153, 255;
	mov.b32 	%r150, 16;
	mov.b32 	%r151, 31;
	mov.b32 	%r152, -1;
	// begin inline asm
	shfl.sync.down.b32 %r133, %r134, %r150, %r151, %r152;
	// end inline asm
	// begin inline asm
	shfl.sync.down.b32 %r138, %r139, %r150, %r151, %r152;
	// end inline asm
	mov.b64 	{%r144, %r149}, %rd329;
	// begin inline asm
	shfl.sync.down.b32 %r143, %r144, %r150, %r151, %r152;
	// end inline asm
	// begin inline asm
	shfl.sync.down.b32 %r148, %r149, %r150, %r151, %r152;
	// end inline asm
	mov.b64 	%rd99, {%r143, %r148};
	cvt.u16.u32 	%rs77, %r133;
	setp.gt.s32 	%p56, %r48, 15;
	@%p56 bra 	$L__BB39_106;
	and.b16  	%rs157, %rs311, 255;
	setp.eq.s16 	%p57, %rs157, 0;
	and.b16  	%rs158, %rs77, 255;
	setp.eq.s16 	%p58, %rs158, 0;
	or.pred  	%p59, %p57, %p58;
	@%p59 bra 	$L__BB39_105;
	min.s64 	%rd329, %rd99, %rd329;
	mov.b16 	%rs311, 1;
	bra.uni 	$L__BB39_106;
$L__BB39_105:
	setp.eq.s16 	%p60, %rs157, 0;
	selp.b16 	%rs311, %rs77, %rs311, %p60;
	selp.b64 	%rd329, %rd99, %rd329, %p60;
$L__BB39_106:
	setp.ne.s32 	%p61, %r48, 0;
	@%p61 bra 	$L__BB39_108;
	shr.u32 	%r154, %r16, 1;
	and.b32  	%r155, %r154, 496;
	mov.u32 	%r156, _ZZN3cub18CUB_300001_SM_10006detail6reduce28DeviceReduceSingleTileKernelINS2_10policy_hubIN4cuda3std3__45tupleIJblEEEjN6thrust24THRUST_300001_SM_1000_NS8cuda_cub9__find_if7functorIS9_EEE10Policy1000EPS9_SI_iSF_S9_S9_NS7_10__identityEEEvT0_T1_T2_T3_T4_T6_E12temp_storage;
	add.s32 	%r157, %r156, %r155;
	st.shared.u8 	[%r157+8], %rs311;
	st.shared.u64 	[%r157+16], %rd329;
$L__BB39_108:
	bar.sync 	0;
	setp.ne.s32 	%p62, %r16, 0;
	@%p62 bra 	$L__BB39_110;
	ld.shared.u8 	%rs161, [_ZZN3cub18CUB_300001_SM_10006detail6reduce28DeviceReduceSingleTileKernelINS2_10policy_hubIN4cuda3std3__45tupleIJblEEEjN6thrust24THRUST_300001_SM_1000_NS8cuda_cub9__find_if7functorIS9_EEE10Policy1000EPS9_SI_iSF_S9_S9_NS7_10__identityEEEvT0_T1_T2_T3_T4_T6_E12temp_storage+24];
	ld.shared.u64 	%rd202, [_ZZN3cub18CUB_300001_SM_10006detail6reduce28DeviceReduceSingleTileKernelINS2_10policy_hubIN4cuda3std3__45tupleIJblEEEjN6thrust24THRUST_300001_SM_1000_NS8cuda_cub9__find_if7functorIS9_EEE10Policy1000EPS9_SI_iSF_S9_S9_NS7_10__identityEEEvT0_T1_T2_T3_T4_T6_E12temp_storage+32];
	and.b16  	%rs162, %rs311, 255;
	setp.eq.s16 	%p63, %rs162, 0;
	setp.eq.s16 	%p64, %rs161, 0;
	min.s64 	%rd203, %rd202, %rd329;
	selp.b16 	%rs163, %rs311, 1, %p64;
	selp.b16 	%rs164, %rs161, %rs163, %p63;
	and.b16  	%rs165, %rs164, 255;
	selp.b64 	%rd204, %rd329, %rd203, %p64;
	selp.b64 	%rd205, %rd202, %rd204, %p63;
	ld.shared.u8 	%rs166, [_ZZN3cub18CUB_300001_SM_10006detail6reduce28DeviceReduceSingleTileKernelINS2_10policy_hubIN4cuda3std3__45tupleIJblEEEjN6thrust24THRUST_300001_SM_1000_NS8cuda_cub9__find_if7functorIS9_EEE10Policy1000EPS9_SI_iSF_S9_S9_NS7_10__identityEEEvT0_T1_T2_T3_T4_T6_E12temp_storage+40];
	ld.shared.u64 	%rd206, [_ZZN3cub18CUB_300001_SM_10006detail6reduce28DeviceReduceSingleTileKernelINS2_10policy_hubIN4cuda3std3__45tupleIJblEEEjN6thrust24THRUST_300001_SM_1000_NS8cuda_cub9__find_if7functorIS9_EEE10Policy1000EPS9_SI_iSF_S9_S9_NS7_10__identityEEEvT0_T1_T2_T3_T4_T6_E12temp_storage+48];
	setp.eq.s16 	%p65, %rs165, 0;
	setp.eq.s16 	%p66, %rs166, 0;
	min.s64 	%rd207, %rd206, %rd205;
	selp.b16 	%rs167, %rs164, 1, %p66;
	selp.b16 	%rs168, %rs166, %rs167, %p65;
	and.b16  	%rs169, %rs168, 255;
	selp.b64 	%rd208, %rd205, %rd207, %p66;
	selp.b64 	%rd209, %rd206, %rd208, %p65;
	ld.shared.u8 	%rs170, [_ZZN3cub18CUB_300001_SM_10006detail6reduce28DeviceReduceSingleTileKernelINS2_10policy_hubIN4cuda3std3__45tupleIJblEEEjN6thrust24THRUST_300001_SM_1000_NS8cuda_cub9__find_if7functorIS9_EEE10Policy1000EPS9_SI_iSF_S9_S9_NS7_10__identityEEEvT0_T1_T2_T3_T4_T6_E12temp_storage+56];
	ld.shared.u64 	%rd210, [_ZZN3cub18CUB_300001_SM_10006detail6reduce28DeviceReduceSingleTileKernelINS2_10policy_hubIN4cuda3std3__45tupleIJblEEEjN6thrust24THRUST_300001_SM_1000_NS8cuda_cub9__find_if7functorIS9_EEE10Policy1000EPS9_SI_iSF_S9_S9_NS7_10__identityEEEvT0_T1_T2_T3_T4_T6_E12temp_storage+64];
	setp.eq.s16 	%p67, %rs169, 0;
	setp.eq.s16 	%p68, %rs170, 0;
	min.s64 	%rd211, %rd210, %rd209;
	selp.b16 	%rs171, %rs168, 1, %p68;
	selp.b16 	%rs172, %rs170, %rs171, %p67;
	and.b16  	%rs173, %rs172, 255;
	selp.b64 	%rd212, %rd209, %rd211, %p68;
	selp.b64 	%rd213, %rd210, %rd212, %p67;
	ld.shared.u8 	%rs174, [_ZZN3cub18CUB_300001_SM_10006detail6reduce28DeviceReduceSingleTileKernelINS2_10policy_hubIN4cuda3std3__45tupleIJblEEEjN6thrust24THRUST_300001_SM_1000_NS8cuda_cub9__find_if7functorIS9_EEE10Policy1000EPS9_SI_iSF_S9_S9_NS7_10__identityEEEvT0_T1_T2_T3_T4_T6_E12temp_storage+72];
	ld.shared.u64 	%rd214, [_ZZN3cub18CUB_300001_SM_10006detail6reduce28DeviceReduceSingleTileKernelINS2_10policy_hubIN4cuda3std3__45tupleIJblEEEjN6thrust24THRUST_300001_SM_1000_NS8cuda_cub9__find_if7functorIS9_EEE10Policy1000EPS9_SI_iSF_S9_S9_NS7_10__identityEEEvT0_T1_T2_T3_T4_T6_E12temp_storage+80];
	setp.eq.s16 	%p69, %rs173, 0;
	setp.eq.s16 	%p70, %rs174, 0;
	min.s64 	%rd215, %rd214, %rd213;
	selp.b16 	%rs175, %rs172, 1, %p70;
	selp.b16 	%rs176, %rs174, %rs175, %p69;
	and.b16  	%rs177, %rs176, 255;
	selp.b64 	%rd216, %rd213, %rd215, %p70;
	selp.b64 	%rd217, %rd214, %rd216, %p69;
	ld.shared.u8 	%rs178, [_ZZN3cub18CUB_300001_SM_10006detail6reduce28DeviceReduceSingleTileKernelINS2_10policy_hubIN4cuda3std3__45tupleIJblEEEjN6thrust24THRUST_300001_SM_1000_NS8cuda_cub9__find_if7functorIS9_EEE10Policy1000EPS9_SI_iSF_S9_S9_NS7_10__identityEEEvT0_T1_T2_T3_T4_T6_E12temp_storage+88];
	ld.shared.u64 	%rd218, [_ZZN3cub18CUB_300001_SM_10006detail6reduce28DeviceReduceSingleTileKernelINS2_10policy_hubIN4cuda3std3__45tupleIJblEEEjN6thrust24THRUST_300001_SM_1000_NS8cuda_cub9__find_if7functorIS9_EEE10Policy1000EPS9_SI_iSF_S9_S9_NS7_10__identityEEEvT0_T1_T2_T3_T4_T6_E12temp_storage+96];
	setp.eq.s16 	%p71, %rs177, 0;
	setp.eq.s16 	%p72, %rs178, 0;
	min.s64 	%rd219, %rd218, %rd217;
	selp.b16 	%rs179, %rs176, 1, %p72;
	selp.b16 	%rs180, %rs178, %rs179, %p71;
	and.b16  	%rs181, %rs180, 255;
	selp.b64 	%rd220, %rd217, %rd219, %p72;
	selp.b64 	%rd221, %rd218, %rd220, %p71;
	ld.shared.u8 	%rs182, [_ZZN3cub18CUB_300001_SM_10006detail6reduce28DeviceReduceSingleTileKernelINS2_10policy_hubIN4cuda3std3__45tupleIJblEEEjN6thrust24THRUST_300001_SM_1000_NS8cuda_cub9__find_if7functorIS9_EEE10Policy1000EPS9_SI_iSF_S9_S9_NS7_10__identityEEEvT0_T1_T2_T3_T4_T6_E12temp_storage+104];
	ld.shared.u64 	%rd222, [_ZZN3cub18CUB_300001_SM_10006detail6reduce28DeviceReduceSingleTileKernelINS2_10policy_hubIN4cuda3std3__45tupleIJblEEEjN6thrust24THRUST_300001_SM_1000_NS8cuda_cub9__find_if7functorIS9_EEE10Policy1000EPS9_SI_iSF_S9_S9_NS7_10__identityEEEvT0_T1_T2_T3_T4_T6_E12temp_storage+112];
	setp.eq.s16 	%p73, %rs181, 0;
	setp.eq.s16 	%p74, %rs182, 0;
	min.s64 	%rd223, %rd222, %rd221;
	selp.b16 	%rs183, %rs180, 1, %p74;
	selp.b16 	%rs184, %rs182, %rs183, %p73;
	and.b16  	%rs185, %rs184, 255;
	selp.b64 	%rd224, %rd221, %rd223, %p74;
	selp.b64 	%rd225, %rd222, %rd224, %p73;
	ld.shared.u8 	%rs186, [_ZZN3cub18CUB_300001_SM_10006detail6reduce28DeviceReduceSingleTileKernelINS2_10policy_hubIN4cuda3std3__45tupleIJblEEEjN6thrust24THRUST_300001_SM_1000_NS8cuda_cub9__find_if7functorIS9_EEE10Policy1000EPS9_SI_iSF_S9_S9_NS7_10__identityEEEvT0_T1_T2_T3_T4_T6_E12temp_storage+120];
	ld.shared.u64 	%rd226, [_ZZN3cub18CUB_300001_SM_10006detail6reduce28DeviceReduceSingleTileKernelINS2_10policy_hubIN4cuda3std3__45tupleIJblEEEjN6thrust24THRUST_300001_SM_1000_NS8cuda_cub9__find_if7functorIS9_EEE10Policy1000EPS9_SI_iSF_S9_S9_NS7_10__identityEEEvT0_T1_T2_T3_T4_T6_E12temp_storage+128];
	setp.eq.s16 	%p75, %rs185, 0;
	setp.eq.s16 	%p76, %rs186, 0;
	min.s64 	%rd227, %rd226, %rd225;
	selp.b16 	%rs187, %rs184, 1, %p76;
	selp.b16 	%rs311, %rs186, %rs187, %p75;
	selp.b64 	%rd228, %rd225, %rd227, %p76;
	selp.b64 	%rd329, %rd226, %rd228, %p75;
$L__BB39_110:
	mov.u32 	%r391, %tid.x;
	setp.ne.s32 	%p184, %r391, 0;
	@%p184 bra 	$L__BB39_112;
	setp.eq.s16 	%p185, %rs82, 0;
	and.b16  	%rs302, %rs311, 255;
	setp.eq.s16 	%p186, %rs302, 0;
	min.s64 	%rd319, %rd329, %rd106;
	selp.b16 	%rs303, %rs82, 1, %p186;
	selp.b16 	%rs304, %rs311, %rs303, %p185;
	selp.b64 	%rd320, %rd106, %rd319, %p186;
	selp.b64 	%rd321, %rd329, %rd320, %p185;
	st.global.u8 	[%rd1], %rs304;
	st.global.u64 	[%rd1+8], %rd321;
$L__BB39_112:
	ret;

}
	// .globl	_ZN3cub18CUB_300001_SM_10006detail6reduce28DeviceReduceSingleTileKernelINS2_10policy_hubIN4cuda3std3__45tupleIJblEEEyN6thrust24THRUST_300001_SM_1000_NS8cuda_cub9__find_if7functorIS9_EEE10Policy1000ENSB_12zip_iteratorINS8_IJNSD_26transform_input_iterator_tIbNSB_6detail15normal_iteratorINSB_10device_ptrIbEEEENSK_10functional5actorINSP_9compositeIJNSP_16operator_adaptorINS7_8equal_toIvEEEENSQ_INSP_8argumentILj0EEEEENSQ_INSP_5valueIbEEEEEEEEEEENSB_17counting_iteratorIlNSB_11use_defaultES16_S16_EEEEEEEPS9_ySF_S9_S9_NS7_10__identityEEEvT0_T1_T2_T3_T4_T6_
.visible .entry _ZN3cub18CUB_300001_SM_10006detail6reduce28DeviceReduceSingleTileKernelINS2_10policy_hubIN4cuda3std3__45tupleIJblEEEyN6thrust24THRUST_300001_SM_1000_NS8cuda_cub9__find_if7functorIS9_EEE10Policy1000ENSB_12zip_iteratorINS8_IJNSD_26transform_input_iterator_tIbNSB_6detail15normal_iteratorINSB_10device_ptrIbEEEENSK_10functional5actorINSP_9compositeIJNSP_16operator_adaptorINS7_8equal_toIvEEEENSQ_INSP_8argumentILj0EEEEENSQ_INSP_5valueIbEEEEEEEEEEENSB_17counting_iteratorIlNSB_11use_defaultES16_S16_EEEEEEEPS9_ySF_S9_S9_NS7_10__identityEEEvT0_T1_T2_T3_T4_T6_(
	.param .align 8 .b8 _ZN3cub18CUB_300001_SM_10006detail6reduce28DeviceReduceSingleTileKernelINS2_10policy_hubIN4cuda3std3__45tupleIJblEEEyN6thrust24THRUST_300001_SM_1000_NS8cuda_cub9__find_if7functorIS9_EEE10Policy1000ENSB_12zip_iteratorINS8_IJNSD_26transform_input_iterator_tIbNSB_6detail15normal_iteratorINSB_10device_ptrIbEEEENSK_10functional5actorINSP_9compositeIJNSP_16operator_adaptorINS7_8equal_toIvEEEENSQ_INSP_8argumentILj0EEEEENSQ_INSP_5valueIbEEEEEEEEEEENSB_17counting_iteratorIlNSB_11use_defaultES16_S16_EEEEEEEPS9_ySF_S9_S9_NS7_10__identityEEEvT0_T1_T2_T3_T4_T6__param_0[24],
	.param .u64 .ptr .align 1 _ZN3cub18CUB_300001_SM_10006detail6reduce28DeviceReduceSingleTileKernelINS2_10policy_hubIN4cuda3std3__45tupleIJblEEEyN6thrust24THRUST_300001_SM_1000_NS8cuda_cub9__find_if7functorIS9_EEE10Policy1000ENSB_12zip_iteratorINS8_IJNSD_26transform_input_iterator_tIbNSB_6detail15normal_iteratorINSB_10device_ptrIbEEEENSK_10functional5actorINSP_9compositeIJNSP_16operator_adaptorINS7_8equal_toIvEEEENSQ_INSP_8argumentILj0EEEEENSQ_INSP_5valueIbEEEEEEEEEEENSB_17counting_iteratorIlNSB_11use_defaultES16_S16_EEEEEEEPS9_ySF_S9_S9_NS7_10__identityEEEvT0_T1_T2_T3_T4_T6__param_1,
	.param .u64 _ZN3cub18CUB_300001_SM_10006detail6reduce28DeviceReduceSingleTileKernelINS2_10policy_hubIN4cuda3std3__45tupleIJblEEEyN6thrust24THRUST_300001_SM_1000_NS8cuda_cub9__find_if7functorIS9_EEE10Policy1000ENSB_12zip_iteratorINS8_IJNSD_26transform_input_iterator_tIbNSB_6detail15normal_iteratorINSB_10device_ptrIbEEEENSK_10functional5actorINSP_9compositeIJNSP_16operator_adaptorINS7_8equal_toIvEEEENSQ_INSP_8argumentILj0EEEEENSQ_INSP_5valueIbEEEEEEEEEEENSB_17counting_iteratorIlNSB_11use_defaultES16_S16_EEEEEEEPS9_ySF_S9_S9_NS7_10__identityEEEvT0_T1_T2_T3_T4_T6__param_2,
	.param .align 1 .b8 _ZN3cub18CUB_300001_SM_10006detail6reduce28DeviceReduceSingleTileKernelINS2_10policy_hubIN4cuda3std3__45tupleIJblEEEyN6thrust24THRUST_300001_SM_1000_NS8cuda_cub9__find_if7functorIS9_EEE10Policy1000ENSB_12zip_iteratorINS8_IJNSD_26transform_input_iterator_tIbNSB_6detail15normal_iteratorINSB_10device_ptrIbEEEENSK_10functional5actorINSP_9compositeIJNSP_16operator_adaptorINS7_8equal_toIvEEEENSQ_INSP_8argumentILj0EEEEENSQ_INSP_5valueIbEEEEEEEEEEENSB_17counting_iteratorIlNSB_11use_defaultES16_S16_EEEEEEEPS9_ySF_S9_S9_NS7_10__identityEEEvT0_T1_T2_T3_T4_T6__param_3[1],
	.param .align 8 .b8 _ZN3cub18CUB_300001_SM_10006detail6reduce28DeviceReduceSingleTileKernelINS2_10policy_hubIN4cuda3std3__45tupleIJblEEEyN6thrust24THRUST_300001_SM_1000_NS8cuda_cub9__find_if7functorIS9_EEE10Policy1000ENSB_12zip_iteratorINS8_IJNSD_26transform_input_iterator_tIbNSB_6detail15normal_iteratorINSB_10device_ptrIbEEEENSK_10functional5actorINSP_9compositeIJNSP_16operator_adaptorINS7_8equal_toIvEEEENSQ_INSP_8argumentILj0EEEEENSQ_INSP_5valueIbEEEEEEEEEEENSB_17counting_iteratorIlNSB_11use_defaultES16_S16_EEEEEEEPS9_ySF_S9_S9_NS7_10__identityEEEvT0_T1_T2_T3_T4_T6__param_4[16],
	.param .align 1 .b8 _ZN3cub18CUB_300001_SM_10006detail6reduce28DeviceReduceSingleTileKernelINS2_10policy_hubIN4cuda3std3__45tupleIJblEEEyN6thrust24THRUST_300001_SM_1000_NS8cuda_cub9__find_if7functorIS9_EEE10Policy1000ENSB_12zip_iteratorINS8_IJNSD_26transform_input_iterator_tIbNSB_6detail15normal_iteratorINSB_10device_ptrIbEEEENSK_10functional5actorINSP_9compositeIJNSP_16operator_adaptorINS7_8equal_toIvEEEENSQ_INSP_8argumentILj0EEEEENSQ_INSP_5valueIbEEEEEEEEEEENSB_17counting_iteratorIlNSB_11use_defaultES16_S16_EEEEEEEPS9_ySF_S9_S9_NS7_10__identityEEEvT0_T1_T2_T3_T4_T6__param_5[1]
)
.maxntid 256
.minnctapersm 1
{
	.reg .pred 	%p<329>;
	.reg .b16 	%rs<468>;
	.reg .b32 	%r<424>;
	.reg .b64 	%rd<426>;
	// demoted variable
	.shared .align 8 .b8 _ZZN3cub18CUB_300001_SM_10006detail6reduce28DeviceReduceSingleTileKernelINS2_10policy_hubIN4cuda3std3__45tupleIJblEEEyN6thrust24THRUST_300001_SM_1000_NS8cuda_cub9__find_if7functorIS9_EEE10Policy1000ENSB_12zip_iteratorINS8_IJNSD_26transform_input_iterator_tIbNSB_6detail15normal_iteratorINSB_10device_ptrIbEEEENSK_10functional5actorINSP_9compositeIJNSP_16operator_adaptorINS7_8equal_toIvEEEENSQ_INSP_8argumentILj0EEEEENSQ_INSP_5valueIbEEEEEEEEEEENSB_17counting_iteratorIlNSB_11use_defaultES16_S16_EEEEEEEPS9_ySF_S9_S9_NS7_10__identityEEEvT0_T1_T2_T3_T4_T6_E12temp_storage[152];
	ld.param.u32 	%r41, [_ZN3cub18CUB_300001_SM_10006detail6reduce28DeviceReduceSingleTileKernelINS2_10policy_hubIN4cuda3std3__45tupleIJblEEEyN6thrust24THRUST_300001_SM_1000_NS8cuda_cub9__find_if7functorIS9_EEE10Policy1000ENSB_12zip_iteratorINS8_IJNSD_26transform_input_iterator_tIbNSB_6detail15normal_iteratorINSB_10device_ptrIbEEEENSK_10functional5actorINSP_9compositeIJNSP_16operator_adaptorINS7_8equal_toIvEEEENSQ_INSP_8argumentILj0EEEEENSQ_INSP_5valueIbEEEEEEEEEEENSB_17counting_iteratorIlNSB_11use_defaultES16_S16_EEEEEEEPS9_ySF_S9_S9_NS7_10__identityEEEvT0_T1_T2_T3_T4_T6__param_0+8];
	bfe.u32 	%r43, %r41, 16, 8;
	cvt.u16.u32 	%rs95, %r43;
	ld.param.u64 	%rd119, [_ZN3cub18CUB_300001_SM_10006detail6reduce28DeviceReduceSingleTileKernelINS2_10policy_hubIN4cuda3std3__45tupleIJblEEEyN6thrust24THRUST_300001_SM_1000_NS8cuda_cub9__find_if7functorIS9_EEE10Policy1000ENSB_12zip_iteratorINS8_IJNSD_26transform_input_iterator_tIbNSB_6detail15normal_iteratorINSB_10device_ptrIbEEEENSK_10functional5actorINSP_9compositeIJNSP_16operator_adaptorINS7_8equal_toIvEEEENSQ_INSP_8argumentILj0EEEEENSQ_INSP_5valueIbEEEEEEEEEEENSB_17counting_iteratorIlNSB_11use_defaultES16_S16_EEEEEEEPS9_ySF_S9_S9_NS7_10__identityEEEvT0_T1_T2_T3_T4_T6__param_4+8];
	ld.param.u64 	%rd117, [_ZN3cub18CUB_300001_SM_10006detail6reduce28DeviceReduceSingleTileKernelINS2_10policy_hubIN4cuda3std3__45tupleIJblEEEyN6thrust24THRUST_300001_SM_1000_NS8cuda_cub9__find_if7functorIS9_EEE10Policy1000ENSB_12zip_iteratorINS8_IJNSD_26transform_input_iterator_tIbNSB_6detail15normal_iteratorINSB_10device_ptrIbEEEENSK_10functional5actorINSP_9compositeIJNSP_16operator_adaptorINS7_8equal_toIvEEEENSQ_INSP_8argumentILj0EEEEENSQ_INSP_5valueIbEEEEEEEEEEENSB_17counting_iteratorIlNSB_11use_defaultES16_S16_EEEEEEEPS9_ySF_S9_S9_NS7_10__identityEEEvT0_T1_T2_T3_T4_T6__param_0+16];
	ld.param.u64 	%rd116, [_ZN3cub18CUB_300001_SM_10006detail6reduce28DeviceReduceSingleTileKernelINS2_10policy_hubIN4cuda3std3__45tupleIJblEEEyN6thrust24THRUST_300001_SM_1000_NS8cuda_cub9__find_if7functorIS9_EEE10Policy1000ENSB_12zip_iteratorINS8_IJNSD_26transform_input_iterator_tIbNSB_6detail15normal_iteratorINSB_10device_ptrIbEEEENSK_10functional5actorINSP_9compositeIJNSP_16operator_adaptorINS7_8equal_toIvEEEENSQ_INSP_8argumentILj0EEEEENSQ_INSP_5valueIbEEEEEEEEEEENSB_17counting_iteratorIlNSB_11use_defaultES16_S16_EEEEEEEPS9_ySF_S9_S9_NS7_10__identityEEEvT0_T1_T2_T3_T4_T6__param_0];
	ld.param.u64 	%rd120, [_ZN3cub18CUB_300001_SM_10006detail6reduce28DeviceReduceSingleTileKernelINS2_10policy_hubIN4cuda3std3__45tupleIJblEEEyN6thrust24THRUST_300001_SM_1000_NS8cuda_cub9__find_if7functorIS9_EEE10Policy1000ENSB_12zip_iteratorINS8_IJNSD_26transform_input_iterator_tIbNSB_6detail15normal_iteratorINSB_10device_ptrIbEEEENSK_10functional5actorINSP_9compositeIJNSP_16operator_adaptorINS7_8equal_toIvEEEENSQ_INSP_8argumentILj0EEEEENSQ_INSP_5valueIbEEEEEEEEEEENSB_17counting_iteratorIlNSB_11use_defaultES16_S16_EEEEEEEPS9_ySF_S9_S9_NS7_10__identityEEEvT0_T1_T2_T3_T4_T6__param_1];
	ld.param.u64 	%rd118, [_ZN3cub18CUB_300001_SM_10006detail6reduce28DeviceReduceSingleTileKernelINS2_10policy_hubIN4cuda3std3__45tupleIJblEEEyN6thrust24THRUST_300001_SM_1000_NS8cuda_cub9__find_if7functorIS9_EEE10Policy1000ENSB_12zip_iteratorINS8_IJNSD_26transform_input_iterator_tIbNSB_6detail15normal_iteratorINSB_10device_ptrIbEEEENSK_10functional5actorINSP_9compositeIJNSP_16operator_adaptorINS7_8equal_toIvEEEENSQ_INSP_8argumentILj0EEEEENSQ_INSP_5valueIbEEEEEEEEEEENSB_17counting_iteratorIlNSB_11use_defaultES16_S16_EEEEEEEPS9_ySF_S9_S9_NS7_10__identityEEEvT0_T1_T2_T3_T4_T6__param_2];
	ld.param.u8 	%rs101, [_ZN3cub18CUB_300001_SM_10006detail6reduce28DeviceReduceSingleTileKernelINS2_10policy_hubIN4cuda3std3__45tupleIJblEEEyN6thrust24THRUST_300001_SM_1000_NS8cuda_cub9__find_if7functorIS9_EEE10Policy1000ENSB_12zip_iteratorINS8_IJNSD_26transform_input_iterator_tIbNSB_6detail15normal_iteratorINSB_10device_ptrIbEEEENSK_10functional5actorINSP_9compositeIJNSP_16operator_adaptorINS7_8equal_toIvEEEENSQ_INSP_8argumentILj0EEEEENSQ_INSP_5valueIbEEEEEEEEEEENSB_17counting_iteratorIlNSB_11use_defaultES16_S16_EEEEEEEPS9_ySF_S9_S9_NS7_10__identityEEEvT0_T1_T2_T3_T4_T6__param_4];
	cvta.to.global.u64 	%rd1, %rd120;
	setp.ne.s64 	%p1, %rd118, 0;
	@%p1 bra 	$L__BB40_3;
	mov.u32 	%r412, %tid.x;
	setp.ne.s32 	%p328, %r412, 0;
	@%p328 bra 	$L__BB40_122;
	st.global.u8 	[%rd1], %rs101;
	st.global.u64 	[%rd1+8], %rd119;
	bra.uni 	$L__BB40_122;
$L__BB40_3:
	cvta.to.global.u64 	%rd2, %rd116;
	setp.gt.u64 	%p2, %rd118, 1023;
	@%p2 bra 	$L__BB40_80;
	cvt.u32.u64 	%r1, %rd118;
	mov.u32 	%r2, %tid.x;
	setp.ge.u32 	%p149, %r2, %r1;
	mov.b16 	%rs436, 0;
	mov.b64 	%rd392, 0;
	mov.u32 	%r416, %r2;
	@%p149 bra 	$L__BB40_6;
	cvt.u64.u32 	%rd259, %r2;
	add.s64 	%rd260, %rd2, %rd259;
	add.s64 	%rd392, %rd117, %rd259;
	ld.global.u8 	%rs255, [%rd260];
	and.b16  	%rs256, %rs95, 255;
	setp.eq.s16 	%p150, %rs255, %rs256;
	selp.u16 	%rs436, 1, 0, %p150;
	add.s32 	%r416, %r2, 256;
$L__BB40_6:
	setp.ge.u32 	%p151, %r416, %r1;
	@%p151 bra 	$L__BB40_18;
	not.b32 	%r174, %r416;
	add.s32 	%r5, %r174, %r1;
	shr.u32 	%r175, %r5, 8;
	add.s32 	%r6, %r175, 1;
	and.b32  	%r7, %r6, 7;
	setp.lt.u32 	%p152, %r5, 1792;
	@%p152 bra 	$L__BB40_10;
	and.b32  	%r176, %r6, 33554424;
	neg.s32 	%r414, %r176;
	and.b16  	%rs259, %rs95, 255;
$L__BB40_9:
	.pragma "nounroll";
	cvt.u64.u32 	%rd262, %r416;
	add.s64 	%rd263, %rd2, %rd262;
	add.s64 	%rd264, %rd117, %rd262;
	ld.global.u8 	%rs258, [%rd263];
	setp.eq.s16 	%p153, %rs258, %rs259;
	selp.u16 	%rs260, 1, 0, %p153;
	and.b16  	%rs261, %rs436, 255;
	setp.ne.s16 	%p155, %rs261, 0;
	and.pred  	%p156, %p155, %p153;
	min.s64 	%rd265, %rd264, %rd392;
	setp.eq.s16 	%p157, %rs261, 0;
	selp.b64 	%rd266, %rd264, %rd392, %p157;
	selp.b16 	%rs262, %rs260, %rs436, %p157;
	selp.b64 	%rd267, %rd265, %rd266, %p156;
	selp.b16 	%rs263, 1, %rs262, %p156;
	and.b16  	%rs264, %rs263, 255;
	add.s64 	%rd268, %rd264, 256;
	ld.global.u8 	%rs265, [%rd263+256];
	setp.eq.s16 	%p158, %rs265, %rs259;
	selp.u16 	%rs266, 1, 0, %p158;
	setp.ne.s16 	%p160, %rs264, 0;
	and.pred  	%p161, %p160, %p158;
	min.s64 	%rd269, %rd268, %rd267;
	setp.eq.s16 	%p162, %rs264, 0;
	selp.b64 	%rd270, %rd268, %rd267, %p162;
	selp.b16 	%rs267, %rs266, %rs263, %p162;
	selp.b64 	%rd271, %rd269, %rd270, %p161;
	selp.b16 	%rs268, 1, %rs267, %p161;
	and.b16  	%rs269, %rs268, 255;
	add.s64 	%rd272, %rd264, 512;
	ld.global.u8 	%rs270, [%rd263+512];
	setp.eq.s16 	%p163, %rs270, %rs259;
	selp.u16 	%rs271, 1, 0, %p163;
	setp.ne.s16 	%p165, %rs269, 0;
	and.pred  	%p166, %p165, %p163;
	min.s64 	%rd273, %rd272, %rd271;
	setp.eq.s16 	%p167, %rs269, 0;
	selp.b64 	%rd274, %rd272, %rd271, %p167;
	selp.b16 	%rs272, %rs271, %rs268, %p167;
	selp.b64 	%rd275, %rd273, %rd274, %p166;
	selp.b16 	%rs273, 1, %rs272, %p166;
	and.b16  	%rs274, %rs273, 255;
	add.s64 	%rd276, %rd264, 768;
	ld.global.u8 	%rs275, [%rd263+768];
	setp.eq.s16 	%p168, %rs275, %rs259;
	selp.u16 	%rs276, 1, 0, %p168;
	setp.ne.s16 	%p170, %rs274, 0;
	and.pred  	%p171, %p170, %p168;
	min.s64 	%rd277, %rd276, %rd275;
	setp.eq.s16 	%p172, %rs274, 0;
	selp.b64 	%rd278, %rd276, %rd275, %p172;
	selp.b16 	%rs277, %rs276, %rs273, %p172;
	selp.b64 	%rd279, %rd277, %rd278, %p171;
	selp.b16 	%rs278, 1, %rs277, %p171;
	and.b16  	%rs279, %rs278, 255;
	add.s64 	%rd280, %rd264, 1024;
	ld.global.u8 	%rs280, [%rd263+1024];
	setp.eq.s16 	%p173, %rs280, %rs259;
	selp.u16 	%rs281, 1, 0, %p173;
	setp.ne.s16 	%p175, %rs279, 0;
	and.pred  	%p176, %p175, %p173;
	min.s64 	%rd281, %rd280, %rd279;
	setp.eq.s16 	%p177, %rs279, 0;
	selp.b64 	%rd282, %rd280, %rd279, %p177;
	selp.b16 	%rs282, %rs281, %rs278, %p177;
	selp.b64 	%rd283, %rd281, %rd282, %p176;
	selp.b16 	%rs283, 1, %rs282, %p176;
	and.b16  	%rs284, %rs283, 255;
	add.s64 	%rd284, %rd264, 1280;
	ld.global.u8 	%rs285, [%rd263+1280];
	setp.eq.s16 	%p178, %rs285, %rs259;
	selp.u16 	%rs286, 1, 0, %p178;
	setp.ne.s16 	%p180, %rs284, 0;
	and.pred  	%p181, %p180, %p178;
	min.s64 	%rd285, %rd284, %rd283;
	setp.eq.s16 	%p182, %rs284, 0;
	selp.b64 	%rd286, %rd284, %rd283, %p182;
	selp.b16 	%rs287, %rs286, %rs283, %p182;
	selp.b64 	%rd287, %rd285, %rd286, %p181;
	selp.b16 	%rs288, 1, %rs287, %p181;
	and.b16  	%rs289, %rs288, 255;
	add.s64 	%rd288, %rd264, 1536;
	ld.global.u8 	%rs290, [%rd263+1536];
	setp.eq.s16 	%p183, %rs290, %rs259;
	selp.u16 	%rs291, 1, 0, %p183;
	setp.ne.s16 	%p185, %rs289, 0;
	and.pred  	%p186, %p185, %p183;
	min.s64 	%rd289, %rd288, %rd287;
	setp.eq.s16 	%p187, %rs289, 0;
	selp.b64 	%rd290, %rd288, %rd287, %p187;
	selp.b16 	%rs292, %rs291, %rs288, %p187;
	selp.b64 	%rd291, %rd289, %rd290, %p186;
	selp.b16 	%rs293, 1, %rs292, %p186;
	and.b16  	%rs294, %rs293, 255;
	add.s64 	%rd292, %rd264, 1792;
	ld.global.u8 	%rs295, [%rd263+1792];
	setp.eq.s16 	%p188, %rs295, %rs259;
	selp.u16 	%rs296, 1, 0, %p188;
	setp.ne.s16 	%p190, %rs294, 0;
	and.pred  	%p191, %p190, %p188;
	min.s64 	%rd293, %rd292, %rd291;
	setp.eq.s16 	%p192, %rs294, 0;
	selp.b64 	%rd294, %rd292, %rd291, %p192;
	selp.b16 	%rs297, %rs296, %rs293, %p192;
	selp.b64 	%rd392, %rd293, %rd294, %p191;
	selp.b16 	%rs436, 1, %rs297, %p191;
	add.s32 	%r416, %r416, 2048;
	add.s32 	%r414, %r414, 8;
	setp.ne.s32 	%p193, %r414, 0;
	@%p193 bra 	$L__BB40_9;
$L__BB40_10:
	setp.eq.s32 	%p194, %r7, 0;
	@%p194 bra 	$L__BB40_18;
	setp.lt.u32 	%p195, %r7, 4;
	@%p195 bra 	$L__BB40_13;
	cvt.u64.u32 	%rd296, %r416;
	add.s64 	%rd297, %rd2, %rd296;
	add.s64 	%rd298, %rd117, %rd296;
	ld.global.u8 	%rs299, [%rd297];
	and.b16  	%rs300, %rs95, 255;
	setp.eq.s16 	%p196, %rs299, %rs300;
	selp.u16 	%rs301, 1, 0, %p196;
	and.b16  	%rs302, %rs436, 255;
	setp.ne.s16 	%p198, %rs302, 0;
	and.pred  	%p199, %p198, %p196;
	min.s64 	%rd299, %rd298, %rd392;
	setp.eq.s16 	%p200, %rs302, 0;
	selp.b64 	%rd300, %rd298, %rd392, %p200;
	selp.b16 	%rs303, %rs301, %rs436, %p200;
	selp.b64 	%rd301, %rd299, %rd300, %p199;
	selp.b16 	%rs304, 1, %rs303, %p199;
	and.b16  	%rs305, %rs304, 255;
	add.s32 	%r177, %r416, 256;
	cvt.u64.u32 	%rd302, %r177;
	add.s64 	%rd303, %rd117, %rd302;
	ld.global.u8 	%rs306, [%rd297+256];
	setp.eq.s16 	%p201, %rs306, %rs300;
	selp.u16 	%rs307, 1, 0, %p201;
	setp.ne.s16 	%p203, %rs305, 0;
	and.pred  	%p204, %p203, %p201;
	min.s64 	%rd304, %rd303, %rd301;
	setp.eq.s16 	%p205, %rs305, 0;
	selp.b64 	%rd305, %rd303, %rd301, %p205;
	selp.b16 	%rs308, %rs307, %rs304, %p205;
	selp.b64 	%rd306, %rd304, %rd305, %p204;
	selp.b16 	%rs309, 1, %rs308, %p204;
	and.b16  	%rs310, %rs309, 255;
	add.s32 	%r178, %r416, 512;
	cvt.u64.u32 	%rd307, %r178;
	add.s64 	%rd308, %rd117, %rd307;
	ld.global.u8 	%rs311, [%rd297+512];
	setp.eq.s16 	%p206, %rs311, %rs300;
	selp.u16 	%rs312, 1, 0, %p206;
	setp.ne.s16 	%p208, %rs310, 0;
	and.pred  	%p209, %p208, %p206;
	min.s64 	%rd309, %rd308, %rd306;
	setp.eq.s16 	%p210, %rs310, 0;
	selp.b64 	%rd310, %rd308, %rd306, %p210;
	selp.b16 	%rs313, %rs312, %rs309, %p210;
	selp.b64 	%rd311, %rd309, %rd310, %p209;
	selp.b16 	%rs314, 1, %rs313, %p209;
	and.b16  	%rs315, %rs314, 255;
	add.s32 	%r179, %r416, 768;
	cvt.u64.u32 	%rd312, %r179;
	add.s64 	%rd313, %rd117, %rd312;
	ld.global.u8 	%rs316, [%rd297+768];
	setp.eq.s16 	%p211, %rs316, %rs300;
	selp.u16 	%rs317, 1, 0, %p211;
	setp.ne.s16 	%p213, %rs315, 0;
	and.pred  	%p214, %p213, %p211;
	min.s64 	%rd314, %rd313, %rd311;
	setp.eq.s16 	%p215, %rs315, 0;
	selp.b64 	%rd315, %rd313, %rd311, %p215;
	selp.b16 	%rs318, %rs317, %rs314, %p215;
	selp.b64 	%rd392, %rd314, %rd315, %p214;
	selp.b16 	%rs436, 1, %rs318, %p214;
	add.s32 	%r416, %r416, 1024;
$L__BB40_13:
	and.b32  	%r180, %r6, 3;
	setp.eq.s32 	%p216, %r180, 0;
	@%p216 bra 	$L__BB40_18;
	setp.eq.s32 	%p217, %r180, 1;
	@%p217 bra 	$L__BB40_16;
	cvt.u64.u32 	%rd317, %r416;
	add.s64 	%rd318, %rd2, %rd317;
	add.s64 	%rd319, %rd117, %rd317;
	ld.global.u8 	%rs320, [%rd318];
	and.b16  	%rs321, %rs95, 255;
	setp.eq.s16 	%p218, %rs320, %rs321;
	selp.u16 	%rs322, 1, 0, %p218;
	and.b16  	%rs323, %rs436, 255;
	setp.ne.s16 	%p220, %rs323, 0;
	and.pred  	%p221, %p220, %p218;
	min.s64 	%rd320, %rd319, %rd392;
	setp.eq.s16 	%p222, %rs323, 0;
	selp.b64 	%rd321, %rd319, %rd392, %p222;
	selp.b16 	%rs324, %rs322, %rs436, %p222;
	selp.b64 	%rd322, %rd320, %rd321, %p221;
	selp.b16 	%rs325, 1, %rs324, %p221;
	and.b16  	%rs326, %rs325, 255;
	add.s32 	%r181, %r416, 256;
	cvt.u64.u32 	%rd323, %r181;
	add.s64 	%rd324, %rd117, %rd323;
	ld.global.u8 	%rs327, [%rd318+256];
	setp.eq.s16 	%p223, %rs327, %rs321;
	selp.u16 	%rs328, 1, 0, %p223;
	setp.ne.s16 	%p225, %rs326, 0;
	and.pred  	%p226, %p225, %p223;
	min.s64 	%rd325, %rd324, %rd322;
	setp.eq.s16 	%p227, %rs326, 0;
	selp.b64 	%rd326, %rd324, %rd322, %p227;
	selp.b16 	%rs329, %rs328, %rs325, %p227;
	selp.b64 	%rd392, %rd325, %rd326, %p226;
	selp.b16 	%rs436, 1, %rs329, %p226;
	add.s32 	%r416, %r416, 512;
$L__BB40_16:
	and.b32  	%r182, %r5, 256;
	setp.ne.s32 	%p228, %r182, 0;
	@%p228 bra 	$L__BB40_18;
	cvt.u64.u32 	%rd327, %r416;
	add.s64 	%rd328, %rd2, %rd327;
	add.s64 	%rd329, %rd117, %rd327;
	ld.global.u8 	%rs330, [%rd328];
	and.b16  	%rs331, %rs95, 255;
	setp.eq.s16 	%p229, %rs330, %rs331;
	selp.u16 	%rs332, 1, 0, %p229;
	and.b16  	%rs333, %rs436, 255;
	setp.ne.s16 	%p231, %rs333, 0;
	and.pred  	%p232, %p231, %p229;
	min.s64 	%rd330, %rd329, %rd392;
	setp.eq.s16 	%p233, %rs333, 0;
	selp.b64 	%rd331, %rd329, %rd392, %p233;
	selp.b16 	%rs334, %rs332, %rs436, %p233;
	selp.b64 	%rd392, %rd330, %rd331, %p232;
	selp.b16 	%rs436, 1, %rs334, %p232;
$L__BB40_18:
	setp.lt.u64 	%p234, %rd118, 256;
	@%p234 bra 	$L__BB40_43;
	// begin inline asm
	mov.u32 %r301, %laneid;
	// end inline asm
	cvt.u32.u16 	%r322, %rs436;
	and.b32  	%r303, %r322, 255;
	mov.b32 	%r319, 1;
	mov.b32 	%r320, 31;
	mov.b32 	%r321, -1;
	// begin inline asm
	shfl.sync.down.b32 %r302, %r303, %r319, %r320, %r321;
	// end inline asm
	// begin inline asm
	shfl.sync.down.b32 %r307, %r308, %r319, %r320, %r321;
	// end inline asm
	mov.b64 	{%r313, %r318}, %rd392;
	// begin inline asm
	shfl.sync.down.b32 %r312, %r313, %r319, %r320, %r321;
	// end inline asm
	// begin inline asm
	shfl.sync.down.b32 %r317, %r318, %r319, %r320, %r321;
	// end inline asm
	mov.b64 	%rd18, {%r312, %r317};
	cvt.u16.u32 	%rs16, %r302;
	setp.gt.s32 	%p284, %r301, 30;
	@%p284 bra 	$L__BB40_23;
	and.b16  	%rs376, %rs436, 255;
	setp.eq.s16 	%p285, %rs376, 0;
	and.b16  	%rs377, %rs16, 255;
	setp.eq.s16 	%p286, %rs377, 0;
	or.pred  	%p287, %p285, %p286;
	@%p287 bra 	$L__BB40_22;
	min.s64 	%rd392, %rd18, %rd392;
	mov.b16 	%rs436, 1;
	bra.uni 	$L__BB40_23;
$L__BB40_22:
	setp.eq.s16 	%p288, %rs376, 0;
	selp.b64 	%rd392, %rd18, %rd392, %p288;
	selp.b16 	%rs436, %rs16, %rs436, %p288;
$L__BB40_23:
	cvt.u32.u16 	%r343, %rs436;
	and.b32  	%r324, %r343, 255;
	mov.b32 	%r340, 2;
	mov.b32 	%r341, 31;
	mov.b32 	%r342, -1;
	// begin inline asm
	shfl.sync.down.b32 %r323, %r324, %r340, %r341, %r342;
	// end inline asm
	// begin inline asm
	shfl.sync.down.b32 %r328, %r329, %r340, %r341, %r342;
	// end inline asm
	mov.b64 	{%r334, %r339}, %rd392;
	// begin inline asm
	shfl.sync.down.b32 %r333, %r334, %r340, %r341, %r342;
	// end inline asm
	// begin inline asm
	shfl.sync.down.b32 %r338, %r339, %r340, %r341, %r342;
	// end inline asm
	mov.b64 	%rd22, {%r333, %r338};
	cvt.u16.u32 	%rs19, %r323;
	setp.gt.s32 	%p289, %r301, 29;
	@%p289 bra 	$L__BB40_27;
	and.b16  	%rs380, %rs436, 255;
	setp.eq.s16 	%p290, %rs380, 0;
	and.b16  	%rs381, %rs19, 255;
	setp.eq.s16 	%p291, %rs381, 0;
	or.pred  	%p292, %p290, %p291;
	@%p292 bra 	$L__BB40_26;
	min.s64 	%rd392, %rd22, %rd392;
	mov.b16 	%rs436, 1;
	bra.uni 	$L__BB40_27;
$L__BB40_26:
	setp.eq.s16 	%p293, %rs380, 0;
	selp.b64 	%rd392, %rd22, %rd392, %p293;
	selp.b16 	%rs436, %rs19, %rs436, %p293;
$L__BB40_27:
	cvt.u32.u16 	%r364, %rs436;
	and.b32  	%r345, %r364, 255;
	mov.b32 	%r361, 4;
	mov.b32 	%r362, 31;
	mov.b32 	%r363, -1;
	// begin inline asm
	shfl.sync.down.b32 %r344, %r345, %r361, %r362, %r363;
	// end inline asm
	// begin inline asm
	shfl.sync.down.b32 %r349, %r350, %r361, %r362, %r363;
	// end inline asm
	mov.b64 	{%r355, %r360}, %rd392;
	// begin inline asm
	shfl.sync.down.b32 %r354, %r355, %r361, %r362, %r363;
	// end inline asm
	// begin inline asm
	shfl.sync.down.b32 %r359, %r360, %r361, %r362, %r363;
	// end inline asm
	mov.b64 	%rd26, {%r354, %r359};
	cvt.u16.u32 	%rs22, %r344;
	setp.gt.s32 	%p294, %r301, 27;
	@%p294 bra 	$L__BB40_31;
	and.b16  	%rs384, %rs436, 255;
	setp.eq.s16 	%p295, %rs384, 0;
	and.b16  	%rs385, %rs22, 255;
	setp.eq.s16 	%p296, %rs385, 0;
	or.pred  	%p297, %p295, %p296;
	@%p297 bra 	$L__BB40_30;
	min.s64 	%rd392, %rd26, %rd392;
	mov.b16 	%rs436, 1;
	bra.uni 	$L__BB40_31;
$L__BB40_30:
	setp.eq.s16 	%p298, %rs384, 0;
	selp.b64 	%rd392, %rd26, %rd392, %p298;
	selp.b16 	%rs436, %rs22, %rs436, %p298;
$L__BB40_31:
	cvt.u32.u16 	%r385, %rs436;
	and.b32  	%r366, %r385, 255;
	mov.b32 	%r382, 8;
	mov.b32 	%r383, 31;
	mov.b32 	%r384, -1;
	// begin inline asm
	shfl.sync.down.b32 %r365, %r366, %r382, %r383, %r384;
	// end inline asm
	// begin inline asm
	shfl.sync.down.b32 %r370, %r371, %r382, %r383, %r384;
	// end inline asm
	mov.b64 	{%r376, %r381}, %rd392;
	// begin inline asm
	shfl.sync.down.b32 %r375, %r376, %r382, %r383, %r384;
	// end inline asm
	// begin inline asm
	shfl.sync.down.b32 %r380, %r381, %r382, %r383, %r384;
	// end inline asm
	mov.b64 	%rd30, {%r375, %r380};
	cvt.u16.u32 	%rs25, %r365;
	setp.gt.s32 	%p299, %r301, 23;
	@%p299 bra 	$L__BB40_35;
	and.b16  	%rs388, %rs436, 255;
	setp.eq.s16 	%p300, %rs388, 0;
	and.b16  	%rs389, %rs25, 255;
	setp.eq.s16 	%p301, %rs389, 0;
	or.pred  	%p302, %p300, %p301;
	@%p302 bra 	$L__BB40_34;
	min.s64 	%rd392, %rd30, %rd392;
	mov.b16 	%rs436, 1;
	bra.uni 	$L__BB40_35;
$L__BB40_34:
	setp.eq.s16 	%p303, %rs388, 0;
	selp.b64 	%rd392, %rd30, %rd392, %p303;
	selp.b16 	%rs436, %rs25, %rs436, %p303;
$L__BB40_35:
	cvt.u32.u16 	%r406, %rs436;
	and.b32  	%r387, %r406, 255;
	mov.b32 	%r403, 16;
	mov.b32 	%r404, 31;
	mov.b32 	%r405, -1;
	// begin inline asm
	shfl.sync.down.b32 %r386, %r387, %r403, %r404, %r405;
	// end inline asm
	// begin inline asm
	shfl.sync.down.b32 %r391, %r392, %r403, %r404, %r405;
	// end inline asm
	mov.b64 	{%r397, %r402}, %rd392;
	// begin inline asm
	shfl.sync.down.b32 %r396, %r397, %r403, %r404, %r405;
	// end inline asm
	// begin inline asm
	shfl.sync.down.b32 %r401, %r402, %r403, %r404, %r405;
	// end inline asm
	mov.b64 	%rd34, {%r396, %r401};
	cvt.u16.u32 	%rs28, %r386;
	setp.gt.s32 	%p304, %r301, 15;
	@%p304 bra 	$L__BB40_39;
	and.b16  	%rs392, %rs436, 255;
	setp.eq.s16 	%p305, %rs392, 0;
	and.b16  	%rs393, %rs28, 255;
	setp.eq.s16 	%p306, %rs393, 0;
	or.pred  	%p307, %p305, %p306;
	@%p307 bra 	$L__BB40_38;
	min.s64 	%rd392, %rd34, %rd392;
	mov.b16 	%rs436, 1;
	bra.uni 	$L__BB40_39;
$L__BB40_38:
	setp.eq.s16 	%p308, %rs392, 0;
	selp.b16 	%rs436, %rs28, %rs436, %p308;
	selp.b64 	%rd392, %rd34, %rd392, %p308;
$L__BB40_39:
	setp.ne.s32 	%p309, %r301, 0;
	@%p309 bra 	$L__BB40_41;
	shr.u32 	%r407, %r2, 1;
	and.b32  	%r408, %r407, 496;
	mov.u32 	%r409, _ZZN3cub18CUB_300001_SM_10006detail6reduce28DeviceReduceSingleTileKernelINS2_10policy_hubIN4cuda3std3__45tupleIJblEEEyN6thrust24THRUST_300001_SM_1000_NS8cuda_cub9__find_if7functorIS9_EEE10Policy1000ENSB_12zip_iteratorINS8_IJNSD_26transform_input_iterator_tIbNSB_6detail15normal_iteratorINSB_10device_ptrIbEEEENSK_10functional5actorINSP_9compositeIJNSP_16operator_adaptorINS7_8equal_toIvEEEENSQ_INSP_8argumentILj0EEEEENSQ_INSP_5valueIbEEEEEEEEEEENSB_17counting_iteratorIlNSB_11use_defaultES16_S16_EEEEEEEPS9_ySF_S9_S9_NS7_10__identityEEEvT0_T1_T2_T3_T4_T6_E12temp_storage;
	add.s32 	%r410, %r409, %r408;
	st.shared.u8 	[%r410+8], %rs436;
	st.shared.u64 	[%r410+16], %rd392;
$L__BB40_41:
	bar.sync 	0;
	setp.ne.s32 	%p310, %r2, 0;
	@%p310 bra 	$L__BB40_120;
	ld.shared.u8 	%rs396, [_ZZN3cub18CUB_300001_SM_10006detail6reduce28DeviceReduceSingleTileKernelINS2_10policy_hubIN4cuda3std3__45tupleIJblEEEyN6thrust24THRUST_300001_SM_1000_NS8cuda_cub9__find_if7functorIS9_EEE10Policy1000ENSB_12zip_iteratorINS8_IJNSD_26transform_input_iterator_tIbNSB_6detail15normal_iteratorINSB_10device_ptrIbEEEENSK_10functional5actorINSP_9compositeIJNSP_16operator_adaptorINS7_8equal_toIvEEEENSQ_INSP_8argumentILj0EEEEENSQ_INSP_5valueIbEEEEEEEEEEENSB_17counting_iteratorIlNSB_11use_defaultES16_S16_EEEEEEEPS9_ySF_S9_S9_NS7_10__identityEEEvT0_T1_T2_T3_T4_T6_E12temp_storage+24];
	ld.shared.u64 	%rd353, [_ZZN3cub18CUB_300001_SM_10006detail6reduce28DeviceReduceSingleTileKernelINS2_10policy_hubIN4cuda3std3__45tupleIJblEEEyN6thrust24THRUST_300001_SM_1000_NS8cuda_cub9__find_if7functorIS9_EEE10Policy1000ENSB_12zip_iteratorINS8_IJNSD_26transform_input_iterator_tIbNSB_6detail15normal_iteratorINSB_10device_ptrIbEEEENSK_10functional5actorINSP_9compositeIJNSP_16operator_adaptorINS7_8equal_toIvEEEENSQ_INSP_8argumentILj0EEEEENSQ_INSP_5valueIbEEEEEEEEEEENSB_17counting_iteratorIlNSB_11use_defaultES16_S16_EEEEEEEPS9_ySF_S9_S9_NS7_10__identityEEEvT0_T1_T2_T3_T4_T6_E12temp_storage+32];
	and.b16  	%rs397, %rs436, 255;
	setp.eq.s16 	%p311, %rs397, 0;
	setp.eq.s16 	%p312, %rs396, 0;
	min.s64 	%rd354, %rd353, %rd392;
	selp.b16 	%rs398, %rs436, 1, %p312;
	selp.b16 	%rs399, %rs396, %rs398, %p311;
	and.b16  	%rs400, %rs399, 255;
	selp.b64 	%rd355, %rd392, %rd354, %p312;
	selp.b64 	%rd356, %rd353, %rd355, %p311;
	ld.shared.u8 	%rs401, [_ZZN3cub18CUB_300001_SM_10006detail6reduce28DeviceReduceSingleTileKernelINS2_10policy_hubIN4cuda3std3__45tupleIJblEEEyN6thrust24THRUST_300001_SM_1000_NS8cuda_cub9__find_if7functorIS9_EEE10Policy1000ENSB_12zip_iteratorINS8_IJNSD_26transform_input_iterator_tIbNSB_6detail15normal_iteratorINSB_10device_ptrIbEEEENSK_10functional5actorINSP_9compositeIJNSP_16operator_adaptorINS7_8equal_toIvEEEENSQ_INSP_8argumentILj0EEEEENSQ_INSP_5valueIbEEEEEEEEEEENSB_17counting_iteratorIlNSB_11use_defaultES16_S16_EEEEEEEPS9_ySF_S9_S9_NS7_10__identityEEEvT0_T1_T2_T3_T4_T6_E12temp_storage+40];
	ld.shared.u64 	%rd357, [_ZZN3cub18CUB_300001_SM_10006detail6reduce28DeviceReduceSingleTileKernelINS2_10policy_hubIN4cuda3std3__45tupleIJblEEEyN6thrust24THRUST_300001_SM_1000_NS8cuda_cub9__find_if7functorIS9_EEE10Policy1000ENSB_12zip_iteratorINS8_IJNSD_26transform_input_iterator_tIbNSB_6detail15normal_iteratorINSB_10device_ptrIbEEEENSK_10functional5actorINSP_9compositeIJNSP_16operator_adaptorINS7_8equal_toIvEEEENSQ_INSP_8argumentILj0EEEEENSQ_INSP_5valueIbEEEEEEEEEEENSB_17counting_iteratorIlNSB_11use_defaultES16_S16_EEEEEEEPS9_ySF_S9_S9_NS7_10__identityEEEvT0_T1_T2_T3_T4_T6_E12temp_storage+48];
	setp.eq.s16 	%p313, %rs400, 0;
	setp.eq.s16 	%p314, %rs401, 0;
	min.s64 	%rd358, %rd357, %rd356;
	selp.b16 	%rs402, %rs399, 1, %p314;
	selp.b16 	%rs403, %rs401, %rs402, %p313;
	and.b16  	%rs404, %rs403, 255;
	selp.b64 	%rd359, %rd356, %rd358, %p314;
	selp.b64 	%rd360, %rd357, %rd359, %p313;
	ld.shared.u8 	%rs405, [_ZZN3cub18CUB_300001_SM_10006detail6reduce28DeviceReduceSingleTileKernelINS2_10policy_hubIN4cuda3std3__45tupleIJblEEEyN6thrust24THRUST_300001_SM_1000_NS8cuda_cub9__find_if7functorIS9_EEE10Policy1000ENSB_12zip_iteratorINS8_IJNSD_26transform_input_iterator_tIbNSB_6detail15normal_iteratorINSB_10device_ptrIbEEEENSK_10functional5actorINSP_9compositeIJNSP_16operator_adaptorINS7_8equal_toIvEEEENSQ_INSP_8argumentILj0EEEEENSQ_INSP_5valueIbEEEEEEEEEEENSB_17counting_iteratorIlNSB_11use_defaultES16_S16_EEEEEEEPS9_ySF_S9_S9_NS7_10__identityEEEvT0_T1_T2_T3_T4_T6_E12temp_storage+56];
	ld.shared.u64 	%rd361, [_ZZN3cub18CUB_300001_SM_10006detail6reduce28DeviceReduceSingleTileKernelINS2_10policy_hubIN4cuda3std3__45tupleIJblEEEyN6thrust24THRUST_300001_SM_1000_NS8cuda_cub9__find_if7functorIS9_EEE10Policy1000ENSB_12zip_iteratorINS8_IJNSD_26transform_input_iterator_tIbNSB_6detail15normal_iteratorINSB_10device_ptrIbEEEENSK_10functional5actorINSP_9compositeIJNSP_16operator_adaptorINS7_8equal_toIvEEEENSQ_INSP_8argumentILj0EEEEENSQ_INSP_5valueIbEEEEEEEEEEENSB_17counting_iteratorIlNSB_11use_defaultES16_S16_EEEEEEEPS9_ySF_S9_S9_NS7_10__identityEEEvT0_T1_T2_T3_T4_T6_E12temp_storage+64];
	setp.eq.s16 	%p315, %rs404, 0;
	setp.eq.s16 	%p316, %rs405, 0;
	min.s64 	%rd362, %rd361, %rd360;
	selp.b16 	%rs406, %rs403, 1, %p316;
	selp.b16 	%rs407, %rs405, %rs406, %p315;
	and.b16  	%rs408, %rs407, 255;
	selp.b64 	%rd363, %rd360, %rd362, %p316;
	selp.b64 	%rd364, %rd361, %rd363, %p315;
	ld.shared.u8 	%rs409, [_ZZN3cub18CUB_300001_SM_10006detail6reduce28DeviceReduceSingleTileKernelINS2_10policy_hubIN4cuda3std3__45tupleIJblEEEyN6thrust24THRUST_300001_SM_1000_NS8cuda_cub9__find_if7functorIS9_EEE10Policy1000ENSB_12zip_iteratorINS8_IJNSD_26transform_input_iterator_tIbNSB_6detail15normal_iteratorINSB_10device_ptrIbEEEENSK_10functional5actorINSP_9compositeIJNSP_16operator_adaptorINS7_8equal_toIvEEEENSQ_INSP_8argumentILj0EEEEENSQ_INSP_5valueIbEEEEEEEEEEENSB_17counting_iteratorIlNSB_11use_defaultES16_S16_EEEEEEEPS9_ySF_S9_S9_NS7_10__identityEEEvT0_T1_T2_T3_T4_T6_E12temp_storage+72];
	ld.shared.u64 	%rd365, [_ZZN3cub18CUB_300001_SM_10006detail6reduce28DeviceReduceSingleTileKernelINS2_10policy_hubIN4cuda3std3__45tupleIJblEEEyN6thrust24THRUST_300001_SM_1000_NS8cuda_cub9__find_if7functorIS9_EEE10Policy1000ENSB_12zip_iteratorINS8_IJNSD_26transform_input_iterator_tIbNSB_6detail15normal_iteratorINSB_10device_ptrIbEEEENSK_10functional5actorINSP_9compositeIJNSP_16operator_adaptorINS7_8equal_toIvEEEENSQ_INSP_8argumentILj0EEEEENSQ_INSP_5valueIbEEEEEEEEEEENSB_17counting_iteratorIlNSB_11use_defaultES16_S16_EEEEEEEPS9_ySF_S9_S9_NS7_10__identityEEEvT0_T1_T2_T3_T4_T6_E12temp_storage+80];
	setp.eq.s16 	%p317, %rs408, 0;
	setp.eq.s16 	%p318, %rs409, 0;
	min.s64 	%rd366, %rd365, %rd364;
	selp.b16 	%rs410, %rs407, 1, %p318;
	selp.b16 	%rs411, %rs409, %rs410, %p317;
	and.b16  	%rs412, %rs411, 255;
	selp.b64 	%rd367, %rd364, %rd366, %p318;
	selp.b64 	%rd368, %rd365, %rd367, %p317;
	ld.shared.u8 	%rs413, [_ZZN3cub18CUB_300001_SM_10006detail6reduce28DeviceReduceSingleTileKernelINS2_10policy_hubIN4cuda3std3__45tupleIJblEEEyN6thrust24THRUST_300001_SM_1000_NS8cuda_cub9__find_if7functorIS9_EEE10Policy1000ENSB_12zip_iteratorINS8_IJNSD_26transform_input_iterator_tIbNSB_6detail15normal_iteratorINSB_10device_ptrIbEEEENSK_10functional5actorINSP_9compositeIJNSP_16operator_adaptorINS7_8equal_toIvEEEENSQ_INSP_8argumentILj0EEEEENSQ_INSP_5valueIbEEEEEEEEEEENSB_17counting_iteratorIlNSB_11use_defaultES16_S16_EEEEEEEPS9_ySF_S9_S9_NS7_10__identityEEEvT0_T1_T2_T3_T4_T6_E12temp_storage+88];
	ld.shared.u64 	%rd369, [_ZZN3cub18CUB_300001_SM_10006detail6reduce28DeviceReduceSingleTileKernelINS2_10policy_hubIN4cuda3std3__45tupleIJblEEEyN6thrust24THRUST_300001_SM_1000_NS8cuda_cub9__find_if7functorIS9_EEE10Policy1000ENSB_12zip_iteratorINS8_IJNSD_26transform_input_iterator_tIbNSB_6detail15normal_iteratorINSB_10device_ptrIbEEEENSK_10functional5actorINSP_9compositeIJNSP_16operator_adaptorINS7_8equal_toIvEEEENSQ_INSP_8argumentILj0EEEEENSQ_INSP_5valueIbEEEEEEEEEEENSB_17counting_iteratorIlNSB_11use_defaultES16_S16_EEEEEEEPS9_ySF_S9_S9_NS7_10__identityEEEvT0_T1_T2_T3_T4_T6_E12temp_storage+96];
	setp.eq.s16 	%p319, %rs412, 0;
	setp.eq.s16 	%p320, %rs413, 0;
	min.s64 	%rd370, %rd369, %rd368;
	selp.b16 	%rs414, %rs411, 1, %p320;
	selp.b16 	%rs415, %rs413, %rs414, %p319;
	and.b16  	%rs416, %rs415, 255;
	selp.b64 	%rd371, %rd368, %rd370, %p320;
	selp.b64 	%rd372, %rd369, %rd371, %p319;
	ld.shared.u8 	%rs417, [_ZZN3cub18CUB_300001_SM_10006detail6reduce28DeviceReduceSingleTileKernelINS2_10policy_hubIN4cuda3std3__45tupleIJblEEEyN6thrust24THRUST_300001_SM_1000_NS8cuda_cub9__find_if7functorIS9_EEE10Policy1000ENSB_12zip_iteratorINS8_IJNSD_26transform_input_iterator_tIbNSB_6detail15normal_iteratorINSB_10device_ptrIbEEEENSK_10functional5actorINSP_9compositeIJNSP_16operator_adaptorINS7_8equal_toIvEEEENSQ_INSP_8argumentILj0EEEEENSQ_INSP_5valueIbEEEEEEEEEEENSB_17counting_iteratorIlNSB_11use_defaultES16_S16_EEEEEEEPS9_ySF_S9_S9_NS7_10__identityEEEvT0_T1_T2_T3_T4_T6_E12temp_storage+104];
	ld.shared.u64 	%rd373, [_ZZN3cub18CUB_300001_SM_10006detail6reduce28DeviceReduceSingleTileKernelINS2_10policy_hubIN4cuda3std3__45tupleIJblEEEyN6thrust24THRUST_300001_SM_1000_NS8cuda_cub9__find_if7functorIS9_EEE10Policy1000ENSB_12zip_iteratorINS8_IJNSD_26transform_input_iterator_tIbNSB_6detail15normal_iteratorINSB_10device_ptrIbEEEENSK_10functional5actorINSP_9compositeIJNSP_16operator_adaptorINS7_8equal_toIvEEEENSQ_INSP_8argumentILj0EEEEENSQ_INSP_5valueIbEEEEEEEEEEENSB_17counting_iteratorIlNSB_11use_defaultES16_S16_EEEEEEEPS9_ySF_S9_S9_NS7_10__identityEEEvT0_T1_T2_T3_T4_T6_E12temp_storage+112];
	setp.eq.s16 	%p321, %rs416, 0;
	setp.eq.s16 	%p322, %rs417, 0;
	min.s64 	%rd374, %rd373, %rd372;
	selp.b16 	%rs418, %rs415, 1, %p322;
	selp.b16 	%rs419, %rs417, %rs418, %p321;
	and.b16  	%rs420, %rs419, 255;
	selp.b64 	%rd375, %rd372, %rd374, %p322;
	selp.b64 	%rd376, %rd373, %rd375, %p321;
	ld.shared.u8 	%rs421, [_ZZN3cub18CUB_300001_SM_10006detail6reduce28DeviceReduceSingleTileKernelINS2_10policy_hubIN4cuda3std3__45tupleIJblEEEyN6thrust24THRUST_300001_SM_1000_NS8cuda_cub9__find_if7functorIS9_EEE10Policy1000ENSB_12zip_iteratorINS8_IJNSD_26transform_input_iterator_tIbNSB_6detail15normal_iteratorINSB_10device_ptrIbEEEENSK_10functional5actorINSP_9compositeIJNSP_16operator_adaptorINS7_8equal_toIvEEEENSQ_INSP_8argumentILj0EEEEENSQ_INSP_5valueIbEEEEEEEEEEENSB_17counting_iteratorIlNSB_11use_defaultES16_S16_EEEEEEEPS9_ySF_S9_S9_NS7_10__identityEEEvT0_T1_T2_T3_T4_T6_E12temp_storage+120];
	ld.shared.u64 	%rd377, [_ZZN3cub18CUB_300001_SM_10006detail6reduce28DeviceReduceSingleTileKernelINS2_10policy_hubIN4cuda3std3__45tupleIJblEEEyN6thrust24THRUST_300001_SM_1000_NS8cuda_cub9__find_if7functorIS9_EEE10Policy1000ENSB_12zip_iteratorINS8_IJNSD_26transform_input_iterator_tIbNSB_6detail15normal_iteratorINSB_10device_ptrIbEEEENSK_10functional5actorINSP_9compositeIJNSP_16operator_adaptorINS7_8equal_toIvEEEENSQ_INSP_8argumentILj0EEEEENSQ_INSP_5valueIbEEEEEEEEEEENSB_17counting_iteratorIlNSB_11use_defaultES16_S16_EEEEEEEPS9_ySF_S9_S9_NS7_10__identityEEEvT0_T1_T2_T3_T4_T6_E12temp_storage+128];
	setp.eq.s16 	%p323, %rs420, 0;
	setp.eq.s16 	%p324, %rs421, 0;
	min.s64 	%rd378, %rd377, %rd376;
	selp.b16 	%rs422, %rs419, 1, %p324;
	selp.b16 	%rs436, %rs421, %rs422, %p323;
	selp.b64 	%rd379, %rd376, %rd378, %p324;
	selp.b64 	%rd392, %rd377, %rd379, %p323;
	bra.uni 	$L__BB40_120;
$L__BB40_43:
	// begin inline asm
	mov.u32 %r183, %laneid;
	// end inline asm
	and.b32  	%r204, %r2, 992;
	add.s32 	%r205, %r204, 32;
	setp.gt.u32 	%p235, %r205, %r1;
	not.b32 	%r206, %r204;
	add.s32 	%r207, %r1, %r206;
	selp.b32 	%r202, %r207, 31, %p235;
	cvt.u32.u16 	%r208, %rs436;
	and.b32  	%r185, %r208, 255;
	mov.b32 	%r201, 1;
	mov.b32 	%r203, -1;
	// begin inline asm
	shfl.sync.down.b32 %r184, %r185, %r201, %r202, %r203;
	// end inline asm
	// begin inline asm
	shfl.sync.down.b32 %r189, %r190, %r201, %r202, %r203;
	// end inline asm
	mov.b64 	{%r195, %r200}, %rd392;
	// begin inline asm
	shfl.sync.down.b32 %r194, %r195, %r201, %r202, %r203;
	// end inline asm
	// begin inline asm
	shfl.sync.down.b32 %r199, %r200, %r201, %r202, %r203;
	// end inline asm
	mov.b64 	%rd39, {%r194, %r199};
	cvt.u16.u32 	%rs32, %r184;
	setp.ge.s32 	%p236, %r183, %r202;
	@%p236 bra 	$L__BB40_47;
	and.b16  	%rs335, %rs436, 255;
	setp.eq.s16 	%p237, %rs335, 0;
	and.b16  	%rs336, %rs32, 255;
	setp.eq.s16 	%p238, %rs336, 0;
	or.pred  	%p239, %p237, %p238;
	@%p239 bra 	$L__BB40_46;
	min.s64 	%rd392, %rd39, %rd392;
	mov.b16 	%rs436, 1;
	bra.uni 	$L__BB40_47;
$L__BB40_46:
	setp.eq.s16 	%p240, %rs335, 0;
	selp.b16 	%rs436, %rs32, %rs436, %p240;
	selp.b64 	%rd392, %rd39, %rd392, %p240;
$L__BB40_47:
	cvt.u32.u16 	%r229, %rs436;
	and.b32  	%r210, %r229, 255;
	mov.b32 	%r226, 2;
	mov.b32 	%r228, -1;
	// begin inline asm
	shfl.sync.down.b32 %r209, %r210, %r226, %r202, %r228;
	// end inline asm
	// begin inline asm
	shfl.sync.down.b32 %r214, %r215, %r226, %r202, %r228;
	// end inline asm
	mov.b64 	{%r220, %r225}, %rd392;
	// begin inline asm
	shfl.sync.down.b32 %r219, %r220, %r226, %r202, %r228;
	// end inline asm
	// begin inline asm
	shfl.sync.down.b32 %r224, %r225, %r226, %r202, %r228;
	// end inline asm
	mov.b64 	%rd43, {%r219, %r224};
	cvt.u16.u32 	%rs35, %r209;
	add.s32 	%r230, %r183, 2;
	setp.gt.s32 	%p241, %r230, %r202;
	@%p241 bra 	$L__BB40_51;
	and.b16  	%rs339, %rs436, 255;
	setp.eq.s16 	%p242, %rs339, 0;
	and.b16  	%rs340, %rs35, 255;
	setp.eq.s16 	%p243, %rs340, 0;
	or.pred  	%p244, %p242, %p243;
	@%p244 bra 	$L__BB40_50;
	min.s64 	%rd392, %rd43, %rd392;
	mov.b16 	%rs436, 1;
	bra.uni 	$L__BB40_51;
$L__BB40_50:
	setp.eq.s16 	%p245, %rs339, 0;
	selp.b16 	%rs436, %rs35, %rs436, %p245;
	selp.b64 	%rd392, %rd43, %rd392, %p245;
$L__BB40_51:
	cvt.u32.u16 	%r251, %rs436;
	and.b32  	%r232, %r251, 255;
	mov.b32 	%r248, 4;
	mov.b32 	%r250, -1;
	// begin inline asm
	shfl.sync.down.b32 %r231, %r232, %r248, %r202, %r250;
	// end inline asm
	// begin inline asm
	shfl.sync.down.b32 %r236, %r237, %r248, %r202, %r250;
	// end inline asm
	mov.b64 	{%r242, %r247}, %rd392;
	// begin inline asm
	shfl.sync.down.b32 %r241, %r242, %r248, %r202, %r250;
	// end inline asm
	// begin inline asm
	shfl.sync.down.b32 %r246, %r247, %r248, %r202, %r250;
	// end inline asm
	mov.b64 	%rd47, {%r241, %r246};
	cvt.u16.u32 	%rs38, %r231;
	add.s32 	%r252, %r183, 4;
	setp.gt.s32 	%p246, %r252, %r202;
	@%p246 bra 	$L__BB40_55;
	and.b16  	%rs343, %rs436, 255;
	setp.eq.s16 	%p247, %rs343, 0;
	and.b16  	%rs344, %rs38, 255;
	setp.eq.s16 	%p248, %rs344, 0;
	or.pred  	%p249, %p247, %p248;
	@%p249 bra 	$L__BB40_54;
	min.s64 	%rd392, %rd47, %rd392;
	mov.b16 	%rs436, 1;
	bra.uni 	$L__BB40_55;
$L__BB40_54:
	setp.eq.s16 	%p250, %rs343, 0;
	selp.b16 	%rs436, %rs38, %rs436, %p250;
	selp.b64 	%rd392, %rd47, %rd392, %p250;
$L__BB40_55:
	cvt.u32.u16 	%r273, %rs436;
	and.b32  	%r254, %r273, 255;
	mov.b32 	%r270, 8;
	mov.b32 	%r272, -1;
	// begin inline asm
	shfl.sync.down.b32 %r253, %r254, %r270, %r202, %r272;
	// end inline asm
	// begin inline asm
	shfl.sync.down.b32 %r258, %r259, %r270, %r202, %r272;
	// end inline asm
	mov.b64 	{%r264, %r269}, %rd392;
	// begin inline asm
	shfl.sync.down.b32 %r263, %r264, %r270, %r202, %r272;
	// end inline asm
	// begin inline asm
	shfl.sync.down.b32 %r268, %r269, %r270, %r202, %r272;
	// end inline asm
	mov.b64 	%rd51, {%r263, %r268};
	cvt.u16.u32 	%rs41, %r253;
	add.s32 	%r274, %r183, 8;
	setp.gt.s32 	%p251, %r274, %r202;
	@%p251 bra 	$L__BB40_59;
	and.b16  	%rs347, %rs436, 255;
	setp.eq.s16 	%p252, %rs347, 0;
	and.b16  	%rs348, %rs41, 255;
	setp.eq.s16 	%p253, %rs348, 0;
	or.pred  	%p254, %p252, %p253;
	@%p254 bra 	$L__BB40_58;
	min.s64 	%rd392, %rd51, %rd392;
	mov.b16 	%rs436, 1;
	bra.uni 	$L__BB40_59;
$L__BB40_58:
	setp.eq.s16 	%p255, %rs347, 0;
	selp.b16 	%rs436, %rs41, %rs436, %p255;
	selp.b64 	%rd392, %rd51, %rd392, %p255;
$L__BB40_59:
	cvt.u32.u16 	%r295, %rs436;
	and.b32  	%r276, %r295, 255;
	mov.b32 	%r292, 16;
	mov.b32 	%r294, -1;
	// begin inline asm
	shfl.sync.down.b32 %r275, %r276, %r292, %r202, %r294;
	// end inline asm
	// begin inline asm
	shfl.sync.down.b32 %r280, %r281, %r292, %r202, %r294;
	// end inline asm
	mov.b64 	{%r286, %r291}, %rd392;
	// begin inline asm
	shfl.sync.down.b32 %r285, %r286, %r292, %r202, %r294;
	// end inline asm
	// begin inline asm
	shfl.sync.down.b32 %r290, %r291, %r292, %r202, %r294;
	// end inline asm
	mov.b64 	%rd55, {%r285, %r290};
	cvt.u16.u32 	%rs44, %r275;
	add.s32 	%r296, %r183, 16;
	setp.gt.s32 	%p256, %r296, %r202;
	@%p256 bra 	$L__BB40_63;
	and.b16  	%rs351, %rs436, 255;
	setp.eq.s16 	%p257, %rs351, 0;
	and.b16  	%rs352, %rs44, 255;
	setp.eq.s16 	%p258, %rs352, 0;
	or.pred  	%p259, %p257, %p258;
	@%p259 bra 	$L__BB40_62;
	min.s64 	%rd392, %rd55, %rd392;
	mov.b16 	%rs436, 1;
	bra.uni 	$L__BB40_63;
$L__BB40_62:
	setp.eq.s16 	%p260, %rs351, 0;
	selp.b16 	%rs436, %rs44, %rs436, %p260;
	selp.b64 	%rd392, %rd55, %rd392, %p260;
$L__BB40_63:
	setp.ne.s32 	%p261, %r183, 0;
	@%p261 bra 	$L__BB40_65;
	shr.u32 	%r297, %r2, 1;
	and.b32  	%r298, %r297, 496;
	mov.u32 	%r299, _ZZN3cub18CUB_300001_SM_10006detail6reduce28DeviceReduceSingleTileKernelINS2_10policy_hubIN4cuda3std3__45tupleIJblEEEyN6thrust24THRUST_300001_SM_1000_NS8cuda_cub9__find_if7functorIS9_EEE10Policy1000ENSB_12zip_iteratorINS8_IJNSD_26transform_input_iterator_tIbNSB_6detail15normal_iteratorINSB_10device_ptrIbEEEENSK_10functional5actorINSP_9compositeIJNSP_16operator_adaptorINS7_8equal_toIvEEEENSQ_INSP_8argumentILj0EEEEENSQ_INSP_5valueIbEEEEEEEEEEENSB_17counting_iteratorIlNSB_11use_defaultES16_S16_EEEEEEEPS9_ySF_S9_S9_NS7_10__identityEEEvT0_T1_T2_T3_T4_T6_E12temp_storage;
	add.s32 	%r300, %r299, %r298;
	st.shared.u8 	[%r300+8], %rs436;
	st.shared.u64 	[%r300+16], %rd392;
$L__BB40_65:
	bar.sync 	0;
	setp.ne.s32 	%p262, %r2, 0;
	@%p262 bra 	$L__BB40_120;
	setp.lt.u64 	%p263, %rd118, 33;
	@%p263 bra 	$L__BB40_68;
	ld.shared.u8 	%rs355, [_ZZN3cub18CUB_300001_SM_10006detail6reduce28DeviceReduceSingleTileKernelINS2_10policy_hubIN4cuda3std3__45tupleIJblEEEyN6thrust24THRUST_300001_SM_1000_NS8cuda_cub9__find_if7functorIS9_EEE10Policy1000ENSB_12zip_iteratorINS8_IJNSD_26transform_input_iterator_tIbNSB_6detail15normal_iteratorINSB_10device_ptrIbEEEENSK_10functional5actorINSP_9compositeIJNSP_16operator_adaptorINS7_8equal_toIvEEEENSQ_INSP_8argumentILj0EEEEENSQ_INSP_5valueIbEEEEEEEEEEENSB_17counting_iteratorIlNSB_11use_defaultES16_S16_EEEEEEEPS9_ySF_S9_S9_NS7_10__identityEEEvT0_T1_T2_T3_T4_T6_E12temp_storage+24];
	ld.shared.u64 	%rd332, [_ZZN3cub18CUB_300001_SM_10006detail6reduce28DeviceReduceSingleTileKernelINS2_10policy_hubIN4cuda3std3__45tupleIJblEEEyN6thrust24THRUST_300001_SM_1000_NS8cuda_cub9__find_if7functorIS9_EEE10Policy1000ENSB_12zip_iteratorINS8_IJNSD_26transform_input_iterator_tIbNSB_6detail15normal_iteratorINSB_10device_ptrIbEEEENSK_10functional5actorINSP_9compositeIJNSP_16operator_adaptorINS7_8equal_toIvEEEENSQ_INSP_8argumentILj0EEEEENSQ_INSP_5valueIbEEEEEEEEEEENSB_17counting_iteratorIlNSB_11use_defaultES16_S16_EEEEEEEPS9_ySF_S9_S9_NS7_10__identityEEEvT0_T1_T2_T3_T4_T6_E12temp_storage+32];
	and.b16  	%rs356, %rs436, 255;
	setp.eq.s16 	%p264, %rs356, 0;
	setp.eq.s16 	%p265, %rs355, 0;
	min.s64 	%rd333, %rd332, %rd392;
	selp.b16 	%rs357, %rs436, 1, %p265;
	selp.b16 	%rs436, %rs355, %rs357, %p264;
	selp.b64 	%rd334, %rd392, %rd333, %p265;
	selp.b64 	%rd392, %rd332, %rd334, %p264;
$L__BB40_68:
	setp.lt.u64 	%p266, %rd118, 65;
	@%p266 bra 	$L__BB40_70;
	ld.shared.u8 	%rs358, [_ZZN3cub18CUB_300001_SM_10006detail6reduce28DeviceReduceSingleTileKernelINS2_10policy_hubIN4cuda3std3__45tupleIJblEEEyN6thrust24THRUST_300001_SM_1000_NS8cuda_cub9__find_if7functorIS9_EEE10Policy1000ENSB_12zip_iteratorINS8_IJNSD_26transform_input_iterator_tIbNSB_6detail15normal_iteratorINSB_10device_ptrIbEEEENSK_10functional5actorINSP_9compositeIJNSP_16operator_adaptorINS7_8equal_toIvEEEENSQ_INSP_8argumentILj0EEEEENSQ_INSP_5valueIbEEEEEEEEEEENSB_17counting_iteratorIlNSB_11use_defaultES16_S16_EEEEEEEPS9_ySF_S9_S9_NS7_10__identityEEEvT0_T1_T2_T3_T4_T6_E12temp_storage+40];
	ld.shared.u64 	%rd335, [_ZZN3cub18CUB_300001_SM_10006detail6reduce28DeviceReduceSingleTileKernelINS2_10policy_hubIN4cuda3std3__45tupleIJblEEEyN6thrust24THRUST_300001_SM_1000_NS8cuda_cub9__find_if7functorIS9_EEE10Policy1000ENSB_12zip_iteratorINS8_IJNSD_26transform_input_iterator_tIbNSB_6detail15normal_iteratorINSB_10device_ptrIbEEEENSK_10functional5actorINSP_9compositeIJNSP_16operator_adaptorINS7_8equal_toIvEEEENSQ_INSP_8argumentILj0EEEEENSQ_INSP_5valueIbEEEEEEEEEEENSB_17counting_iteratorIlNSB_11use_defaultES16_S16_EEEEEEEPS9_ySF_S9_S9_NS7_10__identityEEEvT0_T1_T2_T3_T4_T6_E12temp_storage+48];
	and.b16  	%rs359, %rs436, 255;
	setp.eq.s16 	%p267, %rs359, 0;
	setp.eq.s16 	%p268, %rs358, 0;
	min.s64 	%rd336, %rd335, %rd392;
	selp.b16 	%rs360, %rs436, 1, %p268;
	selp.b16 	%rs436, %rs358, %rs360, %p267;
	selp.b64 	%rd337, %rd392, %rd336, %p268;
	selp.b64 	%rd392, %rd335, %rd337, %p267;
$L__BB40_70:
	setp.lt.u64 	%p269, %rd118, 97;
	@%p269 bra 	$L__BB40_72;
	ld.shared.u8 	%rs361, [_ZZN3cub18CUB_300001_SM_10006detail6reduce28DeviceReduceSingleTileKernelINS2_10policy_hubIN4cuda3std3__45tupleIJblEEEyN6thrust24THRUST_300001_SM_1000_NS8cuda_cub9__find_if7functorIS9_EEE10Policy1000ENSB_12zip_iteratorINS8_IJNSD_26transform_input_iterator_tIbNSB_6detail15normal_iteratorINSB_10device_ptrIbEEEENSK_10functional5actorINSP_9compositeIJNSP_16operator_adaptorINS7_8equal_toIvEEEENSQ_INSP_8argumentILj0EEEEENSQ_INSP_5valueIbEEEEEEEEEEENSB_17counting_iteratorIlNSB_11use_defaultES16_S16_EEEEEEEPS9_ySF_S9_S9_NS7_10__identityEEEvT0_T1_T2_T3_T4_T6_E12temp_storage+56];
	ld.shared.u64 	%rd338, [_ZZN3cub18CUB_300001_SM_10006detail6reduce28DeviceReduceSingleTileKernelINS2_10policy_hubIN4cuda3std3__45tupleIJblEEEyN6thrust24THRUST_300001_SM_1000_NS8cuda_cub9__find_if7functorIS9_EEE10Policy1000ENSB_12zip_iteratorINS8_IJNSD_26transform_input_iterator_tIbNSB_6detail15normal_iteratorINSB_10device_ptrIbEEEENSK_10functional5actorINSP_9compositeIJNSP_16operator_adaptorINS7_8equal_toIvEEEENSQ_INSP_8argumentILj0EEEEENSQ_INSP_5valueIbEEEEEEEEEEENSB_17counting_iteratorIlNSB_11use_defaultES16_S16_EEEEEEEPS9_ySF_S9_S9_NS7_10__identityEEEvT0_T1_T2_T3_T4_T6_E12temp_storage+64];
	and.b16  	%rs362, %rs436, 255;
	setp.eq.s16 	%p270, %rs362, 0;
	setp.eq.s16 	%p271, %rs361, 0;
	min.s64 	%rd339, %rd338, %rd392;
	selp.b16 	%rs363, %rs436, 1, %p271;
	selp.b16 	%rs436, %rs361, %rs363, %p270;
	selp.b64 	%rd340, %rd392, %rd339, %p271;
	selp.b64 	%rd392, %rd338, %rd340, %p270;
$L__BB40_72:
	setp.lt.u64 	%p272, %rd118, 129;
	@%p272 bra 	$L__BB40_74;
	ld.shared.u8 	%rs364, [_ZZN3cub18CUB_300001_SM_10006detail6reduce28DeviceReduceSingleTileKernelINS2_10policy_hubIN4cuda3std3__45tupleIJblEEEyN6thrust24THRUST_300001_SM_1000_NS8cuda_cub9__find_if7functorIS9_EEE10Policy1000ENSB_12zip_iteratorINS8_IJNSD_26transform_input_iterator_tIbNSB_6detail15normal_iteratorINSB_10device_ptrIbEEEENSK_10functional5actorINSP_9compositeIJNSP_16operator_adaptorINS7_8equal_toIvEEEENSQ_INSP_8argumentILj0EEEEENSQ_INSP_5valueIbEEEEEEEEEEENSB_17counting_iteratorIlNSB_11use_defaultES16_S16_EEEEEEEPS9_ySF_S9_S9_NS7_10__identityEEEvT0_T1_T2_T3_T4_T6_E12temp_storage+72];
	ld.shared.u64 	%rd341, [_ZZN3cub18CUB_300001_SM_10006detail6reduce28DeviceReduceSingleTileKernelINS2_10policy_hubIN4cuda3std3__45tupleIJblEEEyN6thrust24THRUST_300001_SM_1000_NS8cuda_cub9__find_if7functorIS9_EEE10Policy1000ENSB_12zip_iteratorINS8_IJNSD_26transform_input_iterator_tIbNSB_6detail15normal_iteratorINSB_10device_ptrIbEEEENSK_10functional5actorINSP_9compositeIJNSP_16operator_adaptorINS7_8equal_toIvEEEENSQ_INSP_8argumentILj0EEEEENSQ_INSP_5valueIbEEEEEEEEEEENSB_17counting_iteratorIlNSB_11use_defaultES16_S16_EEEEEEEPS9_ySF_S9_S9_NS7_10__identityEEEvT0_T1_T2_T3_T4_T6_E12temp_storage+80];
	and.b16  	%rs365, %rs436, 255;
	setp.eq.s16 	%p273, %rs365, 0;
	setp.eq.s16 	%p274, %rs364, 0;
	min.s64 	%rd342, %rd341, %rd392;
	selp.b16 	%rs366, %rs436, 1, %p274;
	selp.b16 	%rs436, %rs364, %rs366, %p273;
	selp.b64 	%rd343, %rd392, %rd342, %p274;
	selp.b64 	%rd392, %rd341, %rd343, %p273;
$L__BB40_74:
	setp.lt.u64 	%p275, %rd118, 161;
	@%p275 bra 	$L__BB40_76;
	ld.shared.u8 	%rs367, [_ZZN3cub18CUB_300001_SM_10006detail6reduce28DeviceReduceSingleTileKernelINS2_10policy_hubIN4cuda3std3__45tupleIJblEEEyN6thrust24THRUST_300001_SM_1000_NS8cuda_cub9__find_if7functorIS9_EEE10Policy1000ENSB_12zip_iteratorINS8_IJNSD_26transform_input_iterator_tIbNSB_6detail15normal_iteratorINSB_10device_ptrIbEEEENSK_10functional5actorINSP_9compositeIJNSP_16operator_adaptorINS7_8equal_toIvEEEENSQ_INSP_8argumentILj0EEEEENSQ_INSP_5valueIbEEEEEEEEEEENSB_17counting_iteratorIlNSB_11use_defaultES16_S16_EEEEEEEPS9_ySF_S9_S9_NS7_10__identityEEEvT0_T1_T2_T3_T4_T6_E12temp_storage+88];
	ld.shared.u64 	%rd344, [_ZZN3cub18CUB_300001_SM_10006detail6reduce28DeviceReduceSingleTileKernelINS2_10policy_hubIN4cuda3std3__45tupleIJblEEEyN6thrust24THRUST_300001_SM_1000_NS8cuda_cub9__find_if7functorIS9_EEE10Policy1000ENSB_12zip_iteratorINS8_IJNSD_26transform_input_iterator_tIbNSB_6detail15normal_iteratorINSB_10device_ptrIbEEEENSK_10functional5actorINSP_9compositeIJNSP_16operator_adaptorINS7_8equal_toIvEEEENSQ_INSP_8argumentILj0EEEEENSQ_INSP_5valueIbEEEEEEEEEEENSB_17counting_iteratorIlNSB_11use_defaultES16_S16_EEEEEEEPS9_ySF_S9_S9_NS7_10__identityEEEvT0_T1_T2_T3_T4_T6_E12temp_storage+96];
	and.b16  	%rs368, %rs436, 255;
	setp.eq.s16 	%p276, %rs368, 0;
	setp.eq.s16 	%p277, %rs367, 0;
	min.s64 	%rd345, %rd344, %rd392;
	selp.b16 	%rs369, %rs436, 1, %p277;
	selp.b16 	%rs436, %rs367, %rs369, %p276;
	selp.b64 	%rd346, %rd392, %rd345, %p277;
	selp.b64 	%rd392, %rd344, %rd346, %p276;
$L__BB40_76:
	setp.lt.u64 	%p278, %rd118, 193;
	@%p278 bra 	$L__BB40_78;
	ld.shared.u8 	%rs370, [_ZZN3cub18CUB_300001_SM_10006detail6reduce28DeviceReduceSingleTileKernelINS2_10policy_hubIN4cuda3std3__45tupleIJblEEEyN6thrust24THRUST_300001_SM_1000_NS8cuda_cub9__find_if7functorIS9_EEE10Policy1000ENSB_12zip_iteratorINS8_IJNSD_26transform_input_iterator_tIbNSB_6detail15normal_iteratorINSB_10device_ptrIbEEEENSK_10functional5actorINSP_9compositeIJNSP_16operator_adaptorINS7_8equal_toIvEEEENSQ_INSP_8argumentILj0EEEEENSQ_INSP_5valueIbEEEEEEEEEEENSB_17counting_iteratorIlNSB_11use_defaultES16_S16_EEEEEEEPS9_ySF_S9_S9_NS7_10__identityEEEvT0_T1_T2_T3_T4_T6_E12temp_storage+104];
	ld.shared.u64 	%rd347, [_ZZN3cub18CUB_300001_SM_10006detail6reduce28DeviceReduceSingleTileKernelINS2_10policy_hubIN4cuda3std3__45tupleIJblEEEyN6thrust24THRUST_300001_SM_1000_NS8cuda_cub9__find_if7functorIS9_EEE10Policy1000ENSB_12zip_iteratorINS8_IJNSD_26transform_input_iterator_tIbNSB_6detail15normal_iteratorINSB_10device_ptrIbEEEENSK_10functional5actorINSP_9compositeIJNSP_16operator_adaptorINS7_8equal_toIvEEEENSQ_INSP_8argumentILj0EEEEENSQ_INSP_5valueIbEEEEEEEEEEENSB_17counting_iteratorIlNSB_11use_defaultES16_S16_EEEEEEEPS9_ySF_S9_S9_NS7_10__identityEEEvT0_T1_T2_T3_T4_T6_E12temp_storage+112];
	and.b16  	%rs371, %rs436, 255;
	setp.eq.s16 	%p279, %rs371, 0;
	setp.eq.s16 	%p280, %rs370, 0;
	min.s64 	%rd348, %rd347, %rd392;
	selp.b16 	%rs372, %rs436, 1, %p280;
	selp.b16 	%rs436, %rs370, %rs372, %p279;
	selp.b64 	%rd349, %rd392, %rd348, %p280;
	selp.b64 	%rd392, %rd347, %rd349, %p279;
$L__BB40_78:
	setp.lt.u64 	%p281, %rd118, 225;
	@%p281 bra 	$L__BB40_120;
	ld.shared.u8 	%rs373, [_ZZN3cub18CUB_300001_SM_10006detail6reduce28DeviceReduceSingleTileKernelINS2_10policy_hubIN4cuda3std3__45tupleIJblEEEyN6thrust24THRUST_300001_SM_1000_NS8cuda_cub9__find_if7functorIS9_EEE10Policy1000ENSB_12zip_iteratorINS8_IJNSD_26transform_input_iterator_tIbNSB_6detail15normal_iteratorINSB_10device_ptrIbEEEENSK_10functional5actorINSP_9compositeIJNSP_16operator_adaptorINS7_8equal_toIvEEEENSQ_INSP_8argumentILj0EEEEENSQ_INSP_5valueIbEEEEEEEEEEENSB_17counting_iteratorIlNSB_11use_defaultES16_S16_EEEEEEEPS9_ySF_S9_S9_NS7_10__identityEEEvT0_T1_T2_T3_T4_T6_E12temp_storage+120];
	ld.shared.u64 	%rd350, [_ZZN3cub18CUB_300001_SM_10006detail6reduce28DeviceReduceSingleTileKernelINS2_10policy_hubIN4cuda3std3__45tupleIJblEEEyN6thrust24THRUST_300001_SM_1000_NS8cuda_cub9__find_if7functorIS9_EEE10Policy1000ENSB_12zip_iteratorINS8_IJNSD_26transform_input_iterator_tIbNSB_6detail15normal_iteratorINSB_10device_ptrIbEEEENSK_10functional5actorINSP_9compositeIJNSP_16operator_adaptorINS7_8equal_toIvEEEENSQ_INSP_8argumentILj0EEEEENSQ_INSP_5valueIbEEEEEEEEEEENSB_17counting_iteratorIlNSB_11use_defaultES16_S16_EEEEEEEPS9_ySF_S9_S9_NS7_10__identityEEEvT0_T1_T2_T3_T4_T6_E12temp_storage+128];
	and.b16  	%rs374, %rs436, 255;
	setp.eq.s16 	%p282, %rs374, 0;
	setp.eq.s16 	%p283, %rs373, 0;
	min.s64 	%rd351, %rd350, %rd392;
	selp.b16 	%rs375, %rs436, 1, %p283;
	selp.b16 	%rs436, %rs373, %rs375, %p282;
	selp.b64 	%rd352, %rd392, %rd351, %p283;
	selp.b64 	%rd392, %rd350, %rd352, %p282;
	bra.uni 	$L__BB40_120;
$L__BB40_80:
	mov.u32 	%r21, %tid.x;
	cvt.u64.u32 	%rd72, %r21;
	add.s64 	%rd73, %rd2, %rd72;
	ld.global.u8 	%rs102, [%rd73];
	and.b16  	%rs103, %rs95, 255;
	setp.eq.s16 	%p3, %rs102, %rs103;
	add.s32 	%r46, %r21, 256;
	cvt.u64.u32 	%rd122, %r46;
	ld.global.u8 	%rs104, [%rd73+256];
	setp.eq.s16 	%p4, %rs104, %rs103;
	add.s32 	%r47, %r21, 512;
	cvt.u64.u32 	%rd123, %r47;
	add.s64 	%rd124, %rd117, %rd123;
	ld.global.u8 	%rs107, [%rd73+512];
	setp.eq.s16 	%p5, %rs107, %rs103;
	add.s64 	%rd125, %rd124, 256;
	ld.global.u8 	%rs108, [%rd73+768];
	setp.eq.s16 	%p7, %rs108, %rs103;
	or.pred  	%p9, %p3, %p4;
	selp.b64 	%rd126, %rd72, %rd122, %p3;
	add.s64 	%rd127, %rd117, %rd126;
	min.s64 	%rd128, %rd124, %rd127;
	selp.b64 	%rd129, %rd128, %rd127, %p5;
	or.pred  	%p10, %p9, %p5;
	selp.b64 	%rd130, %rd129, %rd124, %p9;
	min.s64 	%rd131, %rd125, %rd130;
	selp.b64 	%rd132, %rd131, %rd130, %p7;
	or.pred  	%p11, %p10, %p7;
	selp.u16 	%rs436, 1, 0, %p11;
	selp.b64 	%rd392, %rd132, %rd125, %p10;
	add.s64 	%rd75, %rd118, -1024;
	setp.lt.u64 	%p12, %rd75, 1024;
	mov.b64 	%rd411, 1024;
	@%p12 bra 	$L__BB40_84;
	mov.b64 	%rd411, 1024;
$L__BB40_82:
	add.s64 	%rd134, %rd411, %rd72;
	add.s64 	%rd135, %rd73, %rd411;
	add.s64 	%rd136, %rd134, %rd117;
	ld.global.u8 	%rs109, [%rd135];
	setp.eq.s16 	%p13, %rs109, %rs103;
	add.s64 	%rd137, %rd136, 256;
	ld.global.u8 	%rs111, [%rd135+256];
	setp.eq.s16 	%p14, %rs111, %rs103;
	selp.u16 	%rs112, 1, 0, %p14;
	add.s64 	%rd138, %rd136, 512;
	ld.global.u8 	%rs113, [%rd135+512];
	setp.eq.s16 	%p15, %rs113, %rs103;
	selp.u16 	%rs114, 1, 0, %p15;
	add.s64 	%rd139, %rd136, 768;
	ld.global.u8 	%rs115, [%rd135+768];
	setp.eq.s16 	%p16, %rs115, %rs103;
	selp.u16 	%rs116, 1, 0, %p16;
	and.b16  	%rs117, %rs436, 255;
	setp.eq.s16 	%p17, %rs117, 0;
	selp.u16 	%rs118, 1, 0, %p13;
	min.s64 	%rd140, %rd136, %rd392;
	selp.b16 	%rs119, 1, %rs436, %p13;
	selp.b64 	%rd141, %rd140, %rd392, %p13;
	selp.b16 	%rs120, %rs118, %rs119, %p17;
	and.b16  	%rs121, %rs120, 255;
	selp.b64 	%rd142, %rd136, %rd141, %p17;
	setp.eq.s16 	%p18, %rs121, 0;
	min.s64 	%rd143, %rd137, %rd142;
	selp.b16 	%rs122, 1, %rs120, %p14;
	selp.b64 	%rd144, %rd143, %rd142, %p14;
	selp.b16 	%rs123, %rs112, %rs122, %p18;
	and.b16  	%rs124, %rs123, 255;
	selp.b64 	%rd145, %rd137, %rd144, %p18;
	setp.eq.s16 	%p19, %rs124, 0;
	min.s64 	%rd146, %rd138, %rd145;
	selp.b16 	%rs125, 1, %rs123, %p15;
	selp.b64 	%rd147, %rd146, %rd145, %p15;
	selp.b16 	%rs126, %rs114, %rs125, %p19;
	and.b16  	%rs127, %rs126, 255;
	selp.b64 	%rd148, %rd138, %rd147, %p19;
	setp.eq.s16 	%p20, %rs127, 0;
	min.s64 	%rd149, %rd139, %rd148;
	selp.b16 	%rs128, 1, %rs126, %p16;
	selp.b64 	%rd150, %rd149, %rd148, %p16;
	selp.b16 	%rs436, %rs116, %rs128, %p20;
	selp.b64 	%rd392, %rd139, %rd150, %p20;
	sub.s64 	%rd151, %rd118, %rd411;
	setp.lt.u64 	%p21, %rd151, 1024;
	@%p21 bra 	$L__BB40_96;
	add.s64 	%rd411, %rd411, 1024;
	setp.le.u64 	%p22, %rd411, %rd75;
	@%p22 bra 	$L__BB40_82;
$L__BB40_84:
	setp.le.u64 	%p23, %rd118, %rd411;
	cvt.u32.u64 	%r48, %rd411;
	cvt.u32.u64 	%r49, %rd118;
	sub.s32 	%r50, %r49, %r48;
	setp.ge.s32 	%p24, %r21, %r50;
	or.pred  	%p25, %p23, %p24;
	@%p25 bra 	$L__BB40_96;
	not.b32 	%r53, %r21;
	add.s32 	%r54, %r53, %r49;
	sub.s32 	%r22, %r54, %r48;
	shr.u32 	%r56, %r22, 8;
	add.s32 	%r23, %r56, 1;
	and.b32  	%r24, %r23, 7;
	setp.lt.u32 	%p26, %r22, 1792;
	mov.u32 	%r421, %r21;
	@%p26 bra 	$L__BB40_88;
	and.b32  	%r57, %r23, 33554424;
	neg.s32 	%r419, %r57;
	mov.u32 	%r421, %r21;
$L__BB40_87:
	.pragma "nounroll";
	cvt.u64.u32 	%rd153, %r421;
	add.s64 	%rd154, %rd411, %rd153;
	add.s64 	%rd155, %rd2, %rd154;
	add.s64 	%rd156, %rd154, %rd117;
	ld.global.u8 	%rs130, [%rd155];
	setp.eq.s16 	%p27, %rs130, %rs103;
	selp.u16 	%rs132, 1, 0, %p27;
	and.b16  	%rs133, %rs436, 255;
	setp.ne.s16 	%p29, %rs133, 0;
	and.pred  	%p30, %p29, %p27;
	min.s64 	%rd157, %rd156, %rd392;
	setp.eq.s16 	%p31, %rs133, 0;
	selp.b16 	%rs134, %rs132, %rs436, %p31;
	selp.b64 	%rd158, %rd156, %rd392, %p31;
	selp.b16 	%rs135, 1, %rs134, %p30;
	and.b16  	%rs136, %rs135, 255;
	selp.b64 	%rd159, %rd157, %rd158, %p30;
	add.s64 	%rd160, %rd156, 256;
	ld.global.u8 	%rs137, [%rd155+256];
	setp.eq.s16 	%p32, %rs137, %rs103;
	selp.u16 	%rs138, 1, 0, %p32;
	setp.ne.s16 	%p34, %rs136, 0;
	and.pred  	%p35, %p34, %p32;
	min.s64 	%rd161, %rd160, %rd159;
	setp.eq.s16 	%p36, %rs136, 0;
	selp.b16 	%rs139, %rs138, %rs135, %p36;
	selp.b64 	%rd162, %rd160, %rd159, %p36;
	selp.b16 	%rs140, 1, %rs139, %p35;
	and.b16  	%rs141, %rs140, 255;
	selp.b64 	%rd163, %rd161, %rd162, %p35;
	add.s64 	%rd164, %rd156, 512;
	ld.global.u8 	%rs142, [%rd155+512];
	setp.eq.s16 	%p37, %rs142, %rs103;
	selp.u16 	%rs143, 1, 0, %p37;
	setp.ne.s16 	%p39, %rs141, 0;
	and.pred  	%p40, %p39, %p37;
	min.s64 	%rd165, %rd164, %rd163;
	setp.eq.s16 	%p41, %rs141, 0;
	selp.b16 	%rs144, %rs143, %rs140, %p41;
	selp.b64 	%rd166, %rd164, %rd163, %p41;
	selp.b16 	%rs145, 1, %rs144, %p40;
	and.b16  	%rs146, %rs145, 255;
	selp.b64 	%rd167, %rd165, %rd166, %p40;
	add.s64 	%rd168, %rd156, 768;
	ld.global.u8 	%rs147, [%rd155+768];
	setp.eq.s16 	%p42, %rs147, %rs103;
	selp.u16 	%rs148, 1, 0, %p42;
	setp.ne.s16 	%p44, %rs146, 0;
	and.pred  	%p45, %p44, %p42;
	min.s64 	%rd169, %rd168, %rd167;
	setp.eq.s16 	%p46, %rs146, 0;
	selp.b16 	%rs149, %rs148, %rs145, %p46;
	selp.b64 	%rd170, %rd168, %rd167, %p46;
	selp.b16 	%rs150, 1, %rs149, %p45;
	and.b16  	%rs151, %rs150, 255;
	selp.b64 	%rd171, %rd169, %rd170, %p45;
	add.s64 	%rd172, %rd156, 1024;
	ld.global.u8 	%rs152, [%rd155+1024];
	setp.eq.s16 	%p47, %rs152, %rs103;
	selp.u16 	%rs153, 1, 0, %p47;
	setp.ne.s16 	%p49, %rs151, 0;
	and.pred  	%p50, %p49, %p47;
	min.s64 	%rd173, %rd172, %rd171;
	setp.eq.s16 	%p51, %rs151, 0;
	selp.b16 	%rs154, %rs153, %rs150, %p51;
	selp.b64 	%rd174, %rd172, %rd171, %p51;
	selp.b16 	%rs155, 1, %rs154, %p50;
	and.b16  	%rs156, %rs155, 255;
	selp.b64 	%rd175, %rd173, %rd174, %p50;
	add.s64 	%rd176, %rd156, 1280;
	ld.global.u8 	%rs157, [%rd155+1280];
	setp.eq.s16 	%p52, %rs157, %rs103;
	selp.u16 	%rs158, 1, 0, %p52;
	setp.ne.s16 	%p54, %rs156, 0;
	and.pred  	%p55, %p54, %p52;
	min.s64 	%rd177, %rd176, %rd175;
	setp.eq.s16 	%p56, %rs156, 0;
	selp.b16 	%rs159, %rs158, %rs155, %p56;
	selp.b64 	%rd178, %rd176, %rd175, %p56;
	selp.b16 	%rs160, 1, %rs159, %p55;
	and.b16  	%rs161, %rs160, 255;
	selp.b64 	%rd179, %rd177, %rd178, %p55;
	add.s64 	%rd180, %rd156, 1536;
	ld.global.u8 	%rs162, [%rd155+1536];
	setp.eq.s16 	%p57, %rs162, %rs103;
	selp.u16 	%rs163, 1, 0, %p57;
	setp.ne.s16 	%p59, %rs161, 0;
	and.pred  	%p60, %p59, %p57;
	min.s64 	%rd181, %rd180, %rd179;
	setp.eq.s16 	%p61, %rs161, 0;
	selp.b16 	%rs164, %rs163, %rs160, %p61;
	selp.b64 	%rd182, %rd180, %rd179, %p61;
	selp.b16 	%rs165, 1, %rs164, %p60;
	and.b16  	%rs166, %rs165, 255;
	selp.b64 	%rd183, %rd181, %rd182, %p60;
	add.s64 	%rd184, %rd156, 1792;
	ld.global.u8 	%rs167, [%rd155+1792];
	setp.eq.s16 	%p62, %rs167, %rs103;
	selp.u16 	%rs168, 1, 0, %p62;
	setp.ne.s16 	%p64, %rs166, 0;
	and.pred  	%p65, %p64, %p62;
	min.s64 	%rd185, %rd184, %rd183;
	setp.eq.s16 	%p66, %rs166, 0;
	selp.b16 	%rs169, %rs168, %rs165, %p66;
	selp.b64 	%rd186, %rd184, %rd183, %p66;
	selp.b16 	%rs436, 1, %rs169, %p65;
	selp.b64 	%rd392, %rd185, %rd186, %p65;
	add.s32 	%r421, %r421, 2048;
	add.s32 	%r419, %r419, 8;
	setp.ne.s32 	%p67, %r419, 0;
	@%p67 bra 	$L__BB40_87;
$L__BB40_88:
	setp.eq.s32 	%p68, %r24, 0;
	@%p68 bra 	$L__BB40_96;
	setp.lt.u32 	%p69, %r24, 4;
	@%p69 bra 	$L__BB40_91;
	cvt.u64.u32 	%rd188, %r421;
	add.s64 	%rd189, %rd411, %rd188;
	add.s64 	%rd190, %rd2, %rd189;
	add.s64 	%rd191, %rd189, %rd117;
	ld.global.u8 	%rs171, [%rd190];
	setp.eq.s16 	%p70, %rs171, %rs103;
	selp.u16 	%rs173, 1, 0, %p70;
	and.b16  	%rs174, %rs436, 255;
	setp.ne.s16 	%p72, %rs174, 0;
	and.pred  	%p73, %p72, %p70;
	min.s64 	%rd192, %rd191, %rd392;
	setp.eq.s16 	%p74, %rs174, 0;
	selp.b16 	%rs175, %rs173, %rs436, %p74;
	selp.b64 	%rd193, %rd191, %rd392, %p74;
	selp.b16 	%rs176, 1, %rs175, %p73;
	and.b16  	%rs177, %rs176, 255;
	selp.b64 	%rd194, %rd192, %rd193, %p73;
	add.s32 	%r58, %r421, 256;
	cvt.u64.u32 	%rd195, %r58;
	add.s64 	%rd196, %rd411, %rd195;
	add.s64 	%rd197, %rd196, %rd117;
	ld.global.u8 	%rs178, [%rd190+256];
	setp.eq.s16 	%p75, %rs178, %rs103;
	selp.u16 	%rs179, 1, 0, %p75;
	setp.ne.s16 	%p77, %rs177, 0;
	and.pred  	%p78, %p77, %p75;
	min.s64 	%rd198, %rd197, %rd194;
	setp.eq.s16 	%p79, %rs177, 0;
	selp.b16 	%rs180, %rs179, %rs176, %p79;
	selp.b64 	%rd199, %rd197, %rd194, %p79;
	selp.b16 	%rs181, 1, %rs180, %p78;
	and.b16  	%rs182, %rs181, 255;
	selp.b64 	%rd200, %rd198, %rd199, %p78;
	add.s32 	%r59, %r421, 512;
	cvt.u64.u32 	%rd201, %r59;
	add.s64 	%rd202, %rd411, %rd201;
	add.s64 	%rd203, %rd202, %rd117;
	ld.global.u8 	%rs183, [%rd190+512];
	setp.eq.s16 	%p80, %rs183, %rs103;
	selp.u16 	%rs184, 1, 0, %p80;
	setp.ne.s16 	%p82, %rs182, 0;
	and.pred  	%p83, %p82, %p80;
	min.s64 	%rd204, %rd203, %rd200;
	setp.eq.s16 	%p84, %rs182, 0;
	selp.b16 	%rs185, %rs184, %rs181, %p84;
	selp.b64 	%rd205, %rd203, %rd200, %p84;
	selp.b16 	%rs186, 1, %rs185, %p83;
	and.b16  	%rs187, %rs186, 255;
	selp.b64 	%rd206, %rd204, %rd205, %p83;
	add.s32 	%r60, %r421, 768;
	cvt.u64.u32 	%rd207, %r60;
	add.s64 	%rd208, %rd411, %rd207;
	add.s64 	%rd209, %rd208, %rd117;
	ld.global.u8 	%rs188, [%rd190+768];
	setp.eq.s16 	%p85, %rs188, %rs103;
	selp.u16 	%rs189, 1, 0, %p85;
	setp.ne.s16 	%p87, %rs187, 0;
	and.pred  	%p88, %p87, %p85;
	min.s64 	%rd210, %rd209, %rd206;
	setp.eq.s16 	%p89, %rs187, 0;
	selp.b16 	%rs190, %rs189, %rs186, %p89;
	selp.b64 	%rd211, %rd209, %rd206, %p89;
	selp.b16 	%rs436, 1, %rs190, %p88;
	selp.b64 	%rd392, %rd210, %rd211, %p88;
	add.s32 	%r421, %r421, 1024;
$L__BB40_91:
	and.b32  	%r61, %r23, 3;
	setp.eq.s32 	%p90, %r61, 0;
	@%p90 bra 	$L__BB40_96;
	setp.eq.s32 	%p91, %r61, 1;
	@%p91 bra 	$L__BB40_94;
	cvt.u64.u32 	%rd213, %r421;
	add.s64 	%rd214, %rd411, %rd213;
	add.s64 	%rd215, %rd2, %rd214;
	add.s64 	%rd216, %rd214, %rd117;
	ld.global.u8 	%rs192, [%rd215];
	setp.eq.s16 	%p92, %rs192, %rs103;
	selp.u16 	%rs194, 1, 0, %p92;
	and.b16  	%rs195, %rs436, 255;
	setp.ne.s16 	%p94, %rs195, 0;
	and.pred  	%p95, %p94, %p92;
	min.s64 	%rd217, %rd216, %rd392;
	setp.eq.s16 	%p96, %rs195, 0;
	selp.b16 	%rs196, %rs194, %rs436, %p96;
	selp.b64 	%rd218, %rd216, %rd392, %p96;
	selp.b16 	%rs197, 1, %rs196, %p95;
	and.b16  	%rs198, %rs197, 255;
	selp.b64 	%rd219, %rd217, %rd218, %p95;
	add.s32 	%r62, %r421, 256;
	cvt.u64.u32 	%rd220, %r62;
	add.s64 	%rd221, %rd411, %rd220;
	add.s64 	%rd222, %rd221, %rd117;
	ld.global.u8 	%rs199, [%rd215+256];
	setp.eq.s16 	%p97, %rs199, %rs103;
	selp.u16 	%rs200, 1, 0, %p97;
	setp.ne.s16 	%p99, %rs198, 0;
	and.pred  	%p100, %p99, %p97;
	min.s64 	%rd223, %rd222, %rd219;
	setp.eq.s16 	%p101, %rs198, 0;
	selp.b16 	%rs201, %rs200, %rs197, %p101;
	selp.b64 	%rd224, %rd222, %rd219, %p101;
	selp.b16 	%rs436, 1, %rs201, %p100;
	selp.b64 	%rd392, %rd223, %rd224, %p100;
	add.s32 	%r421, %r421, 512;
$L__BB40_94:
	and.b32  	%r63, %r22, 256;
	setp.ne.s32 	%p102, %r63, 0;
	@%p102 bra 	$L__BB40_96;
	cvt.u64.u32 	%rd225, %r421;
	add.s64 	%rd226, %rd411, %rd225;
	add.s64 	%rd227, %rd2, %rd226;
	add.s64 	%rd228, %rd226, %rd117;
	ld.global.u8 	%rs202, [%rd227];
	setp.eq.s16 	%p103, %rs202, %rs103;
	selp.u16 	%rs204, 1, 0, %p103;
	and.b16  	%rs205, %rs436, 255;
	setp.ne.s16 	%p105, %rs205, 0;
	and.pred  	%p106, %p105, %p103;
	min.s64 	%rd229, %rd228, %rd392;
	setp.eq.s16 	%p107, %rs205, 0;
	selp.b16 	%rs206, %rs204, %rs436, %p107;
	selp.b64 	%rd230, %rd228, %rd392, %p107;
	selp.b16 	%rs436, 1, %rs206, %p106;
	selp.b64 	%rd392, %rd229, %rd230, %p106;
$L__BB40_96:
	// begin inline asm
	mov.u32 %r64, %laneid;
	// end inline asm
	cvt.u32.u16 	%r85, %rs436;
	and.b32  	%r66, %r85, 255;
	mov.b32 	%r82, 1;
	mov.b32 	%r83, 31;
	mov.b32 	%r84, -1;
	// begin inline asm
	shfl.sync.down.b32 %r65, %r66, %r82, %r83, %r84;
	// end inline asm
	// begin inline asm
	shfl.sync.down.b32 %r70, %r71, %r82, %r83, %r84;
	// end inline asm
	mov.b64 	{%r76, %r81}, %rd392;
	// begin inline asm
	shfl.sync.down.b32 %r75, %r76, %r82, %r83, %r84;
	// end inline asm
	// begin inline asm
	shfl.sync.down.b32 %r80, %r81, %r82, %r83, %r84;
	// end inline asm
	mov.b64 	%rd94, {%r75, %r80};
	cvt.u16.u32 	%rs76, %r65;
	setp.gt.s32 	%p108, %r64, 30;
	@%p108 bra 	$L__BB40_100;
	and.b16  	%rs207, %rs436, 255;
	setp.eq.s16 	%p109, %rs207, 0;
	and.b16  	%rs208, %rs76, 255;
	setp.eq.s16 	%p110, %rs208, 0;
	or.pred  	%p111, %p109, %p110;
	@%p111 bra 	$L__BB40_99;
	min.s64 	%rd392, %rd94, %rd392;
	mov.b16 	%rs436, 1;
	bra.uni 	$L__BB40_100;
$L__BB40_99:
	setp.eq.s16 	%p112, %rs207, 0;
	selp.b16 	%rs436, %rs76, %rs436, %p112;
	selp.b64 	%rd392, %rd94, %rd392, %p112;
$L__BB40_100:
	cvt.u32.u16 	%r106, %rs436;
	and.b32  	%r87, %r106, 255;
	mov.b32 	%r103, 2;
	mov.b32 	%r104, 31;
	mov.b32 	%r105, -1;
	// begin inline asm
	shfl.sync.down.b32 %r86, %r87, %r103, %r104, %r105;
	// end inline asm
	// begin inline asm
	shfl.sync.down.b32 %r91, %r92, %r103, %r104, %r105;
	// end inline asm
	mov.b64 	{%r97, %r102}, %rd392;
	// begin inline asm
	shfl.sync.down.b32 %r96, %r97, %r103, %r104, %r105;
	// end inline asm
	// begin inline asm
	shfl.sync.down.b32 %r101, %r102, %r103, %r104, %r105;
	// end inline asm
	mov.b64 	%rd98, {%r96, %r101};
	cvt.u16.u32 	%rs79, %r86;
	setp.gt.s32 	%p113, %r64, 29;
	@%p113 bra 	$L__BB40_104;
	and.b16  	%rs211, %rs436, 255;
	setp.eq.s16 	%p114, %rs211, 0;
	and.b16  	%rs212, %rs79, 255;
	setp.eq.s16 	%p115, %rs212, 0;
	or.pred  	%p116, %p114, %p115;
	@%p116 bra 	$L__BB40_103;
	min.s64 	%rd392, %rd98, %rd392;
	mov.b16 	%rs436, 1;
	bra.uni 	$L__BB40_104;
$L__BB40_103:
	setp.eq.s16 	%p117, %rs211, 0;
	selp.b16 	%rs436, %rs79, %rs436, %p117;
	selp.b64 	%rd392, %rd98, %rd392, %p117;
$L__BB40_104:
	cvt.u32.u16 	%r127, %rs436;
	and.b32  	%r108, %r127, 255;
	mov.b32 	%r124, 4;
	mov.b32 	%r125, 31;
	mov.b32 	%r126, -1;
	// begin inline asm
	shfl.sync.down.b32 %r107, %r108, %r124, %r125, %r126;
	// end inline asm
	// begin inline asm
	shfl.sync.down.b32 %r112, %r113, %r124, %r125, %r126;
	// end inline asm
	mov.b64 	{%r118, %r123}, %rd392;
	// begin inline asm
	shfl.sync.down.b32 %r117, %r118, %r124, %r125, %r126;
	// end inline asm
	// begin inline asm
	shfl.sync.down.b32 %r122, %r123, %r124, %r125, %r126;
	// end inline asm
	mov.b64 	%rd102, {%r117, %r122};
	cvt.u16.u32 	%rs82, %r107;
	setp.gt.s32 	%p118, %r64, 27;
	@%p118 bra 	$L__BB40_108;
	and.b16  	%rs215, %rs436, 255;
	setp.eq.s16 	%p119, %rs215, 0;
	and.b16  	%rs216, %rs82, 255;
	setp.eq.s16 	%p120, %rs216, 0;
	or.pred  	%p121, %p119, %p120;
	@%p121 bra 	$L__BB40_107;
	min.s64 	%rd392, %rd102, %rd392;
	mov.b16 	%rs436, 1;
	bra.uni 	$L__BB40_108;
$L__BB40_107:
	setp.eq.s16 	%p122, %rs215, 0;
	selp.b16 	%rs436, %rs82, %rs436, %p122;
	selp.b64 	%rd392, %rd102, %rd392, %p122;
$L__BB40_108:
	cvt.u32.u16 	%r148, %rs436;
	and.b32  	%r129, %r148, 255;
	mov.b32 	%r145, 8;
	mov.b32 	%r146, 31;
	mov.b32 	%r147, -1;
	// begin inline asm
	shfl.sync.down.b32 %r128, %r129, %r145, %r146, %r147;
	// end inline asm
	// begin inline asm
	shfl.sync.down.b32 %r133, %r134, %r145, %r146, %r147;
	// end inline asm
	mov.b64 	{%r139, %r144}, %rd392;
	// begin inline asm
	shfl.sync.down.b32 %r138, %r139, %r145, %r146, %r147;
	// end inline asm
	// begin inline asm
	shfl.sync.down.b32 %r143, %r144, %r145, %r146, %r147;
	// end inline asm
	mov.b64 	%rd106, {%r138, %r143};
	cvt.u16.u32 	%rs85, %r128;
	setp.gt.s32 	%p123, %r64, 23;
	@%p123 bra 	$L__BB40_112;
	and.b16  	%rs219, %rs436, 255;
	setp.eq.s16 	%p124, %rs219, 0;
	and.b16  	%rs220, %rs85, 255;
	setp.eq.s16 	%p125, %rs220, 0;
	or.pred  	%p126, %p124, %p125;
	@%p126 bra 	$L__BB40_111;
	min.s64 	%rd392, %rd106, %rd392;
	mov.b16 	%rs436, 1;
	bra.uni 	$L__BB40_112;
$L__BB40_111:
	setp.eq.s16 	%p127, %rs219, 0;
	selp.b16 	%rs436, %rs85, %rs436, %p127;
	selp.b64 	%rd392, %rd106, %rd392, %p127;
$L__BB40_112:
	cvt.u32.u16 	%r169, %rs436;
	and.b32  	%r150, %r169, 255;
	mov.b32 	%r166, 16;
	mov.b32 	%r167, 31;
	mov.b32 	%r168, -1;
	// begin inline asm
	shfl.sync.down.b32 %r149, %r150, %r166, %r167, %r168;
	// end inline asm
	// begin inline asm
	shfl.sync.down.b32 %r154, %r155, %r166, %r167, %r168;
	// end inline asm
	mov.b64 	{%r160, %r165}, %rd392;
	// begin inline asm
	shfl.sync.down.b32 %r159, %r160, %r166, %r167, %r168;
	// end inline asm
	// begin inline asm
	shfl.sync.down.b32 %r164, %r165, %r166, %r167, %r168;
	// end inline asm
	mov.b64 	%rd110, {%r159, %r164};
	cvt.u16.u32 	%rs88, %r149;
	setp.gt.s32 	%p128, %r64, 15;
	@%p128 bra 	$L__BB40_116;
	and.b16  	%rs223, %rs436, 255;
	setp.eq.s16 	%p129, %rs223, 0;
	and.b16  	%rs224, %rs88, 255;
	setp.eq.s16 	%p130, %rs224, 0;
	or.pred  	%p131, %p129, %p130;
	@%p131 bra 	$L__BB40_115;
	min.s64 	%rd392, %rd110, %rd392;
	mov.b16 	%rs436, 1;
	bra.uni 	$L__BB40_116;
$L__BB40_115:
	setp.eq.s16 	%p132, %rs223, 0;
	selp.b16 	%rs436, %rs88, %rs436, %p132;
	selp.b64 	%rd392, %rd110, %rd392, %p132;
$L__BB40_116:
	setp.ne.s32 	%p133, %r64, 0;
	@%p133 bra 	$L__BB40_118;
	shr.u32 	%r170, %r21, 1;
	and.b32  	%r171, %r170, 496;
	mov.u32 	%r172, _ZZN3cub18CUB_300001_SM_10006detail6reduce28DeviceReduceSingleTileKernelINS2_10policy_hubIN4cuda3std3__45tupleIJblEEEyN6thrust24THRUST_300001_SM_1000_NS8cuda_cub9__find_if7functorIS9_EEE10Policy1000ENSB_12zip_iteratorINS8_IJNSD_26transform_input_iterator_tIbNSB_6detail15normal_iteratorINSB_10device_ptrIbEEEENSK_10functional5actorINSP_9compositeIJNSP_16operator_adaptorINS7_8equal_toIvEEEENSQ_INSP_8argumentILj0EEEEENSQ_INSP_5valueIbEEEEEEEEEEENSB_17counting_iteratorIlNSB_11use_defaultES16_S16_EEEEEEEPS9_ySF_S9_S9_NS7_10__identityEEEvT0_T1_T2_T3_T4_T6_E12temp_storage;
	add.s32 	%r173, %r172, %r171;
	st.shared.u8 	[%r173+8], %rs436;
	st.shared.u64 	[%r173+16], %rd392;
$L__BB40_118:
	bar.sync 	0;
	setp.ne.s32 	%p134, %r21, 0;
	@%p134 bra 	$L__BB40_120;
	ld.shared.u8 	%rs227, [_ZZN3cub18CUB_300001_SM_10006detail6reduce28DeviceReduceSingleTileKernelINS2_10policy_hubIN4cuda3std3__45tupleIJblEEEyN6thrust24THRUST_300001_SM_1000_NS8cuda_cub9__find_if7functorIS9_EEE10Policy1000ENSB_12zip_iteratorINS8_IJNSD_26transform_input_iterator_tIbNSB_6detail15normal_iteratorINSB_10device_ptrIbEEEENSK_10functional5actorINSP_9compositeIJNSP_16operator_adaptorINS7_8equal_toIvEEEENSQ_INSP_8argumentILj0EEEEENSQ_INSP_5valueIbEEEEEEEEEEENSB_17counting_iteratorIlNSB_11use_defaultES16_S16_EEEEEEEPS9_ySF_S9_S9_NS7_10__identityEEEvT0_T1_T2_T3_T4_T6_E12temp_storage+24];
	ld.shared.u64 	%rd231, [_ZZN3cub18CUB_300001_SM_10006detail6reduce28DeviceReduceSingleTileKernelINS2_10policy_hubIN4cuda3std3__45tupleIJblEEEyN6thrust24THRUST_300001_SM_1000_NS8cuda_cub9__find_if7functorIS9_EEE10Policy1000ENSB_12zip_iteratorINS8_IJNSD_26transform_input_iterator_tIbNSB_6detail15normal_iteratorINSB_10device_ptrIbEEEENSK_10functional5actorINSP_9compositeIJNSP_16operator_adaptorINS7_8equal_toIvEEEENSQ_INSP_8argumentILj0EEEEENSQ_INSP_5valueIbEEEEEEEEEEENSB_17counting_iteratorIlNSB_11use_defaultES16_S16_EEEEEEEPS9_ySF_S9_S9_NS7_10__identityEEEvT0_T1_T2_T3_T4_T6_E12temp_storage+32];
	and.b16  	%rs228, %rs436, 255;
	setp.eq.s16 	%p135, %rs228, 0;
	setp.eq.s16 	%p136, %rs227, 0;
	min.s64 	%rd232, %rd231, %rd392;
	selp.b16 	%rs229, %rs436, 1, %p136;
	selp.b16 	%rs230, %rs227, %rs229, %p135;
	and.b16  	%rs231, %rs230, 255;
	selp.b64 	%rd233, %rd392, %rd232, %p136;
	selp.b64 	%rd234, %rd231, %rd233, %p135;
	ld.shared.u8 	%rs232, [_ZZN3cub18CUB_300001_SM_10006detail6reduce28DeviceReduceSingleTileKernelINS2_10policy_hubIN4cuda3std3__45tupleIJblEEEyN6thrust24THRUST_300001_SM_1000_NS8cuda_cub9__find_if7functorIS9_EEE10Policy1000ENSB_12zip_iteratorINS8_IJNSD_26transform_input_iterator_tIbNSB_6detail15normal_iteratorINSB_10device_ptrIbEEEENSK_10functional5actorINSP_9compositeIJNSP_16operator_adaptorINS7_8equal_toIvEEEENSQ_INSP_8argumentILj0EEEEENSQ_INSP_5valueIbEEEEEEEEEEENSB_17counting_iteratorIlNSB_11use_defaultES16_S16_EEEEEEEPS9_ySF_S9_S9_NS7_10__identityEEEvT0_T1_T2_T3_T4_T6_E12temp_storage+40];
	ld.shared.u64 	%rd235, [_ZZN3cub18CUB_300001_SM_10006detail6reduce28DeviceReduceSingleTileKernelINS2_10policy_hubIN4cuda3std3__45tupleIJblEEEyN6thrust24THRUST_300001_SM_1000_NS8cuda_cub9__find_if7functorIS9_EEE10Policy1000ENSB_12zip_iteratorINS8_IJNSD_26transform_input_iterator_tIbNSB_6detail15normal_iteratorINSB_10device_ptrIbEEEENSK_10functional5actorINSP_9compositeIJNSP_16operator_adaptorINS7_8equal_toIvEEEENSQ_INSP_8argumentILj0EEEEENSQ_INSP_5valueIbEEEEEEEEEEENSB_17counting_iteratorIlNSB_11use_defaultES16_S16_EEEEEEEPS9_ySF_S9_S9_NS7_10__identityEEEvT0_T1_T2_T3_T4_T6_E12temp_storage+48];
	setp.eq.s16 	%p137, %rs231, 0;
	setp.eq.s16 	%p138, %rs232, 0;
	min.s64 	%rd236, %rd235, %rd234;
	selp.b16 	%rs233, %rs230, 1, %p138;
	selp.b16 	%rs234, %rs232, %rs233, %p137;
	and.b16  	%rs235, %rs234, 255;
	selp.b64 	%rd237, %rd234, %rd236, %p138;
	selp.b64 	%rd238, %rd235, %rd237, %p137;
	ld.shared.u8 	%rs236, [_ZZN3cub18CUB_300001_SM_10006detail6reduce28DeviceReduceSingleTileKernelINS2_10policy_hubIN4cuda3std3__45tupleIJblEEEyN6thrust24THRUST_300001_SM_1000_NS8cuda_cub9__find_if7functorIS9_EEE10Policy1000ENSB_12zip_iteratorINS8_IJNSD_26transform_input_iterator_tIbNSB_6detail15normal_iteratorINSB_10device_ptrIbEEEENSK_10functional5actorINSP_9compositeIJNSP_16operator_adaptorINS7_8equal_toIvEEEENSQ_INSP_8argumentILj0EEEEENSQ_INSP_5valueIbEEEEEEEEEEENSB_17counting_iteratorIlNSB_11use_defaultES16_S16_EEEEEEEPS9_ySF_S9_S9_NS7_10__identityEEEvT0_T1_T2_T3_T4_T6_E12temp_storage+56];
	ld.shared.u64 	%rd239, [_ZZN3cub18CUB_300001_SM_10006detail6reduce28DeviceReduceSingleTileKernelINS2_10policy_hubIN4cuda3std3__45tupleIJblEEEyN6thrust24THRUST_300001_SM_1000_NS8cuda_cub9__find_if7functorIS9_EEE10Policy1000ENSB_12zip_iteratorINS8_IJNSD_26transform_input_iterator_tIbNSB_6detail15normal_iteratorINSB_10device_ptrIbEEEENSK_10functional5actorINSP_9compositeIJNSP_16operator_adaptorINS7_8equal_toIvEEEENSQ_INSP_8argumentILj0EEEEENSQ_INSP_5valueIbEEEEEEEEEEENSB_17counting_iteratorIlNSB_11use_defaultES16_S16_EEEEEEEPS9_ySF_S9_S9_NS7_10__identityEEEvT0_T1_T2_T3_T4_T6_E12temp_storage+64];
	setp.eq.s16 	%p139, %rs235, 0;
	setp.eq.s16 	%p140, %rs236, 0;
	min.s64 	%rd240, %rd239, %rd238;
	selp.b16 	%rs237, %rs234, 1, %p140;
	selp.b16 	%rs238, %rs236, %rs237, %p139;
	and.b16  	%rs239, %rs238, 255;
	selp.b64 	%rd241, %rd238, %rd240, %p140;
	selp.b64 	%rd242, %rd239, %rd241, %p139;
	ld.shared.u8 	%rs240, [_ZZN3cub18CUB_300001_SM_10006detail6reduce28DeviceReduceSingleTileKernelINS2_10policy_hubIN4cuda3std3__45tupleIJblEEEyN6thrust24THRUST_300001_SM_1000_NS8cuda_cub9__find_if7functorIS9_EEE10Policy1000ENSB_12zip_iteratorINS8_IJNSD_26transform_input_iterator_tIbNSB_6detail15normal_iteratorINSB_10device_ptrIbEEEENSK_10functional5actorINSP_9compositeIJNSP_16operator_adaptorINS7_8equal_toIvEEEENSQ_INSP_8argumentILj0EEEEENSQ_INSP_5valueIbEEEEEEEEEEENSB_17counting_iteratorIlNSB_11use_defaultES16_S16_EEEEEEEPS9_ySF_S9_S9_NS7_10__identityEEEvT0_T1_T2_T3_T4_T6_E12temp_storage+72];
	ld.shared.u64 	%rd243, [_ZZN3cub18CUB_300001_SM_10006detail6reduce28DeviceReduceSingleTileKernelINS2_10policy_hubIN4cuda3std3__45tupleIJblEEEyN6thrust24THRUST_300001_SM_1000_NS8cuda_cub9__find_if7functorIS9_EEE10Policy1000ENSB_12zip_iteratorINS8_IJNSD_26transform_input_iterator_tIbNSB_6detail15normal_iteratorINSB_10device_ptrIbEEEENSK_10functional5actorINSP_9compositeIJNSP_16operator_adaptorINS7_8equal_toIvEEEENSQ_INSP_8argumentILj0EEEEENSQ_INSP_5valueIbEEEEEEEEEEENSB_17counting_iteratorIlNSB_11use_defaultES16_S16_EEEEEEEPS9_ySF_S9_S9_NS7_10__identityEEEvT0_T1_T2_T3_T4_T6_E12temp_storage+80];
	setp.eq.s16 	%p141, %rs239, 0;
	setp.eq.s16 	%p142, %rs240, 0;
	min.s64 	%rd244, %rd243, %rd242;
	selp.b16 	%rs241, %rs238, 1, %p142;
	selp.b16 	%rs242, %rs240, %rs241, %p141;
	and.b16  	%rs243, %rs242, 255;
	selp.b64 	%rd245, %rd242, %rd244, %p142;
	selp.b64 	%rd246, %rd243, %rd245, %p141;
	ld.shared.u8 	%rs244, [_ZZN3cub18CUB_300001_SM_10006detail6reduce28DeviceReduceSingleTileKernelINS2_10policy_hubIN4cuda3std3__45tupleIJblEEEyN6thrust24THRUST_300001_SM_1000_NS8cuda_cub9__find_if7functorIS9_EEE10Policy1000ENSB_12zip_iteratorINS8_IJNSD_26transform_input_iterator_tIbNSB_6detail15normal_iteratorINSB_10device_ptrIbEEEENSK_10functional5actorINSP_9compositeIJNSP_16operator_adaptorINS7_8equal_toIvEEEENSQ_INSP_8argumentILj0EEEEENSQ_INSP_5valueIbEEEEEEEEEEENSB_17counting_iteratorIlNSB_11use_defaultES16_S16_EEEEEEEPS9_ySF_S9_S9_NS7_10__identityEEEvT0_T1_T2_T3_T4_T6_E12temp_storage+88];
	ld.shared.u64 	%rd247, [_ZZN3cub18CUB_300001_SM_10006detail6reduce28DeviceReduceSingleTileKernelINS2_10policy_hubIN4cuda3std3__45tupleIJblEEEyN6thrust24THRUST_300001_SM_1000_NS8cuda_cub9__find_if7functorIS9_EEE10Policy1000ENSB_12zip_iteratorINS8_IJNSD_26transform_input_iterator_tIbNSB_6detail15normal_iteratorINSB_10device_ptrIbEEEENSK_10functional5actorINSP_9compositeIJNSP_16operator_adaptorINS7_8equal_toIvEEEENSQ_INSP_8argumentILj0EEEEENSQ_INSP_5valueIbEEEEEEEEEEENSB_17counting_iteratorIlNSB_11use_defaultES16_S16_EEEEEEEPS9_ySF_S9_S9_NS7_10__identityEEEvT0_T1_T2_T3_T4_T6_E12temp_storage+96];
	setp.eq.s16 	%p143, %rs243, 0;
	setp.eq.s16 	%p144, %rs244, 0;
	min.s64 	%rd248, %rd247, %rd246;
	selp.b16 	%rs245, %rs242, 1, %p144;
	selp.b16 	%rs246, %rs244, %rs245, %p143;
	and.b16  	%rs247, %rs246, 255;
	selp.b64 	%rd249, %rd246, %rd248, %p144;
	selp.b64 	%rd250, %rd247, %rd249, %p143;
	ld.shared.u8 	%rs248, [_ZZN3cub18CUB_300001_SM_10006detail6reduce28DeviceReduceSingleTileKernelINS2_10policy_hubIN4cuda3std3__45tupleIJblEEEyN6thrust24THRUST_300001_SM_1000_NS8cuda_cub9__find_if7functorIS9_EEE10Policy1000ENSB_12zip_iteratorINS8_IJNSD_26transform_input_iterator_tIbNSB_6detail15normal_iteratorINSB_10device_ptrIbEEEENSK_10functional5actorINSP_9compositeIJNSP_16operator_adaptorINS7_8equal_toIvEEEENSQ_INSP_8argumentILj0EEEEENSQ_INSP_5valueIbEEEEEEEEEEENSB_17counting_iteratorIlNSB_11use_defaultES16_S16_EEEEEEEPS9_ySF_S9_S9_NS7_10__identityEEEvT0_T1_T2_T3_T4_T6_E12temp_storage+104];
	ld.shared.u64 	%rd251, [_ZZN3cub18CUB_300001_SM_10006detail6reduce28DeviceReduceSingleTileKernelINS2_10policy_hubIN4cuda3std3__45tupleIJblEEEyN6thrust24THRUST_300001_SM_1000_NS8cuda_cub9__find_if7functorIS9_EEE10Policy1000ENSB_12zip_iteratorINS8_IJNSD_26transform_input_iterator_tIbNSB_6detail15normal_iteratorINSB_10device_ptrIbEEEENSK_10functional5actorINSP_9compositeIJNSP_16operator_adaptorINS7_8equal_toIvEEEENSQ_INSP_8argumentILj0EEEEENSQ_INSP_5valueIbEEEEEEEEEEENSB_17counting_iteratorIlNSB_11use_defaultES16_S16_EEEEEEEPS9_ySF_S9_S9_NS7_10__identityEEEvT0_T1_T2_T3_T4_T6_E12temp_storage+112];
	setp.eq.s16 	%p145, %rs247, 0;
	setp.eq.s16 	%p146, %rs248, 0;
	min.s64 	%rd252, %rd251, %rd250;
	selp.b16 	%rs249, %rs246, 1, %p146;
	selp.b16 	%rs250, %rs248, %rs249, %p145;
	and.b16  	%rs251, %rs250, 255;
	selp.b64 	%rd253, %rd250, %rd252, %p146;
	selp.b64 	%rd254, %rd251, %rd253, %p145;
	ld.shared.u8 	%rs252, [_ZZN3cub18CUB_300001_SM_10006detail6reduce28DeviceReduceSingleTileKernelINS2_10policy_hubIN4cuda3std3__45tupleIJblEEEyN6thrust24THRUST_300001_SM_1000_NS8cuda_cub9__find_if7functorIS9_EEE10Policy1000ENSB_12zip_iteratorINS8_IJNSD_26transform_input_iterator_tIbNSB_6detail15normal_iteratorINSB_10device_ptrIbEEEENSK_10functional5actorINSP_9compositeIJNSP_16operator_adaptorINS7_8equal_toIvEEEENSQ_INSP_8argumentILj0EEEEENSQ_INSP_5valueIbEEEEEEEEEEENSB_17counting_iteratorIlNSB_11use_defaultES16_S16_EEEEEEEPS9_ySF_S9_S9_NS7_10__identityEEEvT0_T1_T2_T3_T4_T6_E12temp_storage+120];
	ld.shared.u64 	%rd255, [_ZZN3cub18CUB_300001_SM_10006detail6reduce28DeviceReduceSingleTileKernelINS2_10policy_hubIN4cuda3std3__45tupleIJblEEEyN6thrust24THRUST_300001_SM_1000_NS8cuda_cub9__find_if7functorIS9_EEE10Policy1000ENSB_12zip_iteratorINS8_IJNSD_26transform_input_iterator_tIbNSB_6detail15normal_iteratorINSB_10device_ptrIbEEEENSK_10functional5actorINSP_9compositeIJNSP_16operator_adaptorINS7_8equal_toIvEEEENSQ_INSP_8argumentILj0EEEEENSQ_INSP_5valueIbEEEEEEEEEEENSB_17counting_iteratorIlNSB_11use_defaultES16_S16_EEEEEEEPS9_ySF_S9_S9_NS7_10__identityEEEvT0_T1_T2_T3_T4_T6_E12temp_storage+128];
	setp.eq.s16 	%p147, %rs251, 0;
	setp.eq.s16 	%p148, %rs252, 0;
	min.s64 	%rd256, %rd255, %rd254;
	selp.b16 	%rs253, %rs250, 1, %p148;
	selp.b16 	%rs436, %rs252, %rs253, %p147;
	selp.b64 	%rd257, %rd254, %rd256, %p148;
	selp.b64 	%rd392, %rd255, %rd257, %p147;
$L__BB40_120:
	mov.u32 	%r411, %tid.x;
	setp.ne.s32 	%p325, %r411, 0;
	@%p325 bra 	$L__BB40_122;
	setp.eq.s16 	%p326, %rs101, 0;
	and.b16  	%rs424, %rs436, 255;
	setp.eq.s16 	%p327, %rs424, 0;
	min.s64 	%rd380, %rd392, %rd119;
	selp.b16 	%rs425, %rs101, 1, %p327;
	selp.b16 	%rs426, %rs436, %rs425, %p326;
	selp.b64 	%rd381, %rd119, %rd380, %p327;
	selp.b64 	%rd382, %rd392, %rd381, %p326;
	st.global.u8 	[%rd1], %rs426;
	st.global.u64 	[%rd1+8], %rd382;
$L__BB40_122:
	ret;

}
	// .globl	_ZN3cub18CUB_300001_SM_10006detail6reduce18DeviceReduceKernelINS2_10policy_hubIN4cuda3std3__45tupleIJblEEEyN6thrust24THRUST_300001_SM_1000_NS8cuda_cub9__find_if7functorIS9_EEE10Policy1000ENSB_12zip_iteratorINS8_IJNSD_26transform_input_iterator_tIbNSB_6detail15normal_iteratorINSB_10device_ptrIbEEEENSK_10functional5actorINSP_9compositeIJNSP_16operator_adaptorINS7_8equal_toIvEEEENSQ_INSP_8argumentILj0EEEEENSQ_INSP_5valueIbEEEEEEEEEEENSB_17counting_iteratorIlNSB_11use_defaultES16_S16_EEEEEEEySF_S9_NS7_10__identityEEEvT0_PT3_T1_NS0_13GridEvenShareIS1E_EET2_T4_
.visible .entry _ZN3cub18CUB_300001_SM_10006detail6reduce18DeviceReduceKernelINS2_10policy_hubIN4cuda3std3__45tupleIJblEEEyN6thrust24THRUST_300001_SM_1000_NS8cuda_cub9__find_if7functorIS9_EEE10Policy1000ENSB_12zip_iteratorINS8_IJNSD_26transform_input_iterator_tIbNSB_6detail15normal_iteratorINSB_10device_ptrIbEEEENSK_10functional5actorINSP_9compositeIJNSP_16operator_adaptorINS7_8equal_toIvEEEENSQ_INSP_8argumentILj0EEEEENSQ_INSP_5valueIbEEEEEEEEEEENSB_17counting_iteratorIlNSB_11use_defaultES16_S16_EEEEEEEySF_S9_NS7_10__identityEEEvT0_PT3_T1_NS0_13GridEvenShareIS1E_EET2_T4_(
	.param .align 8 .b8 _ZN3cub18CUB_300001_SM_10006detail6reduce18DeviceReduceKernelINS2_10policy_hubIN4cuda3std3__45tupleIJblEEEyN6thrust24THRUST_300001_SM_1000_NS8cuda_cub9__find_if7functorIS9_EEE10Policy1000ENSB_12zip_iteratorINS8_IJNSD_26transform_input_iterator_tIbNSB_6detail15normal_iteratorINSB_10device_ptrIbEEEENSK_10functional5actorINSP_9compositeIJNSP_16operator_adaptorINS7_8equal_toIvEEEENSQ_INSP_8argumentILj0EEEEENSQ_INSP_5valueIbEEEEEEEEEEENSB_17counting_iteratorIlNSB_11use_defaultES16_S16_EEEEEEEySF_S9_NS7_10__identityEEEvT0_PT3_T1_NS0_13GridEvenShareIS1E_EET2_T4__param_0[24],
	.param .u64 .ptr .align 1 _ZN3cub18CUB_300001_SM_10006detail6reduce18DeviceReduceKernelINS2_10policy_hubIN4cuda3std3__45tupleIJblEEEyN6thrust24THRUST_300001_SM_1000_NS8cuda_cub9__find_if7functorIS9_EEE10Policy1000ENSB_12zip_iteratorINS8_IJNSD_26transform_input_iterator_tIbNSB_6detail15normal_iteratorINSB_10device_ptrIbEEEENSK_10functional5actorINSP_9compositeIJNSP_16operator_adaptorINS7_8equal_toIvEEEENSQ_INSP_8argumentILj0EEEEENSQ_INSP_5valueIbEEEEEEEEEEENSB_17counting_iteratorIlNSB_11use_defaultES16_S16_EEEEEEEySF_S9_NS7_10__identityEEEvT0_PT3_T1_NS0_13GridEvenShareIS1E_EET2_T4__param_1,
	.param .u64 _ZN3cub18CUB_300001_SM_10006detail6reduce18DeviceReduceKernelINS2_10policy_hubIN4cuda3std3__45tupleIJblEEEyN6thrust24THRUST_300001_SM_1000_NS8cuda_cub9__find_if7functorIS9_EEE10Policy1000ENSB_12zip_iteratorINS8_IJNSD_26transform_input_iterator_tIbNSB_6detail15normal_iteratorINSB_10device_ptrIbEEEENSK_10functional5actorINSP_9compositeIJNSP_16operator_adaptorINS7_8equal_toIvEEEENSQ_INSP_8argumentILj0EEEEENSQ_INSP_5valueIbEEEEEEEEEEENSB_17counting_iteratorIlNSB_11use_defaultES16_S16_EEEEEEEySF_S9_NS7_10__identityEEEvT0_PT3_T1_NS0_13GridEvenShareIS1E_EET2_T4__param_2,
	.param .align 8 .b8 _ZN3cub18CUB_300001_SM_10006detail6reduce18DeviceReduceKernelINS2_10policy_hubIN4cuda3std3__45tupleIJblEEEyN6thrust24THRUST_300001_SM_1000_NS8cuda_cub9__find_if7functorIS9_EEE10Policy1000ENSB_12zip_iteratorINS8_IJNSD_26transform_input_iterator_tIbNSB_6detail15normal_iteratorINSB_10device_ptrIbEEEENSK_10functional5actorINSP_9compositeIJNSP_16operator_adaptorINS7_8equal_toIvEEEENSQ_INSP_8argumentILj0EEEEENSQ_INSP_5valueIbEEEEEEEEEEENSB_17counting_iteratorIlNSB_11use_defaultES16_S16_EEEEEEEySF_S9_NS7_10__identityEEEvT0_PT3_T1_NS0_13GridEvenShareIS1E_EET2_T4__param_3[72],
	.param .align 1 .b8 _ZN3cub18CUB_300001_SM_10006detail6reduce18DeviceReduceKernelINS2_10policy_hubIN4cuda3std3__45tupleIJblEEEyN6thrust24THRUST_300001_SM_1000_NS8cuda_cub9__find_if7functorIS9_EEE10Policy1000ENSB_12zip_iteratorINS8_IJNSD_26transform_input_iterator_tIbNSB_6detail15normal_iteratorINSB_10device_ptrIbEEEENSK_10functional5actorINSP_9compositeIJNSP_16operator_adaptorINS7_8equal_toIvEEEENSQ_INSP_8argumentILj0EEEEENSQ_INSP_5valueIbEEEEEEEEEEENSB_17counting_iteratorIlNSB_11use_defaultES16_S16_EEEEEEEySF_S9_NS7_10__identityEEEvT0_PT3_T1_NS0_13GridEvenShareIS1E_EET2_T4__param_4[1],
	.param .align 1 .b8 _ZN3cub18CUB_300001_SM_10006detail6reduce18DeviceReduceKernelINS2_10policy_hubIN4cuda3std3__45tupleIJblEEEyN6thrust24THRUST_300001_SM_1000_NS8cuda_cub9__find_if7functorIS9_EEE10Policy1000ENSB_12zip_iteratorINS8_IJNSD_26transform_input_iterator_tIbNSB_6detail15normal_iteratorINSB_10device_ptrIbEEEENSK_10functional5actorINSP_9compositeIJNSP_16operator_adaptorINS7_8equal_toIvEEEENSQ_INSP_8argumentILj0EEEEENSQ_INSP_5valueIbEEEEEEEEEEENSB_17counting_iteratorIlNSB_11use_defaultES16_S16_EEEEEEEySF_S9_NS7_10__identityEEEvT0_PT3_T1_NS0_13GridEvenShareIS1E_EET2_T4__param_5[1]
)
.maxntid 256
{
	.reg .pred 	%p<325>;
	.reg .b16 	%rs<461>;
	.reg .b32 	%r<463>;
	.reg .b64 	%rd<447>;
	// demoted variable
	.shared .align 8 .b8 _ZZN3cub18CUB_300001_SM_10006detail6reduce18DeviceReduceKernelINS2_10policy_hubIN4cuda3std3__45tupleIJblEEEyN6thrust24THRUST_300001_SM_1000_NS8cuda_cub9__find_if7functorIS9_EEE10Policy1000ENSB_12zip_iteratorINS8_IJNSD_26transform_input_iterator_tIbNSB_6detail15normal_iteratorINSB_10device_ptrIbEEEENSK_10functional5actorINSP_9compositeIJNSP_16operator_adaptorINS7_8equal_toIvEEEENSQ_INSP_8argumentILj0EEEEENSQ_INSP_5valueIbEEEEEEEEEEENSB_17counting_iteratorIlNSB_11use_defaultES16_S16_EEEEEEEySF_S9_NS7_10__identityEEEvT0_PT3_T1_NS0_13GridEvenShareIS1E_EET2_T4_E12temp_storage[152];
	ld.param.u32 	%r52, [_ZN3cub18CUB_300001_SM_10006detail6reduce18DeviceReduceKernelINS2_10policy_hubIN4cuda3std3__45tupleIJblEEEyN6thrust24THRUST_300001_SM_1000_NS8cuda_cub9__find_if7functorIS9_EEE10Policy1000ENSB_12zip_iteratorINS8_IJNSD_26transform_input_iterator_tIbNSB_6detail15normal_iteratorINSB_10device_ptrIbEEEENSK_10functional5actorINSP_9compositeIJNSP_16operator_adaptorINS7_8equal_toIvEEEENSQ_INSP_8argumentILj0EEEEENSQ_INSP_5valueIbEEEEEEEEEEENSB_17counting_iteratorIlNSB_11use_defaultES16_S16_EEEEEEEySF_S9_NS7_10__identityEEEvT0_PT3_T1_NS0_13GridEvenShareIS1E_EET2_T4__param_0+8];
	bfe.u32 	%r54, %r52, 16, 8;
	cvt.u16.u32 	%rs1, %r54;
	ld.param.u64 	%rd117, [_ZN3cub18CUB_300001_SM_10006detail6reduce18DeviceReduceKernelINS2_10policy_hubIN4cuda3std3__45tupleIJblEEEyN6thrust24THRUST_300001_SM_1000_NS8cuda_cub9__find_if7functorIS9_EEE10Policy1000ENSB_12zip_iteratorINS8_IJNSD_26transform_input_iterator_tIbNSB_6detail15normal_iteratorINSB_10device_ptrIbEEEENSK_10functional5actorINSP_9compositeIJNSP_16operator_adaptorINS7_8equal_toIvEEEENSQ_INSP_8argumentILj0EEEEENSQ_INSP_5valueIbEEEEEEEEEEENSB_17counting_iteratorIlNSB_11use_defaultES16_S16_EEEEEEEySF_S9_NS7_10__identityEEEvT0_PT3_T1_NS0_13GridEvenShareIS1E_EET2_T4__param_0+16];
	ld.param.u64 	%rd1, [_ZN3cub18CUB_300001_SM_10006detail6reduce18DeviceReduceKernelINS2_10policy_hubIN4cuda3std3__45tupleIJblEEEyN6thrust24THRUST_300001_SM_1000_NS8cuda_cub9__find_if7functorIS9_EEE10Policy1000ENSB_12zip_iteratorINS8_IJNSD_26transform_input_iterator_tIbNSB_6detail15normal_iteratorINSB_10device_ptrIbEEEENSK_10functional5actorINSP_9compositeIJNSP_16operator_adaptorINS7_8equal_toIvEEEENSQ_INSP_8argumentILj0EEEEENSQ_INSP_5valueIbEEEEEEEEEEENSB_17counting_iteratorIlNSB_11use_defaultES16_S16_EEEEEEEySF_S9_NS7_10__identityEEEvT0_PT3_T1_NS0_13GridEvenShareIS1E_EET2_T4__param_3+32];
	ld.param.u32 	%r1, [_ZN3cub18CUB_300001_SM_10006detail6reduce18DeviceReduceKernelINS2_10policy_hubIN4cuda3std3__45tupleIJblEEEyN6thrust24THRUST_300001_SM_1000_NS8cuda_cub9__find_if7functorIS9_EEE10Policy1000ENSB_12zip_iteratorINS8_IJNSD_26transform_input_iterator_tIbNSB_6detail15normal_iteratorINSB_10device_ptrIbEEEENSK_10functional5actorINSP_9compositeIJNSP_16operator_adaptorINS7_8equal_toIvEEEENSQ_INSP_8argumentILj0EEEEENSQ_INSP_5valueIbEEEEEEEEEEENSB_17counting_iteratorIlNSB_11use_defaultES16_S16_EEEEEEEySF_S9_NS7_10__identityEEEvT0_PT3_T1_NS0_13GridEvenShareIS1E_EET2_T4__param_3+40];
	ld.param.u64 	%rd116, [_ZN3cub18CUB_300001_SM_10006detail6reduce18DeviceReduceKernelINS2_10policy_hubIN4cuda3std3__45tupleIJblEEEyN6thrust24THRUST_300001_SM_1000_NS8cuda_cub9__find_if7functorIS9_EEE10Policy1000ENSB_12zip_iteratorINS8_IJNSD_26transform_input_iterator_tIbNSB_6detail15normal_iteratorINSB_10device_ptrIbEEEENSK_10functional5actorINSP_9compositeIJNSP_16operator_adaptorINS7_8equal_toIvEEEENSQ_INSP_8argumentILj0EEEEENSQ_INSP_5valueIbEEEEEEEEEEENSB_17counting_iteratorIlNSB_11use_defaultES16_S16_EEEEEEEySF_S9_NS7_10__identityEEEvT0_PT3_T1_NS0_13GridEvenShareIS1E_EET2_T4__param_0];
	cvta.to.global.u64 	%rd2, %rd116;
	mov.u32 	%r2, %ctaid.x;
	shl.b32 	%r57, %r1, 10;
	cvt.s64.s32 	%rd4, %r57;
	shl.b32 	%r58, %r2, 10;
	cvt.u64.u32 	%rd5, %r58;
	sub.s64 	%rd6, %rd1, %rd5;
	setp.gt.u64 	%p1, %rd6, 1023;
	@%p1 bra 	$L__BB41_78;
	cvt.u32.u64 	%r200, %rd5;
	cvt.u32.u64 	%r3, %rd1;
	sub.s32 	%r4, %r3, %r200;
	mov.u32 	%r5, %tid.x;
	setp.ge.s32 	%p148, %r5, %r4;
	mov.b16 	%rs430, 0;
	mov.b64 	%rd415, 0;
	mov.u32 	%r453, %r5;
	@%p148 bra 	$L__BB41_3;
	add.s32 	%r202, %r200, %r5;
	cvt.u64.u32 	%rd259, %r202;
	add.s64 	%rd260, %rd2, %rd259;
	add.s64 	%rd415, %rd117, %rd259;
	ld.global.u8 	%rs253, [%rd260];
	and.b16  	%rs254, %rs1, 255;
	setp.eq.s16 	%p149, %rs253, %rs254;
	selp.u16 	%rs430, 1, 0, %p149;
	add.s32 	%r453, %r5, 256;
$L__BB41_3:
	setp.ge.s32 	%p150, %r453, %r4;
	@%p150 bra 	$L__BB41_16;
	not.b32 	%r204, %r453;
	add.s32 	%r8, %r204, %r3;
	sub.s32 	%r205, %r8, %r200;
	shr.u32 	%r206, %r205, 8;
	add.s32 	%r9, %r206, 1;
	and.b32  	%r10, %r9, 7;
	setp.lt.u32 	%p151, %r205, 1792;
	@%p151 bra 	$L__BB41_8;
	add.s32 	%r452, %r453, 1024;
	and.b32  	%r207, %r9, 33554424;
	neg.s32 	%r451, %r207;
	and.b16  	%rs257, %rs1, 255;
$L__BB41_6:
	.pragma "nounroll";
	add.s32 	%r208, %r452, -1024;
	cvt.s64.s32 	%rd262, %r208;
	add.s64 	%rd263, %rd262, %rd5;
	add.s64 	%rd264, %rd2, %rd263;
	add.s64 	%rd265, %rd263, %rd117;
	ld.global.u8 	%rs256, [%rd264];
	setp.eq.s16 	%p152, %rs256, %rs257;
	selp.u16 	%rs258, 1, 0, %p152;
	and.b16  	%rs259, %rs430, 255;
	setp.ne.s16 	%p154, %rs259, 0;
	and.pred  	%p155, %p154, %p152;
	min.s64 	%rd266, %rd265, %rd415;
	setp.eq.s16 	%p156, %rs259, 0;
	selp.b64 	%rd267, %rd265, %rd415, %p156;
	selp.b16 	%rs260, %rs258, %rs430, %p156;
	selp.b64 	%rd268, %rd266, %rd267, %p155;
	selp.b16 	%rs261, 1, %rs260, %p155;
	and.b16  	%rs262, %rs261, 255;
	add.s32 	%r209, %r452, -768;
	cvt.s64.s32 	%rd269, %r209;
	add.s64 	%rd270, %rd269, %rd5;
	add.s64 	%rd271, %rd270, %rd117;
	ld.global.u8 	%rs263, [%rd264+256];
	setp.eq.s16 	%p157, %rs263, %rs257;
	selp.u16 	%rs264, 1, 0, %p157;
	setp.ne.s16 	%p159, %rs262, 0;
	and.pred  	%p160, %p159, %p157;
	min.s64 	%rd272, %rd271, %rd268;
	setp.eq.s16 	%p161, %rs262, 0;
	selp.b64 	%rd273, %rd271, %rd268, %p161;
	selp.b16 	%rs265, %rs264, %rs261, %p161;
	selp.b64 	%rd274, %rd272, %rd273, %p160;
	selp.b16 	%rs266, 1, %rs265, %p160;
	and.b16  	%rs267, %rs266, 255;
	add.s32 	%r210, %r452, -512;
	cvt.s64.s32 	%rd275, %r210;
	add.s64 	%rd276, %rd275, %rd5;
	add.s64 	%rd277, %rd276, %rd117;
	ld.global.u8 	%rs268, [%rd264+512];
	setp.eq.s16 	%p162, %rs268, %rs257;
	selp.u16 	%rs269, 1, 0, %p162;
	setp.ne.s16 	%p164, %rs267, 0;
	and.pred  	%p165, %p164, %p162;
	min.s64 	%rd278, %rd277, %rd274;
	setp.eq.s16 	%p166, %rs267, 0;
	selp.b64 	%rd279, %rd277, %rd274, %p166;
	selp.b16 	%rs270, %rs269, %rs266, %p166;
	selp.b64 	%rd280, %rd278, %rd279, %p165;
	selp.b16 	%rs271, 1, %rs270, %p165;
	and.b16  	%rs272, %rs271, 255;
	add.s32 	%r211, %r452, -256;
	cvt.s64.s32 	%rd281, %r211;
	add.s64 	%rd282, %rd281, %rd5;
	add.s64 	%rd283, %rd282, %rd117;
	ld.global.u8 	%rs273, [%rd264+768];
	setp.eq.s16 	%p167, %rs273, %rs257;
	selp.u16 	%rs274, 1, 0, %p167;
	setp.ne.s16 	%p169, %rs272, 0;
	and.pred  	%p170, %p169, %p167;
	min.s64 	%rd284, %rd283, %rd280;
	setp.eq.s16 	%p171, %rs272, 0;
	selp.b64 	%rd285, %rd283, %rd280, %p171;
	selp.b16 	%rs275, %rs274, %rs271, %p171;
	selp.b64 	%rd286, %rd284, %rd285, %p170;
	selp.b16 	%rs276, 1, %rs275, %p170;
	and.b16  	%rs277, %rs276, 255;
	add.s32 	%r212, %r452, 768;
	cvt.s64.s32 	%rd287, %r452;
	add.s64 	%rd288, %rd287, %rd5;
	add.s64 	%rd289, %rd288, %rd117;
	ld.global.u8 	%rs278, [%rd264+1024];
	setp.eq.s16 	%p172, %rs278, %rs257;
	selp.u16 	%rs279, 1, 0, %p172;
	setp.ne.s16 	%p174, %rs277, 0;
	and.pred  	%p175, %p174, %p172;
	min.s64 	%rd290, %rd289, %rd286;
	setp.eq.s16 	%p176, %rs277, 0;
	selp.b64 	%rd291, %rd289, %rd286, %p176;
	selp.b16 	%rs280, %rs279, %rs276, %p176;
	selp.b64 	%rd292, %rd290, %rd291, %p175;
	selp.b16 	%rs281, 1, %rs280, %p175;
	and.b16  	%rs282, %rs281, 255;
	add.s32 	%r213, %r452, 256;
	cvt.s64.s32 	%rd293, %r213;
	add.s64 	%rd294, %rd293, %rd5;
	add.s64 	%rd295, %rd294, %rd117;
	ld.global.u8 	%rs283, [%rd264+1280];
	setp.eq.s16 	%p177, %rs283, %rs257;
	selp.u16 	%rs284, 1, 0, %p177;
	setp.ne.s16 	%p179, %rs282, 0;
	and.pred  	%p180, %p179, %p177;
	min.s64 	%rd296, %rd295, %rd292;
	setp.eq.s16 	%p181, %rs282, 0;
	selp.b64 	%rd297, %rd295, %rd292, %p181;
	selp.b16 	%rs285, %rs284, %rs281, %p181;
	selp.b64 	%rd298, %rd296, %rd297, %p180;
	selp.b16 	%rs286, 1, %rs285, %p180;
	and.b16  	%rs287, %rs286, 255;
	add.s32 	%r214, %r452, 512;
	cvt.s64.s32 	%rd299, %r214;
	add.s64 	%rd300, %rd299, %rd5;
	add.s64 	%rd301, %rd300, %rd117;
	ld.global.u8 	%rs288, [%rd264+1536];
	setp.eq.s16 	%p182, %rs288, %rs257;
	selp.u16 	%rs289, 1, 0, %p182;
	setp.ne.s16 	%p184, %rs287, 0;
	and.pred  	%p185, %p184, %p182;
	min.s64 	%rd302, %rd301, %rd298;
	setp.eq.s16 	%p186, %rs287, 0;
	selp.b64 	%rd303, %rd301, %rd298, %p186;
	selp.b16 	%rs290, %rs289, %rs286, %p186;
	selp.b64 	%rd304, %rd302, %rd303, %p185;
	selp.b16 	%rs291, 1, %rs290, %p185;
	and.b16  	%rs292, %rs291, 255;
	cvt.s64.s32 	%rd305, %r212;
	add.s64 	%rd306, %rd305, %rd5;
	add.s64 	%rd307, %rd306, %rd117;
	ld.global.u8 	%rs293, [%rd264+1792];
	setp.eq.s16 	%p187, %rs293, %rs257;
	selp.u16 	%rs294, 1, 0, %p187;
	setp.ne.s16 	%p189, %rs292, 0;
	and.pred  	%p190, %p189, %p187;
	min.s64 	%rd308, %rd307, %rd304;
	setp.eq.s16 	%p191, %rs292, 0;
	selp.b64 	%rd309, %rd307, %rd304, %p191;
	selp.b16 	%rs295, %rs294, %rs291, %p191;
	selp.b64 	%rd415, %rd308, %rd309, %p190;
	selp.b16 	%rs430, 1, %rs295, %p190;
	add.s32 	%r452, %r452, 2048;
	add.s32 	%r451, %r451, 8;
	setp.ne.s32 	%p192, %r451, 0;
	@%p192 bra 	$L__BB41_6;
	add.s32 	%r453, %r452, -1024;
$L__BB41_8:
	setp.eq.s32 	%p193, %r10, 0;
	@%p193 bra 	$L__BB41_16;
	setp.lt.u32 	%p194, %r10, 4;
	@%p194 bra 	$L__BB41_11;
	cvt.s64.s32 	%rd311, %r453;
	add.s64 	%rd312, %rd311, %rd5;
	add.s64 	%rd313, %rd2, %rd312;
	add.s64 	%rd314, %rd312, %rd117;
	ld.global.u8 	%rs297, [%rd313];
	and.b16  	%rs298, %rs1, 255;
	setp.eq.s16 	%p195, %rs297, %rs298;
	selp.u16 	%rs299, 1, 0, %p195;
	and.b16  	%rs300, %rs430, 255;
	setp.ne.s16 	%p197, %rs300, 0;
	and.pred  	%p198, %p197, %p195;
	min.s64 	%rd315, %rd314, %rd415;
	setp.eq.s16 	%p199, %rs300, 0;
	selp.b64 	%rd316, %rd314, %rd415, %p199;
	selp.b16 	%rs301, %rs299, %rs430, %p199;
	selp.b64 	%rd317, %rd315, %rd316, %p198;
	selp.b16 	%rs302, 1, %rs301, %p198;
	and.b16  	%rs303, %rs302, 255;
	add.s32 	%r215, %r453, 256;
	cvt.s64.s32 	%rd318, %r215;
	add.s64 	%rd319, %rd318, %rd5;
	add.s64 	%rd320, %rd319, %rd117;
	ld.global.u8 	%rs304, [%rd313+256];
	setp.eq.s16 	%p200, %rs304, %rs298;
	selp.u16 	%rs305, 1, 0, %p200;
	setp.ne.s16 	%p202, %rs303, 0;
	and.pred  	%p203, %p202, %p200;
	min.s64 	%rd321, %rd320, %rd317;
	setp.eq.s16 	%p204, %rs303, 0;
	selp.b64 	%rd322, %rd320, %rd317, %p204;
	selp.b16 	%rs306, %rs305, %rs302, %p204;
	selp.b64 	%rd323, %rd321, %rd322, %p203;
	selp.b16 	%rs307, 1, %rs306, %p203;
	and.b16  	%rs308, %rs307, 255;
	add.s32 	%r216, %r453, 512;
	cvt.s64.s32 	%rd324, %r216;
	add.s64 	%rd325, %rd324, %rd5;
	add.s64 	%rd326, %rd325, %rd117;
	ld.global.u8 	%rs309, [%rd313+512];
	setp.eq.s16 	%p205, %rs309, %rs298;
	selp.u16 	%rs310, 1, 0, %p205;
	setp.ne.s16 	%p207, %rs308, 0;
	and.pred  	%p208, %p207, %p205;
	min.s64 	%rd327, %rd326, %rd323;
	setp.eq.s16 	%p209, %rs308, 0;
	selp.b64 	%rd328, %rd326, %rd323, %p209;
	selp.b16 	%rs311, %rs310, %rs307, %p209;
	selp.b64 	%rd329, %rd327, %rd328, %p208;
	selp.b16 	%rs312, 1, %rs311, %p208;
	and.b16  	%rs313, %rs312, 255;
	add.s32 	%r217, %r453, 768;
	cvt.s64.s32 	%rd330, %r217;
	add.s64 	%rd331, %rd330, %rd5;
	add.s64 	%rd332, %rd331, %rd117;
	ld.global.u8 	%rs314, [%rd313+768];
	setp.eq.s16 	%p210, %rs314, %rs298;
	selp.u16 	%rs315, 1, 0, %p210;
	setp.ne.s16 	%p212, %rs313, 0;
	and.pred  	%p213, %p212, %p210;
	min.s64 	%rd333, %rd332, %rd329;
	setp.eq.s16 	%p214, %rs313, 0;
	selp.b64 	%rd334, %rd332, %rd329, %p214;
	selp.b16 	%rs316, %rs315, %rs312, %p214;
	selp.b64 	%rd415, %rd333, %rd334, %p213;
	selp.b16 	%rs430, 1, %rs316, %p213;
	add.s32 	%r453, %r453, 1024;
$L__BB41_11:
	and.b32  	%r218, %r9, 3;
	setp.eq.s32 	%p215, %r218, 0;
	@%p215 bra 	$L__BB41_16;
	setp.eq.s32 	%p216, %r218, 1;
	@%p216 bra 	$L__BB41_14;
	cvt.s64.s32 	%rd336, %r453;
	add.s64 	%rd337, %rd336, %rd5;
	add.s64 	%rd338, %rd2, %rd337;
	add.s64 	%rd339, %rd337, %rd117;
	ld.global.u8 	%rs318, [%rd338];
	and.b16  	%rs319, %rs1, 255;
	setp.eq.s16 	%p217, %rs318, %rs319;
	selp.u16 	%rs320, 1, 0, %p217;
	and.b16  	%rs321, %rs430, 255;
	setp.ne.s16 	%p219, %rs321, 0;
	and.pred  	%p220, %p219, %p217;
	min.s64 	%rd340, %rd339, %rd415;
	setp.eq.s16 	%p221, %rs321, 0;
	selp.b64 	%rd341, %rd339, %rd415, %p221;
	selp.b16 	%rs322, %rs320, %rs430, %p221;
	selp.b64 	%rd342, %rd340, %rd341, %p220;
	selp.b16 	%rs323, 1, %rs322, %p220;
	and.b16  	%rs324, %rs323, 255;
	add.s32 	%r219, %r453, 256;
	cvt.s64.s32 	%rd343, %r219;
	add.s64 	%rd344, %rd343, %rd5;
	add.s64 	%rd345, %rd344, %rd117;
	ld.global.u8 	%rs325, [%rd338+256];
	setp.eq.s16 	%p222, %rs325, %rs319;
	selp.u16 	%rs326, 1, 0, %p222;
	setp.ne.s16 	%p224, %rs324, 0;
	and.pred  	%p225, %p224, %p222;
	min.s64 	%rd346, %rd345, %rd342;
	setp.eq.s16 	%p226, %rs324, 0;
	selp.b64 	%rd347, %rd345, %rd342, %p226;
	selp.b16 	%rs327, %rs326, %rs323, %p226;
	selp.b64 	%rd415, %rd346, %rd347, %p225;
	selp.b16 	%rs430, 1, %rs327, %p225;
	add.s32 	%r453, %r453, 512;
$L__BB41_14:
	and.b32  	%r220, %r8, 256;
	setp.ne.s32 	%p227, %r220, 0;
	@%p227 bra 	$L__BB41_16;
	cvt.s64.s32 	%rd348, %r453;
	add.s64 	%rd349, %rd348, %rd5;
	add.s64 	%rd350, %rd2, %rd349;
	add.s64 	%rd351, %rd349, %rd117;
	ld.global.u8 	%rs328, [%rd350];
	and.b16  	%rs329, %rs1, 255;
	setp.eq.s16 	%p228, %rs328, %rs329;
	selp.u16 	%rs330, 1, 0, %p228;
	and.b16  	%rs331, %rs430, 255;
	setp.ne.s16 	%p230, %rs331, 0;
	and.pred  	%p231, %p230, %p228;
	min.s64 	%rd352, %rd351, %rd415;
	setp.eq.s16 	%p232, %rs331, 0;
	selp.b64 	%rd353, %rd351, %rd415, %p232;
	selp.b16 	%rs332, %rs330, %rs430, %p232;
	selp.b64 	%rd415, %rd352, %rd353, %p231;
	selp.b16 	%rs430, 1, %rs332, %p231;
$L__BB41_16:
	setp.lt.s32 	%p233, %r4, 256;
	@%p233 bra 	$L__BB41_41;
	// begin inline asm
	mov.u32 %r339, %laneid;
	// end inline asm
	cvt.u32.u16 	%r360, %rs430;
	and.b32  	%r341, %r360, 255;
	mov.b32 	%r357, 1;
	mov.b32 	%r358, 31;
	mov.b32 	%r359, -1;
	// begin inline asm
	shfl.sync.down.b32 %r340, %r341, %r357, %r358, %r359;
	// end inline asm
	// begin inline asm
	shfl.sync.down.b32 %r345, %r346, %r357, %r358, %r359;
	// end inline asm
	mov.b64 	{%r351, %r356}, %rd415;
	// begin inline asm
	shfl.sync.down.b32 %r350, %r351, %r357, %r358, %r359;
	// end inline asm
	// begin inline asm
	shfl.sync.down.b32 %r355, %r356, %r357, %r358, %r359;
	// end inline asm
	mov.b64 	%rd21, {%r350, %r355};
	cvt.u16.u32 	%rs16, %r340;
	setp.gt.s32 	%p283, %r339, 30;
	@%p283 bra 	$L__BB41_21;
	and.b16  	%rs374, %rs430, 255;
	setp.eq.s16 	%p284, %rs374, 0;
	and.b16  	%rs375, %rs16, 255;
	setp.eq.s16 	%p285, %rs375, 0;
	or.pred  	%p286, %p284, %p285;
	@%p286 bra 	$L__BB41_20;
	min.s64 	%rd415, %rd21, %rd415;
	mov.b16 	%rs430, 1;
	bra.uni 	$L__BB41_21;
$L__BB41_20:
	setp.eq.s16 	%p287, %rs374, 0;
	selp.b64 	%rd415, %rd21, %rd415, %p287;
	selp.b16 	%rs430, %rs16, %rs430, %p287;
$L__BB41_21:
	cvt.u32.u16 	%r381, %rs430;
	and.b32  	%r362, %r381, 255;
	mov.b32 	%r378, 2;
	mov.b32 	%r379, 31;
	mov.b32 	%r380, -1;
	// begin inline asm
	shfl.sync.down.b32 %r361, %r362, %r378, %r379, %r380;
	// end inline asm
	// begin inline asm
	shfl.sync.down.b32 %r366, %r367, %r378, %r379, %r380;
	// end inline asm
	mov.b64 	{%r372, %r377}, %rd415;
	// begin inline asm
	shfl.sync.down.b32 %r371, %r372, %r378, %r379, %r380;
	// end inline asm
	// begin inline asm
	shfl.sync.down.b32 %r376, %r377, %r378, %r379, %r380;
	// end inline asm
	mov.b64 	%rd25, {%r371, %r376};
	cvt.u16.u32 	%rs19, %r361;
	setp.gt.s32 	%p288, %r339, 29;
	@%p288 bra 	$L__BB41_25;
	and.b16  	%rs378, %rs430, 255;
	setp.eq.s16 	%p289, %rs378, 0;
	and.b16  	%rs379, %rs19, 255;
	setp.eq.s16 	%p290, %rs379, 0;
	or.pred  	%p291, %p289, %p290;
	@%p291 bra 	$L__BB41_24;
	min.s64 	%rd415, %rd25, %rd415;
	mov.b16 	%rs430, 1;
	bra.uni 	$L__BB41_25;
$L__BB41_24:
	setp.eq.s16 	%p292, %rs378, 0;
	selp.b64 	%rd415, %rd25, %rd415, %p292;
	selp.b16 	%rs430, %rs19, %rs430, %p292;
$L__BB41_25:
	cvt.u32.u16 	%r402, %rs430;
	and.b32  	%r383, %r402, 255;
	mov.b32 	%r399, 4;
	mov.b32 	%r400, 31;
	mov.b32 	%r401, -1;
	// begin inline asm
	shfl.sync.down.b32 %r382, %r383, %r399, %r400, %r401;
	// end inline asm
	// begin inline asm
	shfl.sync.down.b32 %r387, %r388, %r399, %r400, %r401;
	// end inline asm
	mov.b64 	{%r393, %r398}, %rd415;
	// begin inline asm
	shfl.sync.down.b32 %r392, %r393, %r399, %r400, %r401;
	// end inline asm
	// begin inline asm
	shfl.sync.down.b32 %r397, %r398, %r399, %r400, %r401;
	// end inline asm
	mov.b64 	%rd29, {%r392, %r397};
	cvt.u16.u32 	%rs22, %r382;
	setp.gt.s32 	%p293, %r339, 27;
	@%p293 bra 	$L__BB41_29;
	and.b16  	%rs382, %rs430, 255;
	setp.eq.s16 	%p294, %rs382, 0;
	and.b16  	%rs383, %rs22, 255;
	setp.eq.s16 	%p295, %rs383, 0;
	or.pred  	%p296, %p294, %p295;
	@%p296 bra 	$L__BB41_28;
	min.s64 	%rd415, %rd29, %rd415;
	mov.b16 	%rs430, 1;
	bra.uni 	$L__BB41_29;
$L__BB41_28:
	setp.eq.s16 	%p297, %rs382, 0;
	selp.b64 	%rd415, %rd29, %rd415, %p297;
	selp.b16 	%rs430, %rs22, %rs430, %p297;
$L__BB41_29:
	cvt.u32.u16 	%r423, %rs430;
	and.b32  	%r404, %r423, 255;
	mov.b32 	%r420, 8;
	mov.b32 	%r421, 31;
	mov.b32 	%r422, -1;
	// begin inline asm
	shfl.sync.down.b32 %r403, %r404, %r420, %r421, %r422;
	// end inline asm
	// begin inline asm
	shfl.sync.down.b32 %r408, %r409, %r420, %r421, %r422;
	// end inline asm
	mov.b64 	{%r414, %r419}, %rd415;
	// begin inline asm
	shfl.sync.down.b32 %r413, %r414, %r420, %r421, %r422;
	// end inline asm
	// begin inline asm
	shfl.sync.down.b32 %r418, %r419, %r420, %r421, %r422;
	// end inline asm
	mov.b64 	%rd33, {%r413, %r418};
	cvt.u16.u32 	%rs25, %r403;
	setp.gt.s32 	%p298, %r339, 23;
	@%p298 bra 	$L__BB41_33;
	and.b16  	%rs386, %rs430, 255;
	setp.eq.s16 	%p299, %rs386, 0;
	and.b16  	%rs387, %rs25, 255;
	setp.eq.s16 	%p300, %rs387, 0;
	or.pred  	%p301, %p299, %p300;
	@%p301 bra 	$L__BB41_32;
	min.s64 	%rd415, %rd33, %rd415;
	mov.b16 	%rs430, 1;
	bra.uni 	$L__BB41_33;
$L__BB41_32:
	setp.eq.s16 	%p302, %rs386, 0;
	selp.b64 	%rd415, %rd33, %rd415, %p302;
	selp.b16 	%rs430, %rs25, %rs430, %p302;
$L__BB41_33:
	cvt.u32.u16 	%r444, %rs430;
	and.b32  	%r425, %r444, 255;
	mov.b32 	%r441, 16;
	mov.b32 	%r442, 31;
	mov.b32 	%r443, -1;
	// begin inline asm
	shfl.sync.down.b32 %r424, %r425, %r441, %r442, %r443;
	// end inline asm
	// begin inline asm
	shfl.sync.down.b32 %r429, %r430, %r441, %r442, %r443;
	// end inline asm
	mov.b64 	{%r435, %r440}, %rd415;
	// begin inline asm
	shfl.sync.down.b32 %r434, %r435, %r441, %r442, %r443;
	// end inline asm
	// begin inline asm
	shfl.sync.down.b32 %r439, %r440, %r441, %r442, %r443;
	// end inline asm
	mov.b64 	%rd37, {%r434, %r439};
	cvt.u16.u32 	%rs28, %r424;
	setp.gt.s32 	%p303, %r339, 15;
	@%p303 bra 	$L__BB41_37;
	and.b16  	%rs390, %rs430, 255;
	setp.eq.s16 	%p304, %rs390, 0;
	and.b16  	%rs391, %rs28, 255;
	setp.eq.s16 	%p305, %rs391, 0;
	or.pred  	%p306, %p304, %p305;
	@%p306 bra 	$L__BB41_36;
	min.s64 	%rd415, %rd37, %rd415;
	mov.b16 	%rs430, 1;
	bra.uni 	$L__BB41_37;
$L__BB41_36:
	setp.eq.s16 	%p307, %rs390, 0;
	selp.b16 	%rs430, %rs28, %rs430, %p307;
	selp.b64 	%rd415, %rd37, %rd415, %p307;
$L__BB41_37:
	setp.ne.s32 	%p308, %r339, 0;
	@%p308 bra 	$L__BB41_39;
	shr.u32 	%r445, %r5, 1;
	and.b32  	%r446, %r445, 496;
	mov.u32 	%r447, _ZZN3cub18CUB_300001_SM_10006detail6reduce18DeviceReduceKernelINS2_10policy_hubIN4cuda3std3__45tupleIJblEEEyN6thrust24THRUST_300001_SM_1000_NS8cuda_cub9__find_if7functorIS9_EEE10Policy1000ENSB_12zip_iteratorINS8_IJNSD_26transform_input_iterator_tIbNSB_6detail15normal_iteratorINSB_10device_ptrIbEEEENSK_10functional5actorINSP_9compositeIJNSP_16operator_adaptorINS7_8equal_toIvEEEENSQ_INSP_8argumentILj0EEEEENSQ_INSP_5valueIbEEEEEEEEEEENSB_17counting_iteratorIlNSB_11use_defaultES16_S16_EEEEEEEySF_S9_NS7_10__identityEEEvT0_PT3_T1_NS0_13GridEvenShareIS1E_EET2_T4_E12temp_storage;
	add.s32 	%r448, %r447, %r446;
	st.shared.u8 	[%r448+8], %rs430;
	st.shared.u64 	[%r448+16], %rd415;
$L__BB41_39:
	bar.sync 	0;
	setp.ne.s32 	%p309, %r5, 0;
	@%p309 bra 	$L__BB41_118;
	ld.shared.u8 	%rs394, [_ZZN3cub18CUB_300001_SM_10006detail6reduce18DeviceReduceKernelINS2_10policy_hubIN4cuda3std3__45tupleIJblEEEyN6thrust24THRUST_300001_SM_1000_NS8cuda_cub9__find_if7functorIS9_EEE10Policy1000ENSB_12zip_iteratorINS8_IJNSD_26transform_input_iterator_tIbNSB_6detail15normal_iteratorINSB_10device_ptrIbEEEENSK_10functional5actorINSP_9compositeIJNSP_16operator_adaptorINS7_8equal_toIvEEEENSQ_INSP_8argumentILj0EEEEENSQ_INSP_5valueIbEEEEEEEEEEENSB_17counting_iteratorIlNSB_11use_defaultES16_S16_EEEEEEEySF_S9_NS7_10__identityEEEvT0_PT3_T1_NS0_13GridEvenShareIS1E_EET2_T4_E12temp_storage+24];
	ld.shared.u64 	%rd375, [_ZZN3cub18CUB_300001_SM_10006detail6reduce18DeviceReduceKernelINS2_10policy_hubIN4cuda3std3__45tupleIJblEEEyN6thrust24THRUST_300001_SM_1000_NS8cuda_cub9__find_if7functorIS9_EEE10Policy1000ENSB_12zip_iteratorINS8_IJNSD_26transform_input_iterator_tIbNSB_6detail15normal_iteratorINSB_10device_ptrIbEEEENSK_10functional5actorINSP_9compositeIJNSP_16operator_adaptorINS7_8equal_toIvEEEENSQ_INSP_8argumentILj0EEEEENSQ_INSP_5valueIbEEEEEEEEEEENSB_17counting_iteratorIlNSB_11use_defaultES16_S16_EEEEEEEySF_S9_NS7_10__identityEEEvT0_PT3_T1_NS0_13GridEvenShareIS1E_EET2_T4_E12temp_storage+32];
	and.b16  	%rs395, %rs430, 255;
	setp.eq.s16 	%p310, %rs395, 0;
	setp.eq.s16 	%p311, %rs394, 0;
	min.s64 	%rd376, %rd375, %rd415;
	selp.b16 	%rs396, %rs430, 1, %p311;
	selp.b16 	%rs397, %rs394, %rs396, %p310;
	and.b16  	%rs398, %rs397, 255;
	selp.b64 	%rd377, %rd415, %rd376, %p311;
	selp.b64 	%rd378, %rd375, %rd377, %p310;
	ld.shared.u8 	%rs399, [_ZZN3cub18CUB_300001_SM_10006detail6reduce18DeviceReduceKernelINS2_10policy_hubIN4cuda3std3__45tupleIJblEEEyN6thrust24THRUST_300001_SM_1000_NS8cuda_cub9__find_if7functorIS9_EEE10Policy1000ENSB_12zip_iteratorINS8_IJNSD_26transform_input_iterator_tIbNSB_6detail15normal_iteratorINSB_10device_ptrIbEEEENSK_10functional5actorINSP_9compositeIJNSP_16operator_adaptorINS7_8equal_toIvEEEENSQ_INSP_8argumentILj0EEEEENSQ_INSP_5valueIbEEEEEEEEEEENSB_17counting_iteratorIlNSB_11use_defaultES16_S16_EEEEEEEySF_S9_NS7_10__identityEEEvT0_PT3_T1_NS0_13GridEvenShareIS1E_EET2_T4_E12temp_storage+40];
	ld.shared.u64 	%rd379, [_ZZN3cub18CUB_300001_SM_10006detail6reduce18DeviceReduceKernelINS2_10policy_hubIN4cuda3std3__45tupleIJblEEEyN6thrust24THRUST_300001_SM_1000_NS8cuda_cub9__find_if7functorIS9_EEE10Policy1000ENSB_12zip_iteratorINS8_IJNSD_26transform_input_iterator_tIbNSB_6detail15normal_iteratorINSB_10device_ptrIbEEEENSK_10functional5actorINSP_9compositeIJNSP_16operator_adaptorINS7_8equal_toIvEEEENSQ_INSP_8argumentILj0EEEEENSQ_INSP_5valueIbEEEEEEEEEEENSB_17counting_iteratorIlNSB_11use_defaultES16_S16_EEEEEEEySF_S9_NS7_10__identityEEEvT0_PT3_T1_NS0_13GridEvenShareIS1E_EET2_T4_E12temp_storage+48];
	setp.eq.s16 	%p312, %rs398, 0;
	setp.eq.s16 	%p313, %rs399, 0;
	min.s64 	%rd380, %rd379, %rd378;
	selp.b16 	%rs400, %rs397, 1, %p313;
	selp.b16 	%rs401, %rs399, %rs400, %p312;
	and.b16  	%rs402, %rs401, 255;
	selp.b64 	%rd381, %rd378, %rd380, %p313;
	selp.b64 	%rd382, %rd379, %rd381, %p312;
	ld.shared.u8 	%rs403, [_ZZN3cub18CUB_300001_SM_10006detail6reduce18DeviceReduceKernelINS2_10policy_hubIN4cuda3std3__45tupleIJblEEEyN6thrust24THRUST_300001_SM_1000_NS8cuda_cub9__find_if7functorIS9_EEE10Policy1000ENSB_12zip_iteratorINS8_IJNSD_26transform_input_iterator_tIbNSB_6detail15normal_iteratorINSB_10device_ptrIbEEEENSK_10functional5actorINSP_9compositeIJNSP_16operator_adaptorINS7_8equal_toIvEEEENSQ_INSP_8argumentILj0EEEEENSQ_INSP_5valueIbEEEEEEEEEEENSB_17counting_iteratorIlNSB_11use_defaultES16_S16_EEEEEEEySF_S9_NS7_10__identityEEEvT0_PT3_T1_NS0_13GridEvenShareIS1E_EET2_T4_E12temp_storage+56];
	ld.shared.u64 	%rd383, [_ZZN3cub18CUB_300001_SM_10006detail6reduce18DeviceReduceKernelINS2_10policy_hubIN4cuda3std3__45tupleIJblEEEyN6thrust24THRUST_300001_SM_1000_NS8cuda_cub9__find_if7functorIS9_EEE10Policy1000ENSB_12zip_iteratorINS8_IJNSD_26transform_input_iterator_tIbNSB_6detail15normal_iteratorINSB_10device_ptrIbEEEENSK_10functional5actorINSP_9compositeIJNSP_16operator_adaptorINS7_8equal_toIvEEEENSQ_INSP_8argumentILj0EEEEENSQ_INSP_5valueIbEEEEEEEEEEENSB_17counting_iteratorIlNSB_11use_defaultES16_S16_EEEEEEEySF_S9_NS7_10__identityEEEvT0_PT3_T1_NS0_13GridEvenShareIS1E_EET2_T4_E12temp_storage+64];
	setp.eq.s16 	%p314, %rs402, 0;
	setp.eq.s16 	%p315, %rs403, 0;
	min.s64 	%rd384, %rd383, %rd382;
	selp.b16 	%rs404, %rs401, 1, %p315;
	selp.b16 	%rs405, %rs403, %rs404, %p314;
	and.b16  	%rs406, %rs405, 255;
	selp.b64 	%rd385, %rd382, %rd384, %p315;
	selp.b64 	%rd386, %rd383, %rd385, %p314;
	ld.shared.u8 	%rs407, [_ZZN3cub18CUB_300001_SM_10006detail6reduce18DeviceReduceKernelINS2_10policy_hubIN4cuda3std3__45tupleIJblEEEyN6thrust24THRUST_300001_SM_1000_NS8cuda_cub9__find_if7functorIS9_EEE10Policy1000ENSB_12zip_iteratorINS8_IJNSD_26transform_input_iterator_tIbNSB_6detail15normal_iteratorINSB_10device_ptrIbEEEENSK_10functional5actorINSP_9compositeIJNSP_16operator_adaptorINS7_8equal_toIvEEEENSQ_INSP_8argumentILj0EEEEENSQ_INSP_5valueIbEEEEEEEEEEENSB_17counting_iteratorIlNSB_11use_defaultES16_S16_EEEEEEEySF_S9_NS7_10__identityEEEvT0_PT3_T1_NS0_13GridEvenShareIS1E_EET2_T4_E12temp_storage+72];
	ld.shared.u64 	%rd387, [_ZZN3cub18CUB_300001_SM_10006detail6reduce18DeviceReduceKernelINS2_10policy_hubIN4cuda3std3__45tupleIJblEEEyN6thrust24THRUST_300001_SM_1000_NS8cuda_cub9__find_if7functorIS9_EEE10Policy1000ENSB_12zip_iteratorINS8_IJNSD_26transform_input_iterator_tIbNSB_6detail15normal_iteratorINSB_10device_ptrIbEEEENSK_10functional5actorINSP_9compositeIJNSP_16operator_adaptorINS7_8equal_toIvEEEENSQ_INSP_8argumentILj0EEEEENSQ_INSP_5valueIbEEEEEEEEEEENSB_17counting_iteratorIlNSB_11use_defaultES16_S16_EEEEEEEySF_S9_NS7_10__identityEEEvT0_PT3_T1_NS0_13GridEvenShareIS1E_EET2_T4_E12temp_storage+80];
	setp.eq.s16 	%p316, %rs406, 0;
	setp.eq.s16 	%p317, %rs407, 0;
	min.s64 	%rd388, %rd387, %rd386;
	selp.b16 	%rs408, %rs405, 1, %p317;
	selp.b16 	%rs409, %rs407, %rs408, %p316;
	and.b16  	%rs410, %rs409, 255;
	selp.b64 	%rd389, %rd386, %rd388, %p317;
	selp.b64 	%rd390, %rd387, %rd389, %p316;
	ld.shared.u8 	%rs411, [_ZZN3cub18CUB_300001_SM_10006detail6reduce18DeviceReduceKernelINS2_10policy_hubIN4cuda3std3__45tupleIJblEEEyN6thrust24THRUST_300001_SM_1000_NS8cuda_cub9__find_if7functorIS9_EEE10Policy1000ENSB_12zip_iteratorINS8_IJNSD_26transform_input_iterator_tIbNSB_6detail15normal_iteratorINSB_10device_ptrIbEEEENSK_10functional5actorINSP_9compositeIJNSP_16operator_adaptorINS7_8equal_toIvEEEENSQ_INSP_8argumentILj0EEEEENSQ_INSP_5valueIbEEEEEEEEEEENSB_17counting_iteratorIlNSB_11use_defaultES16_S16_EEEEEEEySF_S9_NS7_10__identityEEEvT0_PT3_T1_NS0_13GridEvenShareIS1E_EET2_T4_E12temp_storage+88];
	ld.shared.u64 	%rd391, [_ZZN3cub18CUB_300001_SM_10006detail6reduce18DeviceReduceKernelINS2_10policy_hubIN4cuda3std3__45tupleIJblEEEyN6thrust24THRUST_300001_SM_1000_NS8cuda_cub9__find_if7functorIS9_EEE10Policy1000ENSB_12zip_iteratorINS8_IJNSD_26transform_input_iterator_tIbNSB_6detail15normal_iteratorINSB_10device_ptrIbEEEENSK_10functional5actorINSP_9compositeIJNSP_16operator_adaptorINS7_8equal_toIvEEEENSQ_INSP_8argumentILj0EEEEENSQ_INSP_5valueIbEEEEEEEEEEENSB_17counting_iteratorIlNSB_11use_defaultES16_S16_EEEEEEEySF_S9_NS7_10__identityEEEvT0_PT3_T1_NS0_13GridEvenShareIS1E_EET2_T4_E12temp_storage+96];
	setp.eq.s16 	%p318, %rs410, 0;
	setp.eq.s16 	%p319, %rs411, 0;
	min.s64 	%rd392, %rd391, %rd390;
	selp.b16 	%rs412, %rs409, 1, %p319;
	selp.b16 	%rs413, %rs411, %rs412, %p318;
	and.b16  	%rs414, %rs413, 255;
	selp.b64 	%rd393, %rd390, %rd392, %p319;
	selp.b64 	%rd394, %rd391, %rd393, %p318;
	ld.shared.u8 	%rs415, [_ZZN3cub18CUB_300001_SM_10006detail6reduce18DeviceReduceKernelINS2_10policy_hubIN4cuda3std3__45tupleIJblEEEyN6thrust24THRUST_300001_SM_1000_NS8cuda_cub9__find_if7functorIS9_EEE10Policy1000ENSB_12zip_iteratorINS8_IJNSD_26transform_input_iterator_tIbNSB_6detail15normal_iteratorINSB_10device_ptrIbEEEENSK_10functional5actorINSP_9compositeIJNSP_16operator_adaptorINS7_8equal_toIvEEEENSQ_INSP_8argumentILj0EEEEENSQ_INSP_5valueIbEEEEEEEEEEENSB_17counting_iteratorIlNSB_11use_defaultES16_S16_EEEEEEEySF_S9_NS7_10__identityEEEvT0_PT3_T1_NS0_13GridEvenShareIS1E_EET2_T4_E12temp_storage+104];
	ld.shared.u64 	%rd395, [_ZZN3cub18CUB_300001_SM_10006detail6reduce18DeviceReduceKernelINS2_10policy_hubIN4cuda3std3__45tupleIJblEEEyN6thrust24THRUST_300001_SM_1000_NS8cuda_cub9__find_if7functorIS9_EEE10Policy1000ENSB_12zip_iteratorINS8_IJNSD_26transform_input_iterator_tIbNSB_6detail15normal_iteratorINSB_10device_ptrIbEEEENSK_10functional5actorINSP_9compositeIJNSP_16operator_adaptorINS7_8equal_toIvEEEENSQ_INSP_8argumentILj0EEEEENSQ_INSP_5valueIbEEEEEEEEEEENSB_17counting_iteratorIlNSB_11use_defaultES16_S16_EEEEEEEySF_S9_NS7_10__identityEEEvT0_PT3_T1_NS0_13GridEvenShareIS1E_EET2_T4_E12temp_storage+112];
	setp.eq.s16 	%p320, %rs414, 0;
	setp.eq.s16 	%p321, %rs415, 0;
	min.s64 	%rd396, %rd395, %rd394;
	selp.b16 	%rs416, %rs413, 1, %p321;
	selp.b16 	%rs417, %rs415, %rs416, %p320;
	and.b16  	%rs418, %rs417, 255;
	selp.b64 	%rd397, %rd394, %rd396, %p321;
	selp.b64 	%rd398, %rd395, %rd397, %p320;
	ld.shared.u8 	%rs419, [_ZZN3cub18CUB_300001_SM_10006detail6reduce18DeviceReduceKernelINS2_10policy_hubIN4cuda3std3__45tupleIJblEEEyN6thrust24THRUST_300001_SM_1000_NS8cuda_cub9__find_if7functorIS9_EEE10Policy1000ENSB_12zip_iteratorINS8_IJNSD_26transform_input_iterator_tIbNSB_6detail15normal_iteratorINSB_10device_ptrIbEEEENSK_10functional5actorINSP_9compositeIJNSP_16operator_adaptorINS7_8equal_toIvEEEENSQ_INSP_8argumentILj0EEEEENSQ_INSP_5valueIbEEEEEEEEEEENSB_17counting_iteratorIlNSB_11use_defaultES16_S16_EEEEEEEySF_S9_NS7_10__identityEEEvT0_PT3_T1_NS0_13GridEvenShareIS1E_EET2_T4_E12temp_storage+120];
	ld.shared.u64 	%rd399, [_ZZN3cub18CUB_300001_SM_10006detail6reduce18DeviceReduceKernelINS2_10policy_hubIN4cuda3std3__45tupleIJblEEEyN6thrust24THRUST_300001_SM_1000_NS8cuda_cub9__find_if7functorIS9_EEE10Policy1000ENSB_12zip_iteratorINS8_IJNSD_26transform_input_iterator_tIbNSB_6detail15normal_iteratorINSB_10device_ptrIbEEEENSK_10functional5actorINSP_9compositeIJNSP_16operator_adaptorINS7_8equal_toIvEEEENSQ_INSP_8argumentILj0EEEEENSQ_INSP_5valueIbEEEEEEEEEEENSB_17counting_iteratorIlNSB_11use_defaultES16_S16_EEEEEEEySF_S9_NS7_10__identityEEEvT0_PT3_T1_NS0_13GridEvenShareIS1E_EET2_T4_E12temp_storage+128];
	setp.eq.s16 	%p322, %rs418, 0;
	setp.eq.s16 	%p323, %rs419, 0;
	min.s64 	%rd400, %rd399, %rd398;
	selp.b16 	%rs420, %rs417, 1, %p323;
	selp.b16 	%rs430, %rs419, %rs420, %p322;
	selp.b64 	%rd401, %rd398, %rd400, %p323;
	selp.b64 	%rd415, %rd399, %rd401, %p322;
	bra.uni 	$L__BB41_118;
$L__BB41_41:
	// begin inline asm
	mov.u32 %r221, %laneid;
	// end inline asm
	and.b32  	%r242, %r5, 992;
	add.s32 	%r243, %r242, 32;
	setp.gt.s32 	%p234, %r243, %r4;
	not.b32 	%r244, %r242;
	add.s32 	%r245, %r4, %r244;
	selp.b32 	%r240, %r245, 31, %p234;
	cvt.u32.u16 	%r246, %rs430;
	and.b32  	%r223, %r246, 255;
	mov.b32 	%r239, 1;
	mov.b32 	%r241, -1;
	// begin inline asm
	shfl.sync.down.b32 %r222, %r223, %r239, %r240, %r241;
	// end inline asm
	// begin inline asm
	shfl.sync.down.b32 %r227, %r228, %r239, %r240, %r241;
	// end inline asm
	mov.b64 	{%r233, %r238}, %rd415;
	// begin inline asm
	shfl.sync.down.b32 %r232, %r233, %r239, %r240, %r241;
	// end inline asm
	// begin inline asm
	shfl.sync.down.b32 %r237, %r238, %r239, %r240, %r241;
	// end inline asm
	mov.b64 	%rd42, {%r232, %r237};
	cvt.u16.u32 	%rs32, %r222;
	setp.ge.s32 	%p235, %r221, %r240;
	@%p235 bra 	$L__BB41_45;
	and.b16  	%rs333, %rs430, 255;
	setp.eq.s16 	%p236, %rs333, 0;
	and.b16  	%rs334, %rs32, 255;
	setp.eq.s16 	%p237, %rs334, 0;
	or.pred  	%p238, %p236, %p237;
	@%p238 bra 	$L__BB41_44;
	min.s64 	%rd415, %rd42, %rd415;
	mov.b16 	%rs430, 1;
	bra.uni 	$L__BB41_45;
$L__BB41_44:
	setp.eq.s16 	%p239, %rs333, 0;
	selp.b16 	%rs430, %rs32, %rs430, %p239;
	selp.b64 	%rd415, %rd42, %rd415, %p239;
$L__BB41_45:
	cvt.u32.u16 	%r267, %rs430;
	and.b32  	%r248, %r267, 255;
	mov.b32 	%r264, 2;
	mov.b32 	%r266, -1;
	// begin inline asm
	shfl.sync.down.b32 %r247, %r248, %r264, %r240, %r266;
	// end inline asm
	// begin inline asm
	shfl.sync.down.b32 %r252, %r253, %r264, %r240, %r266;
	// end inline asm
	mov.b64 	{%r258, %r263}, %rd415;
	// begin inline asm
	shfl.sync.down.b32 %r257, %r258, %r264, %r240, %r266;
	// end inline asm
	// begin inline asm
	shfl.sync.down.b32 %r262, %r263, %r264, %r240, %r266;
	// end inline asm
	mov.b64 	%rd46, {%r257, %r262};
	cvt.u16.u32 	%rs35, %r247;
	add.s32 	%r268, %r221, 2;
	setp.gt.s32 	%p240, %r268, %r240;
	@%p240 bra 	$L__BB41_49;
	and.b16  	%rs337, %rs430, 255;
	setp.eq.s16 	%p241, %rs337, 0;
	and.b16  	%rs338, %rs35, 255;
	setp.eq.s16 	%p242, %rs338, 0;
	or.pred  	%p243, %p241, %p242;
	@%p243 bra 	$L__BB41_48;
	min.s64 	%rd415, %rd46, %rd415;
	mov.b16 	%rs430, 1;
	bra.uni 	$L__BB41_49;
$L__BB41_48:
	setp.eq.s16 	%p244, %rs337, 0;
	selp.b16 	%rs430, %rs35, %rs430, %p244;
	selp.b64 	%rd415, %rd46, %rd415, %p244;
$L__BB41_49:
	cvt.u32.u16 	%r289, %rs430;
	and.b32  	%r270, %r289, 255;
	mov.b32 	%r286, 4;
	mov.b32 	%r288, -1;
	// begin inline asm
	shfl.sync.down.b32 %r269, %r270, %r286, %r240, %r288;
	// end inline asm
	// begin inline asm
	shfl.sync.down.b32 %r274, %r275, %r286, %r240, %r288;
	// end inline asm
	mov.b64 	{%r280, %r285}, %rd415;
	// begin inline asm
	shfl.sync.down.b32 %r279, %r280, %r286, %r240, %r288;
	// end inline asm
	// begin inline asm
	shfl.sync.down.b32 %r284, %r285, %r286, %r240, %r288;
	// end inline asm
	mov.b64 	%rd50, {%r279, %r284};
	cvt.u16.u32 	%rs38, %r269;
	add.s32 	%r290, %r221, 4;
	setp.gt.s32 	%p245, %r290, %r240;
	@%p245 bra 	$L__BB41_53;
	and.b16  	%rs341, %rs430, 255;
	setp.eq.s16 	%p246, %rs341, 0;
	and.b16  	%rs342, %rs38, 255;
	setp.eq.s16 	%p247, %rs342, 0;
	or.pred  	%p248, %p246, %p247;
	@%p248 bra 	$L__BB41_52;
	min.s64 	%rd415, %rd50, %rd415;
	mov.b16 	%rs430, 1;
	bra.uni 	$L__BB41_53;
$L__BB41_52:
	setp.eq.s16 	%p249, %rs341, 0;
	selp.b16 	%rs430, %rs38, %rs430, %p249;
	selp.b64 	%rd415, %rd50, %rd415, %p249;
$L__BB41_53:
	cvt.u32.u16 	%r311, %rs430;
	and.b32  	%r292, %r311, 255;
	mov.b32 	%r308, 8;
	mov.b32 	%r310, -1;
	// begin inline asm
	shfl.sync.down.b32 %r291, %r292, %r308, %r240, %r310;
	// end inline asm
	// begin inline asm
	shfl.sync.down.b32 %r296, %r297, %r308, %r240, %r310;
	// end inline asm
	mov.b64 	{%r302, %r307}, %rd415;
	// begin inline asm
	shfl.sync.down.b32 %r301, %r302, %r308, %r240, %r310;
	// end inline asm
	// begin inline asm
	shfl.sync.down.b32 %r306, %r307, %r308, %r240, %r310;
	// end inline asm
	mov.b64 	%rd54, {%r301, %r306};
	cvt.u16.u32 	%rs41, %r291;
	add.s32 	%r312, %r221, 8;
	setp.gt.s32 	%p250, %r312, %r240;
	@%p250 bra 	$L__BB41_57;
	and.b16  	%rs345, %rs430, 255;
	setp.eq.s16 	%p251, %rs345, 0;
	and.b16  	%rs346, %rs41, 255;
	setp.eq.s16 	%p252, %rs346, 0;
	or.pred  	%p253, %p251, %p252;
	@%p253 bra 	$L__BB41_56;
	min.s64 	%rd415, %rd54, %rd415;
	mov.b16 	%rs430, 1;
	bra.uni 	$L__BB41_57;
$L__BB41_56:
	setp.eq.s16 	%p254, %rs345, 0;
	selp.b16 	%rs430, %rs41, %rs430, %p254;
	selp.b64 	%rd415, %rd54, %rd415, %p254;
$L__BB41_57:
	cvt.u32.u16 	%r333, %rs430;
	and.b32  	%r314, %r333, 255;
	mov.b32 	%r330, 16;
	mov.b32 	%r332, -1;
	// begin inline asm
	shfl.sync.down.b32 %r313, %r314, %r330, %r240, %r332;
	// end inline asm
	// begin inline asm
	shfl.sync.down.b32 %r318, %r319, %r330, %r240, %r332;
	// end inline asm
	mov.b64 	{%r324, %r329}, %rd415;
	// begin inline asm
	shfl.sync.down.b32 %r323, %r324, %r330, %r240, %r332;
	// end inline asm
	// begin inline asm
	shfl.sync.down.b32 %r328, %r329, %r330, %r240, %r332;
	// end inline asm
	mov.b64 	%rd58, {%r323, %r328};
	cvt.u16.u32 	%rs44, %r313;
	add.s32 	%r334, %r221, 16;
	setp.gt.s32 	%p255, %r334, %r240;
	@%p255 bra 	$L__BB41_61;
	and.b16  	%rs349, %rs430, 255;
	setp.eq.s16 	%p256, %rs349, 0;
	and.b16  	%rs350, %rs44, 255;
	setp.eq.s16 	%p257, %rs350, 0;
	or.pred  	%p258, %p256, %p257;
	@%p258 bra 	$L__BB41_60;
	min.s64 	%rd415, %rd58, %rd415;
	mov.b16 	%rs430, 1;
	bra.uni 	$L__BB41_61;
$L__BB41_60:
	setp.eq.s16 	%p259, %rs349, 0;
	selp.b16 	%rs430, %rs44, %rs430, %p259;
	selp.b64 	%rd415, %rd58, %rd415, %p259;
$L__BB41_61:
	setp.ne.s32 	%p260, %r221, 0;
	@%p260 bra 	$L__BB41_63;
	shr.u32 	%r335, %r5, 1;
	and.b32  	%r336, %r335, 496;
	mov.u32 	%r337, _ZZN3cub18CUB_300001_SM_10006detail6reduce18DeviceReduceKernelINS2_10policy_hubIN4cuda3std3__45tupleIJblEEEyN6thrust24THRUST_300001_SM_1000_NS8cuda_cub9__find_if7functorIS9_EEE10Policy1000ENSB_12zip_iteratorINS8_IJNSD_26transform_input_iterator_tIbNSB_6detail15normal_iteratorINSB_10device_ptrIbEEEENSK_10functional5actorINSP_9compositeIJNSP_16operator_adaptorINS7_8equal_toIvEEEENSQ_INSP_8argumentILj0EEEEENSQ_INSP_5valueIbEEEEEEEEEEENSB_17counting_iteratorIlNSB_11use_defaultES16_S16_EEEEEEEySF_S9_NS7_10__identityEEEvT0_PT3_T1_NS0_13GridEvenShareIS1E_EET2_T4_E12temp_storage;
	add.s32 	%r338, %r337, %r336;
	st.shared.u8 	[%r338+8], %rs430;
	st.shared.u64 	[%r338+16], %rd415;
$L__BB41_63:
	bar.sync 	0;
	setp.ne.s32 	%p261, %r5, 0;
	@%p261 bra 	$L__BB41_118;
	setp.lt.s32 	%p262, %r4, 33;
	@%p262 bra 	$L__BB41_66;
	ld.shared.u8 	%rs353, [_ZZN3cub18CUB_300001_SM_10006detail6reduce18DeviceReduceKernelINS2_10policy_hubIN4cuda3std3__45tupleIJblEEEyN6thrust24THRUST_300001_SM_1000_NS8cuda_cub9__find_if7functorIS9_EEE10Policy1000ENSB_12zip_iteratorINS8_IJNSD_26transform_input_iterator_tIbNSB_6detail15normal_iteratorINSB_10device_ptrIbEEEENSK_10functional5actorINSP_9compositeIJNSP_16operator_adaptorINS7_8equal_toIvEEEENSQ_INSP_8argumentILj0EEEEENSQ_INSP_5valueIbEEEEEEEEEEENSB_17counting_iteratorIlNSB_11use_defaultES16_S16_EEEEEEEySF_S9_NS7_10__identityEEEvT0_PT3_T1_NS0_13GridEvenShareIS1E_EET2_T4_E12temp_storage+24];
	ld.shared.u64 	%rd354, [_ZZN3cub18CUB_300001_SM_10006detail6reduce18DeviceReduceKernelINS2_10policy_hubIN4cuda3std3__45tupleIJblEEEyN6thrust24THRUST_300001_SM_1000_NS8cuda_cub9__find_if7functorIS9_EEE10Policy1000ENSB_12zip_iteratorINS8_IJNSD_26transform_input_iterator_tIbNSB_6detail15normal_iteratorINSB_10device_ptrIbEEEENSK_10functional5actorINSP_9compositeIJNSP_16operator_adaptorINS7_8equal_toIvEEEENSQ_INSP_8argumentILj0EEEEENSQ_INSP_5valueIbEEEEEEEEEEENSB_17counting_iteratorIlNSB_11use_defaultES16_S16_EEEEEEEySF_S9_NS7_10__identityEEEvT0_PT3_T1_NS0_13GridEvenShareIS1E_EET2_T4_E12temp_storage+32];
	and.b16  	%rs354, %rs430, 255;
	setp.eq.s16 	%p263, %rs354, 0;
	setp.eq.s16 	%p264, %rs353, 0;
	min.s64 	%rd355, %rd354, %rd415;
	selp.b16 	%rs355, %rs430, 1, %p264;
	selp.b16 	%rs430, %rs353, %rs355, %p263;
	selp.b64 	%rd356, %rd415, %rd355, %p264;
	selp.b64 	%rd415, %rd354, %rd356, %p263;
$L__BB41_66:
	setp.lt.s32 	%p265, %r4, 65;
	@%p265 bra 	$L__BB41_68;
	ld.shared.u8 	%rs356, [_ZZN3cub18CUB_300001_SM_10006detail6reduce18DeviceReduceKernelINS2_10policy_hubIN4cuda3std3__45tupleIJblEEEyN6thrust24THRUST_300001_SM_1000_NS8cuda_cub9__find_if7functorIS9_EEE10Policy1000ENSB_12zip_iteratorINS8_IJNSD_26transform_input_iterator_tIbNSB_6detail15normal_iteratorINSB_10device_ptrIbEEEENSK_10functional5actorINSP_9compositeIJNSP_16operator_adaptorINS7_8equal_toIvEEEENSQ_INSP_8argumentILj0EEEEENSQ_INSP_5valueIbEEEEEEEEEEENSB_17counting_iteratorIlNSB_11use_defaultES16_S16_EEEEEEEySF_S9_NS7_10__identityEEEvT0_PT3_T1_NS0_13GridEvenShareIS1E_EET2_T4_E12temp_storage+40];
	ld.shared.u64 	%rd357, [_ZZN3cub18CUB_300001_SM_10006detail6reduce18DeviceReduceKernelINS2_10policy_hubIN4cuda3std3__45tupleIJblEEEyN6thrust24THRUST_300001_SM_1000_NS8cuda_cub9__find_if7functorIS9_EEE10Policy1000ENSB_12zip_iteratorINS8_IJNSD_26transform_input_iterator_tIbNSB_6detail15normal_iteratorINSB_10device_ptrIbEEEENSK_10functional5actorINSP_9compositeIJNSP_16operator_adaptorINS7_8equal_toIvEEEENSQ_INSP_8argumentILj0EEEEENSQ_INSP_5valueIbEEEEEEEEEEENSB_17counting_iteratorIlNSB_11use_defaultES16_S16_EEEEEEEySF_S9_NS7_10__identityEEEvT0_PT3_T1_NS0_13GridEvenShareIS1E_EET2_T4_E12temp_storage+48];
	and.b16  	%rs357, %rs430, 255;
	setp.eq.s16 	%p266, %rs357, 0;
	setp.eq.s16 	%p267, %rs356, 0;
	min.s64 	%rd358, %rd357, %rd415;
	selp.b16 	%rs358, %rs430, 1, %p267;
	selp.b16 	%rs430, %rs356, %rs358, %p266;
	selp.b64 	%rd359, %rd415, %rd358, %p267;
	selp.b64 	%rd415, %rd357, %rd359, %p266;
$L__BB41_68:
	setp.lt.s32 	%p268, %r4, 97;
	@%p268 bra 	$L__BB41_70;
	ld.shared.u8 	%rs359, [_ZZN3cub18CUB_300001_SM_10006detail6reduce18DeviceReduceKernelINS2_10policy_hubIN4cuda3std3__45tupleIJblEEEyN6thrust24THRUST_300001_SM_1000_NS8cuda_cub9__find_if7functorIS9_EEE10Policy1000ENSB_12zip_iteratorINS8_IJNSD_26transform_input_iterator_tIbNSB_6detail15normal_iteratorINSB_10device_ptrIbEEEENSK_10functional5actorINSP_9compositeIJNSP_16operator_adaptorINS7_8equal_toIvEEEENSQ_INSP_8argumentILj0EEEEENSQ_INSP_5valueIbEEEEEEEEEEENSB_17counting_iteratorIlNSB_11use_defaultES16_S16_EEEEEEEySF_S9_NS7_10__identityEEEvT0_PT3_T1_NS0_13GridEvenShareIS1E_EET2_T4_E12temp_storage+56];
	ld.shared.u64 	%rd360, [_ZZN3cub18CUB_300001_SM_10006detail6reduce18DeviceReduceKernelINS2_10policy_hubIN4cuda3std3__45tupleIJblEEEyN6thrust24THRUST_300001_SM_1000_NS8cuda_cub9__find_if7functorIS9_EEE10Policy1000ENSB_12zip_iteratorINS8_IJNSD_26transform_input_iterator_tIbNSB_6detail15normal_iteratorINSB_10device_ptrIbEEEENSK_10functional5actorINSP_9compositeIJNSP_16operator_adaptorINS7_8equal_toIvEEEENSQ_INSP_8argumentILj0EEEEENSQ_INSP_5valueIbEEEEEEEEEEENSB_17counting_iteratorIlNSB_11use_defaultES16_S16_EEEEEEEySF_S9_NS7_10__identityEEEvT0_PT3_T1_NS0_13GridEvenShareIS1E_EET2_T4_E12temp_storage+64];
	and.b16  	%rs360, %rs430, 255;
	setp.eq.s16 	%p269, %rs360, 0;
	setp.eq.s16 	%p270, %rs359, 0;
	min.s64 	%rd361, %rd360, %rd415;
	selp.b16 	%rs361, %rs430, 1, %p270;
	selp.b16 	%rs430, %rs359, %rs361, %p269;
	selp.b64 	%rd362, %rd415, %rd361, %p270;
	selp.b64 	%rd415, %rd360, %rd362, %p269;
$L__BB41_70:
	setp.lt.s32 	%p271, %r4, 129;
	@%p271 bra 	$L__BB41_72;
	ld.shared.u8 	%rs362, [_ZZN3cub18CUB_300001_SM_10006detail6reduce18DeviceReduceKernelINS2_10policy_hubIN4cuda3std3__45tupleIJblEEEyN6thrust24THRUST_300001_SM_1000_NS8cuda_cub9__find_if7functorIS9_EEE10Policy1000ENSB_12zip_iteratorINS8_IJNSD_26transform_input_iterator_tIbNSB_6detail15normal_iteratorINSB_10device_ptrIbEEEENSK_10functional5actorINSP_9compositeIJNSP_16operator_adaptorINS7_8equal_toIvEEEENSQ_INSP_8argumentILj0EEEEENSQ_INSP_5valueIbEEEEEEEEEEENSB_17counting_iteratorIlNSB_11use_defaultES16_S16_EEEEEEEySF_S9_NS7_10__identityEEEvT0_PT3_T1_NS0_13GridEvenShareIS1E_EET2_T4_E12temp_storage+72];
	ld.shared.u64 	%rd363, [_ZZN3cub18CUB_300001_SM_10006detail6reduce18DeviceReduceKernelINS2_10policy_hubIN4cuda3std3__45tupleIJblEEEyN6thrust24THRUST_300001_SM_1000_NS8cuda_cub9__find_if7functorIS9_EEE10Policy1000ENSB_12zip_iteratorINS8_IJNSD_26transform_input_iterator_tIbNSB_6detail15normal_iteratorINSB_10device_ptrIbEEEENSK_10functional5actorINSP_9compositeIJNSP_16operator_adaptorINS7_8equal_toIvEEEENSQ_INSP_8argumentILj0EEEEENSQ_INSP_5valueIbEEEEEEEEEEENSB_17counting_iteratorIlNSB_11use_defaultES16_S16_EEEEEEEySF_S9_NS7_10__identityEEEvT0_PT3_T1_NS0_13GridEvenShareIS1E_EET2_T4_E12temp_storage+80];
	and.b16  	%rs363, %rs430, 255;
	setp.eq.s16 	%p272, %rs363, 0;
	setp.eq.s16 	%p273, %rs362, 0;
	min.s64 	%rd364, %rd363, %rd415;
	selp.b16 	%rs364, %rs430, 1, %p273;
	selp.b16 	%rs430, %rs362, %rs364, %p272;
	selp.b64 	%rd365, %rd415, %rd364, %p273;
	selp.b64 	%rd415, %rd363, %rd365, %p272;
$L__BB41_72:
	setp.lt.s32 	%p274, %r4, 161;
	@%p274 bra 	$L__BB41_74;
	ld.shared.u8 	%rs365, [_ZZN3cub18CUB_300001_SM_10006detail6reduce18DeviceReduceKernelINS2_10policy_hubIN4cuda3std3__45tupleIJblEEEyN6thrust24THRUST_300001_SM_1000_NS8cuda_cub9__find_if7functorIS9_EEE10Policy1000ENSB_12zip_iteratorINS8_IJNSD_26transform_input_iterator_tIbNSB_6detail15normal_iteratorINSB_10device_ptrIbEEEENSK_10functional5actorINSP_9compositeIJNSP_16operator_adaptorINS7_8equal_toIvEEEENSQ_INSP_8argumentILj0EEEEENSQ_INSP_5valueIbEEEEEEEEEEENSB_17counting_iteratorIlNSB_11use_defaultES16_S16_EEEEEEEySF_S9_NS7_10__identityEEEvT0_PT3_T1_NS0_13GridEvenShareIS1E_EET2_T4_E12temp_storage+88];
	ld.shared.u64 	%rd366, [_ZZN3cub18CUB_300001_SM_10006detail6reduce18DeviceReduceKernelINS2_10policy_hubIN4cuda3std3__45tupleIJblEEEyN6thrust24THRUST_300001_SM_1000_NS8cuda_cub9__find_if7functorIS9_EEE10Policy1000ENSB_12zip_iteratorINS8_IJNSD_26transform_input_iterator_tIbNSB_6detail15normal_iteratorINSB_10device_ptrIbEEEENSK_10functional5actorINSP_9compositeIJNSP_16operator_adaptorINS7_8equal_toIvEEEENSQ_INSP_8argumentILj0EEEEENSQ_INSP_5valueIbEEEEEEEEEEENSB_17counting_iteratorIlNSB_11use_defaultES16_S16_EEEEEEEySF_S9_NS7_10__identityEEEvT0_PT3_T1_NS0_13GridEvenShareIS1E_EET2_T4_E12temp_storage+96];
	and.b16  	%rs366, %rs430, 255;
	setp.eq.s16 	%p275, %rs366, 0;
	setp.eq.s16 	%p276, %rs365, 0;
	min.s64 	%rd367, %rd366, %rd415;
	selp.b16 	%rs367, %rs430, 1, %p276;
	selp.b16 	%rs430, %rs365, %rs367, %p275;
	selp.b64 	%rd368, %rd415, %rd367, %p276;
	selp.b64 	%rd415, %rd366, %rd368, %p275;
$L__BB41_74:
	setp.lt.s32 	%p277, %r4, 193;
	@%p277 bra 	$L__BB41_76;
	ld.shared.u8 	%rs368, [_ZZN3cub18CUB_300001_SM_10006detail6reduce18DeviceReduceKernelINS2_10policy_hubIN4cuda3std3__45tupleIJblEEEyN6thrust24THRUST_300001_SM_1000_NS8cuda_cub9__find_if7functorIS9_EEE10Policy1000ENSB_12zip_iteratorINS8_IJNSD_26transform_input_iterator_tIbNSB_6detail15normal_iteratorINSB_10device_ptrIbEEEENSK_10functional5actorINSP_9compositeIJNSP_16operator_adaptorINS7_8equal_toIvEEEENSQ_INSP_8argumentILj0EEEEENSQ_INSP_5valueIbEEEEEEEEEEENSB_17counting_iteratorIlNSB_11use_defaultES16_S16_EEEEEEEySF_S9_NS7_10__identityEEEvT0_PT3_T1_NS0_13GridEvenShareIS1E_EET2_T4_E12temp_storage+104];
	ld.shared.u64 	%rd369, [_ZZN3cub18CUB_300001_SM_10006detail6reduce18DeviceReduceKernelINS2_10policy_hubIN4cuda3std3__45tupleIJblEEEyN6thrust24THRUST_300001_SM_1000_NS8cuda_cub9__find_if7functorIS9_EEE10Policy1000ENSB_12zip_iteratorINS8_IJNSD_26transform_input_iterator_tIbNSB_6detail15normal_iteratorINSB_10device_ptrIbEEEENSK_10functional5actorINSP_9compositeIJNSP_16operator_adaptorINS7_8equal_toIvEEEENSQ_INSP_8argumentILj0EEEEENSQ_INSP_5valueIbEEEEEEEEEEENSB_17counting_iteratorIlNSB_11use_defaultES16_S16_EEEEEEEySF_S9_NS7_10__identityEEEvT0_PT3_T1_NS0_13GridEvenShareIS1E_EET2_T4_E12temp_storage+112];
	and.b16  	%rs369, %rs430, 255;
	setp.eq.s16 	%p278, %rs369, 0;
	setp.eq.s16 	%p279, %rs368, 0;
	min.s64 	%rd370, %rd369, %rd415;
	selp.b16 	%rs370, %rs430, 1, %p279;
	selp.b16 	%rs430, %rs368, %rs370, %p278;
	selp.b64 	%rd371, %rd415, %rd370, %p279;
	selp.b64 	%rd415, %rd369, %rd371, %p278;
$L__BB41_76:
	setp.lt.s32 	%p280, %r4, 225;
	@%p280 bra 	$L__BB41_118;
	ld.shared.u8 	%rs371, [_ZZN3cub18CUB_300001_SM_10006detail6reduce18DeviceReduceKernelINS2_10policy_hubIN4cuda3std3__45tupleIJblEEEyN6thrust24THRUST_300001_SM_1000_NS8cuda_cub9__find_if7functorIS9_EEE10Policy1000ENSB_12zip_iteratorINS8_IJNSD_26transform_input_iterator_tIbNSB_6detail15normal_iteratorINSB_10device_ptrIbEEEENSK_10functional5actorINSP_9compositeIJNSP_16operator_adaptorINS7_8equal_toIvEEEENSQ_INSP_8argumentILj0EEEEENSQ_INSP_5valueIbEEEEEEEEEEENSB_17counting_iteratorIlNSB_11use_defaultES16_S16_EEEEEEEySF_S9_NS7_10__identityEEEvT0_PT3_T1_NS0_13GridEvenShareIS1E_EET2_T4_E12temp_storage+120];
	ld.shared.u64 	%rd372, [_ZZN3cub18CUB_300001_SM_10006detail6reduce18DeviceReduceKernelINS2_10policy_hubIN4cuda3std3__45tupleIJblEEEyN6thrust24THRUST_300001_SM_1000_NS8cuda_cub9__find_if7functorIS9_EEE10Policy1000ENSB_12zip_iteratorINS8_IJNSD_26transform_input_iterator_tIbNSB_6detail15normal_iteratorINSB_10device_ptrIbEEEENSK_10functional5actorINSP_9compositeIJNSP_16operator_adaptorINS7_8equal_toIvEEEENSQ_INSP_8argumentILj0EEEEENSQ_INSP_5valueIbEEEEEEEEEEENSB_17counting_iteratorIlNSB_11use_defaultES16_S16_EEEEEEEySF_S9_NS7_10__identityEEEvT0_PT3_T1_NS0_13GridEvenShareIS1E_EET2_T4_E12temp_storage+128];
	and.b16  	%rs372, %rs430, 255;
	setp.eq.s16 	%p281, %rs372, 0;
	setp.eq.s16 	%p282, %rs371, 0;
	min.s64 	%rd373, %rd372, %rd415;
	selp.b16 	%rs373, %rs430, 1, %p282;
	selp.b16 	%rs430, %rs371, %rs373, %p281;
	selp.b64 	%rd374, %rd415, %rd373, %p282;
	selp.b64 	%rd415, %rd372, %rd374, %p281;
	bra.uni 	$L__BB41_118;
$L__BB41_78:
	mov.u32 	%r26, %tid.x;
	add.s64 	%rd119, %rd117, %rd5;
	cvt.u64.u32 	%rd75, %r26;
	add.s64 	%rd120, %rd75, %rd5;
	add.s64 	%rd121, %rd2, %rd120;
	ld.global.u8 	%rs100, [%rd121];
	and.b16  	%rs101, %rs1, 255;
	setp.eq.s16 	%p2, %rs100, %rs101;
	add.s32 	%r59, %r26, 256;
	cvt.u64.u32 	%rd122, %r59;
	ld.global.u8 	%rs102, [%rd121+256];
	setp.eq.s16 	%p3, %rs102, %rs101;
	add.s32 	%r60, %r26, 512;
	cvt.u64.u32 	%rd123, %r60;
	add.s64 	%rd124, %rd119, %rd123;
	ld.global.u8 	%rs105, [%rd121+512];
	setp.eq.s16 	%p4, %rs105, %rs101;
	add.s64 	%rd125, %rd124, 256;
	ld.global.u8 	%rs106, [%rd121+768];
	setp.eq.s16 	%p6, %rs106, %rs101;
	or.pred  	%p8, %p2, %p3;
	selp.b64 	%rd126, %rd75, %rd122, %p2;
	add.s64 	%rd127, %rd119, %rd126;
	min.s64 	%rd128, %rd124, %rd127;
	selp.b64 	%rd129, %rd128, %rd127, %p4;
	or.pred  	%p9, %p8, %p4;
	selp.b64 	%rd130, %rd129, %rd124, %p8;
	min.s64 	%rd131, %rd125, %rd130;
	selp.b64 	%rd132, %rd131, %rd130, %p6;
	or.pred  	%p10, %p9, %p6;
	selp.u16 	%rs430, 1, 0, %p10;
	selp.b64 	%rd415, %rd132, %rd125, %p9;
	setp.lt.u64 	%p11, %rd6, %rd4;
	@%p11 bra 	$L__BB41_94;
	cvt.u32.u64 	%r62, %rd4;
	cvt.u32.u64 	%r63, %rd5;
	cvt.u32.u64 	%r27, %rd1;
	not.b32 	%r64, %r26;
	add.s32 	%r65, %r64, %r27;
	sub.s32 	%r66, %r65, %r62;
	sub.s32 	%r456, %r66, %r63;
	mov.b32 	%r457, 0;
	mov.u64 	%rd432, %rd5;
$L__BB41_80:
	add.s64 	%rd432, %rd432, %rd4;
	add.s64 	%rd133, %rd1, -1024;
	setp.gt.u64 	%p12, %rd432, %rd133;
	@%p12 bra 	$L__BB41_82;
	cvt.u32.u64 	%r67, %rd4;
	add.s64 	%rd134, %rd432, %rd75;
	add.s64 	%rd135, %rd2, %rd134;
	add.s64 	%rd136, %rd134, %rd117;
	ld.global.u8 	%rs107, [%rd135];
	setp.eq.s16 	%p13, %rs107, %rs101;
	add.s64 	%rd137, %rd136, 256;
	ld.global.u8 	%rs109, [%rd135+256];
	setp.eq.s16 	%p14, %rs109, %rs101;
	selp.u16 	%rs110, 1, 0, %p14;
	add.s64 	%rd138, %rd136, 512;
	ld.global.u8 	%rs111, [%rd135+512];
	setp.eq.s16 	%p15, %rs111, %rs101;
	selp.u16 	%rs112, 1, 0, %p15;
	add.s64 	%rd139, %rd136, 768;
	ld.global.u8 	%rs113, [%rd135+768];
	setp.eq.s16 	%p16, %rs113, %rs101;
	selp.u16 	%rs114, 1, 0, %p16;
	and.b16  	%rs115, %rs430, 255;
	setp.eq.s16 	%p17, %rs115, 0;
	selp.u16 	%rs116, 1, 0, %p13;
	min.s64 	%rd140, %rd136, %rd415;
	selp.b16 	%rs117, 1, %rs430, %p13;
	selp.b64 	%rd141, %rd140, %rd415, %p13;
	selp.b16 	%rs118, %rs116, %rs117, %p17;
	and.b16  	%rs119, %rs118, 255;
	selp.b64 	%rd142, %rd136, %rd141, %p17;
	setp.eq.s16 	%p18, %rs119, 0;
	min.s64 	%rd143, %rd137, %rd142;
	selp.b16 	%rs120, 1, %rs118, %p14;
	selp.b64 	%rd144, %rd143, %rd142, %p14;
	selp.b16 	%rs121, %rs110, %rs120, %p18;
	and.b16  	%rs122, %rs121, 255;
	selp.b64 	%rd145, %rd137, %rd144, %p18;
	setp.eq.s16 	%p19, %rs122, 0;
	min.s64 	%rd146, %rd138, %rd145;
	selp.b16 	%rs123, 1, %rs121, %p15;
	selp.b64 	%rd147, %rd146, %rd145, %p15;
	selp.b16 	%rs124, %rs112, %rs123, %p19;
	and.b16  	%rs125, %rs124, 255;
	selp.b64 	%rd148, %rd138, %rd147, %p19;
	setp.eq.s16 	%p20, %rs125, 0;
	min.s64 	%rd149, %rd139, %rd148;
	selp.b16 	%rs126, 1, %rs124, %p16;
	selp.b64 	%rd150, %rd149, %rd148, %p16;
	selp.b16 	%rs430, %rs114, %rs126, %p20;
	selp.b64 	%rd415, %rd139, %rd150, %p20;
	sub.s64 	%rd151, %rd1, %rd432;
	setp.lt.u64 	%p21, %rd151, %rd4;
	add.s32 	%r457, %r457, 1;
	sub.s32 	%r456, %r456, %r67;
	@%p21 bra 	$L__BB41_94;
	bra.uni 	$L__BB41_80;
$L__BB41_82:
	setp.le.u64 	%p22, %rd1, %rd432;
	cvt.u32.u64 	%r68, %rd432;
	cvt.u32.u64 	%r69, %rd1;
	sub.s32 	%r70, %r69, %r68;
	setp.ge.s32 	%p23, %r26, %r70;
	or.pred  	%p24, %p22, %p23;
	@%p24 bra 	$L__BB41_94;
	cvt.u32.u64 	%r72, %rd5;
	cvt.u32.u64 	%r73, %rd4;
	not.b32 	%r74, %r26;
	add.s32 	%r33, %r74, %r27;
	add.s32 	%r75, %r73, %r72;
	sub.s32 	%r76, %r33, %r75;
	mul.lo.s32 	%r77, %r1, %r457;
	shl.b32 	%r78, %r77, 10;
	sub.s32 	%r79, %r76, %r78;
	shr.u32 	%r80, %r79, 8;
	add.s32 	%r34, %r80, 1;
	and.b32  	%r35, %r34, 7;
	setp.lt.u32 	%p25, %r79, 1792;
	mov.u32 	%r460, %r26;
	@%p25 bra 	$L__BB41_86;
	shr.u32 	%r81, %r456, 8;
	add.s32 	%r82, %r81, 1;
	and.b32  	%r83, %r82, 33554424;
	neg.s32 	%r458, %r83;
	mov.u32 	%r460, %r26;
$L__BB41_85:
	.pragma "nounroll";
	cvt.u64.u32 	%rd153, %r460;
	add.s64 	%rd154, %rd432, %rd153;
	add.s64 	%rd155, %rd2, %rd154;
	add.s64 	%rd156, %rd154, %rd117;
	ld.global.u8 	%rs128, [%rd155];
	setp.eq.s16 	%p26, %rs128, %rs101;
	selp.u16 	%rs130, 1, 0, %p26;
	and.b16  	%rs131, %rs430, 255;
	setp.ne.s16 	%p28, %rs131, 0;
	and.pred  	%p29, %p28, %p26;
	min.s64 	%rd157, %rd156, %rd415;
	setp.eq.s16 	%p30, %rs131, 0;
	selp.b16 	%rs132, %rs130, %rs430, %p30;
	selp.b64 	%rd158, %rd156, %rd415, %p30;
	selp.b16 	%rs133, 1, %rs132, %p29;
	and.b16  	%rs134, %rs133, 255;
	selp.b64 	%rd159, %rd157, %rd158, %p29;
	add.s64 	%rd160, %rd156, 256;
	ld.global.u8 	%rs135, [%rd155+256];
	setp.eq.s16 	%p31, %rs135, %rs101;
	selp.u16 	%rs136, 1, 0, %p31;
	setp.ne.s16 	%p33, %rs134, 0;
	and.pred  	%p34, %p33, %p31;
	min.s64 	%rd161, %rd160, %rd159;
	setp.eq.s16 	%p35, %rs134, 0;
	selp.b16 	%rs137, %rs136, %rs133, %p35;
	selp.b64 	%rd162, %rd160, %rd159, %p35;
	selp.b16 	%rs138, 1, %rs137, %p34;
	and.b16  	%rs139, %rs138, 255;
	selp.b64 	%rd163, %rd161, %rd162, %p34;
	add.s64 	%rd164, %rd156, 512;
	ld.global.u8 	%rs140, [%rd155+512];
	setp.eq.s16 	%p36, %rs140, %rs101;
	selp.u16 	%rs141, 1, 0, %p36;
	setp.ne.s16 	%p38, %rs139, 0;
	and.pred  	%p39, %p38, %p36;
	min.s64 	%rd165, %rd164, %rd163;
	setp.eq.s16 	%p40, %rs139, 0;
	selp.b16 	%rs142, %rs141, %rs138, %p40;
	selp.b64 	%rd166, %rd164, %rd163, %p40;
	selp.b16 	%rs143, 1, %rs142, %p39;
	and.b16  	%rs144, %rs143, 255;
	selp.b64 	%rd167, %rd165, %rd166, %p39;
	add.s64 	%rd168, %rd156, 768;
	ld.global.u8 	%rs145, [%rd155+768];
	setp.eq.s16 	%p41, %rs145, %rs101;
	selp.u16 	%rs146, 1, 0, %p41;
	setp.ne.s16 	%p43, %rs144, 0;
	and.pred  	%p44, %p43, %p41;
	min.s64 	%rd169, %rd168, %rd167;
	setp.eq.s16 	%p45, %rs144, 0;
	selp.b16 	%rs147, %rs146, %rs143, %p45;
	selp.b64 	%rd170, %rd168, %rd167, %p45;
	selp.b16 	%rs148, 1, %rs147, %p44;
	and.b16  	%rs149, %rs148, 255;
	selp.b64 	%rd171, %rd169, %rd170, %p44;
	add.s64 	%rd172, %rd156, 1024;
	ld.global.u8 	%rs150, [%rd155+1024];
	setp.eq.s16 	%p46, %rs150, %rs101;
	selp.u16 	%rs151, 1, 0, %p46;
	setp.ne.s16 	%p48, %rs149, 0;
	and.pred  	%p49, %p48, %p46;
	min.s64 	%rd173, %rd172, %rd171;
	setp.eq.s16 	%p50, %rs149, 0;
	selp.b16 	%rs152, %rs151, %rs148, %p50;
	selp.b64 	%rd174, %rd172, %rd171, %p50;
	selp.b16 	%rs153, 1, %rs152, %p49;
	and.b16  	%rs154, %rs153, 255;
	selp.b64 	%rd175, %rd173, %rd174, %p49;
	add.s64 	%rd176, %rd156, 1280;
	ld.global.u8 	%rs155, [%rd155+1280];
	setp.eq.s16 	%p51, %rs155, %rs101;
	selp.u16 	%rs156, 1, 0, %p51;
	setp.ne.s16 	%p53, %rs154, 0;
	and.pred  	%p54, %p53, %p51;
	min.s64 	%rd177, %rd176, %rd175;
	setp.eq.s16 	%p55, %rs154, 0;
	selp.b16 	%rs157, %rs156, %rs153, %p55;
	selp.b64 	%rd178, %rd176, %rd175, %p55;
	selp.b16 	%rs158, 1, %rs157, %p54;
	and.b16  	%rs159, %rs158, 255;
	selp.b64 	%rd179, %rd177, %rd178, %p54;
	add.s64 	%rd180, %rd156, 1536;
	ld.global.u8 	%rs160, [%rd155+1536];
	setp.eq.s16 	%p56, %rs160, %rs101;
	selp.u16 	%rs161, 1, 0, %p56;
	setp.ne.s16 	%p58, %rs159, 0;
	and.pred  	%p59, %p58, %p56;
	min.s64 	%rd181, %rd180, %rd179;
	setp.eq.s16 	%p60, %rs159, 0;
	selp.b16 	%rs162, %rs161, %rs158, %p60;
	selp.b64 	%rd182, %rd180, %rd179, %p60;
	selp.b16 	%rs163, 1, %rs162, %p59;
	and.b16  	%rs164, %rs163, 255;
	selp.b64 	%rd183, %rd181, %rd182, %p59;
	add.s64 	%rd184, %rd156, 1792;
	ld.global.u8 	%rs165, [%rd155+1792];
	setp.eq.s16 	%p61, %rs165, %rs101;
	selp.u16 	%rs166, 1, 0, %p61;
	setp.ne.s16 	%p63, %rs164, 0;
	and.pred  	%p64, %p63, %p61;
	min.s64 	%rd185, %rd184, %rd183;
	setp.eq.s16 	%p65, %rs164, 0;
	selp.b16 	%rs167, %rs166, %rs163, %p65;
	selp.b64 	%rd186, %rd184, %rd183, %p65;
	selp.b16 	%rs430, 1, %rs167, %p64;
	selp.b64 	%rd415, %rd185, %rd186, %p64;
	add.s32 	%r460, %r460, 2048;
	add.s32 	%r458, %r458, 8;
	setp.ne.s32 	%p66, %r458, 0;
	@%p66 bra 	$L__BB41_85;
$L__BB41_86:
	setp.eq.s32 	%p67, %r35, 0;
	@%p67 bra 	$L__BB41_94;
	setp.lt.u32 	%p68, %r35, 4;
	@%p68 bra 	$L__BB41_89;
	cvt.u64.u32 	%rd188, %r460;
	add.s64 	%rd189, %rd432, %rd188;
	add.s64 	%rd190, %rd2, %rd189;
	add.s64 	%rd191, %rd189, %rd117;
	ld.global.u8 	%rs169, [%rd190];
	setp.eq.s16 	%p69, %rs169, %rs101;
	selp.u16 	%rs171, 1, 0, %p69;
	and.b16  	%rs172, %rs430, 255;
	setp.ne.s16 	%p71, %rs172, 0;
	and.pred  	%p72, %p71, %p69;
	min.s64 	%rd192, %rd191, %rd415;
	setp.eq.s16 	%p73, %rs172, 0;
	selp.b16 	%rs173, %rs171, %rs430, %p73;
	selp.b64 	%rd193, %rd191, %rd415, %p73;
	selp.b16 	%rs174, 1, %rs173, %p72;
	and.b16  	%rs175, %rs174, 255;
	selp.b64 	%rd194, %rd192, %rd193, %p72;
	add.s32 	%r84, %r460, 256;
	cvt.u64.u32 	%rd195, %r84;
	add.s64 	%rd196, %rd432, %rd195;
	add.s64 	%rd197, %rd196, %rd117;
	ld.global.u8 	%rs176, [%rd190+256];
	setp.eq.s16 	%p74, %rs176, %rs101;
	selp.u16 	%rs177, 1, 0, %p74;
	setp.ne.s16 	%p76, %rs175, 0;
	and.pred  	%p77, %p76, %p74;
	min.s64 	%rd198, %rd197, %rd194;
	setp.eq.s16 	%p78, %rs175, 0;
	selp.b16 	%rs178, %rs177, %rs174, %p78;
	selp.b64 	%rd199, %rd197, %rd194, %p78;
	selp.b16 	%rs179, 1, %rs178, %p77;
	and.b16  	%rs180, %rs179, 255;
	selp.b64 	%rd200, %rd198, %rd199, %p77;
	add.s32 	%r85, %r460, 512;
	cvt.u64.u32 	%rd201, %r85;
	add.s64 	%rd202, %rd432, %rd201;
	add.s64 	%rd203, %rd202, %rd117;
	ld.global.u8 	%rs181, [%rd190+512];
	setp.eq.s16 	%p79, %rs181, %rs101;
	selp.u16 	%rs182, 1, 0, %p79;
	setp.ne.s16 	%p81, %rs180, 0;
	and.pred  	%p82, %p81, %p79;
	min.s64 	%rd204, %rd203, %rd200;
	setp.eq.s16 	%p83, %rs180, 0;
	selp.b16 	%rs183, %rs182, %rs179, %p83;
	selp.b64 	%rd205, %rd203, %rd200, %p83;
	selp.b16 	%rs184, 1, %rs183, %p82;
	and.b16  	%rs185, %rs184, 255;
	selp.b64 	%rd206, %rd204, %rd205, %p82;
	add.s32 	%r86, %r460, 768;
	cvt.u64.u32 	%rd207, %r86;
	add.s64 	%rd208, %rd432, %rd207;
	add.s64 	%rd209, %rd208, %rd117;
	ld.global.u8 	%rs186, [%rd190+768];
	setp.eq.s16 	%p84, %rs186, %rs101;
	selp.u16 	%rs187, 1, 0, %p84;
	setp.ne.s16 	%p86, %rs185, 0;
	and.pred  	%p87, %p86, %p84;
	min.s64 	%rd210, %rd209, %rd206;
	setp.eq.s16 	%p88, %rs185, 0;
	selp.b16 	%rs188, %rs187, %rs184, %p88;
	selp.b64 	%rd211, %rd209, %rd206, %p88;
	selp.b16 	%rs430, 1, %rs188, %p87;
	selp.b64 	%rd415, %rd210, %rd211, %p87;
	add.s32 	%r460, %r460, 1024;
$L__BB41_89:
	and.b32  	%r87, %r34, 3;
	setp.eq.s32 	%p89, %r87, 0;
	@%p89 bra 	$L__BB41_94;
	setp.eq.s32 	%p90, %r87, 1;
	@%p90 bra 	$L__BB41_92;
	cvt.u64.u32 	%rd213, %r460;
	add.s64 	%rd214, %rd432, %rd213;
	add.s64 	%rd215, %rd2, %rd214;
	add.s64 	%rd216, %rd214, %rd117;
	ld.global.u8 	%rs190, [%rd215];
	setp.eq.s16 	%p91, %rs190, %rs101;
	selp.u16 	%rs192, 1, 0, %p91;
	and.b16  	%rs193, %rs430, 255;
	setp.ne.s16 	%p93, %rs193, 0;
	and.pred  	%p94, %p93, %p91;
	min.s64 	%rd217, %rd216, %rd415;
	setp.eq.s16 	%p95, %rs193, 0;
	selp.b16 	%rs194, %rs192, %rs430, %p95;
	selp.b64 	%rd218, %rd216, %rd415, %p95;
	selp.b16 	%rs195, 1, %rs194, %p94;
	and.b16  	%rs196, %rs195, 255;
	selp.b64 	%rd219, %rd217, %rd218, %p94;
	add.s32 	%r88, %r460, 256;
	cvt.u64.u32 	%rd220, %r88;
	add.s64 	%rd221, %rd432, %rd220;
	add.s64 	%rd222, %rd221, %rd117;
	ld.global.u8 	%rs197, [%rd215+256];
	setp.eq.s16 	%p96, %rs197, %rs101;
	selp.u16 	%rs198, 1, 0, %p96;
	setp.ne.s16 	%p98, %rs196, 0;
	and.pred  	%p99, %p98, %p96;
	min.s64 	%rd223, %rd222, %rd219;
	setp.eq.s16 	%p100, %rs196, 0;
	selp.b16 	%rs199, %rs198, %rs195, %p100;
	selp.b64 	%rd224, %rd222, %rd219, %p100;
	selp.b16 	%rs430, 1, %rs199, %p99;
	selp.b64 	%rd415, %rd223, %rd224, %p99;
	add.s32 	%r460, %r460, 512;
$L__BB41_92:
	and.b32  	%r89, %r33, 256;
	setp.ne.s32 	%p101, %r89, 0;
	@%p101 bra 	$L__BB41_94;
	cvt.u64.u32 	%rd225, %r460;
	add.s64 	%rd226, %rd432, %rd225;
	add.s64 	%rd227, %rd2, %rd226;
	add.s64 	%rd228, %rd226, %rd117;
	ld.global.u8 	%rs200, [%rd227];
	setp.eq.s16 	%p102, %rs200, %rs101;
	selp.u16 	%rs202, 1, 0, %p102;
	and.b16  	%rs203, %rs430, 255;
	setp.ne.s16 	%p104, %rs203, 0;
	and.pred  	%p105, %p104, %p102;
	min.s64 	%rd229, %rd228, %rd415;
	setp.eq.s16 	%p106, %rs203, 0;
	selp.b16 	%rs204, %rs202, %rs430, %p106;
	selp.b64 	%rd230, %rd228, %rd415, %p106;
	selp.b16 	%rs430, 1, %rs204, %p105;
	selp.b64 	%rd415, %rd229, %rd230, %p105;
$L__BB41_94:
	// begin inline asm
	mov.u32 %r90, %laneid;
	// end inline asm
	cvt.u32.u16 	%r111, %rs430;
	and.b32  	%r92, %r111, 255;
	mov.b32 	%r108, 1;
	mov.b32 	%r109, 31;
	mov.b32 	%r110, -1;
	// begin inline asm
	shfl.sync.down.b32 %r91, %r92, %r108, %r109, %r110;
	// end inline asm
	// begin inline asm
	shfl.sync.down.b32 %r96, %r97, %r108, %r109, %r110;
	// end inline asm
	mov.b64 	{%r102, %r107}, %rd415;
	// begin inline asm
	shfl.sync.down.b32 %r101, %r102, %r108, %r109, %r110;
	// end inline asm
	// begin inline asm
	shfl.sync.down.b32 %r106, %r107, %r108, %r109, %r110;
	// end inline asm
	mov.b64 	%rd94, {%r101, %r106};
	cvt.u16.u32 	%rs75, %r91;
	setp.gt.s32 	%p107, %r90, 30;
	@%p107 bra 	$L__BB41_98;
	and.b16  	%rs205, %rs430, 255;
	setp.eq.s16 	%p108, %rs205, 0;
	and.b16  	%rs206, %rs75, 255;
	setp.eq.s16 	%p109, %rs206, 0;
	or.pred  	%p110, %p108, %p109;
	@%p110 bra 	$L__BB41_97;
	min.s64 	%rd415, %rd94, %rd415;
	mov.b16 	%rs430, 1;
	bra.uni 	$L__BB41_98;
$L__BB41_97:
	setp.eq.s16 	%p111, %rs205, 0;
	selp.b16 	%rs430, %rs75, %rs430, %p111;
	selp.b64 	%rd415, %rd94, %rd415, %p111;
$L__BB41_98:
	cvt.u32.u16 	%r132, %rs430;
	and.b32  	%r113, %r132, 255;
	mov.b32 	%r129, 2;
	mov.b32 	%r130, 31;
	mov.b32 	%r131, -1;
	// begin inline asm
	shfl.sync.down.b32 %r112, %r113, %r129, %r130, %r131;
	// end inline asm
	// begin inline asm
	shfl.sync.down.b32 %r117, %r118, %r129, %r130, %r131;
	// end inline asm
	mov.b64 	{%r123, %r128}, %rd415;
	// begin inline asm
	shfl.sync.down.b32 %r122, %r123, %r129, %r130, %r131;
	// end inline asm
	// begin inline asm
	shfl.sync.down.b32 %r127, %r128, %r129, %r130, %r131;
	// end inline asm
	mov.b64 	%rd98, {%r122, %r127};
	cvt.u16.u32 	%rs78, %r112;
	setp.gt.s32 	%p112, %r90, 29;
	@%p112 bra 	$L__BB41_102;
	and.b16  	%rs209, %rs430, 255;
	setp.eq.s16 	%p113, %rs209, 0;
	and.b16  	%rs210, %rs78, 255;
	setp.eq.s16 	%p114, %rs210, 0;
	or.pred  	%p115, %p113, %p114;
	@%p115 bra 	$L__BB41_101;
	min.s64 	%rd415, %rd98, %rd415;
	mov.b16 	%rs430, 1;
	bra.uni 	$L__BB41_102;
$L__BB41_101:
	setp.eq.s16 	%p116, %rs209, 0;
	selp.b16 	%rs430, %rs78, %rs430, %p116;
	selp.b64 	%rd415, %rd98, %rd415, %p116;
$L__BB41_102:
	cvt.u32.u16 	%r153, %rs430;
	and.b32  	%r134, %r153, 255;
	mov.b32 	%r150, 4;
	mov.b32 	%r151, 31;
	mov.b32 	%r152, -1;
	// begin inline asm
	shfl.sync.down.b32 %r133, %r134, %r150, %r151, %r152;
	// end inline asm
	// begin inline asm
	shfl.sync.down.b32 %r138, %r139, %r150, %r151, %r152;
	// end inline asm
	mov.b64 	{%r144, %r149}, %rd415;
	// begin inline asm
	shfl.sync.down.b32 %r143, %r144, %r150, %r151, %r152;
	// end inline asm
	// begin inline asm
	shfl.sync.down.b32 %r148, %r149, %r150, %r151, %r152;
	// end inline asm
	mov.b64 	%rd102, {%r143, %r148};
	cvt.u16.u32 	%rs81, %r133;
	setp.gt.s32 	%p117, %r90, 27;
	@%p117 bra 	$L__BB41_106;
	and.b16  	%rs213, %rs430, 255;
	setp.eq.s16 	%p118, %rs213, 0;
	and.b16  	%rs214, %rs81, 255;
	setp.eq.s16 	%p119, %rs214, 0;
	or.pred  	%p120, %p118, %p119;
	@%p120 bra 	$L__BB41_105;
	min.s64 	%rd415, %rd102, %rd415;
	mov.b16 	%rs430, 1;
	bra.uni 	$L__BB41_106;
$L__BB41_105:
	setp.eq.s16 	%p121, %rs213, 0;
	selp.b16 	%rs430, %rs81, %rs430, %p121;
	selp.b64 	%rd415, %rd102, %rd415, %p121;
$L__BB41_106:
	cvt.u32.u16 	%r174, %rs430;
	and.b32  	%r155, %r174, 255;
	mov.b32 	%r171, 8;
	mov.b32 	%r172, 31;
	mov.b32 	%r173, -1;
	// begin inline asm
	shfl.sync.down.b32 %r154, %r155, %r171, %r172, %r173;
	// end inline asm
	// begin inline asm
	shfl.sync.down.b32 %r159, %r160, %r171, %r172, %r173;
	// end inline asm
	mov.b64 	{%r165, %r170}, %rd415;
	// begin inline asm
	shfl.sync.down.b32 %r164, %r165, %r171, %r172, %r173;
	// end inline asm
	// begin inline asm
	shfl.sync.down.b32 %r169, %r170, %r171, %r172, %r173;
	// end inline asm
	mov.b64 	%rd106, {%r164, %r169};
	cvt.u16.u32 	%rs84, %r154;
	setp.gt.s32 	%p122, %r90, 23;
	@%p122 bra 	$L__BB41_110;
	and.b16  	%rs217, %rs430, 255;
	setp.eq.s16 	%p123, %rs217, 0;
	and.b16  	%rs218, %rs84, 255;
	setp.eq.s16 	%p124, %rs218, 0;
	or.pred  	%p125, %p123, %p124;
	@%p125 bra 	$L__BB41_109;
	min.s64 	%rd415, %rd106, %rd415;
	mov.b16 	%rs430, 1;
	bra.uni 	$L__BB41_110;
$L__BB41_109:
	setp.eq.s16 	%p126, %rs217, 0;
	selp.b16 	%rs430, %rs84, %rs430, %p126;
	selp.b64 	%rd415, %rd106, %rd415, %p126;
$L__BB41_110:
	cvt.u32.u16 	%r195, %rs430;
	and.b32  	%r176, %r195, 255;
	mov.b32 	%r192, 16;
	mov.b32 	%r193, 31;
	mov.b32 	%r194, -1;
	// begin inline asm
	shfl.sync.down.b32 %r175, %r176, %r192, %r193, %r194;
	// end inline asm
	// begin inline asm
	shfl.sync.down.b32 %r180, %r181, %r192, %r193, %r194;
	// end inline asm
	mov.b64 	{%r186, %r191}, %rd415;
	// begin inline asm
	shfl.sync.down.b32 %r185, %r186, %r192, %r193, %r194;
	// end inline asm
	// begin inline asm
	shfl.sync.down.b32 %r190, %r191, %r192, %r193, %r194;
	// end inline asm
	mov.b64 	%rd110, {%r185, %r190};
	cvt.u16.u32 	%rs87, %r175;
	setp.gt.s32 	%p127, %r90, 15;
	@%p127 bra 	$L__BB41_114;
	and.b16  	%rs221, %rs430, 255;
	setp.eq.s16 	%p128, %rs221, 0;
	and.b16  	%rs222, %rs87, 255;
	setp.eq.s16 	%p129, %rs222, 0;
	or.pred  	%p130, %p128, %p129;
	@%p130 bra 	$L__BB41_113;
	min.s64 	%rd415, %rd110, %rd415;
	mov.b16 	%rs430, 1;
	bra.uni 	$L__BB41_114;
$L__BB41_113:
	setp.eq.s16 	%p131, %rs221, 0;
	selp.b16 	%rs430, %rs87, %rs430, %p131;
	selp.b64 	%rd415, %rd110, %rd415, %p131;
$L__BB41_114:
	setp.ne.s32 	%p132, %r90, 0;
	@%p132 bra 	$L__BB41_116;
	shr.u32 	%r196, %r26, 1;
	and.b32  	%r197, %r196, 496;
	mov.u32 	%r198, _ZZN3cub18CUB_300001_SM_10006detail6reduce18DeviceReduceKernelINS2_10policy_hubIN4cuda3std3__45tupleIJblEEEyN6thrust24THRUST_300001_SM_1000_NS8cuda_cub9__find_if7functorIS9_EEE10Policy1000ENSB_12zip_iteratorINS8_IJNSD_26transform_input_iterator_tIbNSB_6detail15normal_iteratorINSB_10device_ptrIbEEEENSK_10functional5actorINSP_9compositeIJNSP_16operator_adaptorINS7_8equal_toIvEEEENSQ_INSP_8argumentILj0EEEEENSQ_INSP_5valueIbEEEEEEEEEEENSB_17counting_iteratorIlNSB_11use_defaultES16_S16_EEEEEEEySF_S9_NS7_10__identityEEEvT0_PT3_T1_NS0_13GridEvenShareIS1E_EET2_T4_E12temp_storage;
	add.s32 	%r199, %r198, %r197;
	st.shared.u8 	[%r199+8], %rs430;
	st.shared.u64 	[%r199+16], %rd415;
$L__BB41_116:
	bar.sync 	0;
	setp.ne.s32 	%p133, %r26, 0;
	@%p133 bra 	$L__BB41_118;
	ld.shared.u8 	%rs225, [_ZZN3cub18CUB_300001_SM_10006detail6reduce18DeviceReduceKernelINS2_10policy_hubIN4cuda3std3__45tupleIJblEEEyN6thrust24THRUST_300001_SM_1000_NS8cuda_cub9__find_if7functorIS9_EEE10Policy1000ENSB_12zip_iteratorINS8_IJNSD_26transform_input_iterator_tIbNSB_6detail15normal_iteratorINSB_10device_ptrIbEEEENSK_10functional5actorINSP_9compositeIJNSP_16operator_adaptorINS7_8equal_toIvEEEENSQ_INSP_8argumentILj0EEEEENSQ_INSP_5valueIbEEEEEEEEEEENSB_17counting_iteratorIlNSB_11use_defaultES16_S16_EEEEEEEySF_S9_NS7_10__identityEEEvT0_PT3_T1_NS0_13GridEvenShareIS1E_EET2_T4_E12temp_storage+24];
	ld.shared.u64 	%rd231, [_ZZN3cub18CUB_300001_SM_10006detail6reduce18DeviceReduceKernelINS2_10policy_hubIN4cuda3std3__45tupleIJblEEEyN6thrust24THRUST_300001_SM_1000_NS8cuda_cub9__find_if7functorIS9_EEE10Policy1000ENSB_12zip_iteratorINS8_IJNSD_26transform_input_iterator_tIbNSB_6detail15normal_iteratorINSB_10device_ptrIbEEEENSK_10functional5actorINSP_9compositeIJNSP_16operator_adaptorINS7_8equal_toIvEEEENSQ_INSP_8argumentILj0EEEEENSQ_INSP_5valueIbEEEEEEEEEEENSB_17counting_iteratorIlNSB_11use_defaultES16_S16_EEEEEEEySF_S9_NS7_10__identityEEEvT0_PT3_T1_NS0_13GridEvenShareIS1E_EET2_T4_E12temp_storage+32];
	and.b16  	%rs226, %rs430, 255;
	setp.eq.s16 	%p134, %rs226, 0;
	setp.eq.s16 	%p135, %rs225, 0;
	min.s64 	%rd232, %rd231, %rd415;
	selp.b16 	%rs227, %rs430, 1, %p135;
	selp.b16 	%rs228, %rs225, %rs227, %p134;
	and.b16  	%rs229, %rs228, 255;
	selp.b64 	%rd233, %rd415, %rd232, %p135;
	selp.b64 	%rd234, %rd231, %rd233, %p134;
	ld.shared.u8 	%rs230, [_ZZN3cub18CUB_300001_SM_10006detail6reduce18DeviceReduceKernelINS2_10policy_hubIN4cuda3std3__45tupleIJblEEEyN6thrust24THRUST_300001_SM_1000_NS8cuda_cub9__find_if7functorIS9_EEE10Policy1000ENSB_12zip_iteratorINS8_IJNSD_26transform_input_iterator_tIbNSB_6detail15normal_iteratorINSB_10device_ptrIbEEEENSK_10functional5actorINSP_9compositeIJNSP_16operator_adaptorINS7_8equal_toIvEEEENSQ_INSP_8argumentILj0EEEEENSQ_INSP_5valueIbEEEEEEEEEEENSB_17counting_iteratorIlNSB_11use_defaultES16_S16_EEEEEEEySF_S9_NS7_10__identityEEEvT0_PT3_T1_NS0_13GridEvenShareIS1E_EET2_T4_E12temp_storage+40];
	ld.shared.u64 	%rd235, [_ZZN3cub18CUB_300001_SM_10006detail6reduce18DeviceReduceKernelINS2_10policy_hubIN4cuda3std3__45tupleIJblEEEyN6thrust24THRUST_300001_SM_1000_NS8cuda_cub9__find_if7functorIS9_EEE10Policy1000ENSB_12zip_iteratorINS8_IJNSD_26transform_input_iterator_tIbNSB_6detail15normal_iteratorINSB_10device_ptrIbEEEENSK_10functional5actorINSP_9compositeIJNSP_16operator_adaptorINS7_8equal_toIvEEEENSQ_INSP_8argumentILj0EEEEENSQ_INSP_5valueIbEEEEEEEEEEENSB_17counting_iteratorIlNSB_11use_defaultES16_S16_EEEEEEEySF_S9_NS7_10__identityEEEvT0_PT3_T1_NS0_13GridEvenShareIS1E_EET2_T4_E12temp_storage+48];
	setp.eq.s16 	%p136, %rs229, 0;
	setp.eq.s16 	%p137, %rs230, 0;
	min.s64 	%rd236, %rd235, %rd234;
	selp.b16 	%rs231, %rs228, 1, %p137;
	selp.b16 	%rs232, %rs230, %rs231, %p136;
	and.b16  	%rs233, %rs232, 255;
	selp.b64 	%rd237, %rd234, %rd236, %p137;
	selp.b64 	%rd238, %rd235, %rd237, %p136;
	ld.shared.u8 	%rs234, [_ZZN3cub18CUB_300001_SM_10006detail6reduce18DeviceReduceKernelINS2_10policy_hubIN4cuda3std3__45tupleIJblEEEyN6thrust24THRUST_300001_SM_1000_NS8cuda_cub9__find_if7functorIS9_EEE10Policy1000ENSB_12zip_iteratorINS8_IJNSD_26transform_input_iterator_tIbNSB_6detail15normal_iteratorINSB_10device_ptrIbEEEENSK_10functional5actorINSP_9compositeIJNSP_16operator_adaptorINS7_8equal_toIvEEEENSQ_INSP_8argumentILj0EEEEENSQ_INSP_5valueIbEEEEEEEEEEENSB_17counting_iteratorIlNSB_11use_defaultES16_S16_EEEEEEEySF_S9_NS7_10__identityEEEvT0_PT3_T1_NS0_13GridEvenShareIS1E_EET2_T4_E12temp_storage+56];
	ld.shared.u64 	%rd239, [_ZZN3cub18CUB_300001_SM_10006detail6reduce18DeviceReduceKernelINS2_10policy_hubIN4cuda3std3__45tupleIJblEEEyN6thrust24THRUST_300001_SM_1000_NS8cuda_cub9__find_if7functorIS9_EEE10Policy1000ENSB_12zip_iteratorINS8_IJNSD_26transform_input_iterator_tIbNSB_6detail15normal_iteratorINSB_10device_ptrIbEEEENSK_10functional5actorINSP_9compositeIJNSP_16operator_adaptorINS7_8equal_toIvEEEENSQ_INSP_8argumentILj0EEEEENSQ_INSP_5valueIbEEEEEEEEEEENSB_17counting_iteratorIlNSB_11use_defaultES16_S16_EEEEEEEySF_S9_NS7_10__identityEEEvT0_PT3_T1_NS0_13GridEvenShareIS1E_EET2_T4_E12temp_storage+64];
	setp.eq.s16 	%p138, %rs233, 0;
	setp.eq.s16 	%p139, %rs234, 0;
	min.s64 	%rd240, %rd239, %rd238;
	selp.b16 	%rs235, %rs232, 1, %p139;
	selp.b16 	%rs236, %rs234, %rs235, %p138;
	and.b16  	%rs237, %rs236, 255;
	selp.b64 	%rd241, %rd238, %rd240, %p139;
	selp.b64 	%rd242, %rd239, %rd241, %p138;
	ld.shared.u8 	%rs238, [_ZZN3cub18CUB_300001_SM_10006detail6reduce18DeviceReduceKernelINS2_10policy_hubIN4cuda3std3__45tupleIJblEEEyN6thrust24THRUST_300001_SM_1000_NS8cuda_cub9__find_if7functorIS9_EEE10Policy1000ENSB_12zip_iteratorINS8_IJNSD_26transform_input_iterator_tIbNSB_6detail15normal_iteratorINSB_10device_ptrIbEEEENSK_10functional5actorINSP_9compositeIJNSP_16operator_adaptorINS7_8equal_toIvEEEENSQ_INSP_8argumentILj0EEEEENSQ_INSP_5valueIbEEEEEEEEEEENSB_17counting_iteratorIlNSB_11use_defaultES16_S16_EEEEEEEySF_S9_NS7_10__identityEEEvT0_PT3_T1_NS0_13GridEvenShareIS1E_EET2_T4_E12temp_storage+72];
	ld.shared.u64 	%rd243, [_ZZN3cub18CUB_300001_SM_10006detail6reduce18DeviceReduceKernelINS2_10policy_hubIN4cuda3std3__45tupleIJblEEEyN6thrust24THRUST_300001_SM_1000_NS8cuda_cub9__find_if7functorIS9_EEE10Policy1000ENSB_12zip_iteratorINS8_IJNSD_26transform_input_iterator_tIbNSB_6detail15normal_iteratorINSB_10device_ptrIbEEEENSK_10functional5actorINSP_9compositeIJNSP_16operator_adaptorINS7_8equal_toIvEEEENSQ_INSP_8argumentILj0EEEEENSQ_INSP_5valueIbEEEEEEEEEEENSB_17counting_iteratorIlNSB_11use_defaultES16_S16_EEEEEEEySF_S9_NS7_10__identityEEEvT0_PT3_T1_NS0_13GridEvenShareIS1E_EET2_T4_E12temp_storage+80];
	setp.eq.s16 	%p140, %rs237, 0;
	setp.eq.s16 	%p141, %rs238, 0;
	min.s64 	%rd244, %rd243, %rd242;
	selp.b16 	%rs239, %rs236, 1, %p141;
	selp.b16 	%rs240, %rs238, %rs239, %p140;
	and.b16  	%rs241, %rs240, 255;
	selp.b64 	%rd245, %rd242, %rd244, %p141;
	selp.b64 	%rd246, %rd243, %rd245, %p140;
	ld.shared.u8 	%rs242, [_ZZN3cub18CUB_300001_SM_10006detail6reduce18DeviceReduceKernelINS2_10policy_hubIN4cuda3std3__45tupleIJblEEEyN6thrust24THRUST_300001_SM_1000_NS8cuda_cub9__find_if7functorIS9_EEE10Policy1000ENSB_12zip_iteratorINS8_IJNSD_26transform_input_iterator_tIbNSB_6detail15normal_iteratorINSB_10device_ptrIbEEEENSK_10functional5actorINSP_9compositeIJNSP_16operator_adaptorINS7_8equal_toIvEEEENSQ_INSP_8argumentILj0EEEEENSQ_INSP_5valueIbEEEEEEEEEEENSB_17counting_iteratorIlNSB_11use_defaultES16_S16_EEEEEEEySF_S9_NS7_10__identityEEEvT0_PT3_T1_NS0_13GridEvenShareIS1E_EET2_T4_E12temp_storage+88];
	ld.shared.u64 	%rd247, [_ZZN3cub18CUB_300001_SM_10006detail6reduce18DeviceReduceKernelINS2_10policy_hubIN4cuda3std3__45tupleIJblEEEyN6thrust24THRUST_300001_SM_1000_NS8cuda_cub9__find_if7functorIS9_EEE10Policy1000ENSB_12zip_iteratorINS8_IJNSD_26transform_input_iterator_tIbNSB_6detail15normal_iteratorINSB_10device_ptrIbEEEENSK_10functional5actorINSP_9compositeIJNSP_16operator_adaptorINS7_8equal_toIvEEEENSQ_INSP_8argumentILj0EEEEENSQ_INSP_5valueIbEEEEEEEEEEENSB_17counting_iteratorIlNSB_11use_defaultES16_S16_EEEEEEEySF_S9_NS7_10__identityEEEvT0_PT3_T1_NS0_13GridEvenShareIS1E_EET2_T4_E12temp_storage+96];
	setp.eq.s16 	%p142, %rs241, 0;
	setp.eq.s16 	%p143, %rs242, 0;
	min.s64 	%rd248, %rd247, %rd246;
	selp.b16 	%rs243, %rs240, 1, %p143;
	selp.b16 	%rs244, %rs242, %rs243, %p142;
	and.b16  	%rs245, %rs244, 255;
	selp.b64 	%rd249, %rd246, %rd248, %p143;
	selp.b64 	%rd250, %rd247, %rd249, %p142;
	ld.shared.u8 	%rs246, [_ZZN3cub18CUB_300001_SM_10006detail6reduce18DeviceReduceKernelINS2_10policy_hubIN4cuda3std3__45tupleIJblEEEyN6thrust24THRUST_300001_SM_1000_NS8cuda_cub9__find_if7functorIS9_EEE10Policy1000ENSB_12zip_iteratorINS8_IJNSD_26transform_input_iterator_tIbNSB_6detail15normal_iteratorINSB_10device_ptrIbEEEENSK_10functional5actorINSP_9compositeIJNSP_16operator_adaptorINS7_8equal_toIvEEEENSQ_INSP_8argumentILj0EEEEENSQ_INSP_5valueIbEEEEEEEEEEENSB_17counting_iteratorIlNSB_11use_defaultES16_S16_EEEEEEEySF_S9_NS7_10__identityEEEvT0_PT3_T1_NS0_13GridEvenShareIS1E_EET2_T4_E12temp_storage+104];
	ld.shared.u64 	%rd251, [_ZZN3cub18CUB_300001_SM_10006detail6reduce18DeviceReduceKernelINS2_10policy_hubIN4cuda3std3__45tupleIJblEEEyN6thrust24THRUST_300001_SM_1000_NS8cuda_cub9__find_if7functorIS9_EEE10Policy1000ENSB_12zip_iteratorINS8_IJNSD_26transform_input_iterator_tIbNSB_6detail15normal_iteratorINSB_10device_ptrIbEEEENSK_10functional5actorINSP_9compositeIJNSP_16operator_adaptorINS7_8equal_toIvEEEENSQ_INSP_8argumentILj0EEEEENSQ_INSP_5valueIbEEEEEEEEEEENSB_17counting_iteratorIlNSB_11use_defaultES16_S16_EEEEEEEySF_S9_NS7_10__identityEEEvT0_PT3_T1_NS0_13GridEvenShareIS1E_EET2_T4_E12temp_storage+112];
	setp.eq.s16 	%p144, %rs245, 0;
	setp.eq.s16 	%p145, %rs246, 0;
	min.s64 	%rd252, %rd251, %rd250;
	selp.b16 	%rs247, %rs244, 1, %p145;
	selp.b16 	%rs248, %rs246, %rs247, %p144;
	and.b16  	%rs249, %rs248, 255;
	selp.b64 	%rd253, %rd250, %rd252, %p145;
	selp.b64 	%rd254, %rd251, %rd253, %p144;
	ld.shared.u8 	%rs250, [_ZZN3cub18CUB_300001_SM_10006detail6reduce18DeviceReduceKernelINS2_10policy_hubIN4cuda3std3__45tupleIJblEEEyN6thrust24THRUST_300001_SM_1000_NS8cuda_cub9__find_if7functorIS9_EEE10Policy1000ENSB_12zip_iteratorINS8_IJNSD_26transform_input_iterator_tIbNSB_6detail15normal_iteratorINSB_10device_ptrIbEEEENSK_10functional5actorINSP_9compositeIJNSP_16operator_adaptorINS7_8equal_toIvEEEENSQ_INSP_8argumentILj0EEEEENSQ_INSP_5valueIbEEEEEEEEEEENSB_17counting_iteratorIlNSB_11use_defaultES16_S16_EEEEEEEySF_S9_NS7_10__identityEEEvT0_PT3_T1_NS0_13GridEvenShareIS1E_EET2_T4_E12temp_storage+120];
	ld.shared.u64 	%rd255, [_ZZN3cub18CUB_300001_SM_10006detail6reduce18DeviceReduceKernelINS2_10policy_hubIN4cuda3std3__45tupleIJblEEEyN6thrust24THRUST_300001_SM_1000_NS8cuda_cub9__find_if7functorIS9_EEE10Policy1000ENSB_12zip_iteratorINS8_IJNSD_26transform_input_iterator_tIbNSB_6detail15normal_iteratorINSB_10device_ptrIbEEEENSK_10functional5actorINSP_9compositeIJNSP_16operator_adaptorINS7_8equal_toIvEEEENSQ_INSP_8argumentILj0EEEEENSQ_INSP_5valueIbEEEEEEEEEEENSB_17counting_iteratorIlNSB_11use_defaultES16_S16_EEEEEEEySF_S9_NS7_10__identityEEEvT0_PT3_T1_NS0_13GridEvenShareIS1E_EET2_T4_E12temp_storage+128];
	setp.eq.s16 	%p146, %rs249, 0;
	setp.eq.s16 	%p147, %rs250, 0;
	min.s64 	%rd256, %rd255, %rd254;
	selp.b16 	%rs251, %rs248, 1, %p147;
	selp.b16 	%rs430, %rs250, %rs251, %p146;
	selp.b64 	%rd257, %rd254, %rd256, %p147;
	selp.b64 	%rd415, %rd255, %rd257, %p146;
$L__BB41_118:
	mov.u32 	%r449, %tid.x;
	setp.ne.s32 	%p324, %r449, 0;
	@%p324 bra 	$L__BB41_120;
	ld.param.u64 	%rd405, [_ZN3cub18CUB_300001_SM_10006detail6reduce18DeviceReduceKernelINS2_10policy_hubIN4cuda3std3__45tupleIJblEEEyN6thrust24THRUST_300001_SM_1000_NS8cuda_cub9__find_if7functorIS9_EEE10Policy1000ENSB_12zip_iteratorINS8_IJNSD_26transform_input_iterator_tIbNSB_6detail15normal_iteratorINSB_10device_ptrIbEEEENSK_10functional5actorINSP_9compositeIJNSP_16operator_adaptorINS7_8equal_toIvEEEENSQ_INSP_8argumentILj0EEEEENSQ_INSP_5valueIbEEEEEEEEEEENSB_17counting_iteratorIlNSB_11use_defaultES16_S16_EEEEEEEySF_S9_NS7_10__identityEEEvT0_PT3_T1_NS0_13GridEvenShareIS1E_EET2_T4__param_1];
	cvta.to.global.u64 	%rd402, %rd405;
	mul.wide.u32 	%rd403, %r2, 16;
	add.s64 	%rd404, %rd402, %rd403;
	st.global.u8 	[%rd404], %rs430;
	st.global.u64 	[%rd404+8], %rd415;
$L__BB41_120:
	ret;

}
	// .globl	_ZN3cub18CUB_300001_SM_10006detail6reduce28DeviceReduceSingleTileKernelINS2_10policy_hubIN4cuda3std3__45tupleIJblEEEyN6thrust24THRUST_300001_SM_1000_NS8cuda_cub9__find_if7functorIS9_EEE10Policy1000EPS9_SI_iSF_S9_S9_NS7_10__identityEEEvT0_T1_T2_T3_T4_T6_
.visible .entry _ZN3cub18CUB_300001_SM_10006detail6reduce28DeviceReduceSingleTileKernelINS2_10policy_hubIN4cuda3std3__45tupleIJblEEEyN6thrust24THRUST_300001_SM_1000_NS8cuda_cub9__find_if7functorIS9_EEE10Policy1000EPS9_SI_iSF_S9_S9_NS7_10__identityEEEvT0_T1_T2_T3_T4_T6_(
	.param .u64 .ptr .align 1 _ZN3cub18CUB_300001_SM_10006detail6reduce28DeviceReduceSingleTileKernelINS2_10policy_hubIN4cuda3std3__45tupleIJblEEEyN6thrust24THRUST_300001_SM_1000_NS8cuda_cub9__find_if7functorIS9_EEE10Policy1000EPS9_SI_iSF_S9_S9_NS7_10__identityEEEvT0_T1_T2_T3_T4_T6__param_0,
	.param .u64 .ptr .align 1 _ZN3cub18CUB_300001_SM_10006detail6reduce28DeviceReduceSingleTileKernelINS2_10policy_hubIN4cuda3std3__45tupleIJblEEEyN6thrust24THRUST_300001_SM_1000_NS8cuda_cub9__find_if7functorIS9_EEE10Policy1000EPS9_SI_iSF_S9_S9_NS7_10__identityEEEvT0_T1_T2_T3_T4_T6__param_1,
	.param .u32 _ZN3cub18CUB_300001_SM_10006detail6reduce28DeviceReduceSingleTileKernelINS2_10policy_hubIN4cuda3std3__45tupleIJblEEEyN6thrust24THRUST_300001_SM_1000_NS8cuda_cub9__find_if7functorIS9_EEE10Policy1000EPS9_SI_iSF_S9_S9_NS7_10__identityEEEvT0_T1_T2_T3_T4_T6__param_2,
	.param .align 1 .b8 _ZN3cub18CUB_300001_SM_10006detail6reduce28DeviceReduceSingleTileKernelINS2_10policy_hubIN4cuda3std3__45tupleIJblEEEyN6thrust24THRUST_300001_SM_1000_NS8cuda_cub9__find_if7functorIS9_EEE10Policy1000EPS9_SI_iSF_S9_S9_NS7_10__identityEEEvT0_T1_T2_T3_T4_T6__param_3[1],
	.param .align 8 .b8 _ZN3cub18CUB_300001_SM_10006detail6reduce28DeviceReduceSingleTileKernelINS2_10policy_hubIN4cuda3std3__45tupleIJblEEEyN6thrust24THRUST_300001_SM_1000_NS8cuda_cub9__find_if7functorIS9_EEE10Policy1000EPS9_SI_iSF_S9_S9_NS7_10__identityEEEvT0_T1_T2_T3_T4_T6__param_4[16],
	.param .align 1 .b8 _ZN3cub18CUB_300001_SM_10006detail6reduce28DeviceReduceSingleTileKernelINS2_10policy_hubIN4cuda3std3__45tupleIJblEEEyN6thrust24THRUST_300001_SM_1000_NS8cuda_cub9__find_if7functorIS9_EEE10Policy1000EPS9_SI_iSF_S9_S9_NS7_10__identityEEEvT0_T1_T2_T3_T4_T6__param_5[1]
)
.maxntid 256
.minnctapersm 1
{
	.reg .pred 	%p<188>;
	.reg .b16 	%rs<340>;
	.reg .b32 	%r<406>;
	.reg .b64 	%rd<359>;
	// demoted variable
	.shared .align 8 .b8 _ZZN3cub18CUB_300001_SM_10006detail6reduce28DeviceReduceSingleTileKernelINS2_10policy_hubIN4cuda3std3__45tupleIJblEEEyN6thrust24THRUST_300001_SM_1000_NS8cuda_cub9__find_if7functorIS9_EEE10Policy1000EPS9_SI_iSF_S9_S9_NS7_10__identityEEEvT0_T1_T2_T3_T4_T6_E12temp_storage[152];
	ld.param.u64 	%rd106, [_ZN3cub18CUB_300001_SM_10006detail6reduce28DeviceReduceSingleTileKernelINS2_10policy_hubIN4cuda3std3__45tupleIJblEEEyN6thrust24THRUST_300001_SM_1000_NS8cuda_cub9__find_if7functorIS9_EEE10Policy1000EPS9_SI_iSF_S9_S9_NS7_10__identityEEEvT0_T1_T2_T3_T4_T6__param_4+8];
	ld.param.u64 	%rd105, [_ZN3cub18CUB_300001_SM_10006detail6reduce28DeviceReduceSingleTileKernelINS2_10policy_hubIN4cuda3std3__45tupleIJblEEEyN6thrust24THRUST_300001_SM_1000_NS8cuda_cub9__find_if7functorIS9_EEE10Policy1000EPS9_SI_iSF_S9_S9_NS7_10__identityEEEvT0_T1_T2_T3_T4_T6__param_0];
	ld.param.u64 	%rd107, [_ZN3cub18CUB_300001_SM_10006detail6reduce28DeviceReduceSingleTileKernelINS2_10policy_hubIN4cuda3std3__45tupleIJblEEEyN6thrust24THRUST_300001_SM_1000_NS8cuda_cub9__find_if7functorIS9_EEE10Policy1000EPS9_SI_iSF_S9_S9_NS7_10__identityEEEvT0_T1_T2_T3_T4_T6__param_1];
	ld.param.u32 	%r38, [_ZN3cub18CUB_300001_SM_10006detail6reduce28DeviceReduceSingleTileKernelINS2_10policy_hubIN4cuda3std3__45tupleIJblEEEyN6thrust24THRUST_300001_SM_1000_NS8cuda_cub9__find_if7functorIS9_EEE10Policy1000EPS9_SI_iSF_S9_S9_NS7_10__identityEEEvT0_T1_T2_T3_T4_T6__param_2];
	ld.param.u8 	%rs82, [_ZN3cub18CUB_300001_SM_10006detail6reduce28DeviceReduceSingleTileKernelINS2_10policy_hubIN4cuda3std3__45tupleIJblEEEyN6thrust24THRUST_300001_SM_1000_NS8cuda_cub9__find_if7functorIS9_EEE10Policy1000EPS9_SI_iSF_S9_S9_NS7_10__identityEEEvT0_T1_T2_T3_T4_T6__param_4];
	cvta.to.global.u64 	%rd1, %rd107;
	setp.ne.s32 	%p1, %r38, 0;
	@%p1 bra 	$L__BB42_3;
	mov.u32 	%r392, %tid.x;
	setp.ne.s32 	%p187, %r392, 0;
	@%p187 bra 	$L__BB42_112;
	st.global.u8 	[%rd1], %rs82;
	st.global.u64 	[%rd1+8], %rd106;
	bra.uni 	$L__BB42_112;
$L__BB42_3:
	setp.gt.s32 	%p2, %r38, 1023;
	@%p2 bra 	$L__BB42_74;
	mov.u32 	%r1, %tid.x;
	setp.ge.s32 	%p77, %r1, %r38;
	mov.b16 	%rs311, 0;
	mov.b64 	%rd329, 0;
	mov.u32 	%r396, %r1;
	@%p77 bra 	$L__BB42_6;
	mul.wide.u32 	%rd234, %r1, 16;
	add.s64 	%rd231, %rd105, %rd234;
	// begin inline asm
	ld.global.nc.u64 %rd230, [%rd231];
	// end inline asm
	add.s64 	%rd233, %rd231, 8;
	// begin inline asm
	ld.global.nc.u64 %rd329, [%rd233];
	// end inline asm
	cvt.u16.u64 	%rs311, %rd230;
	add.s32 	%r396, %r1, 256;
$L__BB42_6:
	setp.ge.s32 	%p78, %r396, %r38;
	@%p78 bra 	$L__BB42_12;
	not.b32 	%r158, %r396;
	add.s32 	%r4, %r38, %r158;
	and.b32  	%r159, %r4, 768;
	setp.eq.s32 	%p79, %r159, 768;
	@%p79 bra 	$L__BB42_10;
	mul.wide.u32 	%rd236, %r396, 16;
	add.s64 	%rd323, %rd105, %rd236;
	shr.u32 	%r160, %r4, 8;
	add.s32 	%r161, %r160, 1;
	and.b32  	%r162, %r161, 3;
	neg.s32 	%r394, %r162;
$L__BB42_9:
	.pragma "nounroll";
	// begin inline asm
	ld.global.nc.u64 %rd237, [%rd323];
	// end inline asm
	add.s64 	%rd240, %rd323, 8;
	// begin inline asm
	ld.global.nc.u64 %rd239, [%rd240];
	// end inline asm
	cvt.u16.u64 	%rs190, %rd237;
	and.b16  	%rs191, %rs190, 255;
	and.b16  	%rs192, %rs311, 255;
	setp.eq.s16 	%p80, %rs192, 0;
	setp.eq.s16 	%p81, %rs191, 0;
	min.s64 	%rd241, %rd239, %rd329;
	selp.b64 	%rd242, %rd329, %rd241, %p81;
	selp.b64 	%rd329, %rd239, %rd242, %p80;
	selp.b16 	%rs193, %rs311, 1, %p81;
	selp.b16 	%rs311, %rs190, %rs193, %p80;
	add.s32 	%r396, %r396, 256;
	add.s64 	%rd323, %rd323, 4096;
	add.s32 	%r394, %r394, 1;
	setp.ne.s32 	%p82, %r394, 0;
	@%p82 bra 	$L__BB42_9;
$L__BB42_10:
	setp.lt.u32 	%p83, %r4, 768;
	@%p83 bra 	$L__BB42_12;
$L__BB42_11:
	mul.wide.s32 	%rd259, %r396, 16;
	add.s64 	%rd244, %rd105, %rd259;
	// begin inline asm
	ld.global.nc.u64 %rd243, [%rd244];
	// end inline asm
	add.s64 	%rd246, %rd244, 8;
	// begin inline asm
	ld.global.nc.u64 %rd245, [%rd246];
	// end inline asm
	cvt.u16.u64 	%rs194, %rd243;
	and.b16  	%rs195, %rs194, 255;
	and.b16  	%rs196, %rs311, 255;
	setp.eq.s16 	%p84, %rs196, 0;
	setp.eq.s16 	%p85, %rs195, 0;
	min.s64 	%rd260, %rd245, %rd329;
	selp.b64 	%rd261, %rd329, %rd260, %p85;
	selp.b64 	%rd262, %rd245, %rd261, %p84;
	selp.b16 	%rs197, %rs311, 1, %p85;
	selp.b16 	%rs198, %rs194, %rs197, %p84;
	and.b16  	%rs199, %rs198, 255;
	add.s64 	%rd248, %rd244, 4096;
	// begin inline asm
	ld.global.nc.u64 %rd247, [%rd248];
	// end inline asm
	add.s64 	%rd250, %rd244, 4104;
	// begin inline asm
	ld.global.nc.u64 %rd249, [%rd250];
	// end inline asm
	cvt.u16.u64 	%rs200, %rd247;
	and.b16  	%rs201, %rs200, 255;
	setp.eq.s16 	%p86, %rs199, 0;
	setp.eq.s16 	%p87, %rs201, 0;
	min.s64 	%rd263, %rd249, %rd262;
	selp.b64 	%rd264, %rd262, %rd263, %p87;
	selp.b64 	%rd265, %rd249, %rd264, %p86;
	selp.b16 	%rs202, %rs198, 1, %p87;
	selp.b16 	%rs203, %rs200, %rs202, %p86;
	and.b16  	%rs204, %rs203, 255;
	add.s64 	%rd252, %rd244, 8192;
	// begin inline asm
	ld.global.nc.u64 %rd251, [%rd252];
	// end inline asm
	add.s64 	%rd254, %rd244, 8200;
	// begin inline asm
	ld.global.nc.u64 %rd253, [%rd254];
	// end inline asm
	cvt.u16.u64 	%rs205, %rd251;
	and.b16  	%rs206, %rs205, 255;
	setp.eq.s16 	%p88, %rs204, 0;
	setp.eq.s16 	%p89, %rs206, 0;
	min.s64 	%rd266, %rd253, %rd265;
	selp.b64 	%rd267, %rd265, %rd266, %p89;
	selp.b64 	%rd268, %rd253, %rd267, %p88;
	selp.b16 	%rs207, %rs203, 1, %p89;
	selp.b16 	%rs208, %rs205, %rs207, %p88;
	and.b16  	%rs209, %rs208, 255;
	add.s64 	%rd256, %rd244, 12288;
	// begin inline asm
	ld.global.nc.u64 %rd255, [%rd256];
	// end inline asm
	add.s64 	%rd258, %rd244, 12296;
	// begin inline asm
	ld.global.nc.u64 %rd257, [%rd258];
	// end inline asm
	cvt.u16.u64 	%rs210, %rd255;
	and.b16  	%rs211, %rs210, 255;
	setp.eq.s16 	%p90, %rs209, 0;
	setp.eq.s16 	%p91, %rs211, 0;
	min.s64 	%rd269, %rd257, %rd268;
	selp.b64 	%rd270, %rd268, %rd269, %p91;
	selp.b64 	%rd329, %rd257, %rd270, %p90;
	selp.b16 	%rs212, %rs208, 1, %p91;
	selp.b16 	%rs311, %rs210, %rs212, %p90;
	add.s32 	%r396, %r396, 1024;
	setp.lt.s32 	%p92, %r396, %r38;
	@%p92 bra 	$L__BB42_11;
$L__BB42_12:
	setp.lt.s32 	%p93, %r38, 256;
	@%p93 bra 	$L__BB42_37;
	// begin inline asm
	mov.u32 %r281, %laneid;
	// end inline asm
	cvt.u32.u16 	%r302, %rs311;
	and.b32  	%r283, %r302, 255;
	mov.b32 	%r299, 1;
	mov.b32 	%r300, 31;
	mov.b32 	%r301, -1;
	// begin inline asm
	shfl.sync.down.b32 %r282, %r283, %r299, %r300, %r301;
	// end inline asm
	// begin inline asm
	shfl.sync.down.b32 %r287, %r288, %r299, %r300, %r301;
	// end inline asm
	mov.b64 	{%r293, %r298}, %rd329;
	// begin inline asm
	shfl.sync.down.b32 %r292, %r293, %r299, %r300, %r301;
	// end inline asm
	// begin inline asm
	shfl.sync.down.b32 %r297, %r298, %r299, %r300, %r301;
	// end inline asm
	mov.b64 	%rd14, {%r292, %r297};
	cvt.u16.u32 	%rs10, %r282;
	setp.gt.s32 	%p143, %r281, 30;
	@%p143 bra 	$L__BB42_17;
	and.b16  	%rs254, %rs311, 255;
	setp.eq.s16 	%p144, %rs254, 0;
	and.b16  	%rs255, %rs10, 255;
	setp.eq.s16 	%p145, %rs255, 0;
	or.pred  	%p146, %p144, %p145;
	@%p146 bra 	$L__BB42_16;
	min.s64 	%rd329, %rd14, %rd329;
	mov.b16 	%rs311, 1;
	bra.uni 	$L__BB42_17;
$L__BB42_16:
	setp.eq.s16 	%p147, %rs254, 0;
	selp.b64 	%rd329, %rd14, %rd329, %p147;
	selp.b16 	%rs311, %rs10, %rs311, %p147;
$L__BB42_17:
	cvt.u32.u16 	%r323, %rs311;
	and.b32  	%r304, %r323, 255;
	mov.b32 	%r320, 2;
	mov.b32 	%r321, 31;
	mov.b32 	%r322, -1;
	// begin inline asm
	shfl.sync.down.b32 %r303, %r304, %r320, %r321, %r322;
	// end inline asm
	// begin inline asm
	shfl.sync.down.b32 %r308, %r309, %r320, %r321, %r322;
	// end inline asm
	mov.b64 	{%r314, %r319}, %rd329;
	// begin inline asm
	shfl.sync.down.b32 %r313, %r314, %r320, %r321, %r322;
	// end inline asm
	// begin inline asm
	shfl.sync.down.b32 %r318, %r319, %r320, %r321, %r322;
	// end inline asm
	mov.b64 	%rd18, {%r313, %r318};
	cvt.u16.u32 	%rs13, %r303;
	setp.gt.s32 	%p148, %r281, 29;
	@%p148 bra 	$L__BB42_21;
	and.b16  	%rs258, %rs311, 255;
	setp.eq.s16 	%p149, %rs258, 0;
	and.b16  	%rs259, %rs13, 255;
	setp.eq.s16 	%p150, %rs259, 0;
	or.pred  	%p151, %p149, %p150;
	@%p151 bra 	$L__BB42_20;
	min.s64 	%rd329, %rd18, %rd329;
	mov.b16 	%rs311, 1;
	bra.uni 	$L__BB42_21;
$L__BB42_20:
	setp.eq.s16 	%p152, %rs258, 0;
	selp.b64 	%rd329, %rd18, %rd329, %p152;
	selp.b16 	%rs311, %rs13, %rs311, %p152;
$L__BB42_21:
	cvt.u32.u16 	%r344, %rs311;
	and.b32  	%r325, %r344, 255;
	mov.b32 	%r341, 4;
	mov.b32 	%r342, 31;
	mov.b32 	%r343, -1;
	// begin inline asm
	shfl.sync.down.b32 %r324, %r325, %r341, %r342, %r343;
	// end inline asm
	// begin inline asm
	shfl.sync.down.b32 %r329, %r330, %r341, %r342, %r343;
	// end inline asm
	mov.b64 	{%r335, %r340}, %rd329;
	// begin inline asm
	shfl.sync.down.b32 %r334, %r335, %r341, %r342, %r343;
	// end inline asm
	// begin inline asm
	shfl.sync.down.b32 %r339, %r340, %r341, %r342, %r343;
	// end inline asm
	mov.b64 	%rd22, {%r334, %r339};
	cvt.u16.u32 	%rs16, %r324;
	setp.gt.s32 	%p153, %r281, 27;
	@%p153 bra 	$L__BB42_25;
	and.b16  	%rs262, %rs311, 255;
	setp.eq.s16 	%p154, %rs262, 0;
	and.b16  	%rs263, %rs16, 255;
	setp.eq.s16 	%p155, %rs263, 0;
	or.pred  	%p156, %p154, %p155;
	@%p156 bra 	$L__BB42_24;
	min.s64 	%rd329, %rd22, %rd329;
	mov.b16 	%rs311, 1;
	bra.uni 	$L__BB42_25;
$L__BB42_24:
	setp.eq.s16 	%p157, %rs262, 0;
	selp.b64 	%rd329, %rd22, %rd329, %p157;
	selp.b16 	%rs311, %rs16, %rs311, %p157;
$L__BB42_25:
	cvt.u32.u16 	%r365, %rs311;
	and.b32  	%r346, %r365, 255;
	mov.b32 	%r362, 8;
	mov.b32 	%r363, 31;
	mov.b32 	%r364, -1;
	// begin inline asm
	shfl.sync.down.b32 %r345, %r346, %r362, %r363, %r364;
	// end inline asm
	// begin inline asm
	shfl.sync.down.b32 %r350, %r351, %r362, %r363, %r364;
	// end inline asm
	mov.b64 	{%r356, %r361}, %rd329;
	// begin inline asm
	shfl.sync.down.b32 %r355, %r356, %r362, %r363, %r364;
	// end inline asm
	// begin inline asm
	shfl.sync.down.b32 %r360, %r361, %r362, %r363, %r364;
	// end inline asm
	mov.b64 	%rd26, {%r355, %r360};
	cvt.u16.u32 	%rs19, %r345;
	setp.gt.s32 	%p158, %r281, 23;
	@%p158 bra 	$L__BB42_29;
	and.b16  	%rs266, %rs311, 255;
	setp.eq.s16 	%p159, %rs266, 0;
	and.b16  	%rs267, %rs19, 255;
	setp.eq.s16 	%p160, %rs267, 0;
	or.pred  	%p161, %p159, %p160;
	@%p161 bra 	$L__BB42_28;
	min.s64 	%rd329, %rd26, %rd329;
	mov.b16 	%rs311, 1;
	bra.uni 	$L__BB42_29;
$L__BB42_28:
	setp.eq.s16 	%p162, %rs266, 0;
	selp.b64 	%rd329, %rd26, %rd329, %p162;
	selp.b16 	%rs311, %rs19, %rs311, %p162;
$L__BB42_29:
	cvt.u32.u16 	%r386, %rs311;
	and.b32  	%r367, %r386, 255;
	mov.b32 	%r383, 16;
	mov.b32 	%r384, 31;
	mov.b32 	%r385, -1;
	// begin inline asm
	shfl.sync.down.b32 %r366, %r367, %r383, %r384, %r385;
	// end inline asm
	// begin inline asm
	shfl.sync.down.b32 %r371, %r372, %r383, %r384, %r385;
	// end inline asm
	mov.b64 	{%r377, %r382}, %rd329;
	// begin inline asm
	shfl.sync.down.b32 %r376, %r377, %r383, %r384, %r385;
	// end inline asm
	// begin inline asm
	shfl.sync.down.b32 %r381, %r382, %r383, %r384, %r385;
	// end inline asm
	mov.b64 	%rd30, {%r376, %r381};
	cvt.u16.u32 	%rs22, %r366;
	setp.gt.s32 	%p163, %r281, 15;
	@%p163 bra 	$L__BB42_33;
	and.b16  	%rs270, %rs311, 255;
	setp.eq.s16 	%p164, %rs270, 0;
	and.b16  	%rs271, %rs22, 255;
	setp.eq.s16 	%p165, %rs271, 0;
	or.pred  	%p166, %p164, %p165;
	@%p166 bra 	$L__BB42_32;
	min.s64 	%rd329, %rd30, %rd329;
	mov.b16 	%rs311, 1;
	bra.uni 	$L__BB42_33;
$L__BB42_32:
	setp.eq.s16 	%p167, %rs270, 0;
	selp.b64 	%rd329, %rd30, %rd329, %p167;
	selp.b16 	%rs311, %rs22, %rs311, %p167;
$L__BB42_33:
	setp.ne.s32 	%p168, %r281, 0;
	@%p168 bra 	$L__BB42_35;
	shr.u32 	%r387, %r1, 1;
	and.b32  	%r388, %r387, 496;
	mov.u32 	%r389, _ZZN3cub18CUB_300001_SM_10006detail6reduce28DeviceReduceSingleTileKernelINS2_10policy_hubIN4cuda3std3__45tupleIJblEEEyN6thrust24THRUST_300001_SM_1000_NS8cuda_cub9__find_if7functorIS9_EEE10Policy1000EPS9_SI_iSF_S9_S9_NS7_10__identityEEEvT0_T1_T2_T3_T4_T6_E12temp_storage;
	add.s32 	%r390, %r389, %r388;
	st.shared.u8 	[%r390+8], %rs311;
	st.shared.u64 	[%r390+16], %rd329;
$L__BB42_35:
	bar.sync 	0;
	setp.ne.s32 	%p169, %r1, 0;
	@%p169 bra 	$L__BB42_110;
	ld.shared.u8 	%rs274, [_ZZN3cub18CUB_300001_SM_10006detail6reduce28DeviceReduceSingleTileKernelINS2_10policy_hubIN4cuda3std3__45tupleIJblEEEyN6thrust24THRUST_300001_SM_1000_NS8cuda_cub9__find_if7functorIS9_EEE10Policy1000EPS9_SI_iSF_S9_S9_NS7_10__identityEEEvT0_T1_T2_T3_T4_T6_E12temp_storage+24];
	ld.shared.u64 	%rd292, [_ZZN3cub18CUB_300001_SM_10006detail6reduce28DeviceReduceSingleTileKernelINS2_10policy_hubIN4cuda3std3__45tupleIJblEEEyN6thrust24THRUST_300001_SM_1000_NS8cuda_cub9__find_if7functorIS9_EEE10Policy1000EPS9_SI_iSF_S9_S9_NS7_10__identityEEEvT0_T1_T2_T3_T4_T6_E12temp_storage+32];
	and.b16  	%rs275, %rs311, 255;
	setp.eq.s16 	%p170, %rs275, 0;
	setp.eq.s16 	%p171, %rs274, 0;
	min.s64 	%rd293, %rd292, %rd329;
	selp.b64 	%rd294, %rd329, %rd293, %p171;
	selp.b64 	%rd295, %rd292, %rd294, %p170;
	selp.b16 	%rs276, %rs311, 1, %p171;
	selp.b16 	%rs277, %rs274, %rs276, %p170;
	and.b16  	%rs278, %rs277, 255;
	ld.shared.u8 	%rs279, [_ZZN3cub18CUB_300001_SM_10006detail6reduce28DeviceReduceSingleTileKernelINS2_10policy_hubIN4cuda3std3__45tupleIJblEEEyN6thrust24THRUST_300001_SM_1000_NS8cuda_cub9__find_if7functorIS9_EEE10Policy1000EPS9_SI_iSF_S9_S9_NS7_10__identityEEEvT0_T1_T2_T3_T4_T6_E12temp_storage+40];
	ld.shared.u64 	%rd296, [_ZZN3cub18CUB_300001_SM_10006detail6reduce28DeviceReduceSingleTileKernelINS2_10policy_hubIN4cuda3std3__45tupleIJblEEEyN6thrust24THRUST_300001_SM_1000_NS8cuda_cub9__find_if7functorIS9_EEE10Policy1000EPS9_SI_iSF_S9_S9_NS7_10__identityEEEvT0_T1_T2_T3_T4_T6_E12temp_storage+48];
	setp.eq.s16 	%p172, %rs278, 0;
	setp.eq.s16 	%p173, %rs279, 0;
	min.s64 	%rd297, %rd296, %rd295;
	selp.b64 	%rd298, %rd295, %rd297, %p173;
	selp.b64 	%rd299, %rd296, %rd298, %p172;
	selp.b16 	%rs280, %rs277, 1, %p173;
	selp.b16 	%rs281, %rs279, %rs280, %p172;
	and.b16  	%rs282, %rs281, 255;
	ld.shared.u8 	%rs283, [_ZZN3cub18CUB_300001_SM_10006detail6reduce28DeviceReduceSingleTileKernelINS2_10policy_hubIN4cuda3std3__45tupleIJblEEEyN6thrust24THRUST_300001_SM_1000_NS8cuda_cub9__find_if7functorIS9_EEE10Policy1000EPS9_SI_iSF_S9_S9_NS7_10__identityEEEvT0_T1_T2_T3_T4_T6_E12temp_storage+56];
	ld.shared.u64 	%rd300, [_ZZN3cub18CUB_300001_SM_10006detail6reduce28DeviceReduceSingleTileKernelINS2_10policy_hubIN4cuda3std3__45tupleIJblEEEyN6thrust24THRUST_300001_SM_1000_NS8cuda_cub9__find_if7functorIS9_EEE10Policy1000EPS9_SI_iSF_S9_S9_NS7_10__identityEEEvT0_T1_T2_T3_T4_T6_E12temp_storage+64];
	setp.eq.s16 	%p174, %rs282, 0;
	setp.eq.s16 	%p175, %rs283, 0;
	min.s64 	%rd301, %rd300, %rd299;
	selp.b16 	%rs284, %rs281, 1, %p175;
	selp.b16 	%rs285, %rs283, %rs284, %p174;
	and.b16  	%rs286, %rs285, 255;
	selp.b64 	%rd302, %rd299, %rd301, %p175;
	selp.b64 	%rd303, %rd300, %rd302, %p174;
	ld.shared.u8 	%rs287, [_ZZN3cub18CUB_300001_SM_10006detail6reduce28DeviceReduceSingleTileKernelINS2_10policy_hubIN4cuda3std3__45tupleIJblEEEyN6thrust24THRUST_300001_SM_1000_NS8cuda_cub9__find_if7functorIS9_EEE10Policy1000EPS9_SI_iSF_S9_S9_NS7_10__identityEEEvT0_T1_T2_T3_T4_T6_E12temp_storage+72];
	ld.shared.u64 	%rd304, [_ZZN3cub18CUB_300001_SM_10006detail6reduce28DeviceReduceSingleTileKernelINS2_10policy_hubIN4cuda3std3__45tupleIJblEEEyN6thrust24THRUST_300001_SM_1000_NS8cuda_cub9__find_if7functorIS9_EEE10Policy1000EPS9_SI_iSF_S9_S9_NS7_10__identityEEEvT0_T1_T2_T3_T4_T6_E12temp_storage+80];
	setp.eq.s16 	%p176, %rs286, 0;
	setp.eq.s16 	%p177, %rs287, 0;
	min.s64 	%rd305, %rd304, %rd303;
	selp.b16 	%rs288, %rs285, 1, %p177;
	selp.b16 	%rs289, %rs287, %rs288, %p176;
	and.b16  	%rs290, %rs289, 255;
	selp.b64 	%rd306, %rd303, %rd305, %p177;
	selp.b64 	%rd307, %rd304, %rd306, %p176;
	ld.shared.u8 	%rs291, [_ZZN3cub18CUB_300001_SM_10006detail6reduce28DeviceReduceSingleTileKernelINS2_10policy_hubIN4cuda3std3__45tupleIJblEEEyN6thrust24THRUST_300001_SM_1000_NS8cuda_cub9__find_if7functorIS9_EEE10Policy1000EPS9_SI_iSF_S9_S9_NS7_10__identityEEEvT0_T1_T2_T3_T4_T6_E12temp_storage+88];
	ld.shared.u64 	%rd308, [_ZZN3cub18CUB_300001_SM_10006detail6reduce28DeviceReduceSingleTileKernelINS2_10policy_hubIN4cuda3std3__45tupleIJblEEEyN6thrust24THRUST_300001_SM_1000_NS8cuda_cub9__find_if7functorIS9_EEE10Policy1000EPS9_SI_iSF_S9_S9_NS7_10__identityEEEvT0_T1_T2_T3_T4_T6_E12temp_storage+96];
	setp.eq.s16 	%p178, %rs290, 0;
	setp.eq.s16 	%p179, %rs291, 0;
	min.s64 	%rd309, %rd308, %rd307;
	selp.b16 	%rs292, %rs289, 1, %p179;
	selp.b16 	%rs293, %rs291, %rs292, %p178;
	and.b16  	%rs294, %rs293, 255;
	selp.b64 	%rd310, %rd307, %rd309, %p179;
	selp.b64 	%rd311, %rd308, %rd310, %p178;
	ld.shared.u8 	%rs295, [_ZZN3cub18CUB_300001_SM_10006detail6reduce28DeviceReduceSingleTileKernelINS2_10policy_hubIN4cuda3std3__45tupleIJblEEEyN6thrust24THRUST_300001_SM_1000_NS8cuda_cub9__find_if7functorIS9_EEE10Policy1000EPS9_SI_iSF_S9_S9_NS7_10__identityEEEvT0_T1_T2_T3_T4_T6_E12temp_storage+104];
	ld.shared.u64 	%rd312, [_ZZN3cub18CUB_300001_SM_10006detail6reduce28DeviceReduceSingleTileKernelINS2_10policy_hubIN4cuda3std3__45tupleIJblEEEyN6thrust24THRUST_300001_SM_1000_NS8cuda_cub9__find_if7functorIS9_EEE10Policy1000EPS9_SI_iSF_S9_S9_NS7_10__identityEEEvT0_T1_T2_T3_T4_T6_E12temp_storage+112];
	setp.eq.s16 	%p180, %rs294, 0;
	setp.eq.s16 	%p181, %rs295, 0;
	min.s64 	%rd313, %rd312, %rd311;
	selp.b16 	%rs296, %rs293, 1, %p181;
	selp.b16 	%rs297, %rs295, %rs296, %p180;
	and.b16  	%rs298, %rs297, 255;
	selp.b64 	%rd314, %rd311, %rd313, %p181;
	selp.b64 	%rd315, %rd312, %rd314, %p180;
	ld.shared.u8 	%rs299, [_ZZN3cub18CUB_300001_SM_10006detail6reduce28DeviceReduceSingleTileKernelINS2_10policy_hubIN4cuda3std3__45tupleIJblEEEyN6thrust24THRUST_300001_SM_1000_NS8cuda_cub9__find_if7functorIS9_EEE10Policy1000EPS9_SI_iSF_S9_S9_NS7_10__identityEEEvT0_T1_T2_T3_T4_T6_E12temp_storage+120];
	ld.shared.u64 	%rd316, [_ZZN3cub18CUB_300001_SM_10006detail6reduce28DeviceReduceSingleTileKernelINS2_10policy_hubIN4cuda3std3__45tupleIJblEEEyN6thrust24THRUST_300001_SM_1000_NS8cuda_cub9__find_if7functorIS9_EEE10Policy1000EPS9_SI_iSF_S9_S9_NS7_10__identityEEEvT0_T1_T2_T3_T4_T6_E12temp_storage+128];
	setp.eq.s16 	%p182, %rs298, 0;
	setp.eq.s16 	%p183, %rs299, 0;
	min.s64 	%rd317, %rd316, %rd315;
	selp.b16 	%rs300, %rs297, 1, %p183;
	selp.b16 	%rs311, %rs299, %rs300, %p182;
	selp.b64 	%rd318, %rd315, %rd317, %p183;
	selp.b64 	%rd329, %rd316, %rd318, %p182;
	bra.uni 	$L__BB42_110;
$L__BB42_37:
	// begin inline asm
	mov.u32 %r163, %laneid;
	// end inline asm
	and.b32  	%r184, %r1, 992;
	add.s32 	%r185, %r184, 32;
	setp.gt.s32 	%p94, %r185, %r38;
	not.b32 	%r186, %r184;
	add.s32 	%r187, %r38, %r186;
	selp.b32 	%r182, %r187, 31, %p94;
	cvt.u32.u16 	%r188, %rs311;
	and.b32  	%r165, %r188, 255;
	mov.b32 	%r181, 1;
	mov.b32 	%r183, -1;
	// begin inline asm
	shfl.sync.down.b32 %r164, %r165, %r181, %r182, %r183;
	// end inline asm
	// begin inline asm
	shfl.sync.down.b32 %r169, %r170, %r181, %r182, %r183;
	// end inline asm
	mov.b64 	{%r175, %r180}, %rd329;
	// begin inline asm
	shfl.sync.down.b32 %r174, %r175, %r181, %r182, %r183;
	// end inline asm
	// begin inline asm
	shfl.sync.down.b32 %r179, %r180, %r181, %r182, %r183;
	// end inline asm
	mov.b64 	%rd35, {%r174, %r179};
	cvt.u16.u32 	%rs26, %r164;
	setp.ge.s32 	%p95, %r163, %r182;
	@%p95 bra 	$L__BB42_41;
	and.b16  	%rs213, %rs311, 255;
	setp.eq.s16 	%p96, %rs213, 0;
	and.b16  	%rs214, %rs26, 255;
	setp.eq.s16 	%p97, %rs214, 0;
	or.pred  	%p98, %p96, %p97;
	@%p98 bra 	$L__BB42_40;
	min.s64 	%rd329, %rd35, %rd329;
	mov.b16 	%rs311, 1;
	bra.uni 	$L__BB42_41;
$L__BB42_40:
	setp.eq.s16 	%p99, %rs213, 0;
	selp.b16 	%rs311, %rs26, %rs311, %p99;
	selp.b64 	%rd329, %rd35, %rd329, %p99;
$L__BB42_41:
	cvt.u32.u16 	%r209, %rs311;
	and.b32  	%r190, %r209, 255;
	mov.b32 	%r206, 2;
	mov.b32 	%r208, -1;
	// begin inline asm
	shfl.sync.down.b32 %r189, %r190, %r206, %r182, %r208;
	// end inline asm
	// begin inline asm
	shfl.sync.down.b32 %r194, %r195, %r206, %r182, %r208;
	// end inline asm
	mov.b64 	{%r200, %r205}, %rd329;
	// begin inline asm
	shfl.sync.down.b32 %r199, %r200, %r206, %r182, %r208;
	// end inline asm
	// begin inline asm
	shfl.sync.down.b32 %r204, %r205, %r206, %r182, %r208;
	// end inline asm
	mov.b64 	%rd39, {%r199, %r204};
	cvt.u16.u32 	%rs29, %r189;
	add.s32 	%r210, %r163, 2;
	setp.gt.s32 	%p100, %r210, %r182;
	@%p100 bra 	$L__BB42_45;
	and.b16  	%rs217, %rs311, 255;
	setp.eq.s16 	%p101, %rs217, 0;
	and.b16  	%rs218, %rs29, 255;
	setp.eq.s16 	%p102, %rs218, 0;
	or.pred  	%p103, %p101, %p102;
	@%p103 bra 	$L__BB42_44;
	min.s64 	%rd329, %rd39, %rd329;
	mov.b16 	%rs311, 1;
	bra.uni 	$L__BB42_45;
$L__BB42_44:
	setp.eq.s16 	%p104, %rs217, 0;
	selp.b16 	%rs311, %rs29, %rs311, %p104;
	selp.b64 	%rd329, %rd39, %rd329, %p104;
$L__BB42_45:
	cvt.u32.u16 	%r231, %rs311;
	and.b32  	%r212, %r231, 255;
	mov.b32 	%r228, 4;
	mov.b32 	%r230, -1;
	// begin inline asm
	shfl.sync.down.b32 %r211, %r212, %r228, %r182, %r230;
	// end inline asm
	// begin inline asm
	shfl.sync.down.b32 %r216, %r217, %r228, %r182, %r230;
	// end inline asm
	mov.b64 	{%r222, %r227}, %rd329;
	// begin inline asm
	shfl.sync.down.b32 %r221, %r222, %r228, %r182, %r230;
	// end inline asm
	// begin inline asm
	shfl.sync.down.b32 %r226, %r227, %r228, %r182, %r230;
	// end inline asm
	mov.b64 	%rd43, {%r221, %r226};
	cvt.u16.u32 	%rs32, %r211;
	add.s32 	%r232, %r163, 4;
	setp.gt.s32 	%p105, %r232, %r182;
	@%p105 bra 	$L__BB42_49;
	and.b16  	%rs221, %rs311, 255;
	setp.eq.s16 	%p106, %rs221, 0;
	and.b16  	%rs222, %rs32, 255;
	setp.eq.s16 	%p107, %rs222, 0;
	or.pred  	%p108, %p106, %p107;
	@%p108 bra 	$L__BB42_48;
	min.s64 	%rd329, %rd43, %rd329;
	mov.b16 	%rs311, 1;
	bra.uni 	$L__BB42_49;
$L__BB42_48:
	setp.eq.s16 	%p109, %rs221, 0;
	selp.b16 	%rs311, %rs32, %rs311, %p109;
	selp.b64 	%rd329, %rd43, %rd329, %p109;
$L__BB42_49:
	cvt.u32.u16 	%r253, %rs311;
	and.b32  	%r234, %r253, 255;
	mov.b32 	%r250, 8;
	mov.b32 	%r252, -1;
	// begin inline asm
	shfl.sync.down.b32 %r233, %r234, %r250, %r182, %r252;
	// end inline asm
	// begin inline asm
	shfl.sync.down.b32 %r238, %r239, %r250, %r182, %r252;
	// end inline asm
	mov.b64 	{%r244, %r249}, %rd329;
	// begin inline asm
	shfl.sync.down.b32 %r243, %r244, %r250, %r182, %r252;
	// end inline asm
	// begin inline asm
	shfl.sync.down.b32 %r248, %r249, %r250, %r182, %r252;
	// end inline asm
	mov.b64 	%rd47, {%r243, %r248};
	cvt.u16.u32 	%rs35, %r233;
	add.s32 	%r254, %r163, 8;
	setp.gt.s32 	%p110, %r254, %r182;
	@%p110 bra 	$L__BB42_53;
	and.b16  	%rs225, %rs311, 255;
	setp.eq.s16 	%p111, %rs225, 0;
	and.b16  	%rs226, %rs35, 255;
	setp.eq.s16 	%p112, %rs226, 0;
	or.pred  	%p113, %p111, %p112;
	@%p113 bra 	$L__BB42_52;
	min.s64 	%rd329, %rd47, %rd329;
	mov.b16 	%rs311, 1;
	bra.uni 	$L__BB42_53;
$L__BB42_52:
	setp.eq.s16 	%p114, %rs225, 0;
	selp.b16 	%rs311, %rs35, %rs311, %p114;
	selp.b64 	%rd329, %rd47, %rd329, %p114;
$L__BB42_53:
	cvt.u32.u16 	%r275, %rs311;
	and.b32  	%r256, %r275, 255;
	mov.b32 	%r272, 16;
	mov.b32 	%r274, -1;
	// begin inline asm
	shfl.sync.down.b32 %r255, %r256, %r272, %r182, %r274;
	// end inline asm
	// begin inline asm
	shfl.sync.down.b32 %r260, %r261, %r272, %r182, %r274;
	// end inline asm
	mov.b64 	{%r266, %r271}, %rd329;
	// begin inline asm
	shfl.sync.down.b32 %r265, %r266, %r272, %r182, %r274;
	// end inline asm
	// begin inline asm
	shfl.sync.down.b32 %r270, %r271, %r272, %r182, %r274;
	// end inline asm
	mov.b64 	%rd51, {%r265, %r270};
	cvt.u16.u32 	%rs38, %r255;
	add.s32 	%r276, %r163, 16;
	setp.gt.s32 	%p115, %r276, %r182;
	@%p115 bra 	$L__BB42_57;
	and.b16  	%rs229, %rs311, 255;
	setp.eq.s16 	%p116, %rs229, 0;
	and.b16  	%rs230, %rs38, 255;
	setp.eq.s16 	%p117, %rs230, 0;
	or.pred  	%p118, %p116, %p117;
	@%p118 bra 	$L__BB42_56;
	min.s64 	%rd329, %rd51, %rd329;
	mov.b16 	%rs311, 1;
	bra.uni 	$L__BB42_57;
$L__BB42_56:
	setp.eq.s16 	%p119, %rs229, 0;
	selp.b16 	%rs311, %rs38, %rs311, %p119;
	selp.b64 	%rd329, %rd51, %rd329, %p119;
$L__BB42_57:
	setp.ne.s32 	%p120, %r163, 0;
	@%p120 bra 	$L__BB42_59;
	shr.u32 	%r277, %r1, 1;
	and.b32  	%r278, %r277, 496;
	mov.u32 	%r279, _ZZN3cub18CUB_300001_SM_10006detail6reduce28DeviceReduceSingleTileKernelINS2_10policy_hubIN4cuda3std3__45tupleIJblEEEyN6thrust24THRUST_300001_SM_1000_NS8cuda_cub9__find_if7functorIS9_EEE10Policy1000EPS9_SI_iSF_S9_S9_NS7_10__identityEEEvT0_T1_T2_T3_T4_T6_E12temp_storage;
	add.s32 	%r280, %r279, %r278;
	st.shared.u8 	[%r280+8], %rs311;
	st.shared.u64 	[%r280+16], %rd329;
$L__BB42_59:
	bar.sync 	0;
	setp.ne.s32 	%p121, %r1, 0;
	@%p121 bra 	$L__BB42_110;
	setp.lt.s32 	%p122, %r38, 33;
	@%p122 bra 	$L__BB42_62;
	ld.shared.u8 	%rs233, [_ZZN3cub18CUB_300001_SM_10006detail6reduce28DeviceReduceSingleTileKernelINS2_10policy_hubIN4cuda3std3__45tupleIJblEEEyN6thrust24THRUST_300001_SM_1000_NS8cuda_cub9__find_if7functorIS9_EEE10Policy1000EPS9_SI_iSF_S9_S9_NS7_10__identityEEEvT0_T1_T2_T3_T4_T6_E12temp_storage+24];
	ld.shared.u64 	%rd271, [_ZZN3cub18CUB_300001_SM_10006detail6reduce28DeviceReduceSingleTileKernelINS2_10policy_hubIN4cuda3std3__45tupleIJblEEEyN6thrust24THRUST_300001_SM_1000_NS8cuda_cub9__find_if7functorIS9_EEE10Policy1000EPS9_SI_iSF_S9_S9_NS7_10__identityEEEvT0_T1_T2_T3_T4_T6_E12temp_storage+32];
	and.b16  	%rs234, %rs311, 255;
	setp.eq.s16 	%p123, %rs234, 0;
	setp.eq.s16 	%p124, %rs233, 0;
	min.s64 	%rd272, %rd271, %rd329;
	selp.b16 	%rs235, %rs311, 1, %p124;
	selp.b16 	%rs311, %rs233, %rs235, %p123;
	selp.b64 	%rd273, %rd329, %rd272, %p124;
	selp.b64 	%rd329, %rd271, %rd273, %p123;
$L__BB42_62:
	setp.lt.s32 	%p125, %r38, 65;
	@%p125 bra 	$L__BB42_64;
	ld.shared.u8 	%rs236, [_ZZN3cub18CUB_300001_SM_10006detail6reduce28DeviceReduceSingleTileKernelINS2_10policy_hubIN4cuda3std3__45tupleIJblEEEyN6thrust24THRUST_300001_SM_1000_NS8cuda_cub9__find_if7functorIS9_EEE10Policy1000EPS9_SI_iSF_S9_S9_NS7_10__identityEEEvT0_T1_T2_T3_T4_T6_E12temp_storage+40];
	ld.shared.u64 	%rd274, [_ZZN3cub18CUB_300001_SM_10006detail6reduce28DeviceReduceSingleTileKernelINS2_10policy_hubIN4cuda3std3__45tupleIJblEEEyN6thrust24THRUST_300001_SM_1000_NS8cuda_cub9__find_if7functorIS9_EEE10Policy1000EPS9_SI_iSF_S9_S9_NS7_10__identityEEEvT0_T1_T2_T3_T4_T6_E12temp_storage+48];
	and.b16  	%rs237, %rs311, 255;
	setp.eq.s16 	%p126, %rs237, 0;
	setp.eq.s16 	%p127, %rs236, 0;
	min.s64 	%rd275, %rd274, %rd329;
	selp.b16 	%rs238, %rs311, 1, %p127;
	selp.b16 	%rs311, %rs236, %rs238, %p126;
	selp.b64 	%rd276, %rd329, %rd275, %p127;
	selp.b64 	%rd329, %rd274, %rd276, %p126;
$L__BB42_64:
	setp.lt.s32 	%p128, %r38, 97;
	@%p128 bra 	$L__BB42_66;
	ld.shared.u8 	%rs239, [_ZZN3cub18CUB_300001_SM_10006detail6reduce28DeviceReduceSingleTileKernelINS2_10policy_hubIN4cuda3std3__45tupleIJblEEEyN6thrust24THRUST_300001_SM_1000_NS8cuda_cub9__find_if7functorIS9_EEE10Policy1000EPS9_SI_iSF_S9_S9_NS7_10__identityEEEvT0_T1_T2_T3_T4_T6_E12temp_storage+56];
	ld.shared.u64 	%rd277, [_ZZN3cub18CUB_300001_SM_10006detail6reduce28DeviceReduceSingleTileKernelINS2_10policy_hubIN4cuda3std3__45tupleIJblEEEyN6thrust24THRUST_300001_SM_1000_NS8cuda_cub9__find_if7functorIS9_EEE10Policy1000EPS9_SI_iSF_S9_S9_NS7_10__identityEEEvT0_T1_T2_T3_T4_T6_E12temp_storage+64];
	and.b16  	%rs240, %rs311, 255;
	setp.eq.s16 	%p129, %rs240, 0;
	setp.eq.s16 	%p130, %rs239, 0;
	min.s64 	%rd278, %rd277, %rd329;
	selp.b16 	%rs241, %rs311, 1, %p130;
	selp.b16 	%rs311, %rs239, %rs241, %p129;
	selp.b64 	%rd279, %rd329, %rd278, %p130;
	selp.b64 	%rd329, %rd277, %rd279, %p129;
$L__BB42_66:
	setp.lt.s32 	%p131, %r38, 129;
	@%p131 bra 	$L__BB42_68;
	ld.shared.u8 	%rs242, [_ZZN3cub18CUB_300001_SM_10006detail6reduce28DeviceReduceSingleTileKernelINS2_10policy_hubIN4cuda3std3__45tupleIJblEEEyN6thrust24THRUST_300001_SM_1000_NS8cuda_cub9__find_if7functorIS9_EEE10Policy1000EPS9_SI_iSF_S9_S9_NS7_10__identityEEEvT0_T1_T2_T3_T4_T6_E12temp_storage+72];
	ld.shared.u64 	%rd280, [_ZZN3cub18CUB_300001_SM_10006detail6reduce28DeviceReduceSingleTileKernelINS2_10policy_hubIN4cuda3std3__45tupleIJblEEEyN6thrust24THRUST_300001_SM_1000_NS8cuda_cub9__find_if7functorIS9_EEE10Policy1000EPS9_SI_iSF_S9_S9_NS7_10__identityEEEvT0_T1_T2_T3_T4_T6_E12temp_storage+80];
	and.b16  	%rs243, %rs311, 255;
	setp.eq.s16 	%p132, %rs243, 0;
	setp.eq.s16 	%p133, %rs242, 0;
	min.s64 	%rd281, %rd280, %rd329;
	selp.b16 	%rs244, %rs311, 1, %p133;
	selp.b16 	%rs311, %rs242, %rs244, %p132;
	selp.b64 	%rd282, %rd329, %rd281, %p133;
	selp.b64 	%rd329, %rd280, %rd282, %p132;
$L__BB42_68:
	setp.lt.s32 	%p134, %r38, 161;
	@%p134 bra 	$L__BB42_70;
	ld.shared.u8 	%rs245, [_ZZN3cub18CUB_300001_SM_10006detail6reduce28DeviceReduceSingleTileKernelINS2_10policy_hubIN4cuda3std3__45tupleIJblEEEyN6thrust24THRUST_300001_SM_1000_NS8cuda_cub9__find_if7functorIS9_EEE10Policy1000EPS9_SI_iSF_S9_S9_NS7_10__identityEEEvT0_T1_T2_T3_T4_T6_E12temp_storage+88];
	ld.shared.u64 	%rd283, [_ZZN3cub18CUB_300001_SM_10006detail6reduce28DeviceReduceSingleTileKernelINS2_10policy_hubIN4cuda3std3__45tupleIJblEEEyN6thrust24THRUST_300001_SM_1000_NS8cuda_cub9__find_if7functorIS9_EEE10Policy1000EPS9_SI_iSF_S9_S9_NS7_10__identityEEEvT0_T1_T2_T3_T4_T6_E12temp_storage+96];
	and.b16  	%rs246, %rs311, 255;
	setp.eq.s16 	%p135, %rs246, 0;
	setp.eq.s16 	%p136, %rs245, 0;
	min.s64 	%rd284, %rd283, %rd329;
	selp.b16 	%rs247, %rs311, 1, %p136;
	selp.b16 	%rs311, %rs245, %rs247, %p135;
	selp.b64 	%rd285, %rd329, %rd284, %p136;
	selp.b64 	%rd329, %rd283, %rd285, %p135;
$L__BB42_70:
	setp.lt.s32 	%p137, %r38, 193;
	@%p137 bra 	$L__BB42_72;
	ld.shared.u8 	%rs248, [_ZZN3cub18CUB_300001_SM_10006detail6reduce28DeviceReduceSingleTileKernelINS2_10policy_hubIN4cuda3std3__45tupleIJblEEEyN6thrust24THRUST_300001_SM_1000_NS8cuda_cub9__find_if7functorIS9_EEE10Policy1000EPS9_SI_iSF_S9_S9_NS7_10__identityEEEvT0_T1_T2_T3_T4_T6_E12temp_storage+104];
	ld.shared.u64 	%rd286, [_ZZN3cub18CUB_300001_SM_10006detail6reduce28DeviceReduceSingleTileKernelINS2_10policy_hubIN4cuda3std3__45tupleIJblEEEyN6thrust24THRUST_300001_SM_1000_NS8cuda_cub9__find_if7functorIS9_EEE10Policy1000EPS9_SI_iSF_S9_S9_NS7_10__identityEEEvT0_T1_T2_T3_T4_T6_E12temp_storage+112];
	and.b16  	%rs249, %rs311, 255;
	setp.eq.s16 	%p138, %rs249, 0;
	setp.eq.s16 	%p139, %rs248, 0;
	min.s64 	%rd287, %rd286, %rd329;
	selp.b16 	%rs250, %rs311, 1, %p139;
	selp.b16 	%rs311, %rs248, %rs250, %p138;
	selp.b64 	%rd288, %rd329, %rd287, %p139;
	selp.b64 	%rd329, %rd286, %rd288, %p138;
$L__BB42_72:
	setp.lt.s32 	%p140, %r38, 225;
	@%p140 bra 	$L__BB42_110;
	ld.shared.u8 	%rs251, [_ZZN3cub18CUB_300001_SM_10006detail6reduce28DeviceReduceSingleTileKernelINS2_10policy_hubIN4cuda3std3__45tupleIJblEEEyN6thrust24THRUST_300001_SM_1000_NS8cuda_cub9__find_if7functorIS9_EEE10Policy1000EPS9_SI_iSF_S9_S9_NS7_10__identityEEEvT0_T1_T2_T3_T4_T6_E12temp_storage+120];
	ld.shared.u64 	%rd289, [_ZZN3cub18CUB_300001_SM_10006detail6reduce28DeviceReduceSingleTileKernelINS2_10policy_hubIN4cuda3std3__45tupleIJblEEEyN6thrust24THRUST_300001_SM_1000_NS8cuda_cub9__find_if7functorIS9_EEE10Policy1000EPS9_SI_iSF_S9_S9_NS7_10__identityEEEvT0_T1_T2_T3_T4_T6_E12temp_storage+128];
	and.b16  	%rs252, %rs311, 255;
	setp.eq.s16 	%p141, %rs252, 0;
	setp.eq.s16 	%p142, %rs251, 0;
	min.s64 	%rd290, %rd289, %rd329;
	selp.b16 	%rs253, %rs311, 1, %p142;
	selp.b16 	%rs311, %rs251, %rs253, %p141;
	selp.b64 	%rd291, %rd329, %rd290, %p142;
	selp.b64 	%rd329, %rd289, %rd291, %p141;
	bra.uni 	$L__BB42_110;
$L__BB42_74:
	mov.u32 	%r16, %tid.x;
	mul.wide.u32 	%rd124, %r16, 16;
	add.s64 	%rd109, %rd105, %rd124;
	// begin inline asm
	ld.global.nc.u64 %rd108, [%rd109];
	// end inline asm
	add.s64 	%rd111, %rd109, 8;
	// begin inline asm
	ld.global.nc.u64 %rd110, [%rd111];
	// end inline asm
	cvt.u16.u64 	%rs83, %rd108;
	and.b16  	%rs84, %rs83, 255;
	add.s64 	%rd113, %rd109, 4096;
	// begin inline asm
	ld.global.nc.u64 %rd112, [%rd113];
	// end inline asm
	add.s64 	%rd115, %rd109, 4104;
	// begin inline asm
	ld.global.nc.u64 %rd114, [%rd115];
	// end inline asm
	cvt.u16.u64 	%rs85, %rd112;
	and.b16  	%rs86, %rs85, 255;
	add.s64 	%rd117, %rd109, 8192;
	// begin inline asm
	ld.global.nc.u64 %rd116, [%rd117];
	// end inline asm
	add.s64 	%rd119, %rd109, 8200;
	// begin inline asm
	ld.global.nc.u64 %rd118, [%rd119];
	// end inline asm
	cvt.u16.u64 	%rs87, %rd116;
	and.b16  	%rs88, %rs87, 255;
	add.s64 	%rd121, %rd109, 12288;
	// begin inline asm
	ld.global.nc.u64 %rd120, [%rd121];
	// end inline asm
	add.s64 	%rd123, %rd109, 12296;
	// begin inline asm
	ld.global.nc.u64 %rd122, [%rd123];
	// end inline asm
	cvt.u16.u64 	%rs89, %rd120;
	and.b16  	%rs90, %rs89, 255;
	setp.eq.s16 	%p3, %rs84, 0;
	setp.eq.s16 	%p4, %rs86, 0;
	min.s64 	%rd125, %rd114, %rd110;
	selp.b16 	%rs91, %rs83, 1, %p4;
	selp.b64 	%rd126, %rd110, %rd125, %p4;
	selp.b16 	%rs92, %rs85, %rs91, %p3;
	and.b16  	%rs93, %rs92, 255;
	selp.b64 	%rd127, %rd114, %rd126, %p3;
	setp.eq.s16 	%p5, %rs93, 0;
	setp.eq.s16 	%p6, %rs88, 0;
	min.s64 	%rd128, %rd118, %rd127;
	selp.b16 	%rs94, %rs92, 1, %p6;
	selp.b64 	%rd129, %rd127, %rd128, %p6;
	selp.b16 	%rs95, %rs87, %rs94, %p5;
	and.b16  	%rs96, %rs95, 255;
	selp.b64 	%rd130, %rd118, %rd129, %p5;
	setp.eq.s16 	%p7, %rs96, 0;
	setp.eq.s16 	%p8, %rs90, 0;
	min.s64 	%rd131, %rd122, %rd130;
	selp.b16 	%rs97, %rs95, 1, %p8;
	selp.b64 	%rd132, %rd130, %rd131, %p8;
	selp.b16 	%rs311, %rs89, %rs97, %p7;
	selp.b64 	%rd329, %rd122, %rd132, %p7;
	setp.lt.u32 	%p9, %r38, 2048;
	mov.b32 	%r399, 1024;
	@%p9 bra 	$L__BB42_78;
	add.s32 	%r17, %r38, -1024;
	mov.b32 	%r399, 1024;
$L__BB42_76:
	mul.wide.s32 	%rd149, %r399, 16;
	add.s64 	%rd134, %rd109, %rd149;
	// begin inline asm
	ld.global.nc.u64 %rd133, [%rd134];
	// end inline asm
	add.s64 	%rd136, %rd134, 8;
	// begin inline asm
	ld.global.nc.u64 %rd135, [%rd136];
	// end inline asm
	cvt.u16.u64 	%rs98, %rd133;
	and.b16  	%rs99, %rs98, 255;
	add.s64 	%rd138, %rd134, 4096;
	// begin inline asm
	ld.global.nc.u64 %rd137, [%rd138];
	// end inline asm
	add.s64 	%rd140, %rd134, 4104;
	// begin inline asm
	ld.global.nc.u64 %rd139, [%rd140];
	// end inline asm
	cvt.u16.u64 	%rs100, %rd137;
	and.b16  	%rs101, %rs100, 255;
	add.s64 	%rd142, %rd134, 8192;
	// begin inline asm
	ld.global.nc.u64 %rd141, [%rd142];
	// end inline asm
	add.s64 	%rd144, %rd134, 8200;
	// begin inline asm
	ld.global.nc.u64 %rd143, [%rd144];
	// end inline asm
	cvt.u16.u64 	%rs102, %rd141;
	and.b16  	%rs103, %rs102, 255;
	add.s64 	%rd146, %rd134, 12288;
	// begin inline asm
	ld.global.nc.u64 %rd145, [%rd146];
	// end inline asm
	add.s64 	%rd148, %rd134, 12296;
	// begin inline asm
	ld.global.nc.u64 %rd147, [%rd148];
	// end inline asm
	cvt.u16.u64 	%rs104, %rd145;
	and.b16  	%rs105, %rs104, 255;
	and.b16  	%rs106, %rs311, 255;
	setp.eq.s16 	%p10, %rs106, 0;
	setp.eq.s16 	%p11, %rs99, 0;
	min.s64 	%rd150, %rd135, %rd329;
	selp.b16 	%rs107, %rs311, 1, %p11;
	selp.b64 	%rd151, %rd329, %rd150, %p11;
	selp.b16 	%rs108, %rs98, %rs107, %p10;
	and.b16  	%rs109, %rs108, 255;
	selp.b64 	%rd152, %rd135, %rd151, %p10;
	setp.eq.s16 	%p12, %rs109, 0;
	setp.eq.s16 	%p13, %rs101, 0;
	min.s64 	%rd153, %rd139, %rd152;
	selp.b16 	%rs110, %rs108, 1, %p13;
	selp.b64 	%rd154, %rd152, %rd153, %p13;
	selp.b16 	%rs111, %rs100, %rs110, %p12;
	and.b16  	%rs112, %rs111, 255;
	selp.b64 	%rd155, %rd139, %rd154, %p12;
	setp.eq.s16 	%p14, %rs112, 0;
	setp.eq.s16 	%p15, %rs103, 0;
	min.s64 	%rd156, %rd143, %rd155;
	selp.b16 	%rs113, %rs111, 1, %p15;
	selp.b64 	%rd157, %rd155, %rd156, %p15;
	selp.b16 	%rs114, %rs102, %rs113, %p14;
	and.b16  	%rs115, %rs114, 255;
	selp.b64 	%rd158, %rd143, %rd157, %p14;
	setp.eq.s16 	%p16, %rs115, 0;
	setp.eq.s16 	%p17, %rs105, 0;
	min.s64 	%rd159, %rd147, %rd158;
	selp.b16 	%rs116, %rs114, 1, %p17;
	selp.b64 	%rd160, %rd158, %rd159, %p17;
	selp.b16 	%rs311, %rs104, %rs116, %p16;
	selp.b64 	%rd329, %rd147, %rd160, %p16;
	sub.s32 	%r41, %r38, %r399;
	setp.lt.s32 	%p18, %r41, 1024;
	@%p18 bra 	$L__BB42_86;
	add.s32 	%r399, %r399, 1024;
	setp.le.s32 	%p19, %r399, %r17;
	@%p19 bra 	$L__BB42_76;
$L__BB42_78:
	setp.le.s32 	%p20, %r38, %r399;
	@%p20 bra 	$L__BB42_86;
	sub.s32 	%r21, %r38, %r399;
	setp.ge.s32 	%p21, %r16, %r21;
	@%p21 bra 	$L__BB42_86;
	not.b32 	%r42, %r16;
	add.s32 	%r43, %r38, %r42;
	sub.s32 	%r22, %r43, %r399;
	and.b32  	%r44, %r22, 768;
	setp.eq.s32 	%p22, %r44, 768;
	mov.u32 	%r403, %r16;
	@%p22 bra 	$L__BB42_83;
	add.s32 	%r401, %r16, %r399;
	shr.u32 	%r45, %r22, 8;
	add.s32 	%r46, %r45, 1;
	and.b32  	%r47, %r46, 3;
	neg.s32 	%r400, %r47;
	mov.u32 	%r403, %r16;
$L__BB42_82:
	.pragma "nounroll";
	mul.wide.u32 	%rd166, %r401, 16;
	add.s64 	%rd163, %rd105, %rd166;
	// begin inline asm
	ld.global.nc.u64 %rd162, [%rd163];
	// end inline asm
	add.s64 	%rd165, %rd163, 8;
	// begin inline asm
	ld.global.nc.u64 %rd164, [%rd165];
	// end inline asm
	cvt.u16.u64 	%rs118, %rd162;
	and.b16  	%rs119, %rs118, 255;
	and.b16  	%rs120, %rs311, 255;
	setp.eq.s16 	%p23, %rs120, 0;
	setp.eq.s16 	%p24, %rs119, 0;
	min.s64 	%rd167, %rd164, %rd329;
	selp.b16 	%rs121, %rs311, 1, %p24;
	selp.b16 	%rs311, %rs118, %rs121, %p23;
	selp.b64 	%rd168, %rd329, %rd167, %p24;
	selp.b64 	%rd329, %rd164, %rd168, %p23;
	add.s32 	%r403, %r403, 256;
	add.s32 	%r401, %r401, 256;
	add.s32 	%r400, %r400, 1;
	setp.ne.s32 	%p25, %r400, 0;
	@%p25 bra 	$L__BB42_82;
$L__BB42_83:
	setp.lt.u32 	%p26, %r22, 768;
	@%p26 bra 	$L__BB42_86;
	cvt.u64.u32 	%rd169, %r403;
	cvt.u64.u32 	%rd170, %r399;
	add.s64 	%rd171, %rd169, %rd170;
	shl.b64 	%rd172, %rd171, 4;
	add.s64 	%rd173, %rd172, %rd105;
	add.s64 	%rd350, %rd173, 12296;
	add.s32 	%r404, %r403, %r399;
$L__BB42_85:
	mul.wide.u32 	%rd190, %r404, 16;
	add.s64 	%rd175, %rd105, %rd190;
	// begin inline asm
	ld.global.nc.u64 %rd174, [%rd175];
	// end inline asm
	add.s64 	%rd177, %rd175, 8;
	// begin inline asm
	ld.global.nc.u64 %rd176, [%rd177];
	// end inline asm
	cvt.u16.u64 	%rs122, %rd174;
	and.b16  	%rs123, %rs122, 255;
	and.b16  	%rs124, %rs311, 255;
	setp.eq.s16 	%p27, %rs124, 0;
	setp.eq.s16 	%p28, %rs123, 0;
	min.s64 	%rd191, %rd176, %rd329;
	selp.b16 	%rs125, %rs311, 1, %p28;
	selp.b16 	%rs126, %rs122, %rs125, %p27;
	and.b16  	%rs127, %rs126, 255;
	selp.b64 	%rd192, %rd329, %rd191, %p28;
	selp.b64 	%rd193, %rd176, %rd192, %p27;
	add.s64 	%rd179, %rd350, -8200;
	// begin inline asm
	ld.global.nc.u64 %rd178, [%rd179];
	// end inline asm
	add.s64 	%rd181, %rd350, -8192;
	// begin inline asm
	ld.global.nc.u64 %rd180, [%rd181];
	// end inline asm
	cvt.u16.u64 	%rs128, %rd178;
	and.b16  	%rs129, %rs128, 255;
	setp.eq.s16 	%p29, %rs127, 0;
	setp.eq.s16 	%p30, %rs129, 0;
	min.s64 	%rd194, %rd180, %rd193;
	selp.b16 	%rs130, %rs126, 1, %p30;
	selp.b16 	%rs131, %rs128, %rs130, %p29;
	and.b16  	%rs132, %rs131, 255;
	selp.b64 	%rd195, %rd193, %rd194, %p30;
	selp.b64 	%rd196, %rd180, %rd195, %p29;
	add.s64 	%rd183, %rd350, -4104;
	// begin inline asm
	ld.global.nc.u64 %rd182, [%rd183];
	// end inline asm
	add.s64 	%rd185, %rd350, -4096;
	// begin inline asm
	ld.global.nc.u64 %rd184, [%rd185];
	// end inline asm
	cvt.u16.u64 	%rs133, %rd182;
	and.b16  	%rs134, %rs133, 255;
	setp.eq.s16 	%p31, %rs132, 0;
	setp.eq.s16 	%p32, %rs134, 0;
	min.s64 	%rd197, %rd184, %rd196;
	selp.b16 	%rs135, %rs131, 1, %p32;
	selp.b16 	%rs136, %rs133, %rs135, %p31;
	and.b16  	%rs137, %rs136, 255;
	selp.b64 	%rd198, %rd196, %rd197, %p32;
	selp.b64 	%rd199, %rd184, %rd198, %p31;
	add.s64 	%rd187, %rd350, -8;
	// begin inline asm
	ld.global.nc.u64 %rd186, [%rd187];
	// end inline asm
	// begin inline asm
	ld.global.nc.u64 %rd188, [%rd350];
	// end inline asm
	cvt.u16.u64 	%rs138, %rd186;
	and.b16  	%rs139, %rs138, 255;
	setp.eq.s16 	%p33, %rs137, 0;
	setp.eq.s16 	%p34, %rs139, 0;
	min.s64 	%rd200, %rd188, %rd199;
	selp.b16 	%rs140, %rs136, 1, %p34;
	selp.b16 	%rs311, %rs138, %rs140, %p33;
	selp.b64 	%rd201, %rd199, %rd200, %p34;
	selp.b64 	%rd329, %rd188, %rd201, %p33;
	add.s32 	%r403, %r403, 1024;
	add.s64 	%rd350, %rd350, 16384;
	add.s32 	%r404, %r404, 1024;
	setp.lt.s32 	%p35, %r403, %r21;
	@%p35 bra 	$L__BB42_85;
$L__BB42_86:
	// begin inline asm
	mov.u32 %r48, %laneid;
	// end inline asm
	cvt.u32.u16 	%r69, %rs311;
	and.b32  	%r50, %r69, 255;
	mov.b32 	%r66, 1;
	mov.b32 	%r67, 31;
	mov.b32 	%r68, -1;
	// begin inline asm
	shfl.sync.down.b32 %r49, %r50, %r66, %r67, %r68;
	// end inline asm
	// begin inline asm
	shfl.sync.down.b32 %r54, %r55, %r66, %r67, %r68;
	// end inline asm
	mov.b64 	{%r60, %r65}, %rd329;
	// begin inline asm
	shfl.sync.down.b32 %r59, %r60, %r66, %r67, %r68;
	// end inline asm
	// begin inline asm
	shfl.sync.down.b32 %r64, %r65, %r66, %r67, %r68;
	// end inline asm
	mov.b64 	%rd83, {%r59, %r64};
	cvt.u16.u32 	%rs65, %r49;
	setp.gt.s32 	%p36, %r48, 30;
	@%p36 bra 	$L__BB42_90;
	and.b16  	%rs141, %rs311, 255;
	setp.eq.s16 	%p37, %rs141, 0;
	and.b16  	%rs142, %rs65, 255;
	setp.eq.s16 	%p38, %rs142, 0;
	or.pred  	%p39, %p37, %p38;
	@%p39 bra 	$L__BB42_89;
	min.s64 	%rd329, %rd83, %rd329;
	mov.b16 	%rs311, 1;
	bra.uni 	$L__BB42_90;
$L__BB42_89:
	setp.eq.s16 	%p40, %rs141, 0;
	selp.b16 	%rs311, %rs65, %rs311, %p40;
	selp.b64 	%rd329, %rd83, %rd329, %p40;
$L__BB42_90:
	cvt.u32.u16 	%r90, %rs311;
	and.b32  	%r71, %r90, 255;
	mov.b32 	%r87, 2;
	mov.b32 	%r88, 31;
	mov.b32 	%r89, -1;
	// begin inline asm
	shfl.sync.down.b32 %r70, %r71, %r87, %r88, %r89;
	// end inline asm
	// begin inline asm
	shfl.sync.down.b32 %r75, %r76, %r87, %r88, %r89;
	// end inline asm
	mov.b64 	{%r81, %r86}, %rd329;
	// begin inline asm
	shfl.sync.down.b32 %r80, %r81, %r87, %r88, %r89;
	// end inline asm
	// begin inline asm
	shfl.sync.down.b32 %r85, %r86, %r87, %r88, %r89;
	// end inline asm
	mov.b64 	%rd87, {%r80, %r85};
	cvt.u16.u32 	%rs68, %r70;
	setp.gt.s32 	%p41, %r48, 29;
	@%p41 bra 	$L__BB42_94;
	and.b16  	%rs145, %rs311, 255;
	setp.eq.s16 	%p42, %rs145, 0;
	and.b16  	%rs146, %rs68, 255;
	setp.eq.s16 	%p43, %rs146, 0;
	or.pred  	%p44, %p42, %p43;
	@%p44 bra 	$L__BB42_93;
	min.s64 	%rd329, %rd87, %rd329;
	mov.b16 	%rs311, 1;
	bra.uni 	$L__BB42_94;
$L__BB42_93:
	setp.eq.s16 	%p45, %rs145, 0;
	selp.b16 	%rs311, %rs68, %rs311, %p45;
	selp.b64 	%rd329, %rd87, %rd329, %p45;
$L__BB42_94:
	cvt.u32.u16 	%r111, %rs311;
	and.b32  	%r92, %r111, 255;
	mov.b32 	%r108, 4;
	mov.b32 	%r109, 31;
	mov.b32 	%r110, -1;
	// begin inline asm
	shfl.sync.down.b32 %r91, %r92, %r108, %r109, %r110;
	// end inline asm
	// begin inline asm
	shfl.sync.down.b32 %r96, %r97, %r108, %r109, %r110;
	// end inline asm
	mov.b64 	{%r102, %r107}, %rd329;
	// begin inline asm
	shfl.sync.down.b32 %r101, %r102, %r108, %r109, %r110;
	// end inline asm
	// begin inline asm
	shfl.sync.down.b32 %r106, %r107, %r108, %r109, %r110;
	// end inline asm
	mov.b64 	%rd91, {%r101, %r106};
	cvt.u16.u32 	%rs71, %r91;
	setp.gt.s32 	%p46, %r48, 27;
	@%p46 bra 	$L__BB42_98;
	and.b16  	%rs149, %rs311, 255;
	setp.eq.s16 	%p47, %rs149, 0;
	and.b16  	%rs150, %rs71, 255;
	setp.eq.s16 	%p48, %rs150, 0;
	or.pred  	%p49, %p47, %p48;
	@%p49 bra 	$L__BB42_97;
	min.s64 	%rd329, %rd91, %rd329;
	mov.b16 	%rs311, 1;
	bra.uni 	$L__BB42_98;
$L__BB42_97:
	setp.eq.s16 	%p50, %rs149, 0;
	selp.b16 	%rs311, %rs71, %rs311, %p50;
	selp.b64 	%rd329, %rd91, %rd329, %p50;
$L__BB42_98:
	cvt.u32.u16 	%r132, %rs311;
	and.b32  	%r113, %r132, 255;
	mov.b32 	%r129, 8;
	mov.b32 	%r130, 31;
	mov.b32 	%r131, -1;
	// begin inline asm
	shfl.sync.down.b32 %r112, %r113, %r129, %r130, %r131;
	// end inline asm
	// begin inline asm
	shfl.sync.down.b32 %r117, %r118, %r129, %r130, %r131;
	// end inline asm
	mov.b64 	{%r123, %r128}, %rd329;
	// begin inline asm
	shfl.sync.down.b32 %r122, %r123, %r129, %r130, %r131;
	// end inline asm
	// begin inline asm
	shfl.sync.down.b32 %r127, %r128, %r129, %r130, %r131;
	// end inline asm
	mov.b64 	%rd95, {%r122, %r127};
	cvt.u16.u32 	%rs74, %r112;
	setp.gt.s32 	%p51, %r48, 23;
	@%p51 bra 	$L__BB42_102;
	and.b16  	%rs153, %rs311, 255;
	setp.eq.s16 	%p52, %rs153, 0;
	and.b16  	%rs154, %rs74, 255;
	setp.eq.s16 	%p53, %rs154, 0;
	or.pred  	%p54, %p52, %p53;
	@%p54 bra 	$L__BB42_101;
	min.s64 	%rd329, %rd95, %rd329;
	mov.b16 	%rs311, 1;
	bra.uni 	$L__BB42_102;
$L__BB42_101:
	setp.eq.s16 	%p55, %rs153, 0;
	selp.b16 	%rs311, %rs74, %rs311, %p55;
	selp.b64 	%rd329, %rd95, %rd329, %p55;
$L__BB42_102:
	cvt.u32.u16 	%r153, %rs311;
	and.b32  	%r134, %r153, 255;
	mov.b32 	%r150, 16;
	mov.b32 	%r151, 31;
	mov.b32 	%r152, -1;
	// begin inline asm
	shfl.sync.down.b32 %r133, %r134, %r150, %r151, %r152;
	// end inline asm
	// begin inline asm
	shfl.sync.down.b32 %r138, %r139, %r150, %r151, %r152;
	// end inline asm
	mov.b64 	{%r144, %r149}, %rd329;
	// begin inline asm
	shfl.sync.down.b32 %r143, %r144, %r150, %r151, %r152;
	// end inline asm
	// begin inline asm
	shfl.sync.down.b32 %r148, %r149, %r150, %r151, %r152;
	// end inline asm
	mov.b64 	%rd99, {%r143, %r148};
	cvt.u16.u32 	%rs77, %r133;
	setp.gt.s32 	%p56, %r48, 15;
	@%p56 bra 	$L__BB42_106;
	and.b16  	%rs157, %rs311, 255;
	setp.eq.s16 	%p57, %rs157, 0;
	and.b16  	%rs158, %rs77, 255;
	setp.eq.s16 	%p58, %rs158, 0;
	or.pred  	%p59, %p57, %p58;
	@%p59 bra 	$L__BB42_105;
	min.s64 	%rd329, %rd99, %rd329;
	mov.b16 	%rs311, 1;
	bra.uni 	$L__BB42_106;
$L__BB42_105:
	setp.eq.s16 	%p60, %rs157, 0;
	selp.b16 	%rs311, %rs77, %rs311, %p60;
	selp.b64 	%rd329, %rd99, %rd329, %p60;
$L__BB42_106:
	setp.ne.s32 	%p61, %r48, 0;
	@%p61 bra 	$L__BB42_108;
	shr.u32 	%r154, %r16, 1;
	and.b32  	%r155, %r154, 496;
	mov.u32 	%r156, _ZZN3cub18CUB_300001_SM_10006detail6reduce28DeviceReduceSingleTileKernelINS2_10policy_hubIN4cuda3std3__45tupleIJblEEEyN6thrust24THRUST_300001_SM_1000_NS8cuda_cub9__find_if7functorIS9_EEE10Policy1000EPS9_SI_iSF_S9_S9_NS7_10__identityEEEvT0_T1_T2_T3_T4_T6_E12temp_storage;
	add.s32 	%r157, %r156, %r155;
	st.shared.u8 	[%r157+8], %rs311;
	st.shared.u64 	[%r157+16], %rd329;
$L__BB42_108:
	bar.sync 	0;
	setp.ne.s32 	%p62, %r16, 0;
	@%p62 bra 	$L__BB42_110;
	ld.shared.u8 	%rs161, [_ZZN3cub18CUB_300001_SM_10006detail6reduce28DeviceReduceSingleTileKernelINS2_10policy_hubIN4cuda3std3__45tupleIJblEEEyN6thrust24THRUST_300001_SM_1000_NS8cuda_cub9__find_if7functorIS9_EEE10Policy1000EPS9_SI_iSF_S9_S9_NS7_10__identityEEEvT0_T1_T2_T3_T4_T6_E12temp_storage+24];
	ld.shared.u64 	%rd202, [_ZZN3cub18CUB_300001_SM_10006detail6reduce28DeviceReduceSingleTileKernelINS2_10policy_hubIN4cuda3std3__45tupleIJblEEEyN6thrust24THRUST_300001_SM_1000_NS8cuda_cub9__find_if7functorIS9_EEE10Policy1000EPS9_SI_iSF_S9_S9_NS7_10__identityEEEvT0_T1_T2_T3_T4_T6_E12temp_storage+32];
	and.b16  	%rs162, %rs311, 255;
	setp.eq.s16 	%p63, %rs162, 0;
	setp.eq.s16 	%p64, %rs161, 0;
	min.s64 	%rd203, %rd202, %rd329;
	selp.b16 	%rs163, %rs311, 1, %p64;
	selp.b16 	%rs164, %rs161, %rs163, %p63;
	and.b16  	%rs165, %rs164, 255;
	selp.b64 	%rd204, %rd329, %rd203, %p64;
	selp.b64 	%rd205, %rd202, %rd204, %p63;
	ld.shared.u8 	%rs166, [_ZZN3cub18CUB_300001_SM_10006detail6reduce28DeviceReduceSingleTileKernelINS2_10policy_hubIN4cuda3std3__45tupleIJblEEEyN6thrust24THRUST_300001_SM_1000_NS8cuda_cub9__find_if7functorIS9_EEE10Policy1000EPS9_SI_iSF_S9_S9_NS7_10__identityEEEvT0_T1_T2_T3_T4_T6_E12temp_storage+40];
	ld.shared.u64 	%rd206, [_ZZN3cub18CUB_300001_SM_10006detail6reduce28DeviceReduceSingleTileKernelINS2_10policy_hubIN4cuda3std3__45tupleIJblEEEyN6thrust24THRUST_300001_SM_1000_NS8cuda_cub9__find_if7functorIS9_EEE10Policy1000EPS9_SI_iSF_S9_S9_NS7_10__identityEEEvT0_T1_T2_T3_T4_T6_E12temp_storage+48];
	setp.eq.s16 	%p65, %rs165, 0;
	setp.eq.s16 	%p66, %rs166, 0;
	min.s64 	%rd207, %rd206, %rd205;
	selp.b16 	%rs167, %rs164, 1, %p66;
	selp.b16 	%rs168, %rs166, %rs167, %p65;
	and.b16  	%rs169, %rs168, 255;
	selp.b64 	%rd208, %rd205, %rd207, %p66;
	selp.b64 	%rd209, %rd206, %rd208, %p65;
	ld.shared.u8 	%rs170, [_ZZN3cub18CUB_300001_SM_10006detail6reduce28DeviceReduceSingleTileKernelINS2_10policy_hubIN4cuda3std3__45tupleIJblEEEyN6thrust24THRUST_300001_SM_1000_NS8cuda_cub9__find_if7functorIS9_EEE10Policy1000EPS9_SI_iSF_S9_S9_NS7_10__identityEEEvT0_T1_T2_T3_T4_T6_E12temp_storage+56];
	ld.shared.u64 	%rd210, [_ZZN3cub18CUB_300001_SM_10006detail6reduce28DeviceReduceSingleTileKernelINS2_10policy_hubIN4cuda3std3__45tupleIJblEEEyN6thrust24THRUST_300001_SM_1000_NS8cuda_cub9__find_if7functorIS9_EEE10Policy1000EPS9_SI_iSF_S9_S9_NS7_10__identityEEEvT0_T1_T2_T3_T4_T6_E12temp_storage+64];
	setp.eq.s16 	%p67, %rs169, 0;
	setp.eq.s16 	%p68, %rs170, 0;
	min.s64 	%rd211, %rd210, %rd209;
	selp.b16 	%rs171, %rs168, 1, %p68;
	selp.b16 	%rs172, %rs170, %rs171, %p67;
	and.b16  	%rs173, %rs172, 255;
	selp.b64 	%rd212, %rd209, %rd211, %p68;
	selp.b64 	%rd213, %rd210, %rd212, %p67;
	ld.shared.u8 	%rs174, [_ZZN3cub18CUB_300001_SM_10006detail6reduce28DeviceReduceSingleTileKernelINS2_10policy_hubIN4cuda3std3__45tupleIJblEEEyN6thrust24THRUST_300001_SM_1000_NS8cuda_cub9__find_if7functorIS9_EEE10Policy1000EPS9_SI_iSF_S9_S9_NS7_10__identityEEEvT0_T1_T2_T3_T4_T6_E12temp_storage+72];
	ld.shared.u64 	%rd214, [_ZZN3cub18CUB_300001_SM_10006detail6reduce28DeviceReduceSingleTileKernelINS2_10policy_hubIN4cuda3std3__45tupleIJblEEEyN6thrust24THRUST_300001_SM_1000_NS8cuda_cub9__find_if7functorIS9_EEE10Policy1000EPS9_SI_iSF_S9_S9_NS7_10__identityEEEvT0_T1_T2_T3_T4_T6_E12temp_storage+80];
	setp.eq.s16 	%p69, %rs173, 0;
	setp.eq.s16 	%p70, %rs174, 0;
	min.s64 	%rd215, %rd214, %rd213;
	selp.b16 	%rs175, %rs172, 1, %p70;
	selp.b16 	%rs176, %rs174, %rs175, %p69;
	and.b16  	%rs177, %rs176, 255;
	selp.b64 	%rd216, %rd213, %rd215, %p70;
	selp.b64 	%rd217, %rd214, %rd216, %p69;
	ld.shared.u8 	%rs178, [_ZZN3cub18CUB_300001_SM_10006detail6reduce28DeviceReduceSingleTileKernelINS2_10policy_hubIN4cuda3std3__45tupleIJblEEEyN6thrust24THRUST_300001_SM_1000_NS8cuda_cub9__find_if7functorIS9_EEE10Policy1000EPS9_SI_iSF_S9_S9_NS7_10__identityEEEvT0_T1_T2_T3_T4_T6_E12temp_storage+88];
	ld.shared.u64 	%rd218, [_ZZN3cub18CUB_300001_SM_10006detail6reduce28DeviceReduceSingleTileKernelINS2_10policy_hubIN4cuda3std3__45tupleIJblEEEyN6thrust24THRUST_300001_SM_1000_NS8cuda_cub9__find_if7functorIS9_EEE10Policy1000EPS9_SI_iSF_S9_S9_NS7_10__identityEEEvT0_T1_T2_T3_T4_T6_E12temp_storage+96];
	setp.eq.s16 	%p71, %rs177, 0;
	setp.eq.s16 	%p72, %rs178, 0;
	min.s64 	%rd219, %rd218, %rd217;
	selp.b16 	%rs179, %rs176, 1, %p72;
	selp.b16 	%rs180, %rs178, %rs179, %p71;
	and.b16  	%rs181, %rs180, 255;
	selp.b64 	%rd220, %rd217, %rd219, %p72;
	selp.b64 	%rd221, %rd218, %rd220, %p71;
	ld.shared.u8 	%rs182, [_ZZN3cub18CUB_300001_SM_10006detail6reduce28DeviceReduceSingleTileKernelINS2_10policy_hubIN4cuda3std3__45tupleIJblEEEyN6thrust24THRUST_300001_SM_1000_NS8cuda_cub9__find_if7functorIS9_EEE10Policy1000EPS9_SI_iSF_S9_S9_NS7_10__identityEEEvT0_T1_T2_T3_T4_T6_E12temp_storage+104];
	ld.shared.u64 	%rd222, [_ZZN3cub18CUB_300001_SM_10006detail6reduce28DeviceReduceSingleTileKernelINS2_10policy_hubIN4cuda3std3__45tupleIJblEEEyN6thrust24THRUST_300001_SM_1000_NS8cuda_cub9__find_if7functorIS9_EEE10Policy1000EPS9_SI_iSF_S9_S9_NS7_10__identityEEEvT0_T1_T2_T3_T4_T6_E12temp_storage+112];
	setp.eq.s16 	%p73, %rs181, 0;
	setp.eq.s16 	%p74, %rs182, 0;
	min.s64 	%rd223, %rd222, %rd221;
	selp.b16 	%rs183, %rs180, 1, %p74;
	selp.b16 	%rs184, %rs182, %rs183, %p73;
	and.b16  	%rs185, %rs184, 255;
	selp.b64 	%rd224, %rd221, %rd223, %p74;
	selp.b64 	%rd225, %rd222, %rd224, %p73;
	ld.shared.u8 	%rs186, [_ZZN3cub18CUB_300001_SM_10006detail6reduce28DeviceReduceSingleTileKernelINS2_10policy_hubIN4cuda3std3__45tupleIJblEEEyN6thrust24THRUST_300001_SM_1000_NS8cuda_cub9__find_if7functorIS9_EEE10Policy1000EPS9_SI_iSF_S9_S9_NS7_10__identityEEEvT0_T1_T2_T3_T4_T6_E12temp_storage+120];
	ld.shared.u64 	%rd226, [_ZZN3cub18CUB_300001_SM_10006detail6reduce28DeviceReduceSingleTileKernelINS2_10policy_hubIN4cuda3std3__45tupleIJblEEEyN6thrust24THRUST_300001_SM_1000_NS8cuda_cub9__find_if7functorIS9_EEE10Policy1000EPS9_SI_iSF_S9_S9_NS7_10__identityEEEvT0_T1_T2_T3_T4_T6_E12temp_storage+128];
	setp.eq.s16 	%p75, %rs185, 0;
	setp.eq.s16 	%p76, %rs186, 0;
	min.s64 	%rd227, %rd226, %rd225;
	selp.b16 	%rs187, %rs184, 1, %p76;
	selp.b16 	%rs311, %rs186, %rs187, %p75;
	selp.b64 	%rd228, %rd225, %rd227, %p76;
	selp.b64 	%rd329, %rd226, %rd228, %p75;
$L__BB42_110:
	mov.u32 	%r391, %tid.x;
	setp.ne.s32 	%p184, %r391, 0;
	@%p184 bra 	$L__BB42_112;
	setp.eq.s16 	%p185, %rs82, 0;
	and.b16  	%rs302, %rs311, 255;
	setp.eq.s16 	%p186, %rs302, 0;
	min.s64 	%rd319, %rd329, %rd106;
	selp.b16 	%rs303, %rs82, 1, %p186;
	selp.b16 	%rs304, %rs311, %rs303, %p185;
	selp.b64 	%rd320, %rd106, %rd319, %p186;
	selp.b64 	%rd321, %rd329, %rd320, %p185;
	st.global.u8 	[%rd1], %rs304;
	st.global.u64 	[%rd1+8], %rd321;
$L__BB42_112:
	ret;

}


// ===== COMPILED SASS (sm_100) =====

	.target	sm_100

	.elftype	@"ET_EXEC"


//--------------------- .note.nv.tkinfo           --------------------------
	.section	.note.nv.tkinfo,"",@"SHT_NOTE"
	.sectionflags	@"SHF_NOTE_NV_TKINFO"
	.tkinfo
        /*0018*/ 	.word	0x00000002
        /*0030*/ 	.string	""
        /*0030*/ 	.string	"ptxas"
        /*0030*/ 	.string	"Cuda compilation tools, release 13.0, V13.0.88"
        /*0030*/ 	.string	"Build cuda_13.0.r13.0/compiler.36424714_0"
        /*0030*/ 	.string	"-arch sm_100 -m 64 "



//--------------------- .note.nv.cuinfo           --------------------------
	.section	.note.nv.cuinfo,"",@"SHT_NOTE"
	.sectionflags	@"SHF_NOTE_NV_CUINFO"
        /*0018*/ 	.short	0x0002
        /*001a*/ 	.short	0x0064
        /*001c*/ 	.short	0x0082
	.zero		2


//--------------------- .nv.info                  --------------------------
	.section	.nv.info,"",@"SHT_CUDA_INFO"
	.align	4


	//----- nvinfo : EIATTR_REGCOUNT
	.align		4
        /*0000*/ 	.byte	0x04, 0x2f
        /*0002*/ 	.short	(.L_46 - .L_45)
	.align		4
.L_45:
        /*0004*/ 	.word	index@(_Z7kernel0PjPdS0_S0_PbS_S0_S0_mj)
        /*0008*/ 	.word	0x00000038


	//----- nvinfo : EIATTR_FRAME_SIZE
	.align		4
.L_46:
        /*000c*/ 	.byte	0x04, 0x11
        /*000e*/ 	.short	(.L_48 - .L_47)
	.align		4
.L_47:
        /*0010*/ 	.word	index@($__internal_4_$__cuda_sm20_rem_u64)
        /*0014*/ 	.word	0x00000010


	//----- nvinfo : EIATTR_FRAME_SIZE
	.align		4
.L_48:
        /*0018*/ 	.byte	0x04, 0x11
        /*001a*/ 	.short	(.L_50 - .L_49)
	.align		4
.L_49:
        /*001c*/ 	.word	index@($__internal_3_$__cuda_sm20_div_u64)
        /*0020*/ 	.word	0x00000010


	//----- nvinfo : EIATTR_FRAME_SIZE
	.align		4
.L_50:
        /*0024*/ 	.byte	0x04, 0x11
        /*0026*/ 	.short	(.L_52 - .L_51)
	.align		4
.L_51:
        /*0028*/ 	.word	index@($__internal_2_$__cuda_sm20_div_rn_f64_full)
        /*002c*/ 	.word	0x00000010


	//----- nvinfo : EIATTR_FRAME_SIZE
	.align		4
.L_52:
        /*0030*/ 	.byte	0x04, 0x11
        /*0032*/ 	.short	(.L_54 - .L_53)
	.align		4
.L_53:
        /*0034*/ 	.word	index@(_Z7kernel0PjPdS0_S0_PbS_S0_S0_mj)
        /*0038*/ 	.word	0x00000010


	//----- nvinfo : EIATTR_REGCOUNT
	.align		4
.L_54:
        /*003c*/ 	.byte	0x04, 0x2f
        /*003e*/ 	.short	(.L_56 - .L_55)
	.align		4
.L_55:
        /*0040*/ 	.word	index@(_Z7kernel1PdS_S_S_Pbjddjj)
        /*0044*/ 	.word	0x00000028


	//----- nvinfo : EIATTR_FRAME_SIZE
	.align		4
.L_56:
        /*0048*/ 	.byte	0x04, 0x11
        /*004a*/ 	.short	(.L_58 - .L_57)
	.align		4
.L_57:
        /*004c*/ 	.word	index@($__internal_1_$__cuda_sm20_div_rn_f64_full)
        /*0050*/ 	.word	0x00000010


	//----- nvinfo : EIATTR_FRAME_SIZE
	.align		4
.L_58:
        /*0054*/ 	.byte	0x04, 0x11
        /*0056*/ 	.short	(.L_60 - .L_59)
	.align		4
.L_59:
        /*0058*/ 	.word	index@(_Z7kernel1PdS_S_S_Pbjddjj)
        /*005c*/ 	.word	0x00000010


	//----- nvinfo : EIATTR_REGCOUNT
	.align		4
.L_60:
        /*0060*/ 	.byte	0x04, 0x2f
        /*0062*/ 	.short	(.L_62 - .L_61)
	.align		4
.L_61:
        /*0064*/ 	.word	index@(_Z7kernel2PdS_S_S_PbS_S_ddij)
        /*0068*/ 	.word	0x00000028


	//----- nvinfo : EIATTR_FRAME_SIZE
	.align		4
.L_62:
        /*006c*/ 	.byte	0x04, 0x11
        /*006e*/ 	.short	(.L_64 - .L_63)
	.align		4
.L_63:
        /*0070*/ 	.word	index@($__internal_0_$__cuda_sm20_div_rn_f64_full)
        /*0074*/ 	.word	0x00000010


	//----- nvinfo : EIATTR_FRAME_SIZE
	.align		4
.L_64:
        /*0078*/ 	.byte	0x04, 0x11
        /*007a*/ 	.short	(.L_66 - .L_65)
	.align		4
.L_65:
        /*007c*/ 	.word	index@(_Z7kernel2PdS_S_S_PbS_S_ddij)
        /*0080*/ 	.word	0x00000010


	//----- nvinfo : EIATTR_REGCOUNT
	.align		4
.L_66:
        /*0084*/ 	.byte	0x04, 0x2f
        /*0086*/ 	.short	(.L_68 - .L_67)
	.align		4
.L_67:
        /*0088*/ 	.word	index@(_ZN3cub18CUB_300001_SM_10006detail11EmptyKernelIvEEvv)
        /*008c*/ 	.word	0x00000004


	//----- nvinfo : EIATTR_FRAME_SIZE
	.align		4
.L_68:
        /*0090*/ 	.byte	0x04, 0x11
        /*0092*/ 	.short	(.L_70 - .L_69)
	.align		4
.L_69:
        /*0094*/ 	.word	index@(_ZN3cub18CUB_300001_SM_10006detail11EmptyKernelIvEEvv)
        /*0098*/ 	.word	0x00000000


	//----- nvinfo : EIATTR_REGCOUNT
	.align		4
.L_70:
        /*009c*/ 	.byte	0x04, 0x2f
        /*009e*/ 	.short	(.L_72 - .L_71)
	.align		4
.L_71:
        /*00a0*/ 	.word	index@(_ZN3cub18CUB_300001_SM_10006detail8for_each13static_kernelINS2_12policy_hub_t12policy_500_tEmN6thrust24THRUST_300001_SM_1000_NS8cuda_cub20__uninitialized_fill7functorINS7_10device_ptrIjEEjEEEEvT0_T1_)
        /*00a4*/ 	.word	0x00000008


	//----- nvinfo : EIATTR_FRAME_SIZE
	.align		4
.L_72:
        /*00a8*/ 	.byte	0x04, 0x11
        /*00aa*/ 	.short	(.L_74 - .L_73)
	.align		4
.L_73:
        /*00ac*/ 	.word	index@(_ZN3cub18CUB_300001_SM_10006detail8for_each13static_kernelINS2_12policy_hub_t12policy_500_tEmN6thrust24THRUST_300001_SM_1000_NS8cuda_cub20__uninitialized_fill7functorINS7_10device_ptrIjEEjEEEEvT0_T1_)
        /*00b0*/ 	.word	0x00000000


	//----- nvinfo : EIATTR_REGCOUNT
	.align		4
.L_74:
        /*00b4*/ 	.byte	0x04, 0x2f
        /*00b6*/ 	.short	(.L_76 - .L_75)
	.align		4
.L_75:
        /*00b8*/ 	.word	index@(_ZN3cub18CUB_300001_SM_10006detail8for_each13static_kernelINS2_12policy_hub_t12policy_500_tEmN6thrust24THRUST_300001_SM_1000_NS8cuda_cub20__uninitialized_fill7functorINS7_10device_ptrIdEEdEEEEvT0_T1_)
        /*00bc*/ 	.word	0x00000009


	//----- nvinfo : EIATTR_FRAME_SIZE
	.align		4
.L_76:
        /*00c0*/ 	.byte	0x04, 0x11
        /*00c2*/ 	.short	(.L_78 - .L_77)
	.align		4
.L_77:
        /*00c4*/ 	.word	index@(_ZN3cub18CUB_300001_SM_10006detail8for_each13static_kernelINS2_12policy_hub_t12policy_500_tEmN6thrust24THRUST_300001_SM_1000_NS8cuda_cub20__uninitialized_fill7functorINS7_10device_ptrIdEEdEEEEvT0_T1_)
        /*00c8*/ 	.word	0x00000000


	//----- nvinfo : EIATTR_REGCOUNT
	.align		4
.L_78:
        /*00cc*/ 	.byte	0x04, 0x2f
        /*00ce*/ 	.short	(.L_80 - .L_79)
	.align		4
.L_79:
        /*00d0*/ 	.word	index@(_ZN3cub18CUB_300001_SM_10006detail8for_each13static_kernelINS2_12policy_hub_t12policy_500_tEmN6thrust24THRUST_300001_SM_1000_NS8cuda_cub20__uninitialized_fill7functorINS7_10device_ptrIbEEbEEEEvT0_T1_)
        /*00d4*/ 	.word	0x0000000a


	//----- nvinfo : EIATTR_FRAME_SIZE
	.align		4
.L_80:
        /*00d8*/ 	.byte	0x04, 0x11
        /*00da*/ 	.short	(.L_82 - .L_81)
	.align		4
.L_81:
        /*00dc*/ 	.word	index@(_ZN3cub18CUB_300001_SM_10006detail8for_each13static_kernelINS2_12policy_hub_t12policy_500_tEmN6thrust24THRUST_300001_SM_1000_NS8cuda_cub20__uninitialized_fill7functorINS7_10device_ptrIbEEbEEEEvT0_T1_)
        /*00e0*/ 	.word	0x00000000


	//----- nvinfo : EIATTR_REGCOUNT
	.align		4
.L_82:
        /*00e4*/ 	.byte	0x04, 0x2f
        /*00e6*/ 	.short	(.L_84 - .L_83)
	.align		4
.L_83:
        /*00e8*/ 	.word	index@(_ZN3cub18CUB_300001_SM_10006detail9transform16transform_kernelINS2_10policy_hubILb1EN4cuda3std3__45tupleIJN6thrust24THRUST_300001_SM_1000_NS6detail15normal_iteratorINSA_10device_ptrIdEEEESF_EEEE10policy1000Ei12diff_functorIdESF_JPdSL_EEEvT0_iT1_T2_DpNS2_10kernel_argIT3_EE)
        /*00ec*/ 	.word	0x00000020


	//----- nvinfo : EIATTR_FRAME_SIZE
	.align		4
.L_84:
        /*00f0*/ 	.byte	0x04, 0x11
        /*00f2*/ 	.short	(.L_86 - .L_85)
	.align		4
.L_85:
        /*00f4*/ 	.word	index@(_ZN3cub18CUB_300001_SM_10006detail9transform16transform_kernelINS2_10policy_hubILb1EN4cuda3std3__45tupleIJN6thrust24THRUST_300001_SM_1000_NS6detail15normal_iteratorINSA_10device_ptrIdEEEESF_EEEE10policy1000Ei12diff_functorIdESF_JPdSL_EEEvT0_iT1_T2_DpNS2_10kernel_argIT3_EE)
        /*00f8*/ 	.word	0x00000000


	//----- nvinfo : EIATTR_REGCOUNT
	.align		4
.L_86:
        /*00fc*/ 	.byte	0x04, 0x2f
        /*00fe*/ 	.short	(.L_88 - .L_87)
	.align		4
.L_87:
        /*0100*/ 	.word	index@(_ZN3cub18CUB_300001_SM_10006detail9transform16transform_kernelINS2_10policy_hubILb1EN4cuda3std3__45tupleIJN6thrust24THRUST_300001_SM_1000_NS6detail15normal_iteratorINSA_10device_ptrIdEEEESF_EEEE10policy1000El12diff_functorIdESF_JPdSL_EEEvT0_iT1_T2_DpNS2_10kernel_argIT3_EE)
        /*0104*/ 	.word	0x00000027


	//----- nvinfo : EIATTR_FRAME_SIZE
	.align		4
.L_88:
        /*0108*/ 	.byte	0x04, 0x11
        /*010a*/ 	.short	(.L_90 - .L_89)
	.align		4
.L_89:
        /*010c*/ 	.word	index@(_ZN3cub18CUB_300001_SM_10006detail9transform16transform_kernelINS2_10policy_hubILb1EN4cuda3std3__45tupleIJN6thrust24THRUST_300001_SM_1000_NS6detail15normal_iteratorINSA_10device_ptrIdEEEESF_EEEE10policy1000El12diff_functorIdESF_JPdSL_EEEvT0_iT1_T2_DpNS2_10kernel_argIT3_EE)
        /*0110*/ 	.word	0x00000000


	//----- nvinfo : EIATTR_REGCOUNT
	.align		4
.L_90:
        /*0114*/ 	.byte	0x04, 0x2f
        /*0116*/ 	.short	(.L_92 - .L_91)
	.align		4
.L_91:
        /*0118*/ 	.word	index@(_ZN3cub18CUB_300001_SM_10006detail9transform16transform_kernelINS2_10policy_hubILb1EN4cuda3std3__45tupleIJN6thrust24THRUST_300001_SM_1000_NS6detail15normal_iteratorINSA_10device_ptrIdEEEEEEEE10policy1000Ei11abs_functorIdESF_JPdEEEvT0_iT1_T2_DpNS2_10kernel_argIT3_EE)
        /*011c*/ 	.word	0x00000020


	//----- nvinfo : EIATTR_FRAME_SIZE
	.align		4
.L_92:
        /*0120*/ 	.byte	0x04, 0x11
        /*0122*/ 	.short	(.L_94 - .L_93)
	.align		4
.L_93:
        /*0124*/ 	.word	index@(_ZN3cub18CUB_300001_SM_10006detail9transform16transform_kernelINS2_10policy_hubILb1EN4cuda3std3__45tupleIJN6thrust24THRUST_300001_SM_1000_NS6detail15normal_iteratorINSA_10device_ptrIdEEEEEEEE10policy1000Ei11abs_functorIdESF_JPdEEEvT0_iT1_T2_DpNS2_10kernel_argIT3_EE)
        /*0128*/ 	.word	0x00000000


	//----- nvinfo : EIATTR_REGCOUNT
	.align		4
.L_94:
        /*012c*/ 	.byte	0x04, 0x2f
        /*012e*/ 	.short	(.L_96 - .L_95)
	.align		4
.L_95:
        /*0130*/ 	.word	index@(_ZN3cub18CUB_300001_SM_10006detail9transform16transform_kernelINS2_10policy_hubILb1EN4cuda3std3__45tupleIJN6thrust24THRUST_300001_SM_1000_NS6detail15normal_iteratorINSA_10device_ptrIdEEEEEEEE10policy1000El11abs_functorIdESF_JPdEEEvT0_iT1_T2_DpNS2_10kernel_argIT3_EE)
        /*0134*/ 	.word	0x00000020


	//----- nvinfo : EIATTR_FRAME_SIZE
	.align		4
.L_96:
        /*0138*/ 	.byte	0x04, 0x11
        /*013a*/ 	.short	(.L_98 - .L_97)
	.align		4
.L_97:
        /*013c*/ 	.word	index@(_ZN3cub18CUB_300001_SM_10006detail9transform16transform_kernelINS2_10policy_hubILb1EN4cuda3std3__45tupleIJN6thrust24THRUST_300001_SM_1000_NS6detail15normal_iteratorINSA_10device_ptrIdEEEEEEEE10policy1000El11abs_functorIdESF_JPdEEEvT0_iT1_T2_DpNS2_10kernel_argIT3_EE)
        /*0140*/ 	.word	0x00000000


	//----- nvinfo : EIATTR_REGCOUNT
	.align		4
.L_98:
        /*0144*/ 	.byte	0x04, 0x2f
        /*0146*/ 	.short	(.L_100 - .L_99)
	.align		4
.L_99:
        /*0148*/ 	.word	index@(_ZN3cub18CUB_300001_SM_10006detail9transform16transform_kernelINS2_10policy_hubILb1EN4cuda3std3__45tupleIJN6thrust24THRUST_300001_SM_1000_NS6detail15normal_iteratorINSA_10device_ptrIdEEEESF_EEEE10policy1000Ei11sub_functorIdESF_JPdSL_EEEvT0_iT1_T2_DpNS2_10kernel_argIT3_EE)
        /*014c*/ 	.word	0x00000020


	//----- nvinfo : EIATTR_FRAME_SIZE
	.align		4
.L_100:
        /*0150*/ 	.byte	0x04, 0x11
        /*0152*/ 	.short	(.L_102 - .L_101)
	.align		4
.L_101:
        /*0154*/ 	.word	index@(_ZN3cub18CUB_300001_SM_10006detail9transform16transform_kernelINS2_10policy_hubILb1EN4cuda3std3__45tupleIJN6thrust24THRUST_300001_SM_1000_NS6detail15normal_iteratorINSA_10device_ptrIdEEEESF_EEEE10policy1000Ei11sub_functorIdESF_JPdSL_EEEvT0_iT1_T2_DpNS2_10kernel_argIT3_EE)
        /*0158*/ 	.word	0x00000000


	//----- nvinfo : EIATTR_REGCOUNT
	.align		4
.L_102:
        /*015c*/ 	.byte	0x04, 0x2f
        /*015e*/ 	.short	(.L_104 - .L_103)
	.align		4
.L_103:
        /*0160*/ 	.word	index@(_ZN3cub18CUB_300001_SM_10006detail9transform16transform_kernelINS2_10policy_hubILb1EN4cuda3std3__45tupleIJN6thrust24THRUST_300001_SM_1000_NS6detail15normal_iteratorINSA_10device_ptrIdEEEESF_EEEE10policy1000El11sub_functorIdESF_JPdSL_EEEvT0_iT1_T2_DpNS2_10kernel_argIT3_EE)
        /*0164*/ 	.word	0x00000020


	//----- nvinfo : EIATTR_FRAME_SIZE
	.align		4
.L_104:
        /*0168*/ 	.byte	0x04, 0x11
        /*016a*/ 	.short	(.L_106 - .L_105)
	.align		4
.L_105:
        /*016c*/ 	.word	index@(_ZN3cub18CUB_300001_SM_10006detail9transform16transform_kernelINS2_10policy_hubILb1EN4cuda3std3__45tupleIJN6thrust24THRUST_300001_SM_1000_NS6detail15normal_iteratorINSA_10device_ptrIdEEEESF_EEEE10policy1000El11sub_functorIdESF_JPdSL_EEEvT0_iT1_T2_DpNS2_10kernel_argIT3_EE)
        /*0170*/ 	.word	0x00000000


	//----- nvinfo : EIATTR_REGCOUNT
	.align		4
.L_106:
        /*0174*/ 	.byte	0x04, 0x2f
        /*0176*/ 	.short	(.L_108 - .L_107)
	.align		4
.L_107:
        /*0178*/ 	.word	index@(_ZN3cub18CUB_300001_SM_10006detail6reduce28DeviceReduceSingleTileKernelINS2_10policy_hubImj11mul_functorImEE10Policy1000EN6thrust24THRUST_300001_SM_1000_NS6detail15normal_iteratorINSA_10device_ptrIjEEEEPmjS6_mm11inc_functorIjEEEvT0_T1_T2_T3_T4_T6_)
        /*017c*/ 	.word	0x00000020


	//----- nvinfo : EIATTR_FRAME_SIZE
	.align		4
.L_108:
        /*0180*/ 	.byte	0x04, 0x11
        /*0182*/ 	.short	(.L_110 - .L_109)
	.align		4
.L_109:
        /*0184*/ 	.word	index@(_ZN3cub18CUB_300001_SM_10006detail6reduce28DeviceReduceSingleTileKernelINS2_10policy_hubImj11mul_functorImEE10Policy1000EN6thrust24THRUST_300001_SM_1000_NS6detail15normal_iteratorINSA_10device_ptrIjEEEEPmjS6_mm11inc_functorIjEEEvT0_T1_T2_T3_T4_T6_)
        /*0188*/ 	.word	0x00000000


	//----- nvinfo : EIATTR_REGCOUNT
	.align		4
.L_110:
        /*018c*/ 	.byte	0x04, 0x2f
        /*018e*/ 	.short	(.L_112 - .L_111)
	.align		4
.L_111:
        /*0190*/ 	.word	index@(_ZN3cub18CUB_300001_SM_10006detail6reduce18DeviceReduceKernelINS2_10policy_hubImj11mul_functorImEE10Policy1000EN6thrust24THRUST_300001_SM_1000_NS6detail15normal_iteratorINSA_10device_ptrIjEEEEjS6_m11inc_functorIjEEEvT0_PT3_T1_NS0_13GridEvenShareISL_EET2_T4_)
        /*0194*/ 	.word	0x00000020


	//----- nvinfo : EIATTR_FRAME_SIZE
	.align		4
.L_112:
        /*0198*/ 	.byte	0x04, 0x11
        /*019a*/ 	.short	(.L_114 - .L_113)
	.align		4
.L_113:
        /*019c*/ 	.word	index@(_ZN3cub18CUB_300001_SM_10006detail6reduce18DeviceReduceKernelINS2_10policy_hubImj11mul_functorImEE10Policy1000EN6thrust24THRUST_300001_SM_1000_NS6detail15normal_iteratorINSA_10device_ptrIjEEEEjS6_m11inc_functorIjEEEvT0_PT3_T1_NS0_13GridEvenShareISL_EET2_T4_)
        /*01a0*/ 	.word	0x00000000


	//----- nvinfo : EIATTR_REGCOUNT
	.align		4
.L_114:
        /*01a4*/ 	.byte	0x04, 0x2f
        /*01a6*/ 	.short	(.L_116 - .L_115)
	.align		4
.L_115:
        /*01a8*/ 	.word	index@(_ZN3cub18CUB_300001_SM_10006detail6reduce28DeviceReduceSingleTileKernelINS2_10policy_hubImj11mul_functorImEE10Policy1000EPmS9_iS6_mmN4cuda3std3__410__identityEEEvT0_T1_T2_T3_T4_T6_)
        /*01ac*/ 	.word	0x00000030


	//----- nvinfo : EIATTR_FRAME_SIZE
	.align		4
.L_116:
        /*01b0*/ 	.byte	0x04, 0x11
        /*01b2*/ 	.short	(.L_118 - .L_117)
	.align		4
.L_117:
        /*01b4*/ 	.word	index@(_ZN3cub18CUB_300001_SM_10006detail6reduce28DeviceReduceSingleTileKernelINS2_10policy_hubImj11mul_functorImEE10Policy1000EPmS9_iS6_mmN4cuda3std3__410__identityEEEvT0_T1_T2_T3_T4_T6_)
        /*01b8*/ 	.word	0x00000000


	//----- nvinfo : EIATTR_REGCOUNT
	.align		4
.L_118:
        /*01bc*/ 	.byte	0x04, 0x2f
        /*01be*/ 	.short	(.L_120 - .L_119)
	.align		4
.L_119:
        /*01c0*/ 	.word	index@(_ZN3cub18CUB_300001_SM_10006detail6reduce28DeviceReduceSingleTileKernelINS2_10policy_hubImy11mul_functorImEE10Policy1000EN6thrust24THRUST_300001_SM_1000_NS6detail15normal_iteratorINSA_10device_ptrIjEEEEPmyS6_mm11inc_functorIjEEEvT0_T1_T2_T3_T4_T6_)
        /*01c4*/ 	.word	0x00000020


	//----- nvinfo : EIATTR_FRAME_SIZE
	.align		4
.L_120:
        /*01c8*/ 	.byte	0x04, 0x11
        /*01ca*/ 	.short	(.L_122 - .L_121)
	.align		4
.L_121:
        /*01cc*/ 	.word	index@(_ZN3cub18CUB_300001_SM_10006detail6reduce28DeviceReduceSingleTileKernelINS2_10policy_hubImy11mul_functorImEE10Policy1000EN6thrust24THRUST_300001_SM_1000_NS6detail15normal_iteratorINSA_10device_ptrIjEEEEPmyS6_mm11inc_functorIjEEEvT0_T1_T2_T3_T4_T6_)
        /*01d0*/ 	.word	0x00000000


	//----- nvinfo : EIATTR_REGCOUNT
	.align		4
.L_122:
        /*01d4*/ 	.byte	0x04, 0x2f
        /*01d6*/ 	.short	(.L_124 - .L_123)
	.align		4
.L_123:
        /*01d8*/ 	.word	index@(_ZN3cub18CUB_300001_SM_10006detail6reduce18DeviceReduceKernelINS2_10policy_hubImy11mul_functorImEE10Policy1000EN6thrust24THRUST_300001_SM_1000_NS6detail15normal_iteratorINSA_10device_ptrIjEEEEyS6_m11inc_functorIjEEEvT0_PT3_T1_NS0_13GridEvenShareISL_EET2_T4_)
        /*01dc*/ 	.word	0x00000020


	//----- nvinfo : EIATTR_FRAME_SIZE
	.align		4
.L_124:
        /*01e0*/ 	.byte	0x04, 0x11
        /*01e2*/ 	.short	(.L_126 - .L_125)
	.align		4
.L_125:
        /*01e4*/ 	.word	index@(_ZN3cub18CUB_300001_SM_10006detail6reduce18DeviceReduceKernelINS2_10policy_hubImy11mul_functorImEE10Policy1000EN6thrust24THRUST_300001_SM_1000_NS6detail15normal_iteratorINSA_10device_ptrIjEEEEyS6_m11inc_functorIjEEEvT0_PT3_T1_NS0_13GridEvenShareISL_EET2_T4_)
        /*01e8*/ 	.word	0x00000000


	//----- nvinfo : EIATTR_REGCOUNT
	.align		4
.L_126:
        /*01ec*/ 	.byte	0x04, 0x2f
        /*01ee*/ 	.short	(.L_128 - .L_127)
	.align		4
.L_127:
        /*01f0*/ 	.word	index@(_ZN3cub18CUB_300001_SM_10006detail6reduce28DeviceReduceSingleTileKernelINS2_10policy_hubImy11mul_functorImEE10Policy1000EPmS9_iS6_mmN4cuda3std3__410__identityEEEvT0_T1_T2_T3_T4_T6_)
        /*01f4*/ 	.word	0x00000030


	//----- nvinfo : EIATTR_FRAME_SIZE
	.align		4
.L_128:
        /*01f8*/ 	.byte	0x04, 0x11
        /*01fa*/ 	.short	(.L_130 - .L_129)
	.align		4
.L_129:
        /*01fc*/ 	.word	index@(_ZN3cub18CUB_300001_SM_10006detail6reduce28DeviceReduceSingleTileKernelINS2_10policy_hubImy11mul_functorImEE10Policy1000EPmS9_iS6_mmN4cuda3std3__410__identityEEEvT0_T1_T2_T3_T4_T6_)
        /*0200*/ 	.word	0x00000000


	//----- nvinfo : EIATTR_REGCOUNT
	.align		4
.L_130:
        /*0204*/ 	.byte	0x04, 0x2f
        /*0206*/ 	.short	(.L_132 - .L_131)
	.align		4
.L_131:
        /*0208*/ 	.word	index@(_ZN3cub18CUB_300001_SM_10006detail6reduce28DeviceReduceSingleTileKernelINS2_10policy_hubIdj11max_functorIdEE10Policy1000EN6thrust24THRUST_300001_SM_1000_NS6detail15normal_iteratorINSA_10device_ptrIdEEEEPdjS6_ddN4cuda3std3__410__identityEEEvT0_T1_T2_T3_T4_T6_)
        /*020c*/ 	.word	0x0000002d


	//----- nvinfo : EIATTR_FRAME_SIZE
	.align		4
.L_132:
        /*0210*/ 	.byte	0x04, 0x11
        /*0212*/ 	.short	(.L_134 - .L_133)
	.align		4
.L_133:
        /*0214*/ 	.word	index@(_ZN3cub18CUB_300001_SM_10006detail6reduce28DeviceReduceSingleTileKernelINS2_10policy_hubIdj11max_functorIdEE10Policy1000EN6thrust24THRUST_300001_SM_1000_NS6detail15normal_iteratorINSA_10device_ptrIdEEEEPdjS6_ddN4cuda3std3__410__identityEEEvT0_T1_T2_T3_T4_T6_)
        /*0218*/ 	.word	0x00000000


	//----- nvinfo : EIATTR_REGCOUNT
	.align		4
.L_134:
        /*021c*/ 	.byte	0x04, 0x2f
        /*021e*/ 	.short	(.L_136 - .L_135)
	.align		4
.L_135:
        /*0220*/ 	.word	index@(_ZN3cub18CUB_300001_SM_10006detail6reduce18DeviceReduceKernelINS2_10policy_hubIdj11max_functorIdEE10Policy1000EN6thrust24THRUST_300001_SM_1000_NS6detail15normal_iteratorINSA_10device_ptrIdEEEEjS6_dN4cuda3std3__410__identityEEEvT0_PT3_T1_NS0_13GridEvenShareISN_EET2_T4_)
        /*0224*/ 	.word	0x0000001d


	//----- nvinfo : EIATTR_FRAME_SIZE
	.align		4
.L_136:
        /*0228*/ 	.byte	0x04, 0x11
        /*022a*/ 	.short	(.L_138 - .L_137)
	.align		4
.L_137:
        /*022c*/ 	.word	index@(_ZN3cub18CUB_300001_SM_10006detail6reduce18DeviceReduceKernelINS2_10policy_hubIdj11max_functorIdEE10Policy1000EN6thrust24THRUST_300001_SM_1000_NS6detail15normal_iteratorINSA_10device_ptrIdEEEEjS6_dN4cuda3std3__410__identityEEEvT0_PT3_T1_NS0_13GridEvenShareISN_EET2_T4_)
        /*0230*/ 	.word	0x00000000


	//----- nvinfo : EIATTR_REGCOUNT
	.align		4
.L_138:
        /*0234*/ 	.byte	0x04, 0x2f
        /*0236*/ 	.short	(.L_140 - .L_139)
	.align		4
.L_139:
        /*0238*/ 	.word	index@(_ZN3cub18CUB_300001_SM_10006detail6reduce28DeviceReduceSingleTileKernelINS2_10policy_hubIdj11max_functorIdEE10Policy1000EPdS9_iS6_ddN4cuda3std3__410__identityEEEvT0_T1_T2_T3_T4_T6_)
        /*023c*/ 	.word	0x00000030


	//----- nvinfo : EIATTR_FRAME_SIZE
	.align		4
.L_140:
        /*0240*/ 	.byte	0x04, 0x11
        /*0242*/ 	.short	(.L_142 - .L_141)
	.align		4
.L_141:
        /*0244*/ 	.word	index@(_ZN3cub18CUB_300001_SM_10006detail6reduce28DeviceReduceSingleTileKernelINS2_10policy_hubIdj11max_functorIdEE10Policy1000EPdS9_iS6_ddN4cuda3std3__410__identityEEEvT0_T1_T2_T3_T4_T6_)
        /*0248*/ 	.word	0x00000000


	//----- nvinfo : EIATTR_REGCOUNT
	.align		4
.L_142:
        /*024c*/ 	.byte	0x04, 0x2f
        /*024e*/ 	.short	(.L_144 - .L_143)
	.align		4
.L_143:
        /*0250*/ 	.word	index@(_ZN3cub18CUB_300001_SM_10006detail6reduce28DeviceReduceSingleTileKernelINS2_10policy_hubIdy11max_functorIdEE10Policy1000EN6thrust24THRUST_300001_SM_1000_NS6detail15normal_iteratorINSA_10device_ptrIdEEEEPdyS6_ddN4cuda3std3__410__identityEEEvT0_T1_T2_T3_T4_T6_)
        /*0254*/ 	.word	0x0000002e


	//----- nvinfo : EIATTR_FRAME_SIZE
	.align		4
.L_144:
        /*0258*/ 	.byte	0x04, 0x11
        /*025a*/ 	.short	(.L_146 - .L_145)
	.align		4
.L_145:
        /*025c*/ 	.word	index@(_ZN3cub18CUB_300001_SM_10006detail6reduce28DeviceReduceSingleTileKernelINS2_10policy_hubIdy11max_functorIdEE10Policy1000EN6thrust24THRUST_300001_SM_1000_NS6detail15normal_iteratorINSA_10device_ptrIdEEEEPdyS6_ddN4cuda3std3__410__identityEEEvT0_T1_T2_T3_T4_T6_)
        /*0260*/ 	.word	0x00000000


	//----- nvinfo : EIATTR_REGCOUNT
	.align		4
.L_146:
        /*0264*/ 	.byte	0x04, 0x2f
        /*0266*/ 	.short	(.L_148 - .L_147)
	.align		4
.L_147:
        /*0268*/ 	.word	index@(_ZN3cub18CUB_300001_SM_10006detail6reduce18DeviceReduceKernelINS2_10policy_hubIdy11max_functorIdEE10Policy1000EN6thrust24THRUST_300001_SM_1000_NS6detail15normal_iteratorINSA_10device_ptrIdEEEEyS6_dN4cuda3std3__410__identityEEEvT0_PT3_T1_NS0_13GridEvenShareISN_EET2_T4_)
        /*026c*/ 	.word	0x0000001e


	//----- nvinfo : EIATTR_FRAME_SIZE
	.align		4
.L_148:
        /*0270*/ 	.byte	0x04, 0x11
        /*0272*/ 	.short	(.L_150 - .L_149)
	.align		4
.L_149:
        /*0274*/ 	.word	index@(_ZN3cub18CUB_300001_SM_10006detail6reduce18DeviceReduceKernelINS2_10policy_hubIdy11max_functorIdEE10Policy1000EN6thrust24THRUST_300001_SM_1000_NS6detail15normal_iteratorINSA_10device_ptrIdEEEEyS6_dN4cuda3std3__410__identityEEEvT0_PT3_T1_NS0_13GridEvenShareISN_EET2_T4_)
        /*0278*/ 	.word	0x00000000


	//----- nvinfo : EIATTR_REGCOUNT
	.align		4
.L_150:
        /*027c*/ 	.byte	0x04, 0x2f
        /*027e*/ 	.short	(.L_152 - .L_151)
	.align		4
.L_151:
        /*0280*/ 	.word	index@(_ZN3cub18CUB_300001_SM_10006detail6reduce28DeviceReduceSingleTileKernelINS2_10policy_hubIdy11max_functorIdEE10Policy1000EPdS9_iS6_ddN4cuda3std3__410__identityEEEvT0_T1_T2_T3_T4_T6_)
        /*0284*/ 	.word	0x00000030


	//----- nvinfo : EIATTR_FRAME_SIZE
	.align		4
.L_152:
        /*0288*/ 	.byte	0x04, 0x11
        /*028a*/ 	.short	(.L_154 - .L_153)
	.align		4
.L_153:
        /*028c*/ 	.word	index@(_ZN3cub18CUB_300001_SM_10006detail6reduce28DeviceReduceSingleTileKernelINS2_10policy_hubIdy11max_functorIdEE10Policy1000EPdS9_iS6_ddN4cuda3std3__410__identityEEEvT0_T1_T2_T3_T4_T6_)
        /*0290*/ 	.word	0x00000000


	//----- nvinfo : EIATTR_REGCOUNT
	.align		4
.L_154:
        /*0294*/ 	.byte	0x04, 0x2f
        /*0296*/ 	.short	(.L_156 - .L_155)
	.align		4
.L_155:
        /*0298*/ 	.word	index@(_ZN3cub18CUB_300001_SM_10006detail6reduce28DeviceReduceSingleTileKernelINS2_10policy_hubIdj11add_functorIdEE10Policy1000EN6thrust24THRUST_300001_SM_1000_NS6detail15normal_iteratorINSA_10device_ptrIdEEEEPdjS6_dd14square_functorIdEEEvT0_T1_T2_T3_T4_T6_)
        /*029c*/ 	.word	0x0000002d


	//----- nvinfo : EIATTR_FRAME_SIZE
	.align		4
.L_156:
        /*02a0*/ 	.byte	0x04, 0x11
        /*02a2*/ 	.short	(.L_158 - .L_157)
	.align		4
.L_157:
        /*02a4*/ 	.word	index@(_ZN3cub18CUB_300001_SM_10006detail6reduce28DeviceReduceSingleTileKernelINS2_10policy_hubIdj11add_functorIdEE10Policy1000EN6thrust24THRUST_300001_SM_1000_NS6detail15normal_iteratorINSA_10device_ptrIdEEEEPdjS6_dd14square_functorIdEEEvT0_T1_T2_T3_T4_T6_)
        /*02a8*/ 	.word	0x00000000


	//----- nvinfo : EIATTR_REGCOUNT
	.align		4
.L_158:
        /*02ac*/ 	.byte	0x04, 0x2f
        /*02ae*/ 	.short	(.L_160 - .L_159)
	.align		4
.L_159:
        /*02b0*/ 	.word	index@(_ZN3cub18CUB_300001_SM_10006detail6reduce18DeviceReduceKernelINS2_10policy_hubIdj11add_functorIdEE10Policy1000EN6thrust24THRUST_300001_SM_1000_NS6detail15normal_iteratorINSA_10device_ptrIdEEEEjS6_d14square_functorIdEEEvT0_PT3_T1_NS0_13GridEvenShareISL_EET2_T4_)
        /*02b4*/ 	.word	0x0000001e


	//----- nvinfo : EIATTR_FRAME_SIZE
	.align		4
.L_160:
        /*02b8*/ 	.byte	0x04, 0x11
        /*02ba*/ 	.short	(.L_162 - .L_161)
	.align		4
.L_161:
        /*02bc*/ 	.word	index@(_ZN3cub18CUB_300001_SM_10006detail6reduce18DeviceReduceKernelINS2_10policy_hubIdj11add_functorIdEE10Policy1000EN6thrust24THRUST_300001_SM_1000_NS6detail15normal_iteratorINSA_10device_ptrIdEEEEjS6_d14square_functorIdEEEvT0_PT3_T1_NS0_13GridEvenShareISL_EET2_T4_)
        /*02c0*/ 	.word	0x00000000


	//----- nvinfo : EIATTR_REGCOUNT
	.align		4
.L_162:
        /*02c4*/ 	.byte	0x04, 0x2f
        /*02c6*/ 	.short	(.L_164 - .L_163)
	.align		4
.L_163:
        /*02c8*/ 	.word	index@(_ZN3cub18CUB_300001_SM_10006detail6reduce28DeviceReduceSingleTileKernelINS2_10policy_hubIdj11add_functorIdEE10Policy1000EPdS9_iS6_ddN4cuda3std3__410__identityEEEvT0_T1_T2_T3_T4_T6_)
        /*02cc*/ 	.word	0x00000030


	//----- nvinfo : EIATTR_FRAME_SIZE
	.align		4
.L_164:
        /*02d0*/ 	.byte	0x04, 0x11
        /*02d2*/ 	.short	(.L_166 - .L_165)
	.align		4
.L_165:
        /*02d4*/ 	.word	index@(_ZN3cub18CUB_300001_SM_10006detail6reduce28DeviceReduceSingleTileKernelINS2_10policy_hubIdj11add_functorIdEE10Policy1000EPdS9_iS6_ddN4cuda3std3__410__identityEEEvT0_T1_T2_T3_T4_T6_)
        /*02d8*/ 	.word	0x00000000


	//----- nvinfo : EIATTR_REGCOUNT
	.align		4
.L_166:
        /*02dc*/ 	.byte	0x04, 0x2f
        /*02de*/ 	.short	(.L_168 - .L_167)
	.align		4
.L_167:
        /*02e0*/ 	.word	index@(_ZN3cub18CUB_300001_SM_10006detail6reduce28DeviceReduceSingleTileKernelINS2_10policy_hubIdy11add_functorIdEE10Policy1000EN6thrust24THRUST_300001_SM_1000_NS6detail15normal_iteratorINSA_10device_ptrIdEEEEPdyS6_dd14square_functorIdEEEvT0_T1_T2_T3_T4_T6_)
        /*02e4*/ 	.word	0x0000002e


	//----- nvinfo : EIATTR_FRAME_SIZE
	.align		4
.L_168:
        /*02e8*/ 	.byte	0x04, 0x11
        /*02ea*/ 	.short	(.L_170 - .L_169)
	.align		4
.L_169:
        /*02ec*/ 	.word	index@(_ZN3cub18CUB_300001_SM_10006detail6reduce28DeviceReduceSingleTileKernelINS2_10policy_hubIdy11add_functorIdEE10Policy1000EN6thrust24THRUST_300001_SM_1000_NS6detail15normal_iteratorINSA_10device_ptrIdEEEEPdyS6_dd14square_functorIdEEEvT0_T1_T2_T3_T4_T6_)
        /*02f0*/ 	.word	0x00000000


	//----- nvinfo : EIATTR_REGCOUNT
	.align		4
.L_170:
        /*02f4*/ 	.byte	0x04, 0x2f
        /*02f6*/ 	.short	(.L_172 - .L_171)
	.align		4
.L_171:
        /*02f8*/ 	.word	index@(_ZN3cub18CUB_300001_SM_10006detail6reduce18DeviceReduceKernelINS2_10policy_hubIdy11add_functorIdEE10Policy1000EN6thrust24THRUST_300001_SM_1000_NS6detail15normal_iteratorINSA_10device_ptrIdEEEEyS6_d14square_functorIdEEEvT0_PT3_T1_NS0_13GridEvenShareISL_EET2_T4_)
        /*02fc*/ 	.word	0x0000001e


	//----- nvinfo : EIATTR_FRAME_SIZE
	.align		4
.L_172:
        /*0300*/ 	.byte	0x04, 0x11
        /*0302*/ 	.short	(.L_174 - .L_173)
	.align		4
.L_173:
        /*0304*/ 	.word	index@(_ZN3cub18CUB_300001_SM_10006detail6reduce18DeviceReduceKernelINS2_10policy_hubIdy11add_functorIdEE10Policy1000EN6thrust24THRUST_300001_SM_1000_NS6detail15normal_iteratorINSA_10device_ptrIdEEEEyS6_d14square_functorIdEEEvT0_PT3_T1_NS0_13GridEvenShareISL_EET2_T4_)
        /*0308*/ 	.word	0x00000000


	//----- nvinfo : EIATTR_REGCOUNT
	.align		4
.L_174:
        /*030c*/ 	.byte	0x04, 0x2f
        /*030e*/ 	.short	(.L_176 - .L_175)
	.align		4
.L_175:
        /*0310*/ 	.word	index@(_ZN3cub18CUB_300001_SM_10006detail6reduce28DeviceReduceSingleTileKernelINS2_10policy_hubIdy11add_functorIdEE10Policy1000EPdS9_iS6_ddN4cuda3std3__410__identityEEEvT0_T1_T2_T3_T4_T6_)
        /*0314*/ 	.word	0x00000030


	//----- nvinfo : EIATTR_FRAME_SIZE
	.align		4
.L_176:
        /*0318*/ 	.byte	0x04, 0x11
        /*031a*/ 	.short	(.L_178 - .L_177)
	.align		4
.L_177:
        /*031c*/ 	.word	index@(_ZN3cub18CUB_300001_SM_10006detail6reduce28DeviceReduceSingleTileKernelINS2_10policy_hubIdy11add_functorIdEE10Policy1000EPdS9_iS6_ddN4cuda3std3__410__identityEEEvT0_T1_T2_T3_T4_T6_)
        /*0320*/ 	.word	0x00000000


	//----- nvinfo : EIATTR_REGCOUNT
	.align		4
.L_178:
        /*0324*/ 	.byte	0x04, 0x2f
        /*0326*/ 	.short	(.L_180 - .L_179)
	.align		4
.L_179:
        /*0328*/ 	.word	index@(_ZN3cub18CUB_300001_SM_10006detail6reduce28DeviceReduceSingleTileKernelINS2_10policy_hubIjj11max_functorIjEE10Policy1000EN6thrust24THRUST_300001_SM_1000_NS6detail15normal_iteratorINSA_10device_ptrIjEEEEPjjS6_jjN4cuda3std3__410__identityEEEvT0_T1_T2_T3_T4_T6_)
        /*032c*/ 	.word	0x00000020


	//----- nvinfo : EIATTR_FRAME_SIZE
	.align		4
.L_180:
        /*0330*/ 	.byte	0x04, 0x11
        /*0332*/ 	.short	(.L_182 - .L_181)
	.align		4
.L_181:
        /*0334*/ 	.word	index@(_ZN3cub18CUB_300001_SM_10006detail6reduce28DeviceReduceSingleTileKernelINS2_10policy_hubIjj11max_functorIjEE10Policy1000EN6thrust24THRUST_300001_SM_1000_NS6detail15normal_iteratorINSA_10device_ptrIjEEEEPjjS6_jjN4cuda3std3__410__identityEEEvT0_T1_T2_T3_T4_T6_)
        /*0338*/ 	.word	0x00000000


	//----- nvinfo : EIATTR_REGCOUNT
	.align		4
.L_182:
        /*033c*/ 	.byte	0x04, 0x2f
        /*033e*/ 	.short	(.L_184 - .L_183)
	.align		4
.L_183:
        /*0340*/ 	.word	index@(_ZN3cub18CUB_300001_SM_10006detail6reduce18DeviceReduceKernelINS2_10policy_hubIjj11max_functorIjEE10Policy1000EN6thrust24THRUST_300001_SM_1000_NS6detail15normal_iteratorINSA_10device_ptrIjEEEEjS6_jN4cuda3std3__410__identityEEEvT0_PT3_T1_NS0_13GridEvenShareISN_EET2_T4_)
        /*0344*/ 	.word	0x00000020


	//----- nvinfo : EIATTR_FRAME_SIZE
	.align		4
.L_184:
        /*0348*/ 	.byte	0x04, 0x11
        /*034a*/ 	.short	(.L_186 - .L_185)
	.align		4
.L_185:
        /*034c*/ 	.word	index@(_ZN3cub18CUB_300001_SM_10006detail6reduce18DeviceReduceKernelINS2_10policy_hubIjj11max_functorIjEE10Policy1000EN6thrust24THRUST_300001_SM_1000_NS6detail15normal_iteratorINSA_10device_ptrIjEEEEjS6_jN4cuda3std3__410__identityEEEvT0_PT3_T1_NS0_13GridEvenShareISN_EET2_T4_)
        /*0350*/ 	.word	0x00000000


	//----- nvinfo : EIATTR_REGCOUNT
	.align		4
.L_186:
        /*0354*/ 	.byte	0x04, 0x2f
        /*0356*/ 	.short	(.L_188 - .L_187)
	.align		4
.L_187:
        /*0358*/ 	.word	index@(_ZN3cub18CUB_300001_SM_10006detail6reduce28DeviceReduceSingleTileKernelINS2_10policy_hubIjj11max_functorIjEE10Policy1000EPjS9_iS6_jjN4cuda3std3__410__identityEEEvT0_T1_T2_T3_T4_T6_)
        /*035c*/ 	.word	0x00000020


	//----- nvinfo : EIATTR_FRAME_SIZE
	.align		4
.L_188:
        /*0360*/ 	.byte	0x04, 0x11
        /*0362*/ 	.short	(.L_190 - .L_189)
	.align		4
.L_189:
        /*0364*/ 	.word	index@(_ZN3cub18CUB_300001_SM_10006detail6reduce28DeviceReduceSingleTileKernelINS2_10policy_hubIjj11max_functorIjEE10Policy1000EPjS9_iS6_jjN4cuda3std3__410__identityEEEvT0_T1_T2_T3_T4_T6_)
        /*0368*/ 	.word	0x00000000


	//----- nvinfo : EIATTR_REGCOUNT
	.align		4
.L_190:
        /*036c*/ 	.byte	0x04, 0x2f
        /*036e*/ 	.short	(.L_192 - .L_191)
	.align		4
.L_191:
        /*0370*/ 	.word	index@(_ZN3cub18CUB_300001_SM_10006detail6reduce28DeviceReduceSingleTileKernelINS2_10policy_hubIjy11max_functorIjEE10Policy1000EN6thrust24THRUST_300001_SM_1000_NS6detail15normal_iteratorINSA_10device_ptrIjEEEEPjyS6_jjN4cuda3std3__410__identityEEEvT0_T1_T2_T3_T4_T6_)
        /*0374*/ 	.word	0x0000001f


	//----- nvinfo : EIATTR_FRAME_SIZE
	.align		4
.L_192:
        /*0378*/ 	.byte	0x04, 0x11
        /*037a*/ 	.short	(.L_194 - .L_193)
	.align		4
.L_193:
        /*037c*/ 	.word	index@(_ZN3cub18CUB_300001_SM_10006detail6reduce28DeviceReduceSingleTileKernelINS2_10policy_hubIjy11max_functorIjEE10Policy1000EN6thrust24THRUST_300001_SM_1000_NS6detail15normal_iteratorINSA_10device_ptrIjEEEEPjyS6_jjN4cuda3std3__410__identityEEEvT0_T1_T2_T3_T4_T6_)
        /*0380*/ 	.word	0x00000000


	//----- nvinfo : EIATTR_REGCOUNT
	.align		4
.L_194:
        /*0384*/ 	.byte	0x04, 0x2f
        /*0386*/ 	.short	(.L_196 - .L_195)
	.align		4
.L_195:
        /*0388*/ 	.word	index@(_ZN3cub18CUB_300001_SM_10006detail6reduce18DeviceReduceKernelINS2_10policy_hubIjy11max_functorIjEE10Policy1000EN6thrust24THRUST_300001_SM_1000_NS6detail15normal_iteratorINSA_10device_ptrIjEEEEyS6_jN4cuda3std3__410__identityEEEvT0_PT3_T1_NS0_13GridEvenShareISN_EET2_T4_)
        /*038c*/ 	.word	0x0000001e


	//----- nvinfo : EIATTR_FRAME_SIZE
	.align		4
.L_196:
        /*0390*/ 	.byte	0x04, 0x11
        /*0392*/ 	.short	(.L_198 - .L_197)
	.align		4
.L_197:
        /*0394*/ 	.word	index@(_ZN3cub18CUB_300001_SM_10006detail6reduce18DeviceReduceKernelINS2_10policy_hubIjy11max_functorIjEE10Policy1000EN6thrust24THRUST_300001_SM_1000_NS6detail15normal_iteratorINSA_10device_ptrIjEEEEyS6_jN4cuda3std3__410__identityEEEvT0_PT3_T1_NS0_13GridEvenShareISN_EET2_T4_)
        /*0398*/ 	.word	0x00000000


	//----- nvinfo : EIATTR_REGCOUNT
	.align		4
.L_198:
        /*039c*/ 	.byte	0x04, 0x2f
        /*039e*/ 	.short	(.L_200 - .L_199)
	.align		4
.L_199:
        /*03a0*/ 	.word	index@(_ZN3cub18CUB_300001_SM_10006detail6reduce28DeviceReduceSingleTileKernelINS2_10policy_hubIjy11max_functorIjEE10Policy1000EPjS9_iS6_jjN4cuda3std3__410__identityEEEvT0_T1_T2_T3_T4_T6_)
        /*03a4*/ 	.word	0x00000020


	//----- nvinfo : EIATTR_FRAME_SIZE
	.align		4
.L_200:
        /*03a8*/ 	.byte	0x04, 0x11
        /*03aa*/ 	.short	(.L_202 - .L_201)
	.align		4
.L_201:
        /*03ac*/ 	.word	index@(_ZN3cub18CUB_300001_SM_10006detail6reduce28DeviceReduceSingleTileKernelINS2_10policy_hubIjy11max_functorIjEE10Policy1000EPjS9_iS6_jjN4cuda3std3__410__identityEEEvT0_T1_T2_T3_T4_T6_)
        /*03b0*/ 	.word	0x00000000


	//----- nvinfo : EIATTR_REGCOUNT
	.align		4
.L_202:
        /*03b4*/ 	.byte	0x04, 0x2f
        /*03b6*/ 	.short	(.L_204 - .L_203)
	.align		4
.L_203:
        /*03b8*/ 	.word	index@(_ZN3cub18CUB_300001_SM_10006detail6reduce28DeviceReduceSingleTileKernelINS2_10policy_hubIN4cuda3std3__45tupleIJblEEEjN6thrust24THRUST_300001_SM_1000_NS8cuda_cub9__find_if7functorIS9_EEE10Policy1000ENSB_12zip_iteratorINS8_IJNSD_26transform_input_iterator_tIbNSB_6detail15normal_iteratorINSB_10device_ptrIbEEEENSK_10functional5actorINSP_9compositeIJNSP_16operator_adaptorINS7_8equal_toIvEEEENSQ_INSP_8argumentILj0EEEEENSQ_INSP_5valueIbEEEEEEEEEEENSB_17counting_iteratorIlNSB_11use_defaultES16_S16_EEEEEEEPS9_jSF_S9_S9_NS7_10__identityEEEvT0_T1_T2_T3_T4_T6_)
        /*03bc*/ 	.word	0x00000026


	//----- nvinfo : EIATTR_FRAME_SIZE
	.align		4
.L_204:
        /*03c0*/ 	.byte	0x04, 0x11
        /*03c2*/ 	.short	(.L_206 - .L_205)
	.align		4
.L_205:
        /*03c4*/ 	.word	index@(_ZN3cub18CUB_300001_SM_10006detail6reduce28DeviceReduceSingleTileKernelINS2_10policy_hubIN4cuda3std3__45tupleIJblEEEjN6thrust24THRUST_300001_SM_1000_NS8cuda_cub9__find_if7functorIS9_EEE10Policy1000ENSB_12zip_iteratorINS8_IJNSD_26transform_input_iterator_tIbNSB_6detail15normal_iteratorINSB_10device_ptrIbEEEENSK_10functional5actorINSP_9compositeIJNSP_16operator_adaptorINS7_8equal_toIvEEEENSQ_INSP_8argumentILj0EEEEENSQ_INSP_5valueIbEEEEEEEEEEENSB_17counting_iteratorIlNSB_11use_defaultES16_S16_EEEEEEEPS9_jSF_S9_S9_NS7_10__identityEEEvT0_T1_T2_T3_T4_T6_)
        /*03c8*/ 	.word	0x00000000


	//----- nvinfo : EIATTR_REGCOUNT
	.align		4
.L_206:
        /*03cc*/ 	.byte	0x04, 0x2f
        /*03ce*/ 	.short	(.L_208 - .L_207)
	.align		4
.L_207:
        /*03d0*/ 	.word	index@(_ZN3cub18CUB_300001_SM_10006detail6reduce18DeviceReduceKernelINS2_10policy_hubIN4cuda3std3__45tupleIJblEEEjN6thrust24THRUST_300001_SM_1000_NS8cuda_cub9__find_if7functorIS9_EEE10Policy1000ENSB_12zip_iteratorINS8_IJNSD_26transform_input_iterator_tIbNSB_6detail15normal_iteratorINSB_10device_ptrIbEEEENSK_10functional5actorINSP_9compositeIJNSP_16operator_adaptorINS7_8equal_toIvEEEENSQ_INSP_8argumentILj0EEEEENSQ_INSP_5valueIbEEEEEEEEEEENSB_17counting_iteratorIlNSB_11use_defaultES16_S16_EEEEEEEjSF_S9_NS7_10__identityEEEvT0_PT3_T1_NS0_13GridEvenShareIS1E_EET2_T4_)
        /*03d4*/ 	.word	0x00000020


	//----- nvinfo : EIATTR_FRAME_SIZE
	.align		4
.L_208:
        /*03d8*/ 	.byte	0x04, 0x11
        /*03da*/ 	.short	(.L_210 - .L_209)
	.align		4
.L_209:
        /*03dc*/ 	.word	index@(_ZN3cub18CUB_300001_SM_10006detail6reduce18DeviceReduceKernelINS2_10policy_hubIN4cuda3std3__45tupleIJblEEEjN6thrust24THRUST_300001_SM_1000_NS8cuda_cub9__find_if7functorIS9_EEE10Policy1000ENSB_12zip_iteratorINS8_IJNSD_26transform_input_iterator_tIbNSB_6detail15normal_iteratorINSB_10device_ptrIbEEEENSK_10functional5actorINSP_9compositeIJNSP_16operator_adaptorINS7_8equal_toIvEEEENSQ_INSP_8argumentILj0EEEEENSQ_INSP_5valueIbEEEEEEEEEEENSB_17counting_iteratorIlNSB_11use_defaultES16_S16_EEEEEEEjSF_S9_NS7_10__identityEEEvT0_PT3_T1_NS0_13GridEvenShareIS1E_EET2_T4_)
        /*03e0*/ 	.word	0x00000000


	//----- nvinfo : EIATTR_REGCOUNT
	.align		4
.L_210:
        /*03e4*/ 	.byte	0x04, 0x2f
        /*03e6*/ 	.short	(.L_212 - .L_211)
	.align		4
.L_211:
        /*03e8*/ 	.word	index@(_ZN3cub18CUB_300001_SM_10006detail6reduce28DeviceReduceSingleTileKernelINS2_10policy_hubIN4cuda3std3__45tupleIJblEEEjN6thrust24THRUST_300001_SM_1000_NS8cuda_cub9__find_if7functorIS9_EEE10Policy1000EPS9_SI_iSF_S9_S9_NS7_10__identityEEEvT0_T1_T2_T3_T4_T6_)
        /*03ec*/ 	.word	0x0000001c


	//----- nvinfo : EIATTR_FRAME_SIZE
	.align		4
.L_212:
        /*03f0*/ 	.byte	0x04, 0x11
        /*03f2*/ 	.short	(.L_214 - .L_213)
	.align		4
.L_213:
        /*03f4*/ 	.word	index@(_ZN3cub18CUB_300001_SM_10006detail6reduce28DeviceReduceSingleTileKernelINS2_10policy_hubIN4cuda3std3__45tupleIJblEEEjN6thrust24THRUST_300001_SM_1000_NS8cuda_cub9__find_if7functorIS9_EEE10Policy1000EPS9_SI_iSF_S9_S9_NS7_10__identityEEEvT0_T1_T2_T3_T4_T6_)
        /*03f8*/ 	.word	0x00000000


	//----- nvinfo : EIATTR_REGCOUNT
	.align		4
.L_214:
        /*03fc*/ 	.byte	0x04, 0x2f
        /*03fe*/ 	.short	(.L_216 - .L_215)
	.align		4
.L_215:
        /*0400*/ 	.word	index@(_ZN3cub18CUB_300001_SM_10006detail6reduce28DeviceReduceSingleTileKernelINS2_10policy_hubIN4cuda3std3__45tupleIJblEEEyN6thrust24THRUST_300001_SM_1000_NS8cuda_cub9__find_if7functorIS9_EEE10Policy1000ENSB_12zip_iteratorINS8_IJNSD_26transform_input_iterator_tIbNSB_6detail15normal_iteratorINSB_10device_ptrIbEEEENSK_10functional5actorINSP_9compositeIJNSP_16operator_adaptorINS7_8equal_toIvEEEENSQ_INSP_8argumentILj0EEEEENSQ_INSP_5valueIbEEEEEEEEEEENSB_17counting_iteratorIlNSB_11use_defaultES16_S16_EEEEEEEPS9_ySF_S9_S9_NS7_10__identityEEEvT0_T1_T2_T3_T4_T6_)
        /*0404*/ 	.word	0x00000020


	//----- nvinfo : EIATTR_FRAME_SIZE
	.align		4
.L_216:
        /*0408*/ 	.byte	0x04, 0x11
        /*040a*/ 	.short	(.L_218 - .L_217)
	.align		4
.L_217:
        /*040c*/ 	.word	index@(_ZN3cub18CUB_300001_SM_10006detail6reduce28DeviceReduceSingleTileKernelINS2_10policy_hubIN4cuda3std3__45tupleIJblEEEyN6thrust24THRUST_300001_SM_1000_NS8cuda_cub9__find_if7functorIS9_EEE10Policy1000ENSB_12zip_iteratorINS8_IJNSD_26transform_input_iterator_tIbNSB_6detail15normal_iteratorINSB_10device_ptrIbEEEENSK_10functional5actorINSP_9compositeIJNSP_16operator_adaptorINS7_8equal_toIvEEEENSQ_INSP_8argumentILj0EEEEENSQ_INSP_5valueIbEEEEEEEEEEENSB_17counting_iteratorIlNSB_11use_defaultES16_S16_EEEEEEEPS9_ySF_S9_S9_NS7_10__identityEEEvT0_T1_T2_T3_T4_T6_)
        /*0410*/ 	.word	0x00000000


	//----- nvinfo : EIATTR_REGCOUNT
	.align		4
.L_218:
        /*0414*/ 	.byte	0x04, 0x2f
        /*0416*/ 	.short	(.L_220 - .L_219)
	.align		4
.L_219:
        /*0418*/ 	.word	index@(_ZN3cub18CUB_300001_SM_10006detail6reduce18DeviceReduceKernelINS2_10policy_hubIN4cuda3std3__45tupleIJblEEEyN6thrust24THRUST_300001_SM_1000_NS8cuda_cub9__find_if7functorIS9_EEE10Policy1000ENSB_12zip_iteratorINS8_IJNSD_26transform_input_iterator_tIbNSB_6detail15normal_iteratorINSB_10device_ptrIbEEEENSK_10functional5actorINSP_9compositeIJNSP_16operator_adaptorINS7_8equal_toIvEEEENSQ_INSP_8argumentILj0EEEEENSQ_INSP_5valueIbEEEEEEEEEEENSB_17counting_iteratorIlNSB_11use_defaultES16_S16_EEEEEEEySF_S9_NS7_10__identityEEEvT0_PT3_T1_NS0_13GridEvenShareIS1E_EET2_T4_)
        /*041c*/ 	.word	0x00000020


	//----- nvinfo : EIATTR_FRAME_SIZE
	.align		4
.L_220:
        /*0420*/ 	.byte	0x04, 0x11
        /*0422*/ 	.short	(.L_222 - .L_221)
	.align		4
.L_221:
        /*0424*/ 	.word	index@(_ZN3cub18CUB_300001_SM_10006detail6reduce18DeviceReduceKernelINS2_10policy_hubIN4cuda3std3__45tupleIJblEEEyN6thrust24THRUST_300001_SM_1000_NS8cuda_cub9__find_if7functorIS9_EEE10Policy1000ENSB_12zip_iteratorINS8_IJNSD_26transform_input_iterator_tIbNSB_6detail15normal_iteratorINSB_10device_ptrIbEEEENSK_10functional5actorINSP_9compositeIJNSP_16operator_adaptorINS7_8equal_toIvEEEENSQ_INSP_8argumentILj0EEEEENSQ_INSP_5valueIbEEEEEEEEEEENSB_17counting_iteratorIlNSB_11use_defaultES16_S16_EEEEEEEySF_S9_NS7_10__identityEEEvT0_PT3_T1_NS0_13GridEvenShareIS1E_EET2_T4_)
        /*0428*/ 	.word	0x00000000


	//----- nvinfo : EIATTR_REGCOUNT
	.align		4
.L_222:
        /*042c*/ 	.byte	0x04, 0x2f
        /*042e*/ 	.short	(.L_224 - .L_223)
	.align		4
.L_223:
        /*0430*/ 	.word	index@(_ZN3cub18CUB_300001_SM_10006detail6reduce28DeviceReduceSingleTileKernelINS2_10policy_hubIN4cuda3std3__45tupleIJblEEEyN6thrust24THRUST_300001_SM_1000_NS8cuda_cub9__find_if7functorIS9_EEE10Policy1000EPS9_SI_iSF_S9_S9_NS7_10__identityEEEvT0_T1_T2_T3_T4_T6_)
        /*0434*/ 	.word	0x0000001c


	//----- nvinfo : EIATTR_FRAME_SIZE
	.align		4
.L_224:
        /*0438*/ 	.byte	0x04, 0x11
        /*043a*/ 	.short	(.L_226 - .L_225)
	.align		4
.L_225:
        /*043c*/ 	.word	index@(_ZN3cub18CUB_300001_SM_10006detail6reduce28DeviceReduceSingleTileKernelINS2_10policy_hubIN4cuda3std3__45tupleIJblEEEyN6thrust24THRUST_300001_SM_1000_NS8cuda_cub9__find_if7functorIS9_EEE10Policy1000EPS9_SI_iSF_S9_S9_NS7_10__identityEEEvT0_T1_T2_T3_T4_T6_)
        /*0440*/ 	.word	0x00000000


	//----- nvinfo : EIATTR_MIN_STACK_SIZE
	.align		4
.L_226:
        /*0444*/ 	.byte	0x04, 0x12
        /*0446*/ 	.short	(.L_228 - .L_227)
	.align		4
.L_227:
        /*0448*/ 	.word	index@(_ZN3cub18CUB_300001_SM_10006detail6reduce28DeviceReduceSingleTileKernelINS2_10policy_hubIN4cuda3std3__45tupleIJblEEEyN6thrust24THRUST_300001_SM_1000_NS8cuda_cub9__find_if7functorIS9_EEE10Policy1000EPS9_SI_iSF_S9_S9_NS7_10__identityEEEvT0_T1_T2_T3_T4_T6_)
        /*044c*/ 	.word	0x00000000


	//----- nvinfo : EIATTR_MIN_STACK_SIZE
	.align		4
.L_228:
        /*0450*/ 	.byte	0x04, 0x12
        /*0452*/ 	.short	(.L_230 - .L_229)
	.align		4
.L_229:
        /*0454*/ 	.word	index@(_ZN3cub18CUB_300001_SM_10006detail6reduce18DeviceReduceKernelINS2_10policy_hubIN4cuda3std3__45tupleIJblEEEyN6thrust24THRUST_300001_SM_1000_NS8cuda_cub9__find_if7functorIS9_EEE10Policy1000ENSB_12zip_iteratorINS8_IJNSD_26transform_input_iterator_tIbNSB_6detail15normal_iteratorINSB_10device_ptrIbEEEENSK_10functional5actorINSP_9compositeIJNSP_16operator_adaptorINS7_8equal_toIvEEEENSQ_INSP_8argumentILj0EEEEENSQ_INSP_5valueIbEEEEEEEEEEENSB_17counting_iteratorIlNSB_11use_defaultES16_S16_EEEEEEEySF_S9_NS7_10__identityEEEvT0_PT3_T1_NS0_13GridEvenShareIS1E_EET2_T4_)
        /*0458*/ 	.word	0x00000000


	//----- nvinfo : EIATTR_MIN_STACK_SIZE
	.align		4
.L_230:
        /*045c*/ 	.byte	0x04, 0x12
        /*045e*/ 	.short	(.L_232 - .L_231)
	.align		4
.L_231:
        /*0460*/ 	.word	index@(_ZN3cub18CUB_300001_SM_10006detail6reduce28DeviceReduceSingleTileKernelINS2_10policy_hubIN4cuda3std3__45tupleIJblEEEyN6thrust24THRUST_300001_SM_1000_NS8cuda_cub9__find_if7functorIS9_EEE10Policy1000ENSB_12zip_iteratorINS8_IJNSD_26transform_input_iterator_tIbNSB_6detail15normal_iteratorINSB_10device_ptrIbEEEENSK_10functional5actorINSP_9compositeIJNSP_16operator_adaptorINS7_8equal_toIvEEEENSQ_INSP_8argumentILj0EEEEENSQ_INSP_5valueIbEEEEEEEEEEENSB_17counting_iteratorIlNSB_11use_defaultES16_S16_EEEEEEEPS9_ySF_S9_S9_NS7_10__identityEEEvT0_T1_T2_T3_T4_T6_)
        /*0464*/ 	.word	0x00000000


	//----- nvinfo : EIATTR_MIN_STACK_SIZE
	.align		4
.L_232:
        /*0468*/ 	.byte	0x04, 0x12
        /*046a*/ 	.short	(.L_234 - .L_233)
	.align		4
.L_233:
        /*046c*/ 	.word	index@(_ZN3cub18CUB_300001_SM_10006detail6reduce28DeviceReduceSingleTileKernelINS2_10policy_hubIN4cuda3std3__45tupleIJblEEEjN6thrust24THRUST_300001_SM_1000_NS8cuda_cub9__find_if7functorIS9_EEE10Policy1000EPS9_SI_iSF_S9_S9_NS7_10__identityEEEvT0_T1_T2_T3_T4_T6_)
        /*0470*/ 	.word	0x00000000


	//----- nvinfo : EIATTR_MIN_STACK_SIZE
	.align		4
.L_234:
        /*0474*/ 	.byte	0x04, 0x12
        /*0476*/ 	.short	(.L_236 - .L_235)
	.align		4
.L_235:
        /*0478*/ 	.word	index@(_ZN3cub18CUB_300001_SM_10006detail6reduce18DeviceReduceKernelINS2_10policy_hubIN4cuda3std3__45tupleIJblEEEjN6thrust24THRUST_300001_SM_1000_NS8cuda_cub9__find_if7functorIS9_EEE10Policy1000ENSB_12zip_iteratorINS8_IJNSD_26transform_input_iterator_tIbNSB_6detail15normal_iteratorINSB_10device_ptrIbEEEENSK_10functional5actorINSP_9compositeIJNSP_16operator_adaptorINS7_8equal_toIvEEEENSQ_INSP_8argumentILj0EEEEENSQ_INSP_5valueIbEEEEEEEEEEENSB_17counting_iteratorIlNSB_11use_defaultES16_S16_EEEEEEEjSF_S9_NS7_10__identityEEEvT0_PT3_T1_NS0_13GridEvenShareIS1E_EET2_T4_)
        /*047c*/ 	.word	0x00000000


	//----- nvinfo : EIATTR_MIN_STACK_SIZE
	.align		4
.L_236:
        /*0480*/ 	.byte	0x04, 0x12
        /*0482*/ 	.short	(.L_238 - .L_237)
	.align		4
.L_237:
        /*0484*/ 	.word	index@(_ZN3cub18CUB_300001_SM_10006detail6reduce28DeviceReduceSingleTileKernelINS2_10policy_hubIN4cuda3std3__45tupleIJblEEEjN6thrust24THRUST_300001_SM_1000_NS8cuda_cub9__find_if7functorIS9_EEE10Policy1000ENSB_12zip_iteratorINS8_IJNSD_26transform_input_iterator_tIbNSB_6detail15normal_iteratorINSB_10device_ptrIbEEEENSK_10functional5actorINSP_9compositeIJNSP_16operator_adaptorINS7_8equal_toIvEEEENSQ_INSP_8argumentILj0EEEEENSQ_INSP_5valueIbEEEEEEEEEEENSB_17counting_iteratorIlNSB_11use_defaultES16_S16_EEEEEEEPS9_jSF_S9_S9_NS7_10__identityEEEvT0_T1_T2_T3_T4_T6_)
        /*0488*/ 	.word	0x00000000


	//----- nvinfo : EIATTR_MIN_STACK_SIZE
	.align		4
.L_238:
        /*048c*/ 	.byte	0x04, 0x12
        /*048e*/ 	.short	(.L_240 - .L_239)
	.align		4
.L_239:
        /*0490*/ 	.word	index@(_ZN3cub18CUB_300001_SM_10006detail6reduce28DeviceReduceSingleTileKernelINS2_10policy_hubIjy11max_functorIjEE10Policy1000EPjS9_iS6_jjN4cuda3std3__410__identityEEEvT0_T1_T2_T3_T4_T6_)
        /*0494*/ 	.word	0x00000000


	//----- nvinfo : EIATTR_MIN_STACK_SIZE
	.align		4
.L_240:
        /*0498*/ 	.byte	0x04, 0x12
        /*049a*/ 	.short	(.L_242 - .L_241)
	.align		4
.L_241:
        /*049c*/ 	.word	index@(_ZN3cub18CUB_300001_SM_10006detail6reduce18DeviceReduceKernelINS2_10policy_hubIjy11max_functorIjEE10Policy1000EN6thrust24THRUST_300001_SM_1000_NS6detail15normal_iteratorINSA_10device_ptrIjEEEEyS6_jN4cuda3std3__410__identityEEEvT0_PT3_T1_NS0_13GridEvenShareISN_EET2_T4_)
        /*04a0*/ 	.word	0x00000000


	//----- nvinfo : EIATTR_MIN_STACK_SIZE
	.align		4
.L_242:
        /*04a4*/ 	.byte	0x04, 0x12
        /*04a6*/ 	.short	(.L_244 - .L_243)
	.align		4
.L_243:
        /*04a8*/ 	.word	index@(_ZN3cub18CUB_300001_SM_10006detail6reduce28DeviceReduceSingleTileKernelINS2_10policy_hubIjy11max_functorIjEE10Policy1000EN6thrust24THRUST_300001_SM_1000_NS6detail15normal_iteratorINSA_10device_ptrIjEEEEPjyS6_jjN4cuda3std3__410__identityEEEvT0_T1_T2_T3_T4_T6_)
        /*04ac*/ 	.word	0x00000000


	//----- nvinfo : EIATTR_MIN_STACK_SIZE
	.align		4
.L_244:
        /*04b0*/ 	.byte	0x04, 0x12
        /*04b2*/ 	.short	(.L_246 - .L_245)
	.align		4
.L_245:
        /*04b4*/ 	.word	index@(_ZN3cub18CUB_300001_SM_10006detail6reduce28DeviceReduceSingleTileKernelINS2_10policy_hubIjj11max_functorIjEE10Policy1000EPjS9_iS6_jjN4cuda3std3__410__identityEEEvT0_T1_T2_T3_T4_T6_)
        /*04b8*/ 	.word	0x00000000


	//----- nvinfo : EIATTR_MIN_STACK_SIZE
	.align		4
.L_246:
        /*04bc*/ 	.byte	0x04, 0x12
        /*04be*/ 	.short	(.L_248 - .L_247)
	.align		4
.L_247:
        /*04c0*/ 	.word	index@(_ZN3cub18CUB_300001_SM_10006detail6reduce18DeviceReduceKernelINS2_10policy_hubIjj11max_functorIjEE10Policy1000EN6thrust24THRUST_300001_SM_1000_NS6detail15normal_iteratorINSA_10device_ptrIjEEEEjS6_jN4cuda3std3__410__identityEEEvT0_PT3_T1_NS0_13GridEvenShareISN_EET2_T4_)
        /*04c4*/ 	.word	0x00000000


	//----- nvinfo : EIATTR_MIN_STACK_SIZE
	.align		4
.L_248:
        /*04c8*/ 	.byte	0x04, 0x12
        /*04ca*/ 	.short	(.L_250 - .L_249)
	.align		4
.L_249:
        /*04cc*/ 	.word	index@(_ZN3cub18CUB_300001_SM_10006detail6reduce28DeviceReduceSingleTileKernelINS2_10policy_hubIjj11max_functorIjEE10Policy1000EN6thrust24THRUST_300001_SM_1000_NS6detail15normal_iteratorINSA_10device_ptrIjEEEEPjjS6_jjN4cuda3std3__410__identityEEEvT0_T1_T2_T3_T4_T6_)
        /*04d0*/ 	.word	0x00000000


	//----- nvinfo : EIATTR_MIN_STACK_SIZE
	.align		4
.L_250:
        /*04d4*/ 	.byte	0x04, 0x12
        /*04d6*/ 	.short	(.L_252 - .L_251)
	.align		4
.L_251:
        /*04d8*/ 	.word	index@(_ZN3cub18CUB_300001_SM_10006detail6reduce28DeviceReduceSingleTileKernelINS2_10policy_hubIdy11add_functorIdEE10Policy1000EPdS9_iS6_ddN4cuda3std3__410__identityEEEvT0_T1_T2_T3_T4_T6_)
        /*04dc*/ 	.word	0x00000000


	//----- nvinfo : EIATTR_MIN_STACK_SIZE
	.align		4
.L_252:
        /*04e0*/ 	.byte	0x04, 0x12
        /*04e2*/ 	.short	(.L_254 - .L_253)
	.align		4
.L_253:
        /*04e4*/ 	.word	index@(_ZN3cub18CUB_300001_SM_10006detail6reduce18DeviceReduceKernelINS2_10policy_hubIdy11add_functorIdEE10Policy1000EN6thrust24THRUST_300001_SM_1000_NS6detail15normal_iteratorINSA_10device_ptrIdEEEEyS6_d14square_functorIdEEEvT0_PT3_T1_NS0_13GridEvenShareISL_EET2_T4_)
        /*04e8*/ 	.word	0x00000000


	//----- nvinfo : EIATTR_MIN_STACK_SIZE
	.align		4
.L_254:
        /*04ec*/ 	.byte	0x04, 0x12
        /*04ee*/ 	.short	(.L_256 - .L_255)
	.align		4
.L_255:
        /*04f0*/ 	.word	index@(_ZN3cub18CUB_300001_SM_10006detail6reduce28DeviceReduceSingleTileKernelINS2_10policy_hubIdy11add_functorIdEE10Policy1000EN6thrust24THRUST_300001_SM_1000_NS6detail15normal_iteratorINSA_10device_ptrIdEEEEPdyS6_dd14square_functorIdEEEvT0_T1_T2_T3_T4_T6_)
        /*04f4*/ 	.word	0x00000000


	//----- nvinfo : EIATTR_MIN_STACK_SIZE
	.align		4
.L_256:
        /*04f8*/ 	.byte	0x04, 0x12
        /*04fa*/ 	.short	(.L_258 - .L_257)
	.align		4
.L_257:
        /*04fc*/ 	.word	index@(_ZN3cub18CUB_300001_SM_10006detail6reduce28DeviceReduceSingleTileKernelINS2_10policy_hubIdj11add_functorIdEE10Policy1000EPdS9_iS6_ddN4cuda3std3__410__identityEEEvT0_T1_T2_T3_T4_T6_)
        /*0500*/ 	.word	0x00000000


	//----- nvinfo : EIATTR_MIN_STACK_SIZE
	.align		4
.L_258:
        /*0504*/ 	.byte	0x04, 0x12
        /*0506*/ 	.short	(.L_260 - .L_259)
	.align		4
.L_259:
        /*0508*/ 	.word	index@(_ZN3cub18CUB_300001_SM_10006detail6reduce18DeviceReduceKernelINS2_10policy_hubIdj11add_functorIdEE10Policy1000EN6thrust24THRUST_300001_SM_1000_NS6detail15normal_iteratorINSA_10device_ptrIdEEEEjS6_d14square_functorIdEEEvT0_PT3_T1_NS0_13GridEvenShareISL_EET2_T4_)
        /*050c*/ 	.word	0x00000000


	//----- nvinfo : EIATTR_MIN_STACK_SIZE
	.align		4
.L_260:
        /*0510*/ 	.byte	0x04, 0x12
        /*0512*/ 	.short	(.L_262 - .L_261)
	.align		4
.L_261:
        /*0514*/ 	.word	index@(_ZN3cub18CUB_300001_SM_10006detail6reduce28DeviceReduceSingleTileKernelINS2_10policy_hubIdj11add_functorIdEE10Policy1000EN6thrust24THRUST_300001_SM_1000_NS6detail15normal_iteratorINSA_10device_ptrIdEEEEPdjS6_dd14square_functorIdEEEvT0_T1_T2_T3_T4_T6_)
        /*0518*/ 	.word	0x00000000


	//----- nvinfo : EIATTR_MIN_STACK_SIZE
	.align		4
.L_262:
        /*051c*/ 	.byte	0x04, 0x12
        /*051e*/ 	.short	(.L_264 - .L_263)
	.align		4
.L_263:
        /*0520*/ 	.word	index@(_ZN3cub18CUB_300001_SM_10006detail6reduce28DeviceReduceSingleTileKernelINS2_10policy_hubIdy11max_functorIdEE10Policy1000EPdS9_iS6_ddN4cuda3std3__410__identityEEEvT0_T1_T2_T3_T4_T6_)
        /*0524*/ 	.word	0x00000000


	//----- nvinfo : EIATTR_MIN_STACK_SIZE
	.align		4
.L_264:
        /*0528*/ 	.byte	0x04, 0x12
        /*052a*/ 	.short	(.L_266 - .L_265)
	.align		4
.L_265:
        /*052c*/ 	.word	index@(_ZN3cub18CUB_300001_SM_10006detail6reduce18DeviceReduceKernelINS2_10policy_hubIdy11max_functorIdEE10Policy1000EN6thrust24THRUST_300001_SM_1000_NS6detail15normal_iteratorINSA_10device_ptrIdEEEEyS6_dN4cuda3std3__410__identityEEEvT0_PT3_T1_NS0_13GridEvenShareISN_EET2_T4_)
        /*0530*/ 	.word	0x00000000


	//----- nvinfo : EIATTR_MIN_STACK_SIZE
	.align		4
.L_266:
        /*0534*/ 	.byte	0x04, 0x12
        /*0536*/ 	.short	(.L_268 - .L_267)
	.align		4
.L_267:
        /*0538*/ 	.word	index@(_ZN3cub18CUB_300001_SM_10006detail6reduce28DeviceReduceSingleTileKernelINS2_10policy_hubIdy11max_functorIdEE10Policy1000EN6thrust24THRUST_300001_SM_1000_NS6detail15normal_iteratorINSA_10device_ptrIdEEEEPdyS6_ddN4cuda3std3__410__identityEEEvT0_T1_T2_T3_T4_T6_)
        /*053c*/ 	.word	0x00000000


	//----- nvinfo : EIATTR_MIN_STACK_SIZE
	.align		4
.L_268:
        /*0540*/ 	.byte	0x04, 0x12
        /*0542*/ 	.short	(.L_270 - .L_269)
	.align		4
.L_269:
        /*0544*/ 	.word	index@(_ZN3cub18CUB_300001_SM_10006detail6reduce28DeviceReduceSingleTileKernelINS2_10policy_hubIdj11max_functorIdEE10Policy1000EPdS9_iS6_ddN4cuda3std3__410__identityEEEvT0_T1_T2_T3_T4_T6_)
        /*0548*/ 	.word	0x00000000


	//----- nvinfo : EIATTR_MIN_STACK_SIZE
	.align		4
.L_270:
        /*054c*/ 	.byte	0x04, 0x12
        /*054e*/ 	.short	(.L_272 - .L_271)
	.align		4
.L_271:
        /*0550*/ 	.word	index@(_ZN3cub18CUB_300001_SM_10006detail6reduce18DeviceReduceKernelINS2_10policy_hubIdj11max_functorIdEE10Policy1000EN6thrust24THRUST_300001_SM_1000_NS6detail15normal_iteratorINSA_10device_ptrIdEEEEjS6_dN4cuda3std3__410__identityEEEvT0_PT3_T1_NS0_13GridEvenShareISN_EET2_T4_)
        /*0554*/ 	.word	0x00000000


	//----- nvinfo : EIATTR_MIN_STACK_SIZE
	.align		4
.L_272:
        /*0558*/ 	.byte	0x04, 0x12
        /*055a*/ 	.short	(.L_274 - .L_273)
	.align		4
.L_273:
        /*055c*/ 	.word	index@(_ZN3cub18CUB_300001_SM_10006detail6reduce28DeviceReduceSingleTileKernelINS2_10policy_hubIdj11max_functorIdEE10Policy1000EN6thrust24THRUST_300001_SM_1000_NS6detail15normal_iteratorINSA_10device_ptrIdEEEEPdjS6_ddN4cuda3std3__410__identityEEEvT0_T1_T2_T3_T4_T6_)
        /*0560*/ 	.word	0x00000000


	//----- nvinfo : EIATTR_MIN_STACK_SIZE
	.align		4
.L_274:
        /*0564*/ 	.byte	0x04, 0x12
        /*0566*/ 	.short	(.L_276 - .L_275)
	.align		4
.L_275:
        /*0568*/ 	.word	index@(_ZN3cub18CUB_300001_SM_10006detail6reduce28DeviceReduceSingleTileKernelINS2_10policy_hubImy11mul_functorImEE10Policy1000EPmS9_iS6_mmN4cuda3std3__410__identityEEEvT0_T1_T2_T3_T4_T6_)
        /*056c*/ 	.word	0x00000000


	//----- nvinfo : EIATTR_MIN_STACK_SIZE
	.align		4
.L_276:
        /*0570*/ 	.byte	0x04, 0x12
        /*0572*/ 	.short	(.L_278 - .L_277)
	.align		4
.L_277:
        /*0574*/ 	.word	index@(_ZN3cub18CUB_300001_SM_10006detail6reduce18DeviceReduceKernelINS2_10policy_hubImy11mul_functorImEE10Policy1000EN6thrust24THRUST_300001_SM_1000_NS6detail15normal_iteratorINSA_10device_ptrIjEEEEyS6_m11inc_functorIjEEEvT0_PT3_T1_NS0_13GridEvenShareISL_EET2_T4_)
        /*0578*/ 	.word	0x00000000


	//----- nvinfo : EIATTR_MIN_STACK_SIZE
	.align		4
.L_278:
        /*057c*/ 	.byte	0x04, 0x12
        /*057e*/ 	.short	(.L_280 - .L_279)
	.align		4
.L_279:
        /*0580*/ 	.word	index@(_ZN3cub18CUB_300001_SM_10006detail6reduce28DeviceReduceSingleTileKernelINS2_10policy_hubImy11mul_functorImEE10Policy1000EN6thrust24THRUST_300001_SM_1000_NS6detail15normal_iteratorINSA_10device_ptrIjEEEEPmyS6_mm11inc_functorIjEEEvT0_T1_T2_T3_T4_T6_)
        /*0584*/ 	.word	0x00000000


	//----- nvinfo : EIATTR_MIN_STACK_SIZE
	.align		4
.L_280:
        /*0588*/ 	.byte	0x04, 0x12
        /*058a*/ 	.short	(.L_282 - .L_281)
	.align		4
.L_281:
        /*058c*/ 	.word	index@(_ZN3cub18CUB_300001_SM_10006detail6reduce28DeviceReduceSingleTileKernelINS2_10policy_hubImj11mul_functorImEE10Policy1000EPmS9_iS6_mmN4cuda3std3__410__identityEEEvT0_T1_T2_T3_T4_T6_)
        /*0590*/ 	.word	0x00000000


	//----- nvinfo : EIATTR_MIN_STACK_SIZE
	.align		4
.L_282:
        /*0594*/ 	.byte	0x04, 0x12
        /*0596*/ 	.short	(.L_284 - .L_283)
	.align		4
.L_283:
        /*0598*/ 	.word	index@(_ZN3cub18CUB_300001_SM_10006detail6reduce18DeviceReduceKernelINS2_10policy_hubImj11mul_functorImEE10Policy1000EN6thrust24THRUST_300001_SM_1000_NS6detail15normal_iteratorINSA_10device_ptrIjEEEEjS6_m11inc_functorIjEEEvT0_PT3_T1_NS0_13GridEvenShareISL_EET2_T4_)
        /*059c*/ 	.word	0x00000000


	//----- nvinfo : EIATTR_MIN_STACK_SIZE
	.align		4
.L_284:
        /*05a0*/ 	.byte	0x04, 0x12
        /*05a2*/ 	.short	(.L_286 - .L_285)
	.align		4
.L_285:
        /*05a4*/ 	.word	index@(_ZN3cub18CUB_300001_SM_10006detail6reduce28DeviceReduceSingleTileKernelINS2_10policy_hubImj11mul_functorImEE10Policy1000EN6thrust24THRUST_300001_SM_1000_NS6detail15normal_iteratorINSA_10device_ptrIjEEEEPmjS6_mm11inc_functorIjEEEvT0_T1_T2_T3_T4_T6_)
        /*05a8*/ 	.word	0x00000000


	//----- nvinfo : EIATTR_MIN_STACK_SIZE
	.align		4
.L_286:
        /*05ac*/ 	.byte	0x04, 0x12
        /*05ae*/ 	.short	(.L_288 - .L_287)
	.align		4
.L_287:
        /*05b0*/ 	.word	index@(_ZN3cub18CUB_300001_SM_10006detail9transform16transform_kernelINS2_10policy_hubILb1EN4cuda3std3__45tupleIJN6thrust24THRUST_300001_SM_1000_NS6detail15normal_iteratorINSA_10device_ptrIdEEEESF_EEEE10policy1000El11sub_functorIdESF_JPdSL_EEEvT0_iT1_T2_DpNS2_10kernel_argIT3_EE)
        /*05b4*/ 	.word	0x00000000


	//----- nvinfo : EIATTR_MIN_STACK_SIZE
	.align		4
.L_288:
        /*05b8*/ 	.byte	0x04, 0x12
        /*05ba*/ 	.short	(.L_290 - .L_289)
	.align		4
.L_289:
        /*05bc*/ 	.word	index@(_ZN3cub18CUB_300001_SM_10006detail9transform16transform_kernelINS2_10policy_hubILb1EN4cuda3std3__45tupleIJN6thrust24THRUST_300001_SM_1000_NS6detail15normal_iteratorINSA_10device_ptrIdEEEESF_EEEE10policy1000Ei11sub_functorIdESF_JPdSL_EEEvT0_iT1_T2_DpNS2_10kernel_argIT3_EE)
        /*05c0*/ 	.word	0x00000000


	//----- nvinfo : EIATTR_MIN_STACK_SIZE
	.align		4
.L_290:
        /*05c4*/ 	.byte	0x04, 0x12
        /*05c6*/ 	.short	(.L_292 - .L_291)
	.align		4
.L_291:
        /*05c8*/ 	.word	index@(_ZN3cub18CUB_300001_SM_10006detail9transform16transform_kernelINS2_10policy_hubILb1EN4cuda3std3__45tupleIJN6thrust24THRUST_300001_SM_1000_NS6detail15normal_iteratorINSA_10device_ptrIdEEEEEEEE10policy1000El11abs_functorIdESF_JPdEEEvT0_iT1_T2_DpNS2_10kernel_argIT3_EE)
        /*05cc*/ 	.word	0x00000000


	//----- nvinfo : EIATTR_MIN_STACK_SIZE
	.align		4
.L_292:
        /*05d0*/ 	.byte	0x04, 0x12
        /*05d2*/ 	.short	(.L_294 - .L_293)
	.align		4
.L_293:
        /*05d4*/ 	.word	index@(_ZN3cub18CUB_300001_SM_10006detail9transform16transform_kernelINS2_10policy_hubILb1EN4cuda3std3__45tupleIJN6thrust24THRUST_300001_SM_1000_NS6detail15normal_iteratorINSA_10device_ptrIdEEEEEEEE10policy1000Ei11abs_functorIdESF_JPdEEEvT0_iT1_T2_DpNS2_10kernel_argIT3_EE)
        /*05d8*/ 	.word	0x00000000


	//----- nvinfo : EIATTR_MIN_STACK_SIZE
	.align		4
.L_294:
        /*05dc*/ 	.byte	0x04, 0x12
        /*05de*/ 	.short	(.L_296 - .L_295)
	.align		4
.L_295:
        /*05e0*/ 	.word	index@(_ZN3cub18CUB_300001_SM_10006detail9transform16transform_kernelINS2_10policy_hubILb1EN4cuda3std3__45tupleIJN6thrust24THRUST_300001_SM_1000_NS6detail15normal_iteratorINSA_10device_ptrIdEEEESF_EEEE10policy1000El12diff_functorIdESF_JPdSL_EEEvT0_iT1_T2_DpNS2_10kernel_argIT3_EE)
        /*05e4*/ 	.word	0x00000000


	//----- nvinfo : EIATTR_MIN_STACK_SIZE
	.align		4
.L_296:
        /*05e8*/ 	.byte	0x04, 0x12
        /*05ea*/ 	.short	(.L_298 - .L_297)
	.align		4
.L_297:
        /*05ec*/ 	.word	index@(_ZN3cub18CUB_300001_SM_10006detail9transform16transform_kernelINS2_10policy_hubILb1EN4cuda3std3__45tupleIJN6thrust24THRUST_300001_SM_1000_NS6detail15normal_iteratorINSA_10device_ptrIdEEEESF_EEEE10policy1000Ei12diff_functorIdESF_JPdSL_EEEvT0_iT1_T2_DpNS2_10kernel_argIT3_EE)
        /*05f0*/ 	.word	0x00000000


	//----- nvinfo : EIATTR_MIN_STACK_SIZE
	.align		4
.L_298:
        /*05f4*/ 	.byte	0x04, 0x12
        /*05f6*/ 	.short	(.L_300 - .L_299)
	.align		4
.L_299:
        /*05f8*/ 	.word	index@(_ZN3cub18CUB_300001_SM_10006detail8for_each13static_kernelINS2_12policy_hub_t12policy_500_tEmN6thrust24THRUST_300001_SM_1000_NS8cuda_cub20__uninitialized_fill7functorINS7_10device_ptrIbEEbEEEEvT0_T1_)
        /*05fc*/ 	.word	0x00000000


	//----- nvinfo : EIATTR_MIN_STACK_SIZE
	.align		4
.L_300:
        /*0600*/ 	.byte	0x04, 0x12
        /*0602*/ 	.short	(.L_302 - .L_301)
	.align		4
.L_301:
        /*0604*/ 	.word	index@(_ZN3cub18CUB_300001_SM_10006detail8for_each13static_kernelINS2_12policy_hub_t12policy_500_tEmN6thrust24THRUST_300001_SM_1000_NS8cuda_cub20__uninitialized_fill7functorINS7_10device_ptrIdEEdEEEEvT0_T1_)
        /*0608*/ 	.word	0x00000000


	//----- nvinfo : EIATTR_MIN_STACK_SIZE
	.align		4
.L_302:
        /*060c*/ 	.byte	0x04, 0x12
        /*060e*/ 	.short	(.L_304 - .L_303)
	.align		4
.L_303:
        /*0610*/ 	.word	index@(_ZN3cub18CUB_300001_SM_10006detail8for_each13static_kernelINS2_12policy_hub_t12policy_500_tEmN6thrust24THRUST_300001_SM_1000_NS8cuda_cub20__uninitialized_fill7functorINS7_10device_ptrIjEEjEEEEvT0_T1_)
        /*0614*/ 	.word	0x00000000


	//----- nvinfo : EIATTR_MIN_STACK_SIZE
	.align		4
.L_304:
        /*0618*/ 	.byte	0x04, 0x12
        /*061a*/ 	.short	(.L_306 - .L_305)
	.align		4
.L_305:
        /*061c*/ 	.word	index@(_ZN3cub18CUB_300001_SM_10006detail11EmptyKernelIvEEvv)
        /*0620*/ 	.word	0x00000000


	//----- nvinfo : EIATTR_MIN_STACK_SIZE
	.align		4
.L_306:
        /*0624*/ 	.byte	0x04, 0x12
        /*0626*/ 	.short	(.L_308 - .L_307)
	.align		4
.L_307:
        /*0628*/ 	.word	index@(_Z7kernel2PdS_S_S_PbS_S_ddij)
        /*062c*/ 	.word	0x00000010


	//----- nvinfo : EIATTR_MIN_STACK_SIZE
	.align		4
.L_308:
        /*0630*/ 	.byte	0x04, 0x12
        /*0632*/ 	.short	(.L_310 - .L_309)
	.align		4
.L_309:
        /*0634*/ 	.word	index@(_Z7kernel1PdS_S_S_Pbjddjj)
        /*0638*/ 	.word	0x00000010


	//----- nvinfo : EIATTR_MIN_STACK_SIZE
	.align		4
.L_310:
        /*063c*/ 	.byte	0x04, 0x12
        /*063e*/ 	.short	(.L_312 - .L_311)
	.align		4
.L_311:
        /*0640*/ 	.word	index@(_Z7kernel0PjPdS0_S0_PbS_S0_S0_mj)
        /*0644*/ 	.word	0x00000010
.L_312:


//--------------------- .nv.compat                --------------------------
	.section	.nv.compat,"",@"SHT_CUDA_COMPAT_INFO"
	.align	4
        /*0000*/ 	.byte	0x02, 0x09, 0x00, 0x00, 0x02, 0x02, 0x01, 0x00, 0x02, 0x05, 0x05, 0x00, 0x03, 0x07, 0x01, 0x01
        /*0010*/ 	.byte	0x02, 0x03, 0x00, 0x00, 0x02, 0x06, 0x01, 0x00, 0x04, 0x0b, 0x08, 0x00, 0x01, 0x00, 0x00, 0x00
        /*0020*/ 	.byte	0x00, 0x00, 0x00, 0x00


//--------------------- .nv.info._ZN3cub18CUB_300001_SM_10006detail6reduce28DeviceReduceSingleTileKernelINS2_10policy_hubIN4cuda3std3__45tupleIJblEEEyN6thrust24THRUST_300001_SM_1000_NS8cuda_cub9__find_if7functorIS9_EEE10Policy1000EPS9_SI_iSF_S9_S9_NS7_10__identityEEEvT0_T1_T2_T3_T4_T6_ --------------------------
	.section	.nv.info._ZN3cub18CUB_300001_SM_10006detail6reduce28DeviceReduceSingleTileKernelINS2_10policy_hubIN4cuda3std3__45tupleIJblEEEyN6thrust24THRUST_300001_SM_1000_NS8cuda_cub9__find_if7functorIS9_EEE10Policy1000EPS9_SI_iSF_S9_S9_NS7_10__identityEEEvT0_T1_T2_T3_T4_T6_,"",@"SHT_CUDA_INFO"
	.sectionflags	@""
	.align	4


	//----- nvinfo : EIATTR_CUDA_API_VERSION
	.align		4
        /*0000*/ 	.byte	0x04, 0x37
        /*0002*/ 	.short	(.L_314 - .L_313)
.L_313:
        /*0004*/ 	.word	0x00000082


	//----- nvinfo : EIATTR_KPARAM_INFO
	.align		4
.L_314:
        /*0008*/ 	.byte	0x04, 0x17
        /*000a*/ 	.short	(.L_316 - .L_315)
.L_315:
        /*000c*/ 	.word	0x00000000
        /*0010*/ 	.short	0x0005
        /*0012*/ 	.short	0x0028
        /*0014*/ 	.byte	0x00, 0xf0, 0x05, 0x00


	//----- nvinfo : EIATTR_KPARAM_INFO
	.align		4
.L_316:
        /*0018*/ 	.byte	0x04, 0x17
        /*001a*/ 	.short	(.L_318 - .L_317)
.L_317:
        /*001c*/ 	.word	0x00000000
        /*0020*/ 	.short	0x0004
        /*0022*/ 	.short	0x0018
        /*0024*/ 	.byte	0x00, 0xf0, 0x41, 0x00


	//----- nvinfo : EIATTR_KPARAM_INFO
	.align		4
.L_318:
        /*0028*/ 	.byte	0x04, 0x17
        /*002a*/ 	.short	(.L_320 - .L_319)
.L_319:
        /*002c*/ 	.word	0x00000000
        /*0030*/ 	.short	0x0003
        /*0032*/ 	.short	0x0014
        /*0034*/ 	.byte	0x00, 0xf0, 0x05, 0x00


	//----- nvinfo : EIATTR_KPARAM_INFO
	.align		4
.L_320:
        /*0038*/ 	.byte	0x04, 0x17
        /*003a*/ 	.short	(.L_322 - .L_321)
.L_321:
        /*003c*/ 	.word	0x00000000
        /*0040*/ 	.short	0x0002
        /*0042*/ 	.short	0x0010
        /*0044*/ 	.byte	0x00, 0xf0, 0x11, 0x00


	//----- nvinfo : EIATTR_KPARAM_INFO
	.align		4
.L_322:
        /*0048*/ 	.byte	0x04, 0x17
        /*004a*/ 	.short	(.L_324 - .L_323)
.L_323:
        /*004c*/ 	.word	0x00000000
        /*0050*/ 	.short	0x0001
        /*0052*/ 	.short	0x0008
        /*0054*/ 	.byte	0x00, 0xf5, 0x21, 0x00


	//----- nvinfo : EIATTR_KPARAM_INFO
	.align		4
.L_324:
        /*0058*/ 	.byte	0x04, 0x17
        /*005a*/ 	.short	(.L_326 - .L_325)
.L_325:
        /*005c*/ 	.word	0x00000000
        /*0060*/ 	.short	0x0000
        /*0062*/ 	.short	0x0000
        /*0064*/ 	.byte	0x00, 0xf5, 0x21, 0x00


	//----- nvinfo : EIATTR_SPARSE_MMA_MASK
	.align		4
.L_326:
        /*0068*/ 	.byte	0x03, 0x50
        /*006a*/ 	.short	0x0000


	//----- nvinfo : EIATTR_MAXREG_COUNT
	.align		4
        /*006c*/ 	.byte	0x03, 0x1b
        /*006e*/ 	.short	0x00ff


	//----- nvinfo : EIATTR_NUM_BARRIERS
	.align		4
        /*0070*/ 	.byte	0x02, 0x4c
        /*0072*/ 	.byte	0x01
	.zero		1


	//----- nvinfo : EIATTR_MERCURY_ISA_VERSION
	.align		4
        /*0074*/ 	.byte	0x03, 0x5f
        /*0076*/ 	.short	0x0101


	//----- nvinfo : EIATTR_COOP_GROUP_MASK_REGIDS
	.align		4
        /*0078*/ 	.byte	0x04, 0x29
        /*007a*/ 	.short	(.L_328 - .L_327)


	//   ....[0]....
.L_327:
        /*007c*/ 	.word	0xffffffff


	//   ....[1]....
        /*0080*/ 	.word	0xffffffff


	//   ....[2]....
        /*0084*/ 	.word	0xffffffff


	//   ....[3]....
        /*0088*/ 	.word	0xffffffff


	//   ....[4]....
        /*008c*/ 	.word	0xffffffff


	//   ....[5]....
        /*0090*/ 	.word	0xffffffff


	//   ....[6]....
        /*0094*/ 	.word	0xffffffff


	//   ....[7]....
        /*0098*/ 	.word	0xffffffff


	//   ....[8]....
        /*009c*/ 	.word	0xffffffff


	//   ....[9]....
        /*00a0*/ 	.word	0xffffffff


	//   ....[10]....
        /*00a4*/ 	.word	0xffffffff


	//   ....[11]....
        /*00a8*/ 	.word	0xffffffff


	//   ....[12]....
        /*00ac*/ 	.word	0xffffffff


	//   ....[13]....
        /*00b0*/ 	.word	0xffffffff


	//   ....[14]....
        /*00b4*/ 	.word	0xffffffff


	//   ....[15]....
        /*00b8*/ 	.word	0xffffffff


	//   ....[16]....
        /*00bc*/ 	.word	0xffffffff


	//   ....[17]....
        /*00c0*/ 	.word	0xffffffff


	//   ....[18]....
        /*00c4*/ 	.word	0xffffffff


	//   ....[19]....
        /*00c8*/ 	.word	0xffffffff


	//   ....[20]....
        /*00cc*/ 	.word	0xffffffff


	//   ....[21]....
        /*00d0*/ 	.word	0xffffffff


	//   ....[22]....
        /*00d4*/ 	.word	0xffffffff


	//   ....[23]....
        /*00d8*/ 	.word	0xffffffff


	//   ....[24]....
        /*00dc*/ 	.word	0xffffffff


	//   ....[25]....
        /*00e0*/ 	.word	0xffffffff


	//   ....[26]....
        /*00e4*/ 	.word	0xffffffff


	//   ....[27]....
        /*00e8*/ 	.word	0xffffffff


	//   ....[28]....
        /*00ec*/ 	.word	0xffffffff


	//   ....[29]....
        /*00f0*/ 	.word	0xffffffff


	//   ....[30]....
        /*00f4*/ 	.word	0xffffffff


	//   ....[31]....
        /*00f8*/ 	.word	0xffffffff


	//   ....[32]....
        /*00fc*/ 	.word	0xffffffff


	//   ....[33]....
        /*0100*/ 	.word	0xffffffff


	//   ....[34]....
        /*0104*/ 	.word	0xffffffff


	//   ....[35]....
        /*0108*/ 	.word	0xffffffff


	//   ....[36]....
        /*010c*/ 	.word	0xffffffff


	//   ....[37]....
        /*0110*/ 	.word	0xffffffff


	//   ....[38]....
        /*0114*/ 	.word	0xffffffff


	//   ....[39]....
        /*0118*/ 	.word	0xffffffff


	//   ....[40]....
        /*011c*/ 	.word	0xffffffff


	//   ....[41]....
        /*0120*/ 	.word	0xffffffff


	//   ....[42]....
        /*0124*/ 	.word	0xffffffff


	//   ....[43]....
        /*0128*/ 	.word	0xffffffff


	//   ....[44]....
        /*012c*/ 	.word	0xffffffff


	//----- nvinfo : EIATTR_COOP_GROUP_INSTR_OFFSETS
	.align		4
.L_328:
        /*0130*/ 	.byte	0x04, 0x28
        /*0132*/ 	.short	(.L_330 - .L_329)


	//   ....[0]....
.L_329:
        /*0134*/ 	.word	0x000007d0


	//   ....[1]....
        /*0138*/ 	.word	0x000007e0


	//   ....[2]....
        /*013c*/ 	.word	0x000007f0


	//   ....[3]....
        /*0140*/ 	.word	0x00000940


	//   ....[4]....
        /*0144*/ 	.word	0x00000970


	//   ....[5]....
        /*0148*/ 	.word	0x000009a0


	//   ....[6]....
        /*014c*/ 	.word	0x00000ac0


	//   ....[7]....
        /*0150*/ 	.word	0x00000ae0


	//   ....[8]....
        /*0154*/ 	.word	0x00000af0


	//   ....[9]....
        /*0158*/ 	.word	0x00000c10


	//   ....[10]....
        /*015c*/ 	.word	0x00000c30


	//   ....[11]....
        /*0160*/ 	.word	0x00000c40


	//   ....[12]....
        /*0164*/ 	.word	0x00000d60


	//   ....[13]....
        /*0168*/ 	.word	0x00000d80


	//   ....[14]....
        /*016c*/ 	.word	0x00000d90


	//   ....[15]....
        /*0170*/ 	.word	0x00001520


	//   ....[16]....
        /*0174*/ 	.word	0x000015b0


	//   ....[17]....
        /*0178*/ 	.word	0x000015e0


	//   ....[18]....
        /*017c*/ 	.word	0x00001700


	//   ....[19]....
        /*0180*/ 	.word	0x00001730


	//   ....[20]....
        /*0184*/ 	.word	0x00001740


	//   ....[21]....
        /*0188*/ 	.word	0x00001860


	//   ....[22]....
        /*018c*/ 	.word	0x00001880


	//   ....[23]....
        /*0190*/ 	.word	0x00001890


	//   ....[24]....
        /*0194*/ 	.word	0x000019b0


	//   ....[25]....
        /*0198*/ 	.word	0x000019d0


	//   ....[26]....
        /*019c*/ 	.word	0x000019e0


	//   ....[27]....
        /*01a0*/ 	.word	0x00001b00


	//   ....[28]....
        /*01a4*/ 	.word	0x00001b20


	//   ....[29]....
        /*01a8*/ 	.word	0x00001b30


	//   ....[30]....
        /*01ac*/ 	.word	0x000031b0


	//   ....[31]....
        /*01b0*/ 	.word	0x000031c0


	//   ....[32]....
        /*01b4*/ 	.word	0x000031d0


	//   ....[33]....
        /*01b8*/ 	.word	0x00003320


	//   ....[34]....
        /*01bc*/ 	.word	0x00003350


	//   ....[35]....
        /*01c0*/ 	.word	0x00003380


	//   ....[36]....
        /*01c4*/ 	.word	0x000034a0


	//   ....[37]....
        /*01c8*/ 	.word	0x000034c0


	//   ....[38]....
        /*01cc*/ 	.word	0x000034d0


	//   ....[39]....
        /*01d0*/ 	.word	0x000035f0


	//   ....[40]....
        /*01d4*/ 	.word	0x00003610


	//   ....[41]....
        /*01d8*/ 	.word	0x00003620


	//   ....[42]....
        /*01dc*/ 	.word	0x00003740


	//   ....[43]....
        /*01e0*/ 	.word	0x00003760


	//   ....[44]....
        /*01e4*/ 	.word	0x00003770


	//----- nvinfo : EIATTR_VRC_CTA_INIT_COUNT
	.align		4
.L_330:
        /*01e8*/ 	.byte	0x02, 0x4a
	.zero		1
	.zero		1


	//----- nvinfo : EIATTR_EXIT_INSTR_OFFSETS
	.align		4
        /*01ec*/ 	.byte	0x04, 0x1c
        /*01ee*/ 	.short	(.L_332 - .L_331)


	//   ....[0]....
.L_331:
        /*01f0*/ 	.word	0x00000080


	//   ....[1]....
        /*01f4*/ 	.word	0x000000d0


	//   ....[2]....
        /*01f8*/ 	.word	0x00003e80


	//   ....[3]....
        /*01fc*/ 	.word	0x00003f70


	//----- nvinfo : EIATTR_MAX_THREADS
	.align		4
.L_332:
        /*0200*/ 	.byte	0x04, 0x05
        /*0202*/ 	.short	(.L_334 - .L_333)
.L_333:
        /*0204*/ 	.word	0x00000100
        /*0208*/ 	.word	0x00000001
        /*020c*/ 	.word	0x00000001


	//----- nvinfo : EIATTR_CRS_STACK_SIZE
	.align		4
.L_334:
        /*0210*/ 	.byte	0x04, 0x1e
        /*0212*/ 	.short	(.L_336 - .L_335)
.L_335:
        /*0214*/ 	.word	0x00000000


	//----- nvinfo : EIATTR_CBANK_PARAM_SIZE
	.align		4
.L_336:
        /*0218*/ 	.byte	0x03, 0x19
        /*021a*/ 	.short	0x0029


	//----- nvinfo : EIATTR_PARAM_CBANK
	.align		4
        /*021c*/ 	.byte	0x04, 0x0a
        /*021e*/ 	.short	(.L_338 - .L_337)
	.align		4
.L_337:
        /*0220*/ 	.word	index@(.nv.constant0._ZN3cub18CUB_300001_SM_10006detail6reduce28DeviceReduceSingleTileKernelINS2_10policy_hubIN4cuda3std3__45tupleIJblEEEyN6thrust24THRUST_300001_SM_1000_NS8cuda_cub9__find_if7functorIS9_EEE10Policy1000EPS9_SI_iSF_S9_S9_NS7_10__identityEEEvT0_T1_T2_T3_T4_T6_)
        /*0224*/ 	.short	0x0380
        /*0226*/ 	.short	0x0029


	//----- nvinfo : EIATTR_SW_WAR
	.align		4
.L_338:
        /*0228*/ 	.byte	0x04, 0x36
        /*022a*/ 	.short	(.L_340 - .L_339)
.L_339:
        /*022c*/ 	.word	0x00000008
.L_340:


//--------------------- .nv.info._ZN3cub18CUB_300001_SM_10006detail6reduce18DeviceReduceKernelINS2_10policy_hubIN4cuda3std3__45tupleIJblEEEyN6thrust24THRUST_300001_SM_1000_NS8cuda_cub9__find_if7functorIS9_EEE10Policy1000ENSB_12zip_iteratorINS8_IJNSD_26transform_input_iterator_tIbNSB_6detail15normal_iteratorINSB_10device_ptrIbEEEENSK_10functional5actorINSP_9compositeIJNSP_16operator_adaptorINS7_8equal_toIvEEEENSQ_INSP_8argumentILj0EEEEENSQ_INSP_5valueIbEEEEEEEEEEENSB_17counting_iteratorIlNSB_11use_defaultES16_S16_EEEEEEEySF_S9_NS7_10__identityEEEvT0_PT3_T1_NS0_13GridEvenShareIS1E_EET2_T4_ --------------------------
	.section	.nv.info._ZN3cub18CUB_300001_SM_10006detail6reduce18DeviceReduceKernelINS2_10policy_hubIN4cuda3std3__45tupleIJblEEEyN6thrust24THRUST_300001_SM_1000_NS8cuda_cub9__find_if7functorIS9_EEE10Policy1000ENSB_12zip_iteratorINS8_IJNSD_26transform_input_iterator_tIbNSB_6detail15normal_iteratorINSB_10device_ptrIbEEEENSK_10functional5actorINSP_9compositeIJNSP_16operator_adaptorINS7_8equal_toIvEEEENSQ_INSP_8argumentILj0EEEEENSQ_INSP_5valueIbEEEEEEEEEEENSB_17counting_iteratorIlNSB_11use_defaultES16_S16_EEEEEEEySF_S9_NS7_10__identityEEEvT0_PT3_T1_NS0_13GridEvenShareIS1E_EET2_T4_,"",@"SHT_CUDA_INFO"
	.sectionflags	@""
	.align	4


	//----- nvinfo : EIATTR_CUDA_API_VERSION
	.align		4
        /*0000*/ 	.byte	0x04, 0x37
        /*0002*/ 	.short	(.L_342 - .L_341)
.L_341:
        /*0004*/ 	.word	0x00000082


	//----- nvinfo : EIATTR_KPARAM_INFO
	.align		4
.L_342:
        /*0008*/ 	.byte	0x04, 0x17
        /*000a*/ 	.short	(.L_344 - .L_343)
.L_343:
        /*000c*/ 	.word	0x00000000
        /*0010*/ 	.short	0x0005
        /*0012*/ 	.short	0x0071
        /*0014*/ 	.byte	0x00, 0xf0, 0x05, 0x00


	//----- nvinfo : EIATTR_KPARAM_INFO
	.align		4
.L_344:
        /*0018*/ 	.byte	0x04, 0x17
        /*001a*/ 	.short	(.L_346 - .L_345)
.L_345:
        /*001c*/ 	.word	0x00000000
        /*0020*/ 	.short	0x0004
        /*0022*/ 	.short	0x0070
        /*0024*/ 	.byte	0x00, 0xf0, 0x05, 0x00


	//----- nvinfo : EIATTR_KPARAM_INFO
	.align		4
.L_346:
        /*0028*/ 	.byte	0x04, 0x17
        /*002a*/ 	.short	(.L_348 - .L_347)
.L_347:
        /*002c*/ 	.word	0x00000000
        /*0030*/ 	.short	0x0003
        /*0032*/ 	.short	0x0028
        /*0034*/ 	.byte	0x00, 0xf0, 0x21, 0x01


	//----- nvinfo : EIATTR_KPARAM_INFO
	.align		4
.L_348:
        /*0038*/ 	.byte	0x04, 0x17
        /*003a*/ 	.short	(.L_350 - .L_349)
.L_349:
        /*003c*/ 	.word	0x00000000
        /*0040*/ 	.short	0x0002
        /*0042*/ 	.short	0x0020
        /*0044*/ 	.byte	0x00, 0xf0, 0x21, 0x00


	//----- nvinfo : EIATTR_KPARAM_INFO
	.align		4
.L_350:
        /*0048*/ 	.byte	0x04, 0x17
        /*004a*/ 	.short	(.L_352 - .L_351)
.L_351:
        /*004c*/ 	.word	0x00000000
        /*0050*/ 	.short	0x0001
        /*0052*/ 	.short	0x0018
        /*0054*/ 	.byte	0x00, 0xf5, 0x21, 0x00


	//----- nvinfo : EIATTR_KPARAM_INFO
	.align		4
.L_352:
        /*0058*/ 	.byte	0x04, 0x17
        /*005a*/ 	.short	(.L_354 - .L_353)
.L_353:
        /*005c*/ 	.word	0x00000000
        /*0060*/ 	.short	0x0000
        /*0062*/ 	.short	0x0000
        /*0064*/ 	.byte	0x00, 0xf0, 0x61, 0x00


	//----- nvinfo : EIATTR_SPARSE_MMA_MASK
	.align		4
.L_354:
        /*0068*/ 	.byte	0x03, 0x50
        /*006a*/ 	.short	0x0000


	//----- nvinfo : EIATTR_MAXREG_COUNT
	.align		4
        /*006c*/ 	.byte	0x03, 0x1b
        /*006e*/ 	.short	0x00ff


	//----- nvinfo : EIATTR_NUM_BARRIERS
	.align		4
        /*0070*/ 	.byte	0x02, 0x4c
        /*0072*/ 	.byte	0x01
	.zero		1


	//----- nvinfo : EIATTR_MERCURY_ISA_VERSION
	.align		4
        /*0074*/ 	.byte	0x03, 0x5f
        /*0076*/ 	.short	0x0101


	//----- nvinfo : EIATTR_COOP_GROUP_MASK_REGIDS
	.align		4
        /*0078*/ 	.byte	0x04, 0x29
        /*007a*/ 	.short	(.L_356 - .L_355)


	//   ....[0]....
.L_355:
        /*007c*/ 	.word	0xffffffff


	//   ....[1]....
        /*0080*/ 	.word	0xffffffff


	//   ....[2]....
        /*0084*/ 	.word	0xffffffff


	//   ....[3]....
        /*0088*/ 	.word	0xffffffff


	//   ....[4]....
        /*008c*/ 	.word	0xffffffff


	//   ....[5]....
        /*0090*/ 	.word	0xffffffff


	//   ....[6]....
        /*0094*/ 	.word	0xffffffff


	//   ....[7]....
        /*0098*/ 	.word	0xffffffff


	//   ....[8]....
        /*009c*/ 	.word	0xffffffff


	//   ....[9]....
        /*00a0*/ 	.word	0xffffffff


	//   ....[10]....
        /*00a4*/ 	.word	0xffffffff


	//   ....[11]....
        /*00a8*/ 	.word	0xffffffff


	//   ....[12]....
        /*00ac*/ 	.word	0xffffffff


	//   ....[13]....
        /*00b0*/ 	.word	0xffffffff


	//   ....[14]....
        /*00b4*/ 	.word	0xffffffff


	//   ....[15]....
        /*00b8*/ 	.word	0xffffffff


	//   ....[16]....
        /*00bc*/ 	.word	0xffffffff


	//   ....[17]....
        /*00c0*/ 	.word	0xffffffff


	//   ....[18]....
        /*00c4*/ 	.word	0xffffffff


	//   ....[19]....
        /*00c8*/ 	.word	0xffffffff


	//   ....[20]....
        /*00cc*/ 	.word	0xffffffff


	//   ....[21]....
        /*00d0*/ 	.word	0xffffffff


	//   ....[22]....
        /*00d4*/ 	.word	0xffffffff


	//   ....[23]....
        /*00d8*/ 	.word	0xffffffff


	//   ....[24]....
        /*00dc*/ 	.word	0xffffffff


	//   ....[25]....
        /*00e0*/ 	.word	0xffffffff


	//   ....[26]....
        /*00e4*/ 	.word	0xffffffff


	//   ....[27]....
        /*00e8*/ 	.word	0xffffffff


	//   ....[28]....
        /*00ec*/ 	.word	0xffffffff


	//   ....[29]....
        /*00f0*/ 	.word	0xffffffff


	//   ....[30]....
        /*00f4*/ 	.word	0xffffffff


	//   ....[31]....
        /*00f8*/ 	.word	0xffffffff


	//   ....[32]....
        /*00fc*/ 	.word	0xffffffff


	//   ....[33]....
        /*0100*/ 	.word	0xffffffff


	//   ....[34]....
        /*0104*/ 	.word	0xffffffff


	//   ....[35]....
        /*0108*/ 	.word	0xffffffff


	//   ....[36]....
        /*010c*/ 	.word	0xffffffff


	//   ....[37]....
        /*0110*/ 	.word	0xffffffff


	//   ....[38]....
        /*0114*/ 	.word	0xffffffff


	//   ....[39]....
        /*0118*/ 	.word	0xffffffff


	//   ....[40]....
        /*011c*/ 	.word	0xffffffff


	//   ....[41]....
        /*0120*/ 	.word	0xffffffff


	//   ....[42]....
        /*0124*/ 	.word	0xffffffff


	//   ....[43]....
        /*0128*/ 	.word	0xffffffff


	//   ....[44]....
        /*012c*/ 	.word	0xffffffff


	//----- nvinfo : EIATTR_COOP_GROUP_INSTR_OFFSETS
	.align		4
.L_356:
        /*0130*/ 	.byte	0x04, 0x28
        /*0132*/ 	.short	(.L_358 - .L_357)


	//   ....[0]....
.L_357:
        /*0134*/ 	.word	0x00001580


	//   ....[1]....
        /*0138*/ 	.word	0x00001590


	//   ....[2]....
        /*013c*/ 	.word	0x000015a0


	//   ....[3]....
        /*0140*/ 	.word	0x000016f0


	//   ....[4]....
        /*0144*/ 	.word	0x00001720


	//   ....[5]....
        /*0148*/ 	.word	0x00001750


	//   ....[6]....
        /*014c*/ 	.word	0x00001870


	//   ....[7]....
        /*0150*/ 	.word	0x00001890


	//   ....[8]....
        /*0154*/ 	.word	0x000018a0


	//   ....[9]....
        /*0158*/ 	.word	0x000019c0


	//   ....[10]....
        /*015c*/ 	.word	0x000019e0


	//   ....[11]....
        /*0160*/ 	.word	0x000019f0


	//   ....[12]....
        /*0164*/ 	.word	0x00001b10


	//   ....[13]....
        /*0168*/ 	.word	0x00001b30


	//   ....[14]....
        /*016c*/ 	.word	0x00001b40


	//   ....[15]....
        /*0170*/ 	.word	0x000022e0


	//   ....[16]....
        /*0174*/ 	.word	0x00002370


	//   ....[17]....
        /*0178*/ 	.word	0x000023a0


	//   ....[18]....
        /*017c*/ 	.word	0x000024c0


	//   ....[19]....
        /*0180*/ 	.word	0x000024f0


	//   ....[20]....
        /*0184*/ 	.word	0x00002500


	//   ....[21]....
        /*0188*/ 	.word	0x00002620


	//   ....[22]....
        /*018c*/ 	.word	0x00002640


	//   ....[23]....
        /*0190*/ 	.word	0x00002650


	//   ....[24]....
        /*0194*/ 	.word	0x00002770


	//   ....[25]....
        /*0198*/ 	.word	0x00002790


	//   ....[26]....
        /*019c*/ 	.word	0x000027a0


	//   ....[27]....
        /*01a0*/ 	.word	0x000028c0


	//   ....[28]....
        /*01a4*/ 	.word	0x000028e0


	//   ....[29]....
        /*01a8*/ 	.word	0x000028f0


	//   ....[30]....
        /*01ac*/ 	.word	0x00004c30


	//   ....[31]....
        /*01b0*/ 	.word	0x00004c40


	//   ....[32]....
        /*01b4*/ 	.word	0x00004c50


	//   ....[33]....
        /*01b8*/ 	.word	0x00004da0


	//   ....[34]....
        /*01bc*/ 	.word	0x00004dd0


	//   ....[35]....
        /*01c0*/ 	.word	0x00004e00


	//   ....[36]....
        /*01c4*/ 	.word	0x00004f20


	//   ....[37]....
        /*01c8*/ 	.word	0x00004f40


	//   ....[38]....
        /*01cc*/ 	.word	0x00004f50


	//   ....[39]....
        /*01d0*/ 	.word	0x00005070


	//   ....[40]....
        /*01d4*/ 	.word	0x00005090


	//   ....[41]....
        /*01d8*/ 	.word	0x000050a0


	//   ....[42]....
        /*01dc*/ 	.word	0x000051c0


	//   ....[43]....
        /*01e0*/ 	.word	0x000051e0


	//   ....[44]....
        /*01e4*/ 	.word	0x000051f0


	//----- nvinfo : EIATTR_VRC_CTA_INIT_COUNT
	.align		4
.L_358:
        /*01e8*/ 	.byte	0x02, 0x4a
	.zero		1
	.zero		1


	//----- nvinfo : EIATTR_EXIT_INSTR_OFFSETS
	.align		4
        /*01ec*/ 	.byte	0x04, 0x1c
        /*01ee*/ 	.short	(.L_360 - .L_359)


	//   ....[0]....
.L_359:
        /*01f0*/ 	.word	0x00005910


	//   ....[1]....
        /*01f4*/ 	.word	0x00005970


	//----- nvinfo : EIATTR_MAX_THREADS
	.align		4
.L_360:
        /*01f8*/ 	.byte	0x04, 0x05
        /*01fa*/ 	.short	(.L_362 - .L_361)
.L_361:
        /*01fc*/ 	.word	0x00000100
        /*0200*/ 	.word	0x00000001
        /*0204*/ 	.word	0x00000001


	//----- nvinfo : EIATTR_CRS_STACK_SIZE
	.align		4
.L_362:
        /*0208*/ 	.byte	0x04, 0x1e
        /*020a*/ 	.short	(.L_364 - .L_363)
.L_363:
        /*020c*/ 	.word	0x00000000


	//----- nvinfo : EIATTR_CBANK_PARAM_SIZE
	.align		4
.L_364:
        /*0210*/ 	.byte	0x03, 0x19
        /*0212*/ 	.short	0x0072


	//----- nvinfo : EIATTR_PARAM_CBANK
	.align		4
        /*0214*/ 	.byte	0x04, 0x0a
        /*0216*/ 	.short	(.L_366 - .L_365)
	.align		4
.L_365:
        /*0218*/ 	.word	index@(.nv.constant0._ZN3cub18CUB_300001_SM_10006detail6reduce18DeviceReduceKernelINS2_10policy_hubIN4cuda3std3__45tupleIJblEEEyN6thrust24THRUST_300001_SM_1000_NS8cuda_cub9__find_if7functorIS9_EEE10Policy1000ENSB_12zip_iteratorINS8_IJNSD_26transform_input_iterator_tIbNSB_6detail15normal_iteratorINSB_10device_ptrIbEEEENSK_10functional5actorINSP_9compositeIJNSP_16operator_adaptorINS7_8equal_toIvEEEENSQ_INSP_8argumentILj0EEEEENSQ_INSP_5valueIbEEEEEEEEEEENSB_17counting_iteratorIlNSB_11use_defaultES16_S16_EEEEEEEySF_S9_NS7_10__identityEEEvT0_PT3_T1_NS0_13GridEvenShareIS1E_EET2_T4_)
        /*021c*/ 	.short	0x0380
        /*021e*/ 	.short	0x0072


	//----- nvinfo : EIATTR_SW_WAR
	.align		4
.L_366:
        /*0220*/ 	.byte	0x04, 0x36
        /*0222*/ 	.short	(.L_368 - .L_367)
.L_367:
        /*0224*/ 	.word	0x00000008
.L_368:


//--------------------- .nv.info._ZN3cub18CUB_300001_SM_10006detail6reduce28DeviceReduceSingleTileKernelINS2_10policy_hubIN4cuda3std3__45tupleIJblEEEyN6thrust24THRUST_300001_SM_1000_NS8cuda_cub9__find_if7functorIS9_EEE10Policy1000ENSB_12zip_iteratorINS8_IJNSD_26transform_input_iterator_tIbNSB_6detail15normal_iteratorINSB_10device_ptrIbEEEENSK_10functional5actorINSP_9compositeIJNSP_16operator_adaptorINS7_8equal_toIvEEEENSQ_INSP_8argumentILj0EEEEENSQ_INSP_5valueIbEEEEEEEEEEENSB_17counting_iteratorIlNSB_11use_defaultES16_S16_EEEEEEEPS9_ySF_S9_S9_NS7_10__identityEEEvT0_T1_T2_T3_T4_T6_ --------------------------
	.section	.nv.info._ZN3cub18CUB_300001_SM_10006detail6reduce28DeviceReduceSingleTileKernelINS2_10policy_hubIN4cuda3std3__45tupleIJblEEEyN6thrust24THRUST_300001_SM_1000_NS8cuda_cub9__find_if7functorIS9_EEE10Policy1000ENSB_12zip_iteratorINS8_IJNSD_26transform_input_iterator_tIbNSB_6detail15normal_iteratorINSB_10device_ptrIbEEEENSK_10functional5actorINSP_9compositeIJNSP_16operator_adaptorINS7_8equal_toIvEEEENSQ_INSP_8argumentILj0EEEEENSQ_INSP_5valueIbEEEEEEEEEEENSB_17counting_iteratorIlNSB_11use_defaultES16_S16_EEEEEEEPS9_ySF_S9_S9_NS7_10__identityEEEvT0_T1_T2_T3_T4_T6_,"",@"SHT_CUDA_INFO"
	.sectionflags	@""
	.align	4


	//----- nvinfo : EIATTR_CUDA_API_VERSION
	.align		4
        /*0000*/ 	.byte	0x04, 0x37
        /*0002*/ 	.short	(.L_370 - .L_369)
.L_369:
        /*0004*/ 	.word	0x00000082


	//----- nvinfo : EIATTR_KPARAM_INFO
	.align		4
.L_370:
        /*0008*/ 	.byte	0x04, 0x17
        /*000a*/ 	.short	(.L_372 - .L_371)
.L_371:
        /*000c*/ 	.word	0x00000000
        /*0010*/ 	.short	0x0005
        /*0012*/ 	.short	0x0040
        /*0014*/ 	.byte	0x00, 0xf0, 0x05, 0x00


	//----- nvinfo : EIATTR_KPARAM_INFO
	.align		4
.L_372:
        /*0018*/ 	.byte	0x04, 0x17
        /*001a*/ 	.short	(.L_374 - .L_373)
.L_373:
        /*001c*/ 	.word	0x00000000
        /*0020*/ 	.short	0x0004
        /*0022*/ 	.short	0x0030
        /*0024*/ 	.byte	0x00, 0xf0, 0x41, 0x00


	//----- nvinfo : EIATTR_KPARAM_INFO
	.align		4
.L_374:
        /*0028*/ 	.byte	0x04, 0x17
        /*002a*/ 	.short	(.L_376 - .L_375)
.L_375:
        /*002c*/ 	.word	0x00000000
        /*0030*/ 	.short	0x0003
        /*0032*/ 	.short	0x0028
        /*0034*/ 	.byte	0x00, 0xf0, 0x05, 0x00


	//----- nvinfo : EIATTR_KPARAM_INFO
	.align		4
.L_376:
        /*0038*/ 	.byte	0x04, 0x17
        /*003a*/ 	.short	(.L_378 - .L_377)
.L_377:
        /*003c*/ 	.word	0x00000000
        /*0040*/ 	.short	0x0002
        /*0042*/ 	.short	0x0020
        /*0044*/ 	.byte	0x00, 0xf0, 0x21, 0x00


	//----- nvinfo : EIATTR_KPARAM_INFO
	.align		4
.L_378:
        /*0048*/ 	.byte	0x04, 0x17
        /*004a*/ 	.short	(.L_380 - .L_379)
.L_379:
        /*004c*/ 	.word	0x00000000
        /*0050*/ 	.short	0x0001
        /*0052*/ 	.short	0x0018
        /*0054*/ 	.byte	0x00, 0xf5, 0x21, 0x00


	//----- nvinfo : EIATTR_KPARAM_INFO
	.align		4
.L_380:
        /*0058*/ 	.byte	0x04, 0x17
        /*005a*/ 	.short	(.L_382 - .L_381)
.L_381:
        /*005c*/ 	.word	0x00000000
        /*0060*/ 	.short	0x0000
        /*0062*/ 	.short	0x0000
        /*0064*/ 	.byte	0x00, 0xf0, 0x61, 0x00


	//----- nvinfo : EIATTR_SPARSE_MMA_MASK
	.align		4
.L_382:
        /*0068*/ 	.byte	0x03, 0x50
        /*006a*/ 	.short	0x0000


	//----- nvinfo : EIATTR_MAXREG_COUNT
	.align		4
        /*006c*/ 	.byte	0x03, 0x1b
        /*006e*/ 	.short	0x00ff


	//----- nvinfo : EIATTR_NUM_BARRIERS
	.align		4
        /*0070*/ 	.byte	0x02, 0x4c
        /*0072*/ 	.byte	0x01
	.zero		1


	//----- nvinfo : EIATTR_MERCURY_ISA_VERSION
	.align		4
        /*0074*/ 	.byte	0x03, 0x5f
        /*0076*/ 	.short	0x0101


	//----- nvinfo : EIATTR_COOP_GROUP_MASK_REGIDS
	.align		4
        /*0078*/ 	.byte	0x04, 0x29
        /*007a*/ 	.short	(.L_384 - .L_383)


	//   ....[0]....
.L_383:
        /*007c*/ 	.word	0xffffffff


	//   ....[1]....
        /*0080*/ 	.word	0xffffffff


	//   ....[2]....
        /*0084*/ 	.word	0xffffffff


	//   ....[3]....
        /*0088*/ 	.word	0xffffffff


	//   ....[4]....
        /*008c*/ 	.word	0xffffffff


	//   ....[5]....
        /*0090*/ 	.word	0xffffffff


	//   ....[6]....
        /*0094*/ 	.word	0xffffffff


	//   ....[7]....
        /*0098*/ 	.word	0xffffffff


	//   ....[8]....
        /*009c*/ 	.word	0xffffffff


	//   ....[9]....
        /*00a0*/ 	.word	0xffffffff


	//   ....[10]....
        /*00a4*/ 	.word	0xffffffff


	//   ....[11]....
        /*00a8*/ 	.word	0xffffffff


	//   ....[12]....
        /*00ac*/ 	.word	0xffffffff


	//   ....[13]....
        /*00b0*/ 	.word	0xffffffff


	//   ....[14]....
        /*00b4*/ 	.word	0xffffffff


	//   ....[15]....
        /*00b8*/ 	.word	0xffffffff


	//   ....[16]....
        /*00bc*/ 	.word	0xffffffff


	//   ....[17]....
        /*00c0*/ 	.word	0xffffffff


	//   ....[18]....
        /*00c4*/ 	.word	0xffffffff


	//   ....[19]....
        /*00c8*/ 	.word	0xffffffff


	//   ....[20]....
        /*00cc*/ 	.word	0xffffffff


	//   ....[21]....
        /*00d0*/ 	.word	0xffffffff


	//   ....[22]....
        /*00d4*/ 	.word	0xffffffff


	//   ....[23]....
        /*00d8*/ 	.word	0xffffffff


	//   ....[24]....
        /*00dc*/ 	.word	0xffffffff


	//   ....[25]....
        /*00e0*/ 	.word	0xffffffff


	//   ....[26]....
        /*00e4*/ 	.word	0xffffffff


	//   ....[27]....
        /*00e8*/ 	.word	0xffffffff


	//   ....[28]....
        /*00ec*/ 	.word	0xffffffff


	//   ....[29]....
        /*00f0*/ 	.word	0xffffffff


	//   ....[30]....
        /*00f4*/ 	.word	0xffffffff


	//   ....[31]....
        /*00f8*/ 	.word	0xffffffff


	//   ....[32]....
        /*00fc*/ 	.word	0xffffffff


	//   ....[33]....
        /*0100*/ 	.word	0xffffffff


	//   ....[34]....
        /*0104*/ 	.word	0xffffffff


	//   ....[35]....
        /*0108*/ 	.word	0xffffffff


	//   ....[36]....
        /*010c*/ 	.word	0xffffffff


	//   ....[37]....
        /*0110*/ 	.word	0xffffffff


	//   ....[38]....
        /*0114*/ 	.word	0xffffffff


	//   ....[39]....
        /*0118*/ 	.word	0xffffffff


	//   ....[40]....
        /*011c*/ 	.word	0xffffffff


	//   ....[41]....
        /*0120*/ 	.word	0xffffffff


	//   ....[42]....
        /*0124*/ 	.word	0xffffffff


	//   ....[43]....
        /*0128*/ 	.word	0xffffffff


	//   ....[44]....
        /*012c*/ 	.word	0xffffffff


	//----- nvinfo : EIATTR_COOP_GROUP_INSTR_OFFSETS
	.align		4
.L_384:
        /*0130*/ 	.byte	0x04, 0x28
        /*0132*/ 	.short	(.L_386 - .L_385)


	//   ....[0]....
.L_385:
        /*0134*/ 	.word	0x000013c0


	//   ....[1]....
        /*0138*/ 	.word	0x000013d0


	//   ....[2]....
        /*013c*/ 	.word	0x000013e0


	//   ....[3]....
        /*0140*/ 	.word	0x00001530


	//   ....[4]....
        /*0144*/ 	.word	0x00001560


	//   ....[5]....
        /*0148*/ 	.word	0x00001590


	//   ....[6]....
        /*014c*/ 	.word	0x000016b0


	//   ....[7]....
        /*0150*/ 	.word	0x000016d0


	//   ....[8]....
        /*0154*/ 	.word	0x000016e0


	//   ....[9]....
        /*0158*/ 	.word	0x00001800


	//   ....[10]....
        /*015c*/ 	.word	0x00001820


	//   ....[11]....
        /*0160*/ 	.word	0x00001830


	//   ....[12]....
        /*0164*/ 	.word	0x00001950


	//   ....[13]....
        /*0168*/ 	.word	0x00001970


	//   ....[14]....
        /*016c*/ 	.word	0x00001980


	//   ....[15]....
        /*0170*/ 	.word	0x00002130


	//   ....[16]....
        /*0174*/ 	.word	0x000021c0


	//   ....[17]....
        /*0178*/ 	.word	0x000021f0


	//   ....[18]....
        /*017c*/ 	.word	0x00002310


	//   ....[19]....
        /*0180*/ 	.word	0x00002340


	//   ....[20]....
        /*0184*/ 	.word	0x00002350


	//   ....[21]....
        /*0188*/ 	.word	0x00002470


	//   ....[22]....
        /*018c*/ 	.word	0x00002490


	//   ....[23]....
        /*0190*/ 	.word	0x000024a0


	//   ....[24]....
        /*0194*/ 	.word	0x000025c0


	//   ....[25]....
        /*0198*/ 	.word	0x000025e0


	//   ....[26]....
        /*019c*/ 	.word	0x000025f0


	//   ....[27]....
        /*01a0*/ 	.word	0x00002710


	//   ....[28]....
        /*01a4*/ 	.word	0x00002730


	//   ....[29]....
        /*01a8*/ 	.word	0x00002740


	//   ....[30]....
        /*01ac*/ 	.word	0x00004a00


	//   ....[31]....
        /*01b0*/ 	.word	0x00004a10


	//   ....[32]....
        /*01b4*/ 	.word	0x00004a20


	//   ....[33]....
        /*01b8*/ 	.word	0x00004b70


	//   ....[34]....
        /*01bc*/ 	.word	0x00004ba0


	//   ....[35]....
        /*01c0*/ 	.word	0x00004bd0


	//   ....[36]....
        /*01c4*/ 	.word	0x00004cf0


	//   ....[37]....
        /*01c8*/ 	.word	0x00004d10


	//   ....[38]....
        /*01cc*/ 	.word	0x00004d20


	//   ....[39]....
        /*01d0*/ 	.word	0x00004e40


	//   ....[40]....
        /*01d4*/ 	.word	0x00004e60


	//   ....[41]....
        /*01d8*/ 	.word	0x00004e70


	//   ....[42]....
        /*01dc*/ 	.word	0x00004f90


	//   ....[43]....
        /*01e0*/ 	.word	0x00004fb0


	//   ....[44]....
        /*01e4*/ 	.word	0x00004fc0


	//----- nvinfo : EIATTR_VRC_CTA_INIT_COUNT
	.align		4
.L_386:
        /*01e8*/ 	.byte	0x02, 0x4a
	.zero		1
	.zero		1


	//----- nvinfo : EIATTR_EXIT_INSTR_OFFSETS
	.align		4
        /*01ec*/ 	.byte	0x04, 0x1c
        /*01ee*/ 	.short	(.L_388 - .L_387)


	//   ....[0]....
.L_387:
        /*01f0*/ 	.word	0x00000090


	//   ....[1]....
        /*01f4*/ 	.word	0x000000e0


	//   ....[2]....
        /*01f8*/ 	.word	0x000056f0


	//   ....[3]....
        /*01fc*/ 	.word	0x000057e0


	//----- nvinfo : EIATTR_MAX_THREADS
	.align		4
.L_388:
        /*0200*/ 	.byte	0x04, 0x05
        /*0202*/ 	.short	(.L_390 - .L_389)
.L_389:
        /*0204*/ 	.word	0x00000100
        /*0208*/ 	.word	0x00000001
        /*020c*/ 	.word	0x00000001


	//----- nvinfo : EIATTR_CRS_STACK_SIZE
	.align		4
.L_390:
        /*0210*/ 	.byte	0x04, 0x1e
        /*0212*/ 	.short	(.L_392 - .L_391)
.L_391:
        /*0214*/ 	.word	0x00000000


	//----- nvinfo : EIATTR_CBANK_PARAM_SIZE
	.align		4
.L_392:
        /*0218*/ 	.byte	0x03, 0x19
        /*021a*/ 	.short	0x0041


	//----- nvinfo : EIATTR_PARAM_CBANK
	.align		4
        /*021c*/ 	.byte	0x04, 0x0a
        /*021e*/ 	.short	(.L_394 - .L_393)
	.align		4
.L_393:
        /*0220*/ 	.word	index@(.nv.constant0._ZN3cub18CUB_300001_SM_10006detail6reduce28DeviceReduceSingleTileKernelINS2_10policy_hubIN4cuda3std3__45tupleIJblEEEyN6thrust24THRUST_300001_SM_1000_NS8cuda_cub9__find_if7functorIS9_EEE10Policy1000ENSB_12zip_iteratorINS8_IJNSD_26transform_input_iterator_tIbNSB_6detail15normal_iteratorINSB_10device_ptrIbEEEENSK_10functional5actorINSP_9compositeIJNSP_16operator_adaptorINS7_8equal_toIvEEEENSQ_INSP_8argumentILj0EEEEENSQ_INSP_5valueIbEEEEEEEEEEENSB_17counting_iteratorIlNSB_11use_defaultES16_S16_EEEEEEEPS9_ySF_S9_S9_NS7_10__identityEEEvT0_T1_T2_T3_T4_T6_)
        /*0224*/ 	.short	0x0380
        /*0226*/ 	.short	0x0041


	//----- nvinfo : EIATTR_SW_WAR
	.align		4
.L_394:
        /*0228*/ 	.byte	0x04, 0x36
        /*022a*/ 	.short	(.L_396 - .L_395)
.L_395:
        /*022c*/ 	.word	0x00000008
.L_396:


//--------------------- .nv.info._ZN3cub18CUB_300001_SM_10006detail6reduce28DeviceReduceSingleTileKernelINS2_10policy_hubIN4cuda3std3__45tupleIJblEEEjN6thrust24THRUST_300001_SM_1000_NS8cuda_cub9__find_if7functorIS9_EEE10Policy1000EPS9_SI_iSF_S9_S9_NS7_10__identityEEEvT0_T1_T2_T3_T4_T6_ --------------------------
	.section	.nv.info._ZN3cub18CUB_300001_SM_10006detail6reduce28DeviceReduceSingleTileKernelINS2_10policy_hubIN4cuda3std3__45tupleIJblEEEjN6thrust24THRUST_300001_SM_1000_NS8cuda_cub9__find_if7functorIS9_EEE10Policy1000EPS9_SI_iSF_S9_S9_NS7_10__identityEEEvT0_T1_T2_T3_T4_T6_,"",@"SHT_CUDA_INFO"
	.sectionflags	@""
	.align	4


	//----- nvinfo : EIATTR_CUDA_API_VERSION
	.align		4
        /*0000*/ 	.byte	0x04, 0x37
        /*0002*/ 	.short	(.L_398 - .L_397)
.L_397:
        /*0004*/ 	.word	0x00000082


	//----- nvinfo : EIATTR_KPARAM_INFO
	.align		4
.L_398:
        /*0008*/ 	.byte	0x04, 0x17
        /*000a*/ 	.short	(.L_400 - .L_399)
.L_399:
        /*000c*/ 	.word	0x00000000
        /*0010*/ 	.short	0x0005
        /*0012*/ 	.short	0x0028
        /*0014*/ 	.byte	0x00, 0xf0, 0x05, 0x00


	//----- nvinfo : EIATTR_KPARAM_INFO
	.align		4
.L_400:
        /*0018*/ 	.byte	0x04, 0x17
        /*001a*/ 	.short	(.L_402 - .L_401)
.L_401:
        /*001c*/ 	.word	0x00000000
        /*0020*/ 	.short	0x0004
        /*0022*/ 	.short	0x0018
        /*0024*/ 	.byte	0x00, 0xf0, 0x41, 0x00


	//----- nvinfo : EIATTR_KPARAM_INFO
	.align		4
.L_402:
        /*0028*/ 	.byte	0x04, 0x17
        /*002a*/ 	.short	(.L_404 - .L_403)
.L_403:
        /*002c*/ 	.word	0x00000000
        /*0030*/ 	.short	0x0003
        /*0032*/ 	.short	0x0014
        /*0034*/ 	.byte	0x00, 0xf0, 0x05, 0x00


	//----- nvinfo : EIATTR_KPARAM_INFO
	.align		4
.L_404:
        /*0038*/ 	.byte	0x04, 0x17
        /*003a*/ 	.short	(.L_406 - .L_405)
.L_405:
        /*003c*/ 	.word	0x00000000
        /*0040*/ 	.short	0x0002
        /*0042*/ 	.short	0x0010
        /*0044*/ 	.byte	0x00, 0xf0, 0x11, 0x00


	//----- nvinfo : EIATTR_KPARAM_INFO
	.align		4
.L_406:
        /*0048*/ 	.byte	0x04, 0x17
        /*004a*/ 	.short	(.L_408 - .L_407)
.L_407:
        /*004c*/ 	.word	0x00000000
        /*0050*/ 	.short	0x0001
        /*0052*/ 	.short	0x0008
        /*0054*/ 	.byte	0x00, 0xf5, 0x21, 0x00


	//----- nvinfo : EIATTR_KPARAM_INFO
	.align		4
.L_408:
        /*0058*/ 	.byte	0x04, 0x17
        /*005a*/ 	.short	(.L_410 - .L_409)
.L_409:
        /*005c*/ 	.word	0x00000000
        /*0060*/ 	.short	0x0000
        /*0062*/ 	.short	0x0000
        /*0064*/ 	.byte	0x00, 0xf5, 0x21, 0x00


	//----- nvinfo : EIATTR_SPARSE_MMA_MASK
	.align		4
.L_410:
        /*0068*/ 	.byte	0x03, 0x50
        /*006a*/ 	.short	0x0000


	//----- nvinfo : EIATTR_MAXREG_COUNT
	.align		4
        /*006c*/ 	.byte	0x03, 0x1b
        /*006e*/ 	.short	0x00ff


	//----- nvinfo : EIATTR_NUM_BARRIERS
	.align		4
        /*0070*/ 	.byte	0x02, 0x4c
        /*0072*/ 	.byte	0x01
	.zero		1


	//----- nvinfo : EIATTR_MERCURY_ISA_VERSION
	.align		4
        /*0074*/ 	.byte	0x03, 0x5f
        /*0076*/ 	.short	0x0101


	//----- nvinfo : EIATTR_COOP_GROUP_MASK_REGIDS
	.align		4
        /*0078*/ 	.byte	0x04, 0x29
        /*007a*/ 	.short	(.L_412 - .L_411)


	//   ....[0]....
.L_411:
        /*007c*/ 	.word	0xffffffff


	//   ....[1]....
        /*0080*/ 	.word	0xffffffff


	//   ....[2]....
        /*0084*/ 	.word	0xffffffff


	//   ....[3]....
        /*0088*/ 	.word	0xffffffff


	//   ....[4]....
        /*008c*/ 	.word	0xffffffff


	//   ....[5]....
        /*0090*/ 	.word	0xffffffff


	//   ....[6]....
        /*0094*/ 	.word	0xffffffff


	//   ....[7]....
        /*0098*/ 	.word	0xffffffff


	//   ....[8]....
        /*009c*/ 	.word	0xffffffff


	//   ....[9]....
        /*00a0*/ 	.word	0xffffffff


	//   ....[10]....
        /*00a4*/ 	.word	0xffffffff


	//   ....[11]....
        /*00a8*/ 	.word	0xffffffff


	//   ....[12]....
        /*00ac*/ 	.word	0xffffffff


	//   ....[13]....
        /*00b0*/ 	.word	0xffffffff


	//   ....[14]....
        /*00b4*/ 	.word	0xffffffff


	//   ....[15]....
        /*00b8*/ 	.word	0xffffffff


	//   ....[16]....
        /*00bc*/ 	.word	0xffffffff


	//   ....[17]....
        /*00c0*/ 	.word	0xffffffff


	//   ....[18]....
        /*00c4*/ 	.word	0xffffffff


	//   ....[19]....
        /*00c8*/ 	.word	0xffffffff


	//   ....[20]....
        /*00cc*/ 	.word	0xffffffff


	//   ....[21]....
        /*00d0*/ 	.word	0xffffffff


	//   ....[22]....
        /*00d4*/ 	.word	0xffffffff


	//   ....[23]....
        /*00d8*/ 	.word	0xffffffff


	//   ....[24]....
        /*00dc*/ 	.word	0xffffffff


	//   ....[25]....
        /*00e0*/ 	.word	0xffffffff


	//   ....[26]....
        /*00e4*/ 	.word	0xffffffff


	//   ....[27]....
        /*00e8*/ 	.word	0xffffffff


	//   ....[28]....
        /*00ec*/ 	.word	0xffffffff


	//   ....[29]....
        /*00f0*/ 	.word	0xffffffff


	//   ....[30]....
        /*00f4*/ 	.word	0xffffffff


	//   ....[31]....
        /*00f8*/ 	.word	0xffffffff


	//   ....[32]....
        /*00fc*/ 	.word	0xffffffff


	//   ....[33]....
        /*0100*/ 	.word	0xffffffff


	//   ....[34]....
        /*0104*/ 	.word	0xffffffff


	//   ....[35]....
        /*0108*/ 	.word	0xffffffff


	//   ....[36]....
        /*010c*/ 	.word	0xffffffff


	//   ....[37]....
        /*0110*/ 	.word	0xffffffff


	//   ....[38]....
        /*0114*/ 	.word	0xffffffff


	//   ....[39]....
        /*0118*/ 	.word	0xffffffff


	//   ....[40]....
        /*011c*/ 	.word	0xffffffff


	//   ....[41]....
        /*0120*/ 	.word	0xffffffff


	//   ....[42]....
        /*0124*/ 	.word	0xffffffff


	//   ....[43]....
        /*0128*/ 	.word	0xffffffff


	//   ....[44]....
        /*012c*/ 	.word	0xffffffff


	//----- nvinfo : EIATTR_COOP_GROUP_INSTR_OFFSETS
	.align		4
.L_412:
        /*0130*/ 	.byte	0x04, 0x28
        /*0132*/ 	.short	(.L_414 - .L_413)


	//   ....[0]....
.L_413:
        /*0134*/ 	.word	0x000007d0


	//   ....[1]....
        /*0138*/ 	.word	0x000007e0


	//   ....[2]....
        /*013c*/ 	.word	0x000007f0


	//   ....[3]....
        /*0140*/ 	.word	0x00000940


	//   ....[4]....
        /*0144*/ 	.word	0x00000970


	//   ....[5]....
        /*0148*/ 	.word	0x000009a0


	//   ....[6]....
        /*014c*/ 	.word	0x00000ac0


	//   ....[7]....
        /*0150*/ 	.word	0x00000ae0


	//   ....[8]....
        /*0154*/ 	.word	0x00000af0


	//   ....[9]....
        /*0158*/ 	.word	0x00000c10


	//   ....[10]....
        /*015c*/ 	.word	0x00000c30


	//   ....[11]....
        /*0160*/ 	.word	0x00000c40


	//   ....[12]....
        /*0164*/ 	.word	0x00000d60


	//   ....[13]....
        /*0168*/ 	.word	0x00000d80


	//   ....[14]....
        /*016c*/ 	.word	0x00000d90


	//   ....[15]....
        /*0170*/ 	.word	0x00001520


	//   ....[16]....
        /*0174*/ 	.word	0x000015b0


	//   ....[17]....
        /*0178*/ 	.word	0x000015e0


	//   ....[18]....
        /*017c*/ 	.word	0x00001700


	//   ....[19]....
        /*0180*/ 	.word	0x00001730


	//   ....[20]....
        /*0184*/ 	.word	0x00001740


	//   ....[21]....
        /*0188*/ 	.word	0x00001860


	//   ....[22]....
        /*018c*/ 	.word	0x00001880


	//   ....[23]....
        /*0190*/ 	.word	0x00001890


	//   ....[24]....
        /*0194*/ 	.word	0x000019b0


	//   ....[25]....
        /*0198*/ 	.word	0x000019d0


	//   ....[26]....
        /*019c*/ 	.word	0x000019e0


	//   ....[27]....
        /*01a0*/ 	.word	0x00001b00


	//   ....[28]....
        /*01a4*/ 	.word	0x00001b20


	//   ....[29]....
        /*01a8*/ 	.word	0x00001b30


	//   ....[30]....
        /*01ac*/ 	.word	0x000031b0


	//   ....[31]....
        /*01b0*/ 	.word	0x000031c0


	//   ....[32]....
        /*01b4*/ 	.word	0x000031d0


	//   ....[33]....
        /*01b8*/ 	.word	0x00003320


	//   ....[34]....
        /*01bc*/ 	.word	0x00003350


	//   ....[35]....
        /*01c0*/ 	.word	0x00003380


	//   ....[36]....
        /*01c4*/ 	.word	0x000034a0


	//   ....[37]....
        /*01c8*/ 	.word	0x000034c0


	//   ....[38]....
        /*01cc*/ 	.word	0x000034d0


	//   ....[39]....
        /*01d0*/ 	.word	0x000035f0


	//   ....[40]....
        /*01d4*/ 	.word	0x00003610


	//   ....[41]....
        /*01d8*/ 	.word	0x00003620


	//   ....[42]....
        /*01dc*/ 	.word	0x00003740


	//   ....[43]....
        /*01e0*/ 	.word	0x00003760


	//   ....[44]....
        /*01e4*/ 	.word	0x00003770


	//----- nvinfo : EIATTR_VRC_CTA_INIT_COUNT
	.align		4
.L_414:
        /*01e8*/ 	.byte	0x02, 0x4a
	.zero		1
	.zero		1


	//----- nvinfo : EIATTR_EXIT_INSTR_OFFSETS
	.align		4
        /*01ec*/ 	.byte	0x04, 0x1c
        /*01ee*/ 	.short	(.L_416 - .L_415)


	//   ....[0]....
.L_415:
        /*01f0*/ 	.word	0x00000080


	//   ....[1]....
        /*01f4*/ 	.word	0x000000d0


	//   ....[2]....
        /*01f8*/ 	.word	0x00003e80


	//   ....[3]....
        /*01fc*/ 	.word	0x00003f70


	//----- nvinfo : EIATTR_MAX_THREADS
	.align		4
.L_416:
        /*0200*/ 	.byte	0x04, 0x05
        /*0202*/ 	.short	(.L_418 - .L_417)
.L_417:
        /*0204*/ 	.word	0x00000100
        /*0208*/ 	.word	0x00000001
        /*020c*/ 	.word	0x00000001


	//----- nvinfo : EIATTR_CRS_STACK_SIZE
	.align		4
.L_418:
        /*0210*/ 	.byte	0x04, 0x1e
        /*0212*/ 	.short	(.L_420 - .L_419)
.L_419:
        /*0214*/ 	.word	0x00000000


	//----- nvinfo : EIATTR_CBANK_PARAM_SIZE
	.align		4
.L_420:
        /*0218*/ 	.byte	0x03, 0x19
        /*021a*/ 	.short	0x0029


	//----- nvinfo : EIATTR_PARAM_CBANK
	.align		4
        /*021c*/ 	.byte	0x04, 0x0a
        /*021e*/ 	.short	(.L_422 - .L_421)
	.align		4
.L_421:
        /*0220*/ 	.word	index@(.nv.constant0._ZN3cub18CUB_300001_SM_10006detail6reduce28DeviceReduceSingleTileKernelINS2_10policy_hubIN4cuda3std3__45tupleIJblEEEjN6thrust24THRUST_300001_SM_1000_NS8cuda_cub9__find_if7functorIS9_EEE10Policy1000EPS9_SI_iSF_S9_S9_NS7_10__identityEEEvT0_T1_T2_T3_T4_T6_)
        /*0224*/ 	.short	0x0380
        /*0226*/ 	.short	0x0029


	//----- nvinfo : EIATTR_SW_WAR
	.align		4
.L_422:
        /*0228*/ 	.byte	0x04, 0x36
        /*022a*/ 	.short	(.L_424 - .L_423)
.L_423:
        /*022c*/ 	.word	0x00000008
.L_424:


//--------------------- .nv.info._ZN3cub18CUB_300001_SM_10006detail6reduce18DeviceReduceKernelINS2_10policy_hubIN4cuda3std3__45tupleIJblEEEjN6thrust24THRUST_300001_SM_1000_NS8cuda_cub9__find_if7functorIS9_EEE10Policy1000ENSB_12zip_iteratorINS8_IJNSD_26transform_input_iterator_tIbNSB_6detail15normal_iteratorINSB_10device_ptrIbEEEENSK_10functional5actorINSP_9compositeIJNSP_16operator_adaptorINS7_8equal_toIvEEEENSQ_INSP_8argumentILj0EEEEENSQ_INSP_5valueIbEEEEEEEEEEENSB_17counting_iteratorIlNSB_11use_defaultES16_S16_EEEEEEEjSF_S9_NS7_10__identityEEEvT0_PT3_T1_NS0_13GridEvenShareIS1E_EET2_T4_ --------------------------
	.section	.nv.info._ZN3cub18CUB_300001_SM_10006detail6reduce18DeviceReduceKernelINS2_10policy_hubIN4cuda3std3__45tupleIJblEEEjN6thrust24THRUST_300001_SM_1000_NS8cuda_cub9__find_if7functorIS9_EEE10Policy1000ENSB_12zip_iteratorINS8_IJNSD_26transform_input_iterator_tIbNSB_6detail15normal_iteratorINSB_10device_ptrIbEEEENSK_10functional5actorINSP_9compositeIJNSP_16operator_adaptorINS7_8equal_toIvEEEENSQ_INSP_8argumentILj0EEEEENSQ_INSP_5valueIbEEEEEEEEEEENSB_17counting_iteratorIlNSB_11use_defaultES16_S16_EEEEEEEjSF_S9_NS7_10__identityEEEvT0_PT3_T1_NS0_13GridEvenShareIS1E_EET2_T4_,"",@"SHT_CUDA_INFO"
	.sectionflags	@""
	.align	4


	//----- nvinfo : EIATTR_CUDA_API_VERSION
	.align		4
        /*0000*/ 	.byte	0x04, 0x37
        /*0002*/ 	.short	(.L_426 - .L_425)
.L_425:
        /*0004*/ 	.word	0x00000082


	//----- nvinfo : EIATTR_KPARAM_INFO
	.align		4
.L_426:
        /*0008*/ 	.byte	0x04, 0x17
        /*000a*/ 	.short	(.L_428 - .L_427)
.L_427:
        /*000c*/ 	.word	0x00000000
        /*0010*/ 	.short	0x0005
        /*0012*/ 	.short	0x004d
        /*0014*/ 	.byte	0x00, 0xf0, 0x05, 0x00


	//----- nvinfo : EIATTR_KPARAM_INFO
	.align		4
.L_428:
        /*0018*/ 	.byte	0x04, 0x17
        /*001a*/ 	.short	(.L_430 - .L_429)
.L_429:
        /*001c*/ 	.word	0x00000000
        /*0020*/ 	.short	0x0004
        /*0022*/ 	.short	0x004c
        /*0024*/ 	.byte	0x00, 0xf0, 0x05, 0x00


	//----- nvinfo : EIATTR_KPARAM_INFO
	.align		4
.L_430:
        /*0028*/ 	.byte	0x04, 0x17
        /*002a*/ 	.short	(.L_432 - .L_431)
.L_431:
        /*002c*/ 	.word	0x00000000
        /*0030*/ 	.short	0x0003
        /*0032*/ 	.short	0x0024
        /*0034*/ 	.byte	0x00, 0xf0, 0xa1, 0x00


	//----- nvinfo : EIATTR_KPARAM_INFO
	.align		4
.L_432:
        /*0038*/ 	.byte	0x04, 0x17
        /*003a*/ 	.short	(.L_434 - .L_433)
.L_433:
        /*003c*/ 	.word	0x00000000
        /*0040*/ 	.short	0x0002
        /*0042*/ 	.short	0x0020
        /*0044*/ 	.byte	0x00, 0xf0, 0x11, 0x00


	//----- nvinfo : EIATTR_KPARAM_INFO
	.align		4
.L_434:
        /*0048*/ 	.byte	0x04, 0x17
        /*004a*/ 	.short	(.L_436 - .L_435)
.L_435:
        /*004c*/ 	.word	0x00000000
        /*0050*/ 	.short	0x0001
        /*0052*/ 	.short	0x0018
        /*0054*/ 	.byte	0x00, 0xf5, 0x21, 0x00


	//----- nvinfo : EIATTR_KPARAM_INFO
	.align		4
.L_436:
        /*0058*/ 	.byte	0x04, 0x17
        /*005a*/ 	.short	(.L_438 - .L_437)
.L_437:
        /*005c*/ 	.word	0x00000000
        /*0060*/ 	.short	0x0000
        /*0062*/ 	.short	0x0000
        /*0064*/ 	.byte	0x00, 0xf0, 0x61, 0x00


	//----- nvinfo : EIATTR_SPARSE_MMA_MASK
	.align		4
.L_438:
        /*0068*/ 	.byte	0x03, 0x50
        /*006a*/ 	.short	0x0000


	//----- nvinfo : EIATTR_MAXREG_COUNT
	.align		4
        /*006c*/ 	.byte	0x03, 0x1b
        /*006e*/ 	.short	0x00ff


	//----- nvinfo : EIATTR_NUM_BARRIERS
	.align		4
        /*0070*/ 	.byte	0x02, 0x4c
        /*0072*/ 	.byte	0x01
	.zero		1


	//----- nvinfo : EIATTR_MERCURY_ISA_VERSION
	.align		4
        /*0074*/ 	.byte	0x03, 0x5f
        /*0076*/ 	.short	0x0101


	//----- nvinfo : EIATTR_COOP_GROUP_MASK_REGIDS
	.align		4
        /*0078*/ 	.byte	0x04, 0x29
        /*007a*/ 	.short	(.L_440 - .L_439)


	//   ....[0]....
.L_439:
        /*007c*/ 	.word	0xffffffff


	//   ....[1]....
        /*0080*/ 	.word	0xffffffff


	//   ....[2]....
        /*0084*/ 	.word	0xffffffff


	//   ....[3]....
        /*0088*/ 	.word	0xffffffff


	//   ....[4]....
        /*008c*/ 	.word	0xffffffff


	//   ....[5]....
        /*0090*/ 	.word	0xffffffff


	//   ....[6]....
        /*0094*/ 	.word	0xffffffff


	//   ....[7]....
        /*0098*/ 	.word	0xffffffff


	//   ....[8]....
        /*009c*/ 	.word	0xffffffff


	//   ....[9]....
        /*00a0*/ 	.word	0xffffffff


	//   ....[10]....
        /*00a4*/ 	.word	0xffffffff


	//   ....[11]....
        /*00a8*/ 	.word	0xffffffff


	//   ....[12]....
        /*00ac*/ 	.word	0xffffffff


	//   ....[13]....
        /*00b0*/ 	.word	0xffffffff


	//   ....[14]....
        /*00b4*/ 	.word	0xffffffff


	//   ....[15]....
        /*00b8*/ 	.word	0xffffffff


	//   ....[16]....
        /*00bc*/ 	.word	0xffffffff


	//   ....[17]....
        /*00c0*/ 	.word	0xffffffff


	//   ....[18]....
        /*00c4*/ 	.word	0xffffffff


	//   ....[19]....
        /*00c8*/ 	.word	0xffffffff


	//   ....[20]....
        /*00cc*/ 	.word	0xffffffff


	//   ....[21]....
        /*00d0*/ 	.word	0xffffffff


	//   ....[22]....
        /*00d4*/ 	.word	0xffffffff


	//   ....[23]....
        /*00d8*/ 	.word	0xffffffff


	//   ....[24]....
        /*00dc*/ 	.word	0xffffffff


	//   ....[25]....
        /*00e0*/ 	.word	0xffffffff


	//   ....[26]....
        /*00e4*/ 	.word	0xffffffff


	//   ....[27]....
        /*00e8*/ 	.word	0xffffffff


	//   ....[28]....
        /*00ec*/ 	.word	0xffffffff


	//   ....[29]....
        /*00f0*/ 	.word	0xffffffff


	//   ....[30]....
        /*00f4*/ 	.word	0xffffffff


	//   ....[31]....
        /*00f8*/ 	.word	0xffffffff


	//   ....[32]....
        /*00fc*/ 	.word	0xffffffff


	//   ....[33]....
        /*0100*/ 	.word	0xffffffff


	//   ....[34]....
        /*0104*/ 	.word	0xffffffff


	//   ....[35]....
        /*0108*/ 	.word	0xffffffff


	//   ....[36]....
        /*010c*/ 	.word	0xffffffff


	//   ....[37]....
        /*0110*/ 	.word	0xffffffff


	//   ....[38]....
        /*0114*/ 	.word	0xffffffff


	//   ....[39]....
        /*0118*/ 	.word	0xffffffff


	//   ....[40]....
        /*011c*/ 	.word	0xffffffff


	//   ....[41]....
        /*0120*/ 	.word	0xffffffff


	//   ....[42]....
        /*0124*/ 	.word	0xffffffff


	//   ....[43]....
        /*0128*/ 	.word	0xffffffff


	//   ....[44]....
        /*012c*/ 	.word	0xffffffff


	//----- nvinfo : EIATTR_COOP_GROUP_INSTR_OFFSETS
	.align		4
.L_440:
        /*0130*/ 	.byte	0x04, 0x28
        /*0132*/ 	.short	(.L_442 - .L_441)


	//   ....[0]....
.L_441:
        /*0134*/ 	.word	0x000015a0


	//   ....[1]....
        /*0138*/ 	.word	0x000015b0


	//   ....[2]....
        /*013c*/ 	.word	0x000015c0


	//   ....[3]....
        /*0140*/ 	.word	0x00001710


	//   ....[4]....
        /*0144*/ 	.word	0x00001740


	//   ....[5]....
        /*0148*/ 	.word	0x00001770


	//   ....[6]....
        /*014c*/ 	.word	0x00001890


	//   ....[7]....
        /*0150*/ 	.word	0x000018b0


	//   ....[8]....
        /*0154*/ 	.word	0x000018c0


	//   ....[9]....
        /*0158*/ 	.word	0x000019e0


	//   ....[10]....
        /*015c*/ 	.word	0x00001a00


	//   ....[11]....
        /*0160*/ 	.word	0x00001a10


	//   ....[12]....
        /*0164*/ 	.word	0x00001b30


	//   ....[13]....
        /*0168*/ 	.word	0x00001b50


	//   ....[14]....
        /*016c*/ 	.word	0x00001b60


	//   ....[15]....
        /*0170*/ 	.word	0x000022e0


	//   ....[16]....
        /*0174*/ 	.word	0x00002370


	//   ....[17]....
        /*0178*/ 	.word	0x000023a0


	//   ....[18]....
        /*017c*/ 	.word	0x000024c0


	//   ....[19]....
        /*0180*/ 	.word	0x000024f0


	//   ....[20]....
        /*0184*/ 	.word	0x00002500


	//   ....[21]....
        /*0188*/ 	.word	0x00002620


	//   ....[22]....
        /*018c*/ 	.word	0x00002640


	//   ....[23]....
        /*0190*/ 	.word	0x00002650


	//   ....[24]....
        /*0194*/ 	.word	0x00002770


	//   ....[25]....
        /*0198*/ 	.word	0x00002790


	//   ....[26]....
        /*019c*/ 	.word	0x000027a0


	//   ....[27]....
        /*01a0*/ 	.word	0x000028c0


	//   ....[28]....
        /*01a4*/ 	.word	0x000028e0


	//   ....[29]....
        /*01a8*/ 	.word	0x000028f0


	//   ....[30]....
        /*01ac*/ 	.word	0x00004d80


	//   ....[31]....
        /*01b0*/ 	.word	0x00004d90


	//   ....[32]....
        /*01b4*/ 	.word	0x00004da0


	//   ....[33]....
        /*01b8*/ 	.word	0x00004ef0


	//   ....[34]....
        /*01bc*/ 	.word	0x00004f20


	//   ....[35]....
        /*01c0*/ 	.word	0x00004f50


	//   ....[36]....
        /*01c4*/ 	.word	0x00005070


	//   ....[37]....
        /*01c8*/ 	.word	0x00005090


	//   ....[38]....
        /*01cc*/ 	.word	0x000050a0


	//   ....[39]....
        /*01d0*/ 	.word	0x000051c0


	//   ....[40]....
        /*01d4*/ 	.word	0x000051e0


	//   ....[41]....
        /*01d8*/ 	.word	0x000051f0


	//   ....[42]....
        /*01dc*/ 	.word	0x00005310


	//   ....[43]....
        /*01e0*/ 	.word	0x00005330


	//   ....[44]....
        /*01e4*/ 	.word	0x00005340


	//----- nvinfo : EIATTR_VRC_CTA_INIT_COUNT
	.align		4
.L_442:
        /*01e8*/ 	.byte	0x02, 0x4a
	.zero		1
	.zero		1


	//----- nvinfo : EIATTR_EXIT_INSTR_OFFSETS
	.align		4
        /*01ec*/ 	.byte	0x04, 0x1c
        /*01ee*/ 	.short	(.L_444 - .L_443)


	//   ....[0]....
.L_443:
        /*01f0*/ 	.word	0x00005a40


	//   ....[1]....
        /*01f4*/ 	.word	0x00005a90


	//----- nvinfo : EIATTR_MAX_THREADS
	.align		4
.L_444:
        /*01f8*/ 	.byte	0x04, 0x05
        /*01fa*/ 	.short	(.L_446 - .L_445)
.L_445:
        /*01fc*/ 	.word	0x00000100
        /*0200*/ 	.word	0x00000001
        /*0204*/ 	.word	0x00000001


	//----- nvinfo : EIATTR_CRS_STACK_SIZE
	.align		4
.L_446:
        /*0208*/ 	.byte	0x04, 0x1e
        /*020a*/ 	.short	(.L_448 - .L_447)
.L_447:
        /*020c*/ 	.word	0x00000000


	//----- nvinfo : EIATTR_CBANK_PARAM_SIZE
	.align		4
.L_448:
        /*0210*/ 	.byte	0x03, 0x19
        /*0212*/ 	.short	0x004e


	//----- nvinfo : EIATTR_PARAM_CBANK
	.align		4
        /*0214*/ 	.byte	0x04, 0x0a
        /*0216*/ 	.short	(.L_450 - .L_449)
	.align		4
.L_449:
        /*0218*/ 	.word	index@(.nv.constant0._ZN3cub18CUB_300001_SM_10006detail6reduce18DeviceReduceKernelINS2_10policy_hubIN4cuda3std3__45tupleIJblEEEjN6thrust24THRUST_300001_SM_1000_NS8cuda_cub9__find_if7functorIS9_EEE10Policy1000ENSB_12zip_iteratorINS8_IJNSD_26transform_input_iterator_tIbNSB_6detail15normal_iteratorINSB_10device_ptrIbEEEENSK_10functional5actorINSP_9compositeIJNSP_16operator_adaptorINS7_8equal_toIvEEEENSQ_INSP_8argumentILj0EEEEENSQ_INSP_5valueIbEEEEEEEEEEENSB_17counting_iteratorIlNSB_11use_defaultES16_S16_EEEEEEEjSF_S9_NS7_10__identityEEEvT0_PT3_T1_NS0_13GridEvenShareIS1E_EET2_T4_)
        /*021c*/ 	.short	0x0380
        /*021e*/ 	.short	0x004e


	//----- nvinfo : EIATTR_SW_WAR
	.align		4
.L_450:
        /*0220*/ 	.byte	0x04, 0x36
        /*0222*/ 	.short	(.L_452 - .L_451)
.L_451:
        /*0224*/ 	.word	0x00000008
.L_452:


//--------------------- .nv.info._ZN3cub18CUB_300001_SM_10006detail6reduce28DeviceReduceSingleTileKernelINS2_10policy_hubIN4cuda3std3__45tupleIJblEEEjN6thrust24THRUST_300001_SM_1000_NS8cuda_cub9__find_if7functorIS9_EEE10Policy1000ENSB_12zip_iteratorINS8_IJNSD_26transform_input_iterator_tIbNSB_6detail15normal_iteratorINSB_10device_ptrIbEEEENSK_10functional5actorINSP_9compositeIJNSP_16operator_adaptorINS7_8equal_toIvEEEENSQ_INSP_8argumentILj0EEEEENSQ_INSP_5valueIbEEEEEEEEEEENSB_17counting_iteratorIlNSB_11use_defaultES16_S16_EEEEEEEPS9_jSF_S9_S9_NS7_10__identityEEEvT0_T1_T2_T3_T4_T6_ --------------------------
	.section	.nv.info._ZN3cub18CUB_300001_SM_10006detail6reduce28DeviceReduceSingleTileKernelINS2_10policy_hubIN4cuda3std3__45tupleIJblEEEjN6thrust24THRUST_300001_SM_1000_NS8cuda_cub9__find_if7functorIS9_EEE10Policy1000ENSB_12zip_iteratorINS8_IJNSD_26transform_input_iterator_tIbNSB_6detail15normal_iteratorINSB_10device_ptrIbEEEENSK_10functional5actorINSP_9compositeIJNSP_16operator_adaptorINS7_8equal_toIvEEEENSQ_INSP_8argumentILj0EEEEENSQ_INSP_5valueIbEEEEEEEEEEENSB_17counting_iteratorIlNSB_11use_defaultES16_S16_EEEEEEEPS9_jSF_S9_S9_NS7_10__identityEEEvT0_T1_T2_T3_T4_T6_,"",@"SHT_CUDA_INFO"
	.sectionflags	@""
	.align	4


	//----- nvinfo : EIATTR_CUDA_API_VERSION
	.align		4
        /*0000*/ 	.byte	0x04, 0x37
        /*0002*/ 	.short	(.L_454 - .L_453)
.L_453:
        /*0004*/ 	.word	0x00000082


	//----- nvinfo : EIATTR_KPARAM_INFO
	.align		4
.L_454:
        /*0008*/ 	.byte	0x04, 0x17
        /*000a*/ 	.short	(.L_456 - .L_455)
.L_455:
        /*000c*/ 	.word	0x00000000
        /*0010*/ 	.short	0x0005
        /*0012*/ 	.short	0x0038
        /*0014*/ 	.byte	0x00, 0xf0, 0x05, 0x00


	//----- nvinfo : EIATTR_KPARAM_INFO
	.align		4
.L_456:
        /*0018*/ 	.byte	0x04, 0x17
        /*001a*/ 	.short	(.L_458 - .L_457)
.L_457:
        /*001c*/ 	.word	0x00000000
        /*0020*/ 	.short	0x0004
        /*0022*/ 	.short	0x0028
        /*0024*/ 	.byte	0x00, 0xf0, 0x41, 0x00


	//----- nvinfo : EIATTR_KPARAM_INFO
	.align		4
.L_458:
        /*0028*/ 	.byte	0x04, 0x17
        /*002a*/ 	.short	(.L_460 - .L_459)
.L_459:
        /*002c*/ 	.word	0x00000000
        /*0030*/ 	.short	0x0003
        /*0032*/ 	.short	0x0024
        /*0034*/ 	.byte	0x00, 0xf0, 0x05, 0x00


	//----- nvinfo : EIATTR_KPARAM_INFO
	.align		4
.L_460:
        /*0038*/ 	.byte	0x04, 0x17
        /*003a*/ 	.short	(.L_462 - .L_461)
.L_461:
        /*003c*/ 	.word	0x00000000
        /*0040*/ 	.short	0x0002
        /*0042*/ 	.short	0x0020
        /*0044*/ 	.byte	0x00, 0xf0, 0x11, 0x00


	//----- nvinfo : EIATTR_KPARAM_INFO
	.align		4
.L_462:
        /*0048*/ 	.byte	0x04, 0x17
        /*004a*/ 	.short	(.L_464 - .L_463)
.L_463:
        /*004c*/ 	.word	0x00000000
        /*0050*/ 	.short	0x0001
        /*0052*/ 	.short	0x0018
        /*0054*/ 	.byte	0x00, 0xf5, 0x21, 0x00


	//----- nvinfo : EIATTR_KPARAM_INFO
	.align		4
.L_464:
        /*0058*/ 	.byte	0x04, 0x17
        /*005a*/ 	.short	(.L_466 - .L_465)
.L_465:
        /*005c*/ 	.word	0x00000000
        /*0060*/ 	.short	0x0000
        /*0062*/ 	.short	0x0000
        /*0064*/ 	.byte	0x00, 0xf0, 0x61, 0x00


	//----- nvinfo : EIATTR_SPARSE_MMA_MASK
	.align		4
.L_466:
        /*0068*/ 	.byte	0x03, 0x50
        /*006a*/ 	.short	0x0000


	//----- nvinfo : EIATTR_MAXREG_COUNT
	.align		4
        /*006c*/ 	.byte	0x03, 0x1b
        /*006e*/ 	.short	0x00ff


	//----- nvinfo : EIATTR_NUM_BARRIERS
	.align		4
        /*0070*/ 	.byte	0x02, 0x4c
        /*0072*/ 	.byte	0x01
	.zero		1


	//----- nvinfo : EIATTR_MERCURY_ISA_VERSION
	.align		4
        /*0074*/ 	.byte	0x03, 0x5f
        /*0076*/ 	.short	0x0101


	//----- nvinfo : EIATTR_COOP_GROUP_MASK_REGIDS
	.align		4
        /*0078*/ 	.byte	0x04, 0x29
        /*007a*/ 	.short	(.L_468 - .L_467)


	//   ....[0]....
.L_467:
        /*007c*/ 	.word	0xffffffff


	//   ....[1]....
        /*0080*/ 	.word	0xffffffff


	//   ....[2]....
        /*0084*/ 	.word	0xffffffff


	//   ....[3]....
        /*0088*/ 	.word	0xffffffff


	//   ....[4]....
        /*008c*/ 	.word	0xffffffff


	//   ....[5]....
        /*0090*/ 	.word	0xffffffff


	//   ....[6]....
        /*0094*/ 	.word	0xffffffff


	//   ....[7]....
        /*0098*/ 	.word	0xffffffff


	//   ....[8]....
        /*009c*/ 	.word	0xffffffff


	//   ....[9]....
        /*00a0*/ 	.word	0xffffffff


	//   ....[10]....
        /*00a4*/ 	.word	0xffffffff


	//   ....[11]....
        /*00a8*/ 	.word	0xffffffff


	//   ....[12]....
        /*00ac*/ 	.word	0xffffffff


	//   ....[13]....
        /*00b0*/ 	.word	0xffffffff


	//   ....[14]....
        /*00b4*/ 	.word	0xffffffff


	//   ....[15]....
        /*00b8*/ 	.word	0xffffffff


	//   ....[16]....
        /*00bc*/ 	.word	0xffffffff


	//   ....[17]....
        /*00c0*/ 	.word	0xffffffff


	//   ....[18]....
        /*00c4*/ 	.word	0xffffffff


	//   ....[19]....
        /*00c8*/ 	.word	0xffffffff


	//   ....[20]....
        /*00cc*/ 	.word	0xffffffff


	//   ....[21]....
        /*00d0*/ 	.word	0xffffffff


	//   ....[22]....
        /*00d4*/ 	.word	0xffffffff


	//   ....[23]....
        /*00d8*/ 	.word	0xffffffff


	//   ....[24]....
        /*00dc*/ 	.word	0xffffffff


	//   ....[25]....
        /*00e0*/ 	.word	0xffffffff


	//   ....[26]....
        /*00e4*/ 	.word	0xffffffff


	//   ....[27]....
        /*00e8*/ 	.word	0xffffffff


	//   ....[28]....
        /*00ec*/ 	.word	0xffffffff


	//   ....[29]....
        /*00f0*/ 	.word	0xffffffff


	//   ....[30]....
        /*00f4*/ 	.word	0xffffffff


	//   ....[31]....
        /*00f8*/ 	.word	0xffffffff


	//   ....[32]....
        /*00fc*/ 	.word	0xffffffff


	//   ....[33]....
        /*0100*/ 	.word	0xffffffff


	//   ....[34]....
        /*0104*/ 	.word	0xffffffff


	//   ....[35]....
        /*0108*/ 	.word	0xffffffff


	//   ....[36]....
        /*010c*/ 	.word	0xffffffff


	//   ....[37]....
        /*0110*/ 	.word	0xffffffff


	//   ....[38]....
        /*0114*/ 	.word	0xffffffff


	//   ....[39]....
        /*0118*/ 	.word	0xffffffff


	//   ....[40]....
        /*011c*/ 	.word	0xffffffff


	//   ....[41]....
        /*0120*/ 	.word	0xffffffff


	//   ....[42]....
        /*0124*/ 	.word	0xffffffff


	//   ....[43]....
        /*0128*/ 	.word	0xffffffff


	//   ....[44]....
        /*012c*/ 	.word	0xffffffff


	//----- nvinfo : EIATTR_COOP_GROUP_INSTR_OFFSETS
	.align		4
.L_468:
        /*0130*/ 	.byte	0x04, 0x28
        /*0132*/ 	.short	(.L_470 - .L_469)


	//   ....[0]....
.L_469:
        /*0134*/ 	.word	0x00001380


	//   ....[1]....
        /*0138*/ 	.word	0x00001390


	//   ....[2]....
        /*013c*/ 	.word	0x000013a0


	//   ....[3]....
        /*0140*/ 	.word	0x000014f0


	//   ....[4]....
        /*0144*/ 	.word	0x00001520


	//   ....[5]....
        /*0148*/ 	.word	0x00001550


	//   ....[6]....
        /*014c*/ 	.word	0x00001670


	//   ....[7]....
        /*0150*/ 	.word	0x00001690


	//   ....[8]....
        /*0154*/ 	.word	0x000016a0


	//   ....[9]....
        /*0158*/ 	.word	0x000017c0


	//   ....[10]....
        /*015c*/ 	.word	0x000017e0


	//   ....[11]....
        /*0160*/ 	.word	0x000017f0


	//   ....[12]....
        /*0164*/ 	.word	0x00001910


	//   ....[13]....
        /*0168*/ 	.word	0x00001930


	//   ....[14]....
        /*016c*/ 	.word	0x00001940


	//   ....[15]....
        /*0170*/ 	.word	0x000020c0


	//   ....[16]....
        /*0174*/ 	.word	0x00002150


	//   ....[17]....
        /*0178*/ 	.word	0x00002180


	//   ....[18]....
        /*017c*/ 	.word	0x000022a0


	//   ....[19]....
        /*0180*/ 	.word	0x000022d0


	//   ....[20]....
        /*0184*/ 	.word	0x000022e0


	//   ....[21]....
        /*0188*/ 	.word	0x00002400


	//   ....[22]....
        /*018c*/ 	.word	0x00002420


	//   ....[23]....
        /*0190*/ 	.word	0x00002430


	//   ....[24]....
        /*0194*/ 	.word	0x00002550


	//   ....[25]....
        /*0198*/ 	.word	0x00002570


	//   ....[26]....
        /*019c*/ 	.word	0x00002580


	//   ....[27]....
        /*01a0*/ 	.word	0x000026a0


	//   ....[28]....
        /*01a4*/ 	.word	0x000026c0


	//   ....[29]....
        /*01a8*/ 	.word	0x000026d0


	//   ....[30]....
        /*01ac*/ 	.word	0x00004a30


	//   ....[31]....
        /*01b0*/ 	.word	0x00004a40


	//   ....[32]....
        /*01b4*/ 	.word	0x00004a50


	//   ....[33]....
        /*01b8*/ 	.word	0x00004ba0


	//   ....[34]....
        /*01bc*/ 	.word	0x00004bd0


	//   ....[35]....
        /*01c0*/ 	.word	0x00004c00


	//   ....[36]....
        /*01c4*/ 	.word	0x00004d20


	//   ....[37]....
        /*01c8*/ 	.word	0x00004d40


	//   ....[38]....
        /*01cc*/ 	.word	0x00004d50


	//   ....[39]....
        /*01d0*/ 	.word	0x00004e70


	//   ....[40]....
        /*01d4*/ 	.word	0x00004e90


	//   ....[41]....
        /*01d8*/ 	.word	0x00004ea0


	//   ....[42]....
        /*01dc*/ 	.word	0x00004fc0


	//   ....[43]....
        /*01e0*/ 	.word	0x00004fe0


	//   ....[44]....
        /*01e4*/ 	.word	0x00004ff0


	//----- nvinfo : EIATTR_VRC_CTA_INIT_COUNT
	.align		4
.L_470:
        /*01e8*/ 	.byte	0x02, 0x4a
	.zero		1
	.zero		1


	//----- nvinfo : EIATTR_EXIT_INSTR_OFFSETS
	.align		4
        /*01ec*/ 	.byte	0x04, 0x1c
        /*01ee*/ 	.short	(.L_472 - .L_471)


	//   ....[0]....
.L_471:
        /*01f0*/ 	.word	0x00000080


	//   ....[1]....
        /*01f4*/ 	.word	0x000000d0


	//   ....[2]....
        /*01f8*/ 	.word	0x000056f0


	//   ....[3]....
        /*01fc*/ 	.word	0x000057e0


	//----- nvinfo : EIATTR_MAX_THREADS
	.align		4
.L_472:
        /*0200*/ 	.byte	0x04, 0x05
        /*0202*/ 	.short	(.L_474 - .L_473)
.L_473:
        /*0204*/ 	.word	0x00000100
        /*0208*/ 	.word	0x00000001
        /*020c*/ 	.word	0x00000001


	//----- nvinfo : EIATTR_CRS_STACK_SIZE
	.align		4
.L_474:
        /*0210*/ 	.byte	0x04, 0x1e
        /*0212*/ 	.short	(.L_476 - .L_475)
.L_475:
        /*0214*/ 	.word	0x00000000


	//----- nvinfo : EIATTR_CBANK_PARAM_SIZE
	.align		4
.L_476:
        /*0218*/ 	.byte	0x03, 0x19
        /*021a*/ 	.short	0x0039


	//----- nvinfo : EIATTR_PARAM_CBANK
	.align		4
        /*021c*/ 	.byte	0x04, 0x0a
        /*021e*/ 	.short	(.L_478 - .L_477)
	.align		4
.L_477:
        /*0220*/ 	.word	index@(.nv.constant0._ZN3cub18CUB_300001_SM_10006detail6reduce28DeviceReduceSingleTileKernelINS2_10policy_hubIN4cuda3std3__45tupleIJblEEEjN6thrust24THRUST_300001_SM_1000_NS8cuda_cub9__find_if7functorIS9_EEE10Policy1000ENSB_12zip_iteratorINS8_IJNSD_26transform_input_iterator_tIbNSB_6detail15normal_iteratorINSB_10device_ptrIbEEEENSK_10functional5actorINSP_9compositeIJNSP_16operator_adaptorINS7_8equal_toIvEEEENSQ_INSP_8argumentILj0EEEEENSQ_INSP_5valueIbEEEEEEEEEEENSB_17counting_iteratorIlNSB_11use_defaultES16_S16_EEEEEEEPS9_jSF_S9_S9_NS7_10__identityEEEvT0_T1_T2_T3_T4_T6_)
        /*0224*/ 	.short	0x0380
        /*0226*/ 	.short	0x0039


	//----- nvinfo : EIATTR_SW_WAR
	.align		4
.L_478:
        /*0228*/ 	.byte	0x04, 0x36
        /*022a*/ 	.short	(.L_480 - .L_479)
.L_479:
        /*022c*/ 	.word	0x00000008
.L_480:


//--------------------- .nv.info._ZN3cub18CUB_300001_SM_10006detail6reduce28DeviceReduceSingleTileKernelINS2_10policy_hubIjy11max_functorIjEE10Policy1000EPjS9_iS6_jjN4cuda3std3__410__identityEEEvT0_T1_T2_T3_T4_T6_ --------------------------
	.section	.nv.info._ZN3cub18CUB_300001_SM_10006detail6reduce28DeviceReduceSingleTileKernelINS2_10policy_hubIjy11max_functorIjEE10Policy1000EPjS9_iS6_jjN4cuda3std3__410__identityEEEvT0_T1_T2_T3_T4_T6_,"",@"SHT_CUDA_INFO"
	.sectionflags	@""
	.align	4


	//----- nvinfo : EIATTR_CUDA_API_VERSION
	.align		4
        /*0000*/ 	.byte	0x04, 0x37
        /*0002*/ 	.short	(.L_482 - .L_481)
.L_481:
        /*0004*/ 	.word	0x00000082


	//----- nvinfo : EIATTR_KPARAM_INFO
	.align		4
.L_482:
        /*0008*/ 	.byte	0x04, 0x17
        /*000a*/ 	.short	(.L_484 - .L_483)
.L_483:
        /*000c*/ 	.word	0x00000000
        /*0010*/ 	.short	0x0005
        /*0012*/ 	.short	0x001c
        /*0014*/ 	.byte	0x00, 0xf0, 0x05, 0x00


	//----- nvinfo : EIATTR_KPARAM_INFO
	.align		4
.L_484:
        /*0018*/ 	.byte	0x04, 0x17
        /*001a*/ 	.short	(.L_486 - .L_485)
.L_485:
        /*001c*/ 	.word	0x00000000
        /*0020*/ 	.short	0x0004
        /*0022*/ 	.short	0x0018
        /*0024*/ 	.byte	0x00, 0xf0, 0x11, 0x00


	//----- nvinfo : EIATTR_KPARAM_INFO
	.align		4
.L_486:
        /*0028*/ 	.byte	0x04, 0x17
        /*002a*/ 	.short	(.L_488 - .L_487)
.L_487:
        /*002c*/ 	.word	0x00000000
        /*0030*/ 	.short	0x0003
        /*0032*/ 	.short	0x0014
        /*0034*/ 	.byte	0x00, 0xf0, 0x05, 0x00


	//----- nvinfo : EIATTR_KPARAM_INFO
	.align		4
.L_488:
        /*0038*/ 	.byte	0x04, 0x17
        /*003a*/ 	.short	(.L_490 - .L_489)
.L_489:
        /*003c*/ 	.word	0x00000000
        /*0040*/ 	.short	0x0002
        /*0042*/ 	.short	0x0010
        /*0044*/ 	.byte	0x00, 0xf0, 0x11, 0x00


	//----- nvinfo : EIATTR_KPARAM_INFO
	.align		4
.L_490:
        /*0048*/ 	.byte	0x04, 0x17
        /*004a*/ 	.short	(.L_492 - .L_491)
.L_491:
        /*004c*/ 	.word	0x00000000
        /*0050*/ 	.short	0x0001
        /*0052*/ 	.short	0x0008
        /*0054*/ 	.byte	0x00, 0xf5, 0x21, 0x00


	//----- nvinfo : EIATTR_KPARAM_INFO
	.align		4
.L_492:
        /*0058*/ 	.byte	0x04, 0x17
        /*005a*/ 	.short	(.L_494 - .L_493)
.L_493:
        /*005c*/ 	.word	0x00000000
        /*0060*/ 	.short	0x0000
        /*0062*/ 	.short	0x0000
        /*0064*/ 	.byte	0x00, 0xf5, 0x21, 0x00


	//----- nvinfo : EIATTR_SPARSE_MMA_MASK
	.align		4
.L_494:
        /*0068*/ 	.byte	0x03, 0x50
        /*006a*/ 	.short	0x0000


	//----- nvinfo : EIATTR_MAXREG_COUNT
	.align		4
        /*006c*/ 	.byte	0x03, 0x1b
        /*006e*/ 	.short	0x00ff


	//----- nvinfo : EIATTR_NUM_BARRIERS
	.align		4
        /*0070*/ 	.byte	0x02, 0x4c
        /*0072*/ 	.byte	0x01
	.zero		1


	//----- nvinfo : EIATTR_MERCURY_ISA_VERSION
	.align		4
        /*0074*/ 	.byte	0x03, 0x5f
        /*0076*/ 	.short	0x0101


	//----- nvinfo : EIATTR_COOP_GROUP_MASK_REGIDS
	.align		4
        /*0078*/ 	.byte	0x04, 0x29
        /*007a*/ 	.short	(.L_496 - .L_495)


	//   ....[0]....
.L_495:
        /*007c*/ 	.word	0xffffffff


	//   ....[1]....
        /*0080*/ 	.word	0xffffffff


	//   ....[2]....
        /*0084*/ 	.word	0xffffffff


	//   ....[3]....
        /*0088*/ 	.word	0xffffffff


	//   ....[4]....
        /*008c*/ 	.word	0xffffffff


	//   ....[5]....
        /*0090*/ 	.word	0xffffffff


	//   ....[6]....
        /*0094*/ 	.word	0xffffffff


	//   ....[7]....
        /*0098*/ 	.word	0xffffffff


	//   ....[8]....
        /*009c*/ 	.word	0xffffffff


	//   ....[9]....
        /*00a0*/ 	.word	0xffffffff


	//   ....[10]....
        /*00a4*/ 	.word	0xffffffff


	//   ....[11]....
        /*00a8*/ 	.word	0xffffffff


	//   ....[12]....
        /*00ac*/ 	.word	0xffffffff


	//   ....[13]....
        /*00b0*/ 	.word	0xffffffff


	//   ....[14]....
        /*00b4*/ 	.word	0xffffffff


	//   ....[15]....
        /*00b8*/ 	.word	0xffffffff


	//   ....[16]....
        /*00bc*/ 	.word	0xffffffff


	//   ....[17]....
        /*00c0*/ 	.word	0xffffffff


	//   ....[18]....
        /*00c4*/ 	.word	0xffffffff


	//   ....[19]....
        /*00c8*/ 	.word	0xffffffff


	//   ....[20]....
        /*00cc*/ 	.word	0xffffffff


	//   ....[21]....
        /*00d0*/ 	.word	0xffffffff


	//   ....[22]....
        /*00d4*/ 	.word	0xffffffff


	//   ....[23]....
        /*00d8*/ 	.word	0xffffffff


	//   ....[24]....
        /*00dc*/ 	.word	0xffffffff


	//   ....[25]....
        /*00e0*/ 	.word	0xffffffff


	//   ....[26]....
        /*00e4*/ 	.word	0xffffffff


	//   ....[27]....
        /*00e8*/ 	.word	0xffffffff


	//   ....[28]....
        /*00ec*/ 	.word	0xffffffff


	//   ....[29]....
        /*00f0*/ 	.word	0xffffffff


	//----- nvinfo : EIATTR_COOP_GROUP_INSTR_OFFSETS
	.align		4
.L_496:
        /*00f4*/ 	.byte	0x04, 0x28
        /*00f6*/ 	.short	(.L_498 - .L_497)


	//   ....[0]....
.L_497:
        /*00f8*/ 	.word	0x000008a0


	//   ....[1]....
        /*00fc*/ 	.word	0x00000900


	//   ....[2]....
        /*0100*/ 	.word	0x00000970


	//   ....[3]....
        /*0104*/ 	.word	0x000009c0


	//   ....[4]....
        /*0108*/ 	.word	0x000009f0


	//   ....[5]....
        /*010c*/ 	.word	0x00000b80


	//   ....[6]....
        /*0110*/ 	.word	0x00000c10


	//   ....[7]....
        /*0114*/ 	.word	0x00000c60


	//   ....[8]....
        /*0118*/ 	.word	0x00000ca0


	//   ....[9]....
        /*011c*/ 	.word	0x00000ce0


	//   ....[10]....
        /*0120*/ 	.word	0x00001930


	//   ....[11]....
        /*0124*/ 	.word	0x000019b0


	//   ....[12]....
        /*0128*/ 	.word	0x00001a00


	//   ....[13]....
        /*012c*/ 	.word	0x00001a40


	//   ....[14]....
        /*0130*/ 	.word	0x00001a70


	//   ....[15]....
        /*0134*/ 	.word	0x00002320


	//   ....[16]....
        /*0138*/ 	.word	0x00002380


	//   ....[17]....
        /*013c*/ 	.word	0x000023f0


	//   ....[18]....
        /*0140*/ 	.word	0x00002440


	//   ....[19]....
        /*0144*/ 	.word	0x00002470


	//   ....[20]....
        /*0148*/ 	.word	0x00002600


	//   ....[21]....
        /*014c*/ 	.word	0x00002680


	//   ....[22]....
        /*0150*/ 	.word	0x000026c0


	//   ....[23]....
        /*0154*/ 	.word	0x00002710


	//   ....[24]....
        /*0158*/ 	.word	0x00002760


	//   ....[25]....
        /*015c*/ 	.word	0x00003530


	//   ....[26]....
        /*0160*/ 	.word	0x000035b0


	//   ....[27]....
        /*0164*/ 	.word	0x00003600


	//   ....[28]....
        /*0168*/ 	.word	0x00003640


	//   ....[29]....
        /*016c*/ 	.word	0x00003670


	//----- nvinfo : EIATTR_VRC_CTA_INIT_COUNT
	.align		4
.L_498:
        /*0170*/ 	.byte	0x02, 0x4a
	.zero		1
	.zero		1


	//----- nvinfo : EIATTR_EXIT_INSTR_OFFSETS
	.align		4
        /*0174*/ 	.byte	0x04, 0x1c
        /*0176*/ 	.short	(.L_500 - .L_499)


	//   ....[0]....
.L_499:
        /*0178*/ 	.word	0x00000080


	//   ....[1]....
        /*017c*/ 	.word	0x000000c0


	//   ....[2]....
        /*0180*/ 	.word	0x00003790


	//   ....[3]....
        /*0184*/ 	.word	0x000037e0


	//----- nvinfo : EIATTR_MAX_THREADS
	.align		4
.L_500:
        /*0188*/ 	.byte	0x04, 0x05
        /*018a*/ 	.short	(.L_502 - .L_501)
.L_501:
        /*018c*/ 	.word	0x00000100
        /*0190*/ 	.word	0x00000001
        /*0194*/ 	.word	0x00000001


	//----- nvinfo : EIATTR_CRS_STACK_SIZE
	.align		4
.L_502:
        /*0198*/ 	.byte	0x04, 0x1e
        /*019a*/ 	.short	(.L_504 - .L_503)
.L_503:
        /*019c*/ 	.word	0x00000000


	//----- nvinfo : EIATTR_CBANK_PARAM_SIZE
	.align		4
.L_504:
        /*01a0*/ 	.byte	0x03, 0x19
        /*01a2*/ 	.short	0x001d


	//----- nvinfo : EIATTR_PARAM_CBANK
	.align		4
        /*01a4*/ 	.byte	0x04, 0x0a
        /*01a6*/ 	.short	(.L_506 - .L_505)
	.align		4
.L_505:
        /*01a8*/ 	.word	index@(.nv.constant0._ZN3cub18CUB_300001_SM_10006detail6reduce28DeviceReduceSingleTileKernelINS2_10policy_hubIjy11max_functorIjEE10Policy1000EPjS9_iS6_jjN4cuda3std3__410__identityEEEvT0_T1_T2_T3_T4_T6_)
        /*01ac*/ 	.short	0x0380
        /*01ae*/ 	.short	0x001d


	//----- nvinfo : EIATTR_SW_WAR
	.align		4
.L_506:
        /*01b0*/ 	.byte	0x04, 0x36
        /*01b2*/ 	.short	(.L_508 - .L_507)
.L_507:
        /*01b4*/ 	.word	0x00000008
.L_508:


//--------------------- .nv.info._ZN3cub18CUB_300001_SM_10006detail6reduce18DeviceReduceKernelINS2_10policy_hubIjy11max_functorIjEE10Policy1000EN6thrust24THRUST_300001_SM_1000_NS6detail15normal_iteratorINSA_10device_ptrIjEEEEyS6_jN4cuda3std3__410__identityEEEvT0_PT3_T1_NS0_13GridEvenShareISN_EET2_T4_ --------------------------
	.section	.nv.info._ZN3cub18CUB_300001_SM_10006detail6reduce18DeviceReduceKernelINS2_10policy_hubIjy11max_functorIjEE10Policy1000EN6thrust24THRUST_300001_SM_1000_NS6detail15normal_iteratorINSA_10device_ptrIjEEEEyS6_jN4cuda3std3__410__identityEEEvT0_PT3_T1_NS0_13GridEvenShareISN_EET2_T4_,"",@"SHT_CUDA_INFO"
	.sectionflags	@""
	.align	4


	//----- nvinfo : EIATTR_CUDA_API_VERSION
	.align		4
        /*0000*/ 	.byte	0x04, 0x37
        /*0002*/ 	.short	(.L_510 - .L_509)
.L_509:
        /*0004*/ 	.word	0x00000082


	//----- nvinfo : EIATTR_KPARAM_INFO
	.align		4
.L_510:
        /*0008*/ 	.byte	0x04, 0x17
        /*000a*/ 	.short	(.L_512 - .L_511)
.L_511:
        /*000c*/ 	.word	0x00000000
        /*0010*/ 	.short	0x0005
        /*0012*/ 	.short	0x0061
        /*0014*/ 	.byte	0x00, 0xf0, 0x05, 0x00


	//----- nvinfo : EIATTR_KPARAM_INFO
	.align		4
.L_512:
        /*0018*/ 	.byte	0x04, 0x17
        /*001a*/ 	.short	(.L_514 - .L_513)
.L_513:
        /*001c*/ 	.word	0x00000000
        /*0020*/ 	.short	0x0004
        /*0022*/ 	.short	0x0060
        /*0024*/ 	.byte	0x00, 0xf0, 0x05, 0x00


	//----- nvinfo : EIATTR_KPARAM_INFO
	.align		4
.L_514:
        /*0028*/ 	.byte	0x04, 0x17
        /*002a*/ 	.short	(.L_516 - .L_515)
.L_515:
        /*002c*/ 	.word	0x00000000
        /*0030*/ 	.short	0x0003
        /*0032*/ 	.short	0x0018
        /*0034*/ 	.byte	0x00, 0xf0, 0x21, 0x01


	//----- nvinfo : EIATTR_KPARAM_INFO
	.align		4
.L_516:
        /*0038*/ 	.byte	0x04, 0x17
        /*003a*/ 	.short	(.L_518 - .L_517)
.L_517:
        /*003c*/ 	.word	0x00000000
        /*0040*/ 	.short	0x0002
        /*0042*/ 	.short	0x0010
        /*0044*/ 	.byte	0x00, 0xf0, 0x21, 0x00


	//----- nvinfo : EIATTR_KPARAM_INFO
	.align		4
.L_518:
        /*0048*/ 	.byte	0x04, 0x17
        /*004a*/ 	.short	(.L_520 - .L_519)
.L_519:
        /*004c*/ 	.word	0x00000000
        /*0050*/ 	.short	0x0001
        /*0052*/ 	.short	0x0008
        /*0054*/ 	.byte	0x00, 0xf5, 0x21, 0x00


	//----- nvinfo : EIATTR_KPARAM_INFO
	.align		4
.L_520:
        /*0058*/ 	.byte	0x04, 0x17
        /*005a*/ 	.short	(.L_522 - .L_521)
.L_521:
        /*005c*/ 	.word	0x00000000
        /*0060*/ 	.short	0x0000
        /*0062*/ 	.short	0x0000
        /*0064*/ 	.byte	0x00, 0xf0, 0x21, 0x00


	//----- nvinfo : EIATTR_SPARSE_MMA_MASK
	.align		4
.L_522:
        /*0068*/ 	.byte	0x03, 0x50
        /*006a*/ 	.short	0x0000


	//----- nvinfo : EIATTR_MAXREG_COUNT
	.align		4
        /*006c*/ 	.byte	0x03, 0x1b
        /*006e*/ 	.short	0x00ff


	//----- nvinfo : EIATTR_NUM_BARRIERS
	.align		4
        /*0070*/ 	.byte	0x02, 0x4c
        /*0072*/ 	.byte	0x01
	.zero		1


	//----- nvinfo : EIATTR_MERCURY_ISA_VERSION
	.align		4
        /*0074*/ 	.byte	0x03, 0x5f
        /*0076*/ 	.short	0x0101


	//----- nvinfo : EIATTR_COOP_GROUP_MASK_REGIDS
	.align		4
        /*0078*/ 	.byte	0x04, 0x29
        /*007a*/ 	.short	(.L_524 - .L_523)


	//   ....[0]....
.L_523:
        /*007c*/ 	.word	0xffffffff


	//   ....[1]....
        /*0080*/ 	.word	0xffffffff


	//   ....[2]....
        /*0084*/ 	.word	0xffffffff


	//   ....[3]....
        /*0088*/ 	.word	0xffffffff


	//   ....[4]....
        /*008c*/ 	.word	0xffffffff


	//   ....[5]....
        /*0090*/ 	.word	0xffffffff


	//   ....[6]....
        /*0094*/ 	.word	0xffffffff


	//   ....[7]....
        /*0098*/ 	.word	0xffffffff


	//   ....[8]....
        /*009c*/ 	.word	0xffffffff


	//   ....[9]....
        /*00a0*/ 	.word	0xffffffff


	//   ....[10]....
        /*00a4*/ 	.word	0xffffffff


	//   ....[11]....
        /*00a8*/ 	.word	0xffffffff


	//   ....[12]....
        /*00ac*/ 	.word	0xffffffff


	//   ....[13]....
        /*00b0*/ 	.word	0xffffffff


	//   ....[14]....
        /*00b4*/ 	.word	0xffffffff


	//----- nvinfo : EIATTR_COOP_GROUP_INSTR_OFFSETS
	.align		4
.L_524:
        /*00b8*/ 	.byte	0x04, 0x28
        /*00ba*/ 	.short	(.L_526 - .L_525)


	//   ....[0]....
.L_525:
        /*00bc*/ 	.word	0x000008f0


	//   ....[1]....
        /*00c0*/ 	.word	0x00000950


	//   ....[2]....
        /*00c4*/ 	.word	0x000009c0


	//   ....[3]....
        /*00c8*/ 	.word	0x00000a10


	//   ....[4]....
        /*00cc*/ 	.word	0x00000a40


	//   ....[5]....
        /*00d0*/ 	.word	0x00000bd0


	//   ....[6]....
        /*00d4*/ 	.word	0x00000c60


	//   ....[7]....
        /*00d8*/ 	.word	0x00000cb0


	//   ....[8]....
        /*00dc*/ 	.word	0x00000cf0


	//   ....[9]....
        /*00e0*/ 	.word	0x00000d30


	//   ....[10]....
        /*00e4*/ 	.word	0x00001d20


	//   ....[11]....
        /*00e8*/ 	.word	0x00001da0


	//   ....[12]....
        /*00ec*/ 	.word	0x00001df0


	//   ....[13]....
        /*00f0*/ 	.word	0x00001e30


	//   ....[14]....
        /*00f4*/ 	.word	0x00001e60


	//----- nvinfo : EIATTR_VRC_CTA_INIT_COUNT
	.align		4
.L_526:
        /*00f8*/ 	.byte	0x02, 0x4a
	.zero		1
	.zero		1


	//----- nvinfo : EIATTR_EXIT_INSTR_OFFSETS
	.align		4
        /*00fc*/ 	.byte	0x04, 0x1c
        /*00fe*/ 	.short	(.L_528 - .L_527)


	//   ....[0]....
.L_527:
        /*0100*/ 	.word	0x00001f80


	//   ....[1]....
        /*0104*/ 	.word	0x00001fe0


	//----- nvinfo : EIATTR_MAX_THREADS
	.align		4
.L_528:
        /*0108*/ 	.byte	0x04, 0x05
        /*010a*/ 	.short	(.L_530 - .L_529)
.L_529:
        /*010c*/ 	.word	0x00000100
        /*0110*/ 	.word	0x00000001
        /*0114*/ 	.word	0x00000001


	//----- nvinfo : EIATTR_CRS_STACK_SIZE
	.align		4
.L_530:
        /*0118*/ 	.byte	0x04, 0x1e
        /*011a*/ 	.short	(.L_532 - .L_531)
.L_531:
        /*011c*/ 	.word	0x00000000


	//----- nvinfo : EIATTR_CBANK_PARAM_SIZE
	.align		4
.L_532:
        /*0120*/ 	.byte	0x03, 0x19
        /*0122*/ 	.short	0x0062


	//----- nvinfo : EIATTR_PARAM_CBANK
	.align		4
        /*0124*/ 	.byte	0x04, 0x0a
        /*0126*/ 	.short	(.L_534 - .L_533)
	.align		4
.L_533:
        /*0128*/ 	.word	index@(.nv.constant0._ZN3cub18CUB_300001_SM_10006detail6reduce18DeviceReduceKernelINS2_10policy_hubIjy11max_functorIjEE10Policy1000EN6thrust24THRUST_300001_SM_1000_NS6detail15normal_iteratorINSA_10device_ptrIjEEEEyS6_jN4cuda3std3__410__identityEEEvT0_PT3_T1_NS0_13GridEvenShareISN_EET2_T4_)
        /*012c*/ 	.short	0x0380
        /*012e*/ 	.short	0x0062


	//----- nvinfo : EIATTR_SW_WAR
	.align		4
.L_534:
        /*0130*/ 	.byte	0x04, 0x36
        /*0132*/ 	.short	(.L_536 - .L_535)
.L_535:
        /*0134*/ 	.word	0x00000008
.L_536:


//--------------------- .nv.info._ZN3cub18CUB_300001_SM_10006detail6reduce28DeviceReduceSingleTileKernelINS2_10policy_hubIjy11max_functorIjEE10Policy1000EN6thrust24THRUST_300001_SM_1000_NS6detail15normal_iteratorINSA_10device_ptrIjEEEEPjyS6_jjN4cuda3std3__410__identityEEEvT0_T1_T2_T3_T4_T6_ --------------------------
	.section	.nv.info._ZN3cub18CUB_300001_SM_10006detail6reduce28DeviceReduceSingleTileKernelINS2_10policy_hubIjy11max_functorIjEE10Policy1000EN6thrust24THRUST_300001_SM_1000_NS6detail15normal_iteratorINSA_10device_ptrIjEEEEPjyS6_jjN4cuda3std3__410__identityEEEvT0_T1_T2_T3_T4_T6_,"",@"SHT_CUDA_INFO"
	.sectionflags	@""
	.align	4


	//----- nvinfo : EIATTR_CUDA_API_VERSION
	.align		4
        /*0000*/ 	.byte	0x04, 0x37
        /*0002*/ 	.short	(.L_538 - .L_537)
.L_537:
        /*0004*/ 	.word	0x00000082


	//----- nvinfo : EIATTR_KPARAM_INFO
	.align		4
.L_538:
        /*0008*/ 	.byte	0x04, 0x17
        /*000a*/ 	.short	(.L_540 - .L_539)
.L_539:
        /*000c*/ 	.word	0x00000000
        /*0010*/ 	.short	0x0005
        /*0012*/ 	.short	0x0020
        /*0014*/ 	.byte	0x00, 0xf0, 0x05, 0x00


	//----- nvinfo : EIATTR_KPARAM_INFO
	.align		4
.L_540:
        /*0018*/ 	.byte	0x04, 0x17
        /*001a*/ 	.short	(.L_542 - .L_541)
.L_541:
        /*001c*/ 	.word	0x00000000
        /*0020*/ 	.short	0x0004
        /*0022*/ 	.short	0x001c
        /*0024*/ 	.byte	0x00, 0xf0, 0x11, 0x00


	//----- nvinfo : EIATTR_KPARAM_INFO
	.align		4
.L_542:
        /*0028*/ 	.byte	0x04, 0x17
        /*002a*/ 	.short	(.L_544 - .L_543)
.L_543:
        /*002c*/ 	.word	0x00000000
        /*0030*/ 	.short	0x0003
        /*0032*/ 	.short	0x0018
        /*0034*/ 	.byte	0x00, 0xf0, 0x05, 0x00


	//----- nvinfo : EIATTR_KPARAM_INFO
	.align		4
.L_544:
        /*0038*/ 	.byte	0x04, 0x17
        /*003a*/ 	.short	(.L_546 - .L_545)
.L_545:
        /*003c*/ 	.word	0x00000000
        /*0040*/ 	.short	0x0002
        /*0042*/ 	.short	0x0010
        /*0044*/ 	.byte	0x00, 0xf0, 0x21, 0x00


	//----- nvinfo : EIATTR_KPARAM_INFO
	.align		4
.L_546:
        /*0048*/ 	.byte	0x04, 0x17
        /*004a*/ 	.short	(.L_548 - .L_547)
.L_547:
        /*004c*/ 	.word	0x00000000
        /*0050*/ 	.short	0x0001
        /*0052*/ 	.short	0x0008
        /*0054*/ 	.byte	0x00, 0xf5, 0x21, 0x00


	//----- nvinfo : EIATTR_KPARAM_INFO
	.align		4
.L_548:
        /*0058*/ 	.byte	0x04, 0x17
        /*005a*/ 	.short	(.L_550 - .L_549)
.L_549:
        /*005c*/ 	.word	0x00000000
        /*0060*/ 	.short	0x0000
        /*0062*/ 	.short	0x0000
        /*0064*/ 	.byte	0x00, 0xf0, 0x21, 0x00


	//----- nvinfo : EIATTR_SPARSE_MMA_MASK
	.align		4
.L_550:
        /*0068*/ 	.byte	0x03, 0x50
        /*006a*/ 	.short	0x0000


	//----- nvinfo : EIATTR_MAXREG_COUNT
	.align		4
        /*006c*/ 	.byte	0x03, 0x1b
        /*006e*/ 	.short	0x00ff


	//----- nvinfo : EIATTR_NUM_BARRIERS
	.align		4
        /*0070*/ 	.byte	0x02, 0x4c
        /*0072*/ 	.byte	0x01
	.zero		1


	//----- nvinfo : EIATTR_MERCURY_ISA_VERSION
	.align		4
        /*0074*/ 	.byte	0x03, 0x5f
        /*0076*/ 	.short	0x0101


	//----- nvinfo : EIATTR_COOP_GROUP_MASK_REGIDS
	.align		4
        /*0078*/ 	.byte	0x04, 0x29
        /*007a*/ 	.short	(.L_552 - .L_551)


	//   ....[0]....
.L_551:
        /*007c*/ 	.word	0xffffffff


	//   ....[1]....
        /*0080*/ 	.word	0xffffffff


	//   ....[2]....
        /*0084*/ 	.word	0xffffffff


	//   ....[3]....
        /*0088*/ 	.word	0xffffffff


	//   ....[4]....
        /*008c*/ 	.word	0xffffffff


	//   ....[5]....
        /*0090*/ 	.word	0xffffffff


	//   ....[6]....
        /*0094*/ 	.word	0xffffffff


	//   ....[7]....
        /*0098*/ 	.word	0xffffffff


	//   ....[8]....
        /*009c*/ 	.word	0xffffffff


	//   ....[9]....
        /*00a0*/ 	.word	0xffffffff


	//   ....[10]....
        /*00a4*/ 	.word	0xffffffff


	//   ....[11]....
        /*00a8*/ 	.word	0xffffffff


	//   ....[12]....
        /*00ac*/ 	.word	0xffffffff


	//   ....[13]....
        /*00b0*/ 	.word	0xffffffff


	//   ....[14]....
        /*00b4*/ 	.word	0xffffffff


	//----- nvinfo : EIATTR_COOP_GROUP_INSTR_OFFSETS
	.align		4
.L_552:
        /*00b8*/ 	.byte	0x04, 0x28
        /*00ba*/ 	.short	(.L_554 - .L_553)


	//   ....[0]....
.L_553:
        /*00bc*/ 	.word	0x00000850


	//   ....[1]....
        /*00c0*/ 	.word	0x000008b0


	//   ....[2]....
        /*00c4*/ 	.word	0x00000920


	//   ....[3]....
        /*00c8*/ 	.word	0x00000970


	//   ....[4]....
        /*00cc*/ 	.word	0x000009a0


	//   ....[5]....
        /*00d0*/ 	.word	0x00000b30


	//   ....[6]....
        /*00d4*/ 	.word	0x00000bc0


	//   ....[7]....
        /*00d8*/ 	.word	0x00000c10


	//   ....[8]....
        /*00dc*/ 	.word	0x00000c50


	//   ....[9]....
        /*00e0*/ 	.word	0x00000c90


	//   ....[10]....
        /*00e4*/ 	.word	0x00001af0


	//   ....[11]....
        /*00e8*/ 	.word	0x00001b70


	//   ....[12]....
        /*00ec*/ 	.word	0x00001bc0


	//   ....[13]....
        /*00f0*/ 	.word	0x00001c00


	//   ....[14]....
        /*00f4*/ 	.word	0x00001c30


	//----- nvinfo : EIATTR_VRC_CTA_INIT_COUNT
	.align		4
.L_554:
        /*00f8*/ 	.byte	0x02, 0x4a
	.zero		1
	.zero		1


	//----- nvinfo : EIATTR_EXIT_INSTR_OFFSETS
	.align		4
        /*00fc*/ 	.byte	0x04, 0x1c
        /*00fe*/ 	.short	(.L_556 - .L_555)


	//   ....[0]....
.L_555:
        /*0100*/ 	.word	0x000000a0


	//   ....[1]....
        /*0104*/ 	.word	0x000000e0


	//   ....[2]....
        /*0108*/ 	.word	0x00001d40


	//   ....[3]....
        /*010c*/ 	.word	0x00001d90


	//----- nvinfo : EIATTR_MAX_THREADS
	.align		4
.L_556:
        /*0110*/ 	.byte	0x04, 0x05
        /*0112*/ 	.short	(.L_558 - .L_557)
.L_557:
        /*0114*/ 	.word	0x00000100
        /*0118*/ 	.word	0x00000001
        /*011c*/ 	.word	0x00000001


	//----- nvinfo : EIATTR_CRS_STACK_SIZE
	.align		4
.L_558:
        /*0120*/ 	.byte	0x04, 0x1e
        /*0122*/ 	.short	(.L_560 - .L_559)
.L_559:
        /*0124*/ 	.word	0x00000000


	//----- nvinfo : EIATTR_CBANK_PARAM_SIZE
	.align		4
.L_560:
        /*0128*/ 	.byte	0x03, 0x19
        /*012a*/ 	.short	0x0021


	//----- nvinfo : EIATTR_PARAM_CBANK
	.align		4
        /*012c*/ 	.byte	0x04, 0x0a
        /*012e*/ 	.short	(.L_562 - .L_561)
	.align		4
.L_561:
        /*0130*/ 	.word	index@(.nv.constant0._ZN3cub18CUB_300001_SM_10006detail6reduce28DeviceReduceSingleTileKernelINS2_10policy_hubIjy11max_functorIjEE10Policy1000EN6thrust24THRUST_300001_SM_1000_NS6detail15normal_iteratorINSA_10device_ptrIjEEEEPjyS6_jjN4cuda3std3__410__identityEEEvT0_T1_T2_T3_T4_T6_)
        /*0134*/ 	.short	0x0380
        /*0136*/ 	.short	0x0021


	//----- nvinfo : EIATTR_SW_WAR
	.align		4
.L_562:
        /*0138*/ 	.byte	0x04, 0x36
        /*013a*/ 	.short	(.L_564 - .L_563)
.L_563:
        /*013c*/ 	.word	0x00000008
.L_564:


//--------------------- .nv.info._ZN3cub18CUB_300001_SM_10006detail6reduce28DeviceReduceSingleTileKernelINS2_10policy_hubIjj11max_functorIjEE10Policy1000EPjS9_iS6_jjN4cuda3std3__410__identityEEEvT0_T1_T2_T3_T4_T6_ --------------------------
	.section	.nv.info._ZN3cub18CUB_300001_SM_10006detail6reduce28DeviceReduceSingleTileKernelINS2_10policy_hubIjj11max_functorIjEE10Policy1000EPjS9_iS6_jjN4cuda3std3__410__identityEEEvT0_T1_T2_T3_T4_T6_,"",@"SHT_CUDA_INFO"
	.sectionflags	@""
	.align	4


	//----- nvinfo : EIATTR_CUDA_API_VERSION
	.align		4
        /*0000*/ 	.byte	0x04, 0x37
        /*0002*/ 	.short	(.L_566 - .L_565)
.L_565:
        /*0004*/ 	.word	0x00000082


	//----- nvinfo : EIATTR_KPARAM_INFO
	.align		4
.L_566:
        /*0008*/ 	.byte	0x04, 0x17
        /*000a*/ 	.short	(.L_568 - .L_567)
.L_567:
        /*000c*/ 	.word	0x00000000
        /*0010*/ 	.short	0x0005
        /*0012*/ 	.short	0x001c
        /*0014*/ 	.byte	0x00, 0xf0, 0x05, 0x00


	//----- nvinfo : EIATTR_KPARAM_INFO
	.align		4
.L_568:
        /*0018*/ 	.byte	0x04, 0x17
        /*001a*/ 	.short	(.L_570 - .L_569)
.L_569:
        /*001c*/ 	.word	0x00000000
        /*0020*/ 	.short	0x0004
        /*0022*/ 	.short	0x0018
        /*0024*/ 	.byte	0x00, 0xf0, 0x11, 0x00


	//----- nvinfo : EIATTR_KPARAM_INFO
	.align		4
.L_570:
        /*0028*/ 	.byte	0x04, 0x17
        /*002a*/ 	.short	(.L_572 - .L_571)
.L_571:
        /*002c*/ 	.word	0x00000000
        /*0030*/ 	.short	0x0003
        /*0032*/ 	.short	0x0014
        /*0034*/ 	.byte	0x00, 0xf0, 0x05, 0x00


	//----- nvinfo : EIATTR_KPARAM_INFO
	.align		4
.L_572:
        /*0038*/ 	.byte	0x04, 0x17
        /*003a*/ 	.short	(.L_574 - .L_573)
.L_573:
        /*003c*/ 	.word	0x00000000
        /*0040*/ 	.short	0x0002
        /*0042*/ 	.short	0x0010
        /*0044*/ 	.byte	0x00, 0xf0, 0x11, 0x00


	//----- nvinfo : EIATTR_KPARAM_INFO
	.align		4
.L_574:
        /*0048*/ 	.byte	0x04, 0x17
        /*004a*/ 	.short	(.L_576 - .L_575)
.L_575:
        /*004c*/ 	.word	0x00000000
        /*0050*/ 	.short	0x0001
        /*0052*/ 	.short	0x0008
        /*0054*/ 	.byte	0x00, 0xf5, 0x21, 0x00


	//----- nvinfo : EIATTR_KPARAM_INFO
	.align		4
.L_576:
        /*0058*/ 	.byte	0x04, 0x17
        /*005a*/ 	.short	(.L_578 - .L_577)
.L_577:
        /*005c*/ 	.word	0x00000000
        /*0060*/ 	.short	0x0000
        /*0062*/ 	.short	0x0000
        /*0064*/ 	.byte	0x00, 0xf5, 0x21, 0x00


	//----- nvinfo : EIATTR_SPARSE_MMA_MASK
	.align		4
.L_578:
        /*0068*/ 	.byte	0x03, 0x50
        /*006a*/ 	.short	0x0000


	//----- nvinfo : EIATTR_MAXREG_COUNT
	.align		4
        /*006c*/ 	.byte	0x03, 0x1b
        /*006e*/ 	.short	0x00ff


	//----- nvinfo : EIATTR_NUM_BARRIERS
	.align		4
        /*0070*/ 	.byte	0x02, 0x4c
        /*0072*/ 	.byte	0x01
	.zero		1


	//----- nvinfo : EIATTR_MERCURY_ISA_VERSION
	.align		4
        /*0074*/ 	.byte	0x03, 0x5f
        /*0076*/ 	.short	0x0101


	//----- nvinfo : EIATTR_COOP_GROUP_MASK_REGIDS
	.align		4
        /*0078*/ 	.byte	0x04, 0x29
        /*007a*/ 	.short	(.L_580 - .L_579)


	//   ....[0]....
.L_579:
        /*007c*/ 	.word	0xffffffff


	//   ....[1]....
        /*0080*/ 	.word	0xffffffff


	//   ....[2]....
        /*0084*/ 	.word	0xffffffff


	//   ....[3]....
        /*0088*/ 	.word	0xffffffff


	//   ....[4]....
        /*008c*/ 	.word	0xffffffff


	//   ....[5]....
        /*0090*/ 	.word	0xffffffff


	//   ....[6]....
        /*0094*/ 	.word	0xffffffff


	//   ....[7]....
        /*0098*/ 	.word	0xffffffff


	//   ....[8]....
        /*009c*/ 	.word	0xffffffff


	//   ....[9]....
        /*00a0*/ 	.word	0xffffffff


	//   ....[10]....
        /*00a4*/ 	.word	0xffffffff


	//   ....[11]....
        /*00a8*/ 	.word	0xffffffff


	//   ....[12]....
        /*00ac*/ 	.word	0xffffffff


	//   ....[13]....
        /*00b0*/ 	.word	0xffffffff


	//   ....[14]....
        /*00b4*/ 	.word	0xffffffff


	//   ....[15]....
        /*00b8*/ 	.word	0xffffffff


	//   ....[16]....
        /*00bc*/ 	.word	0xffffffff


	//   ....[17]....
        /*00c0*/ 	.word	0xffffffff


	//   ....[18]....
        /*00c4*/ 	.word	0xffffffff


	//   ....[19]....
        /*00c8*/ 	.word	0xffffffff


	//   ....[20]....
        /*00cc*/ 	.word	0xffffffff


	//   ....[21]....
        /*00d0*/ 	.word	0xffffffff


	//   ....[22]....
        /*00d4*/ 	.word	0xffffffff


	//   ....[23]....
        /*00d8*/ 	.word	0xffffffff


	//   ....[24]....
        /*00dc*/ 	.word	0xffffffff


	//   ....[25]....
        /*00e0*/ 	.word	0xffffffff


	//   ....[26]....
        /*00e4*/ 	.word	0xffffffff


	//   ....[27]....
        /*00e8*/ 	.word	0xffffffff


	//   ....[28]....
        /*00ec*/ 	.word	0xffffffff


	//   ....[29]....
        /*00f0*/ 	.word	0xffffffff


	//----- nvinfo : EIATTR_COOP_GROUP_INSTR_OFFSETS
	.align		4
.L_580:
        /*00f4*/ 	.byte	0x04, 0x28
        /*00f6*/ 	.short	(.L_582 - .L_581)


	//   ....[0]....
.L_581:
        /*00f8*/ 	.word	0x000008a0


	//   ....[1]....
        /*00fc*/ 	.word	0x00000900


	//   ....[2]....
        /*0100*/ 	.word	0x00000970


	//   ....[3]....
        /*0104*/ 	.word	0x000009c0


	//   ....[4]....
        /*0108*/ 	.word	0x000009f0


	//   ....[5]....
        /*010c*/ 	.word	0x00000b80


	//   ....[6]....
        /*0110*/ 	.word	0x00000c10


	//   ....[7]....
        /*0114*/ 	.word	0x00000c60


	//   ....[8]....
        /*0118*/ 	.word	0x00000ca0


	//   ....[9]....
        /*011c*/ 	.word	0x00000ce0


	//   ....[10]....
        /*0120*/ 	.word	0x00001930


	//   ....[11]....
        /*0124*/ 	.word	0x000019b0


	//   ....[12]....
        /*0128*/ 	.word	0x00001a00


	//   ....[13]....
        /*012c*/ 	.word	0x00001a40


	//   ....[14]....
        /*0130*/ 	.word	0x00001a70


	//   ....[15]....
        /*0134*/ 	.word	0x00002320


	//   ....[16]....
        /*0138*/ 	.word	0x00002380


	//   ....[17]....
        /*013c*/ 	.word	0x000023f0


	//   ....[18]....
        /*0140*/ 	.word	0x00002440


	//   ....[19]....
        /*0144*/ 	.word	0x00002470


	//   ....[20]....
        /*0148*/ 	.word	0x00002600


	//   ....[21]....
        /*014c*/ 	.word	0x00002680


	//   ....[22]....
        /*0150*/ 	.word	0x000026c0


	//   ....[23]....
        /*0154*/ 	.word	0x00002710


	//   ....[24]....
        /*0158*/ 	.word	0x00002760


	//   ....[25]....
        /*015c*/ 	.word	0x00003530


	//   ....[26]....
        /*0160*/ 	.word	0x000035b0


	//   ....[27]....
        /*0164*/ 	.word	0x00003600


	//   ....[28]....
        /*0168*/ 	.word	0x00003640


	//   ....[29]....
        /*016c*/ 	.word	0x00003670


	//----- nvinfo : EIATTR_VRC_CTA_INIT_COUNT
	.align		4
.L_582:
        /*0170*/ 	.byte	0x02, 0x4a
	.zero		1
	.zero		1


	//----- nvinfo : EIATTR_EXIT_INSTR_OFFSETS
	.align		4
        /*0174*/ 	.byte	0x04, 0x1c
        /*0176*/ 	.short	(.L_584 - .L_583)


	//   ....[0]....
.L_583:
        /*0178*/ 	.word	0x00000080


	//   ....[1]....
        /*017c*/ 	.word	0x000000c0


	//   ....[2]....
        /*0180*/ 	.word	0x00003790


	//   ....[3]....
        /*0184*/ 	.word	0x000037e0


	//----- nvinfo : EIATTR_MAX_THREADS
	.align		4
.L_584:
        /*0188*/ 	.byte	0x04, 0x05
        /*018a*/ 	.short	(.L_586 - .L_585)
.L_585:
        /*018c*/ 	.word	0x00000100
        /*0190*/ 	.word	0x00000001
        /*0194*/ 	.word	0x00000001


	//----- nvinfo : EIATTR_CRS_STACK_SIZE
	.align		4
.L_586:
        /*0198*/ 	.byte	0x04, 0x1e
        /*019a*/ 	.short	(.L_588 - .L_587)
.L_587:
        /*019c*/ 	.word	0x00000000


	//----- nvinfo : EIATTR_CBANK_PARAM_SIZE
	.align		4
.L_588:
        /*01a0*/ 	.byte	0x03, 0x19
        /*01a2*/ 	.short	0x001d


	//----- nvinfo : EIATTR_PARAM_CBANK
	.align		4
        /*01a4*/ 	.byte	0x04, 0x0a
        /*01a6*/ 	.short	(.L_590 - .L_589)
	.align		4
.L_589:
        /*01a8*/ 	.word	index@(.nv.constant0._ZN3cub18CUB_300001_SM_10006detail6reduce28DeviceReduceSingleTileKernelINS2_10policy_hubIjj11max_functorIjEE10Policy1000EPjS9_iS6_jjN4cuda3std3__410__identityEEEvT0_T1_T2_T3_T4_T6_)
        /*01ac*/ 	.short	0x0380
        /*01ae*/ 	.short	0x001d


	//----- nvinfo : EIATTR_SW_WAR
	.align		4
.L_590:
        /*01b0*/ 	.byte	0x04, 0x36
        /*01b2*/ 	.short	(.L_592 - .L_591)
.L_591:
        /*01b4*/ 	.word	0x00000008
.L_592:


//--------------------- .nv.info._ZN3cub18CUB_300001_SM_10006detail6reduce18DeviceReduceKernelINS2_10policy_hubIjj11max_functorIjEE10Policy1000EN6thrust24THRUST_300001_SM_1000_NS6detail15normal_iteratorINSA_10device_ptrIjEEEEjS6_jN4cuda3std3__410__identityEEEvT0_PT3_T1_NS0_13GridEvenShareISN_EET2_T4_ --------------------------
	.section	.nv.info._ZN3cub18CUB_300001_SM_10006detail6reduce18DeviceReduceKernelINS2_10policy_hubIjj11max_functorIjEE10Policy1000EN6thrust24THRUST_300001_SM_1000_NS6detail15normal_iteratorINSA_10device_ptrIjEEEEjS6_jN4cuda3std3__410__identityEEEvT0_PT3_T1_NS0_13GridEvenShareISN_EET2_T4_,"",@"SHT_CUDA_INFO"
	.sectionflags	@""
	.align	4


	//----- nvinfo : EIATTR_CUDA_API_VERSION
	.align		4
        /*0000*/ 	.byte	0x04, 0x37
        /*0002*/ 	.short	(.L_594 - .L_593)
.L_593:
        /*0004*/ 	.word	0x00000082


	//----- nvinfo : EIATTR_KPARAM_INFO
	.align		4
.L_594:
        /*0008*/ 	.byte	0x04, 0x17
        /*000a*/ 	.short	(.L_596 - .L_595)
.L_595:
        /*000c*/ 	.word	0x00000000
        /*0010*/ 	.short	0x0005
        /*0012*/ 	.short	0x003d
        /*0014*/ 	.byte	0x00, 0xf0, 0x05, 0x00


	//----- nvinfo : EIATTR_KPARAM_INFO
	.align		4
.L_596:
        /*0018*/ 	.byte	0x04, 0x17
        /*001a*/ 	.short	(.L_598 - .L_597)
.L_597:
        /*001c*/ 	.word	0x00000000
        /*0020*/ 	.short	0x0004
        /*0022*/ 	.short	0x003c
        /*0024*/ 	.byte	0x00, 0xf0, 0x05, 0x00


	//----- nvinfo : EIATTR_KPARAM_INFO
	.align		4
.L_598:
        /*0028*/ 	.byte	0x04, 0x17
        /*002a*/ 	.short	(.L_600 - .L_599)
.L_599:
        /*002c*/ 	.word	0x00000000
        /*0030*/ 	.short	0x0003
        /*0032*/ 	.short	0x0014
        /*0034*/ 	.byte	0x00, 0xf0, 0xa1, 0x00


	//----- nvinfo : EIATTR_KPARAM_INFO
	.align		4
.L_600:
        /*0038*/ 	.byte	0x04, 0x17
        /*003a*/ 	.short	(.L_602 - .L_601)
.L_601:
        /*003c*/ 	.word	0x00000000
        /*0040*/ 	.short	0x0002
        /*0042*/ 	.short	0x0010
        /*0044*/ 	.byte	0x00, 0xf0, 0x11, 0x00


	//----- nvinfo : EIATTR_KPARAM_INFO
	.align		4
.L_602:
        /*0048*/ 	.byte	0x04, 0x17
        /*004a*/ 	.short	(.L_604 - .L_603)
.L_603:
        /*004c*/ 	.word	0x00000000
        /*0050*/ 	.short	0x0001
        /*0052*/ 	.short	0x0008
        /*0054*/ 	.byte	0x00, 0xf5, 0x21, 0x00


	//----- nvinfo : EIATTR_KPARAM_INFO
	.align		4
.L_604:
        /*0058*/ 	.byte	0x04, 0x17
        /*005a*/ 	.short	(.L_606 - .L_605)
.L_605:
        /*005c*/ 	.word	0x00000000
        /*0060*/ 	.short	0x0000
        /*0062*/ 	.short	0x0000
        /*0064*/ 	.byte	0x00, 0xf0, 0x21, 0x00


	//----- nvinfo : EIATTR_SPARSE_MMA_MASK
	.align		4
.L_606:
        /*0068*/ 	.byte	0x03, 0x50
        /*006a*/ 	.short	0x0000


	//----- nvinfo : EIATTR_MAXREG_COUNT
	.align		4
        /*006c*/ 	.byte	0x03, 0x1b
        /*006e*/ 	.short	0x00ff


	//----- nvinfo : EIATTR_NUM_BARRIERS
	.align		4
        /*0070*/ 	.byte	0x02, 0x4c
        /*0072*/ 	.byte	0x01
	.zero		1


	//----- nvinfo : EIATTR_MERCURY_ISA_VERSION
	.align		4
        /*0074*/ 	.byte	0x03, 0x5f
        /*0076*/ 	.short	0x0101


	//----- nvinfo : EIATTR_COOP_GROUP_MASK_REGIDS
	.align		4
        /*0078*/ 	.byte	0x04, 0x29
        /*007a*/ 	.short	(.L_608 - .L_607)


	//   ....[0]....
.L_607:
        /*007c*/ 	.word	0xffffffff


	//   ....[1]....
        /*0080*/ 	.word	0xffffffff


	//   ....[2]....
        /*0084*/ 	.word	0xffffffff


	//   ....[3]....
        /*0088*/ 	.word	0xffffffff


	//   ....[4]....
        /*008c*/ 	.word	0xffffffff


	//   ....[5]....
        /*0090*/ 	.word	0xffffffff


	//   ....[6]....
        /*0094*/ 	.word	0xffffffff


	//   ....[7]....
        /*0098*/ 	.word	0xffffffff


	//   ....[8]....
        /*009c*/ 	.word	0xffffffff


	//   ....[9]....
        /*00a0*/ 	.word	0xffffffff


	//   ....[10]....
        /*00a4*/ 	.word	0xffffffff


	//   ....[11]....
        /*00a8*/ 	.word	0xffffffff


	//   ....[12]....
        /*00ac*/ 	.word	0xffffffff


	//   ....[13]....
        /*00b0*/ 	.word	0xffffffff


	//   ....[14]....
        /*00b4*/ 	.word	0xffffffff


	//----- nvinfo : EIATTR_COOP_GROUP_INSTR_OFFSETS
	.align		4
.L_608:
        /*00b8*/ 	.byte	0x04, 0x28
        /*00ba*/ 	.short	(.L_610 - .L_609)


	//   ....[0]....
.L_609:
        /*00bc*/ 	.word	0x00000b10


	//   ....[1]....
        /*00c0*/ 	.word	0x00000b70


	//   ....[2]....
        /*00c4*/ 	.word	0x00000be0


	//   ....[3]....
        /*00c8*/ 	.word	0x00000c30


	//   ....[4]....
        /*00cc*/ 	.word	0x00000c60


	//   ....[5]....
        /*00d0*/ 	.word	0x00000df0


	//   ....[6]....
        /*00d4*/ 	.word	0x00000e80


	//   ....[7]....
        /*00d8*/ 	.word	0x00000ed0


	//   ....[8]....
        /*00dc*/ 	.word	0x00000f10


	//   ....[9]....
        /*00e0*/ 	.word	0x00000f50


	//   ....[10]....
        /*00e4*/ 	.word	0x00002050


	//   ....[11]....
        /*00e8*/ 	.word	0x000020e0


	//   ....[12]....
        /*00ec*/ 	.word	0x00002130


	//   ....[13]....
        /*00f0*/ 	.word	0x00002170


	//   ....[14]....
        /*00f4*/ 	.word	0x000021a0


	//----- nvinfo : EIATTR_VRC_CTA_INIT_COUNT
	.align		4
.L_610:
        /*00f8*/ 	.byte	0x02, 0x4a
	.zero		1
	.zero		1


	//----- nvinfo : EIATTR_EXIT_INSTR_OFFSETS
	.align		4
        /*00fc*/ 	.byte	0x04, 0x1c
        /*00fe*/ 	.short	(.L_612 - .L_611)


	//   ....[0]....
.L_611:
        /*0100*/ 	.word	0x000022c0


	//   ....[1]....
        /*0104*/ 	.word	0x00002300


	//----- nvinfo : EIATTR_MAX_THREADS
	.align		4
.L_612:
        /*0108*/ 	.byte	0x04, 0x05
        /*010a*/ 	.short	(.L_614 - .L_613)
.L_613:
        /*010c*/ 	.word	0x00000100
        /*0110*/ 	.word	0x00000001
        /*0114*/ 	.word	0x00000001


	//----- nvinfo : EIATTR_CRS_STACK_SIZE
	.align		4
.L_614:
        /*0118*/ 	.byte	0x04, 0x1e
        /*011a*/ 	.short	(.L_616 - .L_615)
.L_615:
        /*011c*/ 	.word	0x00000000


	//----- nvinfo : EIATTR_CBANK_PARAM_SIZE
	.align		4
.L_616:
        /*0120*/ 	.byte	0x03, 0x19
        /*0122*/ 	.short	0x003e


	//----- nvinfo : EIATTR_PARAM_CBANK
	.align		4
        /*0124*/ 	.byte	0x04, 0x0a
        /*0126*/ 	.short	(.L_618 - .L_617)
	.align		4
.L_617:
        /*0128*/ 	.word	index@(.nv.constant0._ZN3cub18CUB_300001_SM_10006detail6reduce18DeviceReduceKernelINS2_10policy_hubIjj11max_functorIjEE10Policy1000EN6thrust24THRUST_300001_SM_1000_NS6detail15normal_iteratorINSA_10device_ptrIjEEEEjS6_jN4cuda3std3__410__identityEEEvT0_PT3_T1_NS0_13GridEvenShareISN_EET2_T4_)
        /*012c*/ 	.short	0x0380
        /*012e*/ 	.short	0x003e


	//----- nvinfo : EIATTR_SW_WAR
	.align		4
.L_618:
        /*0130*/ 	.byte	0x04, 0x36
        /*0132*/ 	.short	(.L_620 - .L_619)
.L_619:
        /*0134*/ 	.word	0x00000008
.L_620:


//--------------------- .nv.info._ZN3cub18CUB_300001_SM_10006detail6reduce28DeviceReduceSingleTileKernelINS2_10policy_hubIjj11max_functorIjEE10Policy1000EN6thrust24THRUST_300001_SM_1000_NS6detail15normal_iteratorINSA_10device_ptrIjEEEEPjjS6_jjN4cuda3std3__410__identityEEEvT0_T1_T2_T3_T4_T6_ --------------------------
	.section	.nv.info._ZN3cub18CUB_300001_SM_10006detail6reduce28DeviceReduceSingleTileKernelINS2_10policy_hubIjj11max_functorIjEE10Policy1000EN6thrust24THRUST_300001_SM_1000_NS6detail15normal_iteratorINSA_10device_ptrIjEEEEPjjS6_jjN4cuda3std3__410__identityEEEvT0_T1_T2_T3_T4_T6_,"",@"SHT_CUDA_INFO"
	.sectionflags	@""
	.align	4


	//----- nvinfo : EIATTR_CUDA_API_VERSION
	.align		4
        /*0000*/ 	.byte	0x04, 0x37
        /*0002*/ 	.short	(.L_622 - .L_621)
.L_621:
        /*0004*/ 	.word	0x00000082


	//----- nvinfo : EIATTR_KPARAM_INFO
	.align		4
.L_622:
        /*0008*/ 	.byte	0x04, 0x17
        /*000a*/ 	.short	(.L_624 - .L_623)
.L_623:
        /*000c*/ 	.word	0x00000000
        /*0010*/ 	.short	0x0005
        /*0012*/ 	.short	0x001c
        /*0014*/ 	.byte	0x00, 0xf0, 0x05, 0x00


	//----- nvinfo : EIATTR_KPARAM_INFO
	.align		4
.L_624:
        /*0018*/ 	.byte	0x04, 0x17
        /*001a*/ 	.short	(.L_626 - .L_625)
.L_625:
        /*001c*/ 	.word	0x00000000
        /*0020*/ 	.short	0x0004
        /*0022*/ 	.short	0x0018
        /*0024*/ 	.byte	0x00, 0xf0, 0x11, 0x00


	//----- nvinfo : EIATTR_KPARAM_INFO
	.align		4
.L_626:
        /*0028*/ 	.byte	0x04, 0x17
        /*002a*/ 	.short	(.L_628 - .L_627)
.L_627:
        /*002c*/ 	.word	0x00000000
        /*0030*/ 	.short	0x0003
        /*0032*/ 	.short	0x0014
        /*0034*/ 	.byte	0x00, 0xf0, 0x05, 0x00


	//----- nvinfo : EIATTR_KPARAM_INFO
	.align		4
.L_628:
        /*0038*/ 	.byte	0x04, 0x17
        /*003a*/ 	.short	(.L_630 - .L_629)
.L_629:
        /*003c*/ 	.word	0x00000000
        /*0040*/ 	.short	0x0002
        /*0042*/ 	.short	0x0010
        /*0044*/ 	.byte	0x00, 0xf0, 0x11, 0x00


	//----- nvinfo : EIATTR_KPARAM_INFO
	.align		4
.L_630:
        /*0048*/ 	.byte	0x04, 0x17
        /*004a*/ 	.short	(.L_632 - .L_631)
.L_631:
        /*004c*/ 	.word	0x00000000
        /*0050*/ 	.short	0x0001
        /*0052*/ 	.short	0x0008
        /*0054*/ 	.byte	0x00, 0xf5, 0x21, 0x00


	//----- nvinfo : EIATTR_KPARAM_INFO
	.align		4
.L_632:
        /*0058*/ 	.byte	0x04, 0x17
        /*005a*/ 	.short	(.L_634 - .L_633)
.L_633:
        /*005c*/ 	.word	0x00000000
        /*0060*/ 	.short	0x0000
        /*0062*/ 	.short	0x0000
        /*0064*/ 	.byte	0x00, 0xf0, 0x21, 0x00


	//----- nvinfo : EIATTR_SPARSE_MMA_MASK
	.align		4
.L_634:
        /*0068*/ 	.byte	0x03, 0x50
        /*006a*/ 	.short	0x0000


	//----- nvinfo : EIATTR_MAXREG_COUNT
	.align		4
        /*006c*/ 	.byte	0x03, 0x1b
        /*006e*/ 	.short	0x00ff


	//----- nvinfo : EIATTR_NUM_BARRIERS
	.align		4
        /*0070*/ 	.byte	0x02, 0x4c
        /*0072*/ 	.byte	0x01
	.zero		1


	//----- nvinfo : EIATTR_MERCURY_ISA_VERSION
	.align		4
        /*0074*/ 	.byte	0x03, 0x5f
        /*0076*/ 	.short	0x0101


	//----- nvinfo : EIATTR_COOP_GROUP_MASK_REGIDS
	.align		4
        /*0078*/ 	.byte	0x04, 0x29
        /*007a*/ 	.short	(.L_636 - .L_635)


	//   ....[0]....
.L_635:
        /*007c*/ 	.word	0xffffffff


	//   ....[1]....
        /*0080*/ 	.word	0xffffffff


	//   ....[2]....
        /*0084*/ 	.word	0xffffffff


	//   ....[3]....
        /*0088*/ 	.word	0xffffffff


	//   ....[4]....
        /*008c*/ 	.word	0xffffffff


	//   ....[5]....
        /*0090*/ 	.word	0xffffffff


	//   ....[6]....
        /*0094*/ 	.word	0xffffffff


	//   ....[7]....
        /*0098*/ 	.word	0xffffffff


	//   ....[8]....
        /*009c*/ 	.word	0xffffffff


	//   ....[9]....
        /*00a0*/ 	.word	0xffffffff


	//   ....[10]....
        /*00a4*/ 	.word	0xffffffff


	//   ....[11]....
        /*00a8*/ 	.word	0xffffffff


	//   ....[12]....
        /*00ac*/ 	.word	0xffffffff


	//   ....[13]....
        /*00b0*/ 	.word	0xffffffff


	//   ....[14]....
        /*00b4*/ 	.word	0xffffffff


	//----- nvinfo : EIATTR_COOP_GROUP_INSTR_OFFSETS
	.align		4
.L_636:
        /*00b8*/ 	.byte	0x04, 0x28
        /*00ba*/ 	.short	(.L_638 - .L_637)


	//   ....[0]....
.L_637:
        /*00bc*/ 	.word	0x00000840


	//   ....[1]....
        /*00c0*/ 	.word	0x000008a0


	//   ....[2]....
        /*00c4*/ 	.word	0x00000910


	//   ....[3]....
        /*00c8*/ 	.word	0x00000960


	//   ....[4]....
        /*00cc*/ 	.word	0x00000990


	//   ....[5]....
        /*00d0*/ 	.word	0x00000b20


	//   ....[6]....
        /*00d4*/ 	.word	0x00000bb0


	//   ....[7]....
        /*00d8*/ 	.word	0x00000c00


	//   ....[8]....
        /*00dc*/ 	.word	0x00000c40


	//   ....[9]....
        /*00e0*/ 	.word	0x00000c80


	//   ....[10]....
        /*00e4*/ 	.word	0x00001c20


	//   ....[11]....
        /*00e8*/ 	.word	0x00001ca0


	//   ....[12]....
        /*00ec*/ 	.word	0x00001cf0


	//   ....[13]....
        /*00f0*/ 	.word	0x00001d30


	//   ....[14]....
        /*00f4*/ 	.word	0x00001d60


	//----- nvinfo : EIATTR_VRC_CTA_INIT_COUNT
	.align		4
.L_638:
        /*00f8*/ 	.byte	0x02, 0x4a
	.zero		1
	.zero		1


	//----- nvinfo : EIATTR_EXIT_INSTR_OFFSETS
	.align		4
        /*00fc*/ 	.byte	0x04, 0x1c
        /*00fe*/ 	.short	(.L_640 - .L_639)


	//   ....[0]....
.L_639:
        /*0100*/ 	.word	0x00000080


	//   ....[1]....
        /*0104*/ 	.word	0x000000c0


	//   ....[2]....
        /*0108*/ 	.word	0x00001e80


	//   ....[3]....
        /*010c*/ 	.word	0x00001ed0


	//----- nvinfo : EIATTR_MAX_THREADS
	.align		4
.L_640:
        /*0110*/ 	.byte	0x04, 0x05
        /*0112*/ 	.short	(.L_642 - .L_641)
.L_641:
        /*0114*/ 	.word	0x00000100
        /*0118*/ 	.word	0x00000001
        /*011c*/ 	.word	0x00000001


	//----- nvinfo : EIATTR_CRS_STACK_SIZE
	.align		4
.L_642:
        /*0120*/ 	.byte	0x04, 0x1e
        /*0122*/ 	.short	(.L_644 - .L_643)
.L_643:
        /*0124*/ 	.word	0x00000000


	//----- nvinfo : EIATTR_CBANK_PARAM_SIZE
	.align		4
.L_644:
        /*0128*/ 	.byte	0x03, 0x19
        /*012a*/ 	.short	0x001d


	//----- nvinfo : EIATTR_PARAM_CBANK
	.align		4
        /*012c*/ 	.byte	0x04, 0x0a
        /*012e*/ 	.short	(.L_646 - .L_645)
	.align		4
.L_645:
        /*0130*/ 	.word	index@(.nv.constant0._ZN3cub18CUB_300001_SM_10006detail6reduce28DeviceReduceSingleTileKernelINS2_10policy_hubIjj11max_functorIjEE10Policy1000EN6thrust24THRUST_300001_SM_1000_NS6detail15normal_iteratorINSA_10device_ptrIjEEEEPjjS6_jjN4cuda3std3__410__identityEEEvT0_T1_T2_T3_T4_T6_)
        /*0134*/ 	.short	0x0380
        /*0136*/ 	.short	0x001d


	//----- nvinfo : EIATTR_SW_WAR
	.align		4
.L_646:
        /*0138*/ 	.byte	0x04, 0x36
        /*013a*/ 	.short	(.L_648 - .L_647)
.L_647:
        /*013c*/ 	.word	0x00000008
.L_648:


//--------------------- .nv.info._ZN3cub18CUB_300001_SM_10006detail6reduce28DeviceReduceSingleTileKernelINS2_10policy_hubIdy11add_functorIdEE10Policy1000EPdS9_iS6_ddN4cuda3std3__410__identityEEEvT0_T1_T2_T3_T4_T6_ --------------------------
	.section	.nv.info._ZN3cub18CUB_300001_SM_10006detail6reduce28DeviceReduceSingleTileKernelINS2_10policy_hubIdy11add_functorIdEE10Policy1000EPdS9_iS6_ddN4cuda3std3__410__identityEEEvT0_T1_T2_T3_T4_T6_,"",@"SHT_CUDA_INFO"
	.sectionflags	@""
	.align	4


	//----- nvinfo : EIATTR_CUDA_API_VERSION
	.align		4
        /*0000*/ 	.byte	0x04, 0x37
        /*0002*/ 	.short	(.L_650 - .L_649)
.L_649:
        /*0004*/ 	.word	0x00000082


	//----- nvinfo : EIATTR_KPARAM_INFO
	.align		4
.L_650:
        /*0008*/ 	.byte	0x04, 0x17
        /*000a*/ 	.short	(.L_652 - .L_651)
.L_651:
        /*000c*/ 	.word	0x00000000
        /*0010*/ 	.short	0x0005
        /*0012*/ 	.short	0x0020
        /*0014*/ 	.byte	0x00, 0xf0, 0x05, 0x00


	//----- nvinfo : EIATTR_KPARAM_INFO
	.align		4
.L_652:
        /*0018*/ 	.byte	0x04, 0x17
        /*001a*/ 	.short	(.L_654 - .L_653)
.L_653:
        /*001c*/ 	.word	0x00000000
        /*0020*/ 	.short	0x0004
        /*0022*/ 	.short	0x0018
        /*0024*/ 	.byte	0x00, 0xf0, 0x21, 0x00


	//----- nvinfo : EIATTR_KPARAM_INFO
	.align		4
.L_654:
        /*0028*/ 	.byte	0x04, 0x17
        /*002a*/ 	.short	(.L_656 - .L_655)
.L_655:
        /*002c*/ 	.word	0x00000000
        /*0030*/ 	.short	0x0003
        /*0032*/ 	.short	0x0014
        /*0034*/ 	.byte	0x00, 0xf0, 0x05, 0x00


	//----- nvinfo : EIATTR_KPARAM_INFO
	.align		4
.L_656:
        /*0038*/ 	.byte	0x04, 0x17
        /*003a*/ 	.short	(.L_658 - .L_657)
.L_657:
        /*003c*/ 	.word	0x00000000
        /*0040*/ 	.short	0x0002
        /*0042*/ 	.short	0x0010
        /*0044*/ 	.byte	0x00, 0xf0, 0x11, 0x00


	//----- nvinfo : EIATTR_KPARAM_INFO
	.align		4
.L_658:
        /*0048*/ 	.byte	0x04, 0x17
        /*004a*/ 	.short	(.L_660 - .L_659)
.L_659:
        /*004c*/ 	.word	0x00000000
        /*0050*/ 	.short	0x0001
        /*0052*/ 	.short	0x0008
        /*0054*/ 	.byte	0x00, 0xf5, 0x21, 0x00


	//----- nvinfo : EIATTR_KPARAM_INFO
	.align		4
.L_660:
        /*0058*/ 	.byte	0x04, 0x17
        /*005a*/ 	.short	(.L_662 - .L_661)
.L_661:
        /*005c*/ 	.word	0x00000000
        /*0060*/ 	.short	0x0000
        /*0062*/ 	.short	0x0000
        /*0064*/ 	.byte	0x00, 0xf5, 0x21, 0x00


	//----- nvinfo : EIATTR_SPARSE_MMA_MASK
	.align		4
.L_662:
        /*0068*/ 	.byte	0x03, 0x50
        /*006a*/ 	.short	0x0000


	//----- nvinfo : EIATTR_MAXREG_COUNT
	.align		4
        /*006c*/ 	.byte	0x03, 0x1b
        /*006e*/ 	.short	0x00ff


	//----- nvinfo : EIATTR_NUM_BARRIERS
	.align		4
        /*0070*/ 	.byte	0x02, 0x4c
        /*0072*/ 	.byte	0x01
	.zero		1


	//----- nvinfo : EIATTR_MERCURY_ISA_VERSION
	.align		4
        /*0074*/ 	.byte	0x03, 0x5f
        /*0076*/ 	.short	0x0101


	//----- nvinfo : EIATTR_COOP_GROUP_MASK_REGIDS
	.align		4
        /*0078*/ 	.byte	0x04, 0x29
        /*007a*/ 	.short	(.L_664 - .L_663)


	//   ....[0]....
.L_663:
        /*007c*/ 	.word	0xffffffff


	//   ....[1]....
        /*0080*/ 	.word	0xffffffff


	//   ....[2]....
        /*0084*/ 	.word	0xffffffff


	//   ....[3]....
        /*0088*/ 	.word	0xffffffff


	//   ....[4]....
        /*008c*/ 	.word	0xffffffff


	//   ....[5]....
        /*0090*/ 	.word	0xffffffff


	//   ....[6]....
        /*0094*/ 	.word	0xffffffff


	//   ....[7]....
        /*0098*/ 	.word	0xffffffff


	//   ....[8]....
        /*009c*/ 	.word	0xffffffff


	//   ....[9]....
        /*00a0*/ 	.word	0xffffffff


	//   ....[10]....
        /*00a4*/ 	.word	0xffffffff


	//   ....[11]....
        /*00a8*/ 	.word	0xffffffff


	//   ....[12]....
        /*00ac*/ 	.word	0xffffffff


	//   ....[13]....
        /*00b0*/ 	.word	0xffffffff


	//   ....[14]....
        /*00b4*/ 	.word	0xffffffff


	//   ....[15]....
        /*00b8*/ 	.word	0xffffffff


	//   ....[16]....
        /*00bc*/ 	.word	0xffffffff


	//   ....[17]....
        /*00c0*/ 	.word	0xffffffff


	//   ....[18]....
        /*00c4*/ 	.word	0xffffffff


	//   ....[19]....
        /*00c8*/ 	.word	0xffffffff


	//   ....[20]....
        /*00cc*/ 	.word	0xffffffff


	//   ....[21]....
        /*00d0*/ 	.word	0xffffffff


	//   ....[22]....
        /*00d4*/ 	.word	0xffffffff


	//   ....[23]....
        /*00d8*/ 	.word	0xffffffff


	//   ....[24]....
        /*00dc*/ 	.word	0xffffffff


	//   ....[25]....
        /*00e0*/ 	.word	0xffffffff


	//   ....[26]....
        /*00e4*/ 	.word	0xffffffff


	//   ....[27]....
        /*00e8*/ 	.word	0xffffffff


	//   ....[28]....
        /*00ec*/ 	.word	0xffffffff


	//   ....[29]....
        /*00f0*/ 	.word	0xffffffff


	//   ....[30]....
        /*00f4*/ 	.word	0xffffffff


	//   ....[31]....
        /*00f8*/ 	.word	0xffffffff


	//   ....[32]....
        /*00fc*/ 	.word	0xffffffff


	//   ....[33]....
        /*0100*/ 	.word	0xffffffff


	//   ....[34]....
        /*0104*/ 	.word	0xffffffff


	//   ....[35]....
        /*0108*/ 	.word	0xffffffff


	//   ....[36]....
        /*010c*/ 	.word	0xffffffff


	//   ....[37]....
        /*0110*/ 	.word	0xffffffff


	//   ....[38]....
        /*0114*/ 	.word	0xffffffff


	//   ....[39]....
        /*0118*/ 	.word	0xffffffff


	//   ....[40]....
        /*011c*/ 	.word	0xffffffff


	//   ....[41]....
        /*0120*/ 	.word	0xffffffff


	//   ....[42]....
        /*0124*/ 	.word	0xffffffff


	//   ....[43]....
        /*0128*/ 	.word	0xffffffff


	//   ....[44]....
        /*012c*/ 	.word	0xffffffff


	//   ....[45]....
        /*0130*/ 	.word	0xffffffff


	//   ....[46]....
        /*0134*/ 	.word	0xffffffff


	//   ....[47]....
        /*0138*/ 	.word	0xffffffff


	//   ....[48]....
        /*013c*/ 	.word	0xffffffff


	//   ....[49]....
        /*0140*/ 	.word	0xffffffff


	//   ....[50]....
        /*0144*/ 	.word	0xffffffff


	//   ....[51]....
        /*0148*/ 	.word	0xffffffff


	//   ....[52]....
        /*014c*/ 	.word	0xffffffff


	//   ....[53]....
        /*0150*/ 	.word	0xffffffff


	//   ....[54]....
        /*0154*/ 	.word	0xffffffff


	//   ....[55]....
        /*0158*/ 	.word	0xffffffff


	//   ....[56]....
        /*015c*/ 	.word	0xffffffff


	//   ....[57]....
        /*0160*/ 	.word	0xffffffff


	//   ....[58]....
        /*0164*/ 	.word	0xffffffff


	//   ....[59]....
        /*0168*/ 	.word	0xffffffff


	//----- nvinfo : EIATTR_COOP_GROUP_INSTR_OFFSETS
	.align		4
.L_664:
        /*016c*/ 	.byte	0x04, 0x28
        /*016e*/ 	.short	(.L_666 - .L_665)


	//   ....[0]....
.L_665:
        /*0170*/ 	.word	0x00000990


	//   ....[1]....
        /*0174*/ 	.word	0x000009a0


	//   ....[2]....
        /*0178*/ 	.word	0x00000a10


	//   ....[3]....
        /*017c*/ 	.word	0x00000a40


	//   ....[4]....
        /*0180*/ 	.word	0x00000ab0


	//   ....[5]....
        /*0184*/ 	.word	0x00000ac0


	//   ....[6]....
        /*0188*/ 	.word	0x00000b10


	//   ....[7]....
        /*018c*/ 	.word	0x00000b20


	//   ....[8]....
        /*0190*/ 	.word	0x00000b70


	//   ....[9]....
        /*0194*/ 	.word	0x00000b90


	//   ....[10]....
        /*0198*/ 	.word	0x00000d80


	//   ....[11]....
        /*019c*/ 	.word	0x00000d90


	//   ....[12]....
        /*01a0*/ 	.word	0x00000e20


	//   ....[13]....
        /*01a4*/ 	.word	0x00000e40


	//   ....[14]....
        /*01a8*/ 	.word	0x00000e90


	//   ....[15]....
        /*01ac*/ 	.word	0x00000eb0


	//   ....[16]....
        /*01b0*/ 	.word	0x00000f00


	//   ....[17]....
        /*01b4*/ 	.word	0x00000f30


	//   ....[18]....
        /*01b8*/ 	.word	0x00000f90


	//   ....[19]....
        /*01bc*/ 	.word	0x00000fb0


	//   ....[20]....
        /*01c0*/ 	.word	0x00001db0


	//   ....[21]....
        /*01c4*/ 	.word	0x00001dc0


	//   ....[22]....
        /*01c8*/ 	.word	0x00001e30


	//   ....[23]....
        /*01cc*/ 	.word	0x00001e40


	//   ....[24]....
        /*01d0*/ 	.word	0x00001ea0


	//   ....[25]....
        /*01d4*/ 	.word	0x00001eb0


	//   ....[26]....
        /*01d8*/ 	.word	0x00001f00


	//   ....[27]....
        /*01dc*/ 	.word	0x00001f20


	//   ....[28]....
        /*01e0*/ 	.word	0x00001f80


	//   ....[29]....
        /*01e4*/ 	.word	0x00001fb0


	//   ....[30]....
        /*01e8*/ 	.word	0x000029b0


	//   ....[31]....
        /*01ec*/ 	.word	0x000029c0


	//   ....[32]....
        /*01f0*/ 	.word	0x00002a30


	//   ....[33]....
        /*01f4*/ 	.word	0x00002a50


	//   ....[34]....
        /*01f8*/ 	.word	0x00002ab0


	//   ....[35]....
        /*01fc*/ 	.word	0x00002ad0


	//   ....[36]....
        /*0200*/ 	.word	0x00002b30


	//   ....[37]....
        /*0204*/ 	.word	0x00002b50


	//   ....[38]....
        /*0208*/ 	.word	0x00002bb0


	//   ....[39]....
        /*020c*/ 	.word	0x00002bc0


	//   ....[40]....
        /*0210*/ 	.word	0x00002da0


	//   ....[41]....
        /*0214*/ 	.word	0x00002db0


	//   ....[42]....
        /*0218*/ 	.word	0x00002e30


	//   ....[43]....
        /*021c*/ 	.word	0x00002e50


	//   ....[44]....
        /*0220*/ 	.word	0x00002ea0


	//   ....[45]....
        /*0224*/ 	.word	0x00002eb0


	//   ....[46]....
        /*0228*/ 	.word	0x00002f20


	//   ....[47]....
        /*022c*/ 	.word	0x00002f40


	//   ....[48]....
        /*0230*/ 	.word	0x00002f90


	//   ....[49]....
        /*0234*/ 	.word	0x00002fc0


	//   ....[50]....
        /*0238*/ 	.word	0x00003e60


	//   ....[51]....
        /*023c*/ 	.word	0x00003e70


	//   ....[52]....
        /*0240*/ 	.word	0x00003ee0


	//   ....[53]....
        /*0244*/ 	.word	0x00003ef0


	//   ....[54]....
        /*0248*/ 	.word	0x00003f50


	//   ....[55]....
        /*024c*/ 	.word	0x00003f80


	//   ....[56]....
        /*0250*/ 	.word	0x00003ff0


	//   ....[57]....
        /*0254*/ 	.word	0x00004000


	//   ....[58]....
        /*0258*/ 	.word	0x00004060


	//   ....[59]....
        /*025c*/ 	.word	0x00004070


	//----- nvinfo : EIATTR_VRC_CTA_INIT_COUNT
	.align		4
.L_666:
        /*0260*/ 	.byte	0x02, 0x4a
	.zero		1
	.zero		1


	//----- nvinfo : EIATTR_EXIT_INSTR_OFFSETS
	.align		4
        /*0264*/ 	.byte	0x04, 0x1c
        /*0266*/ 	.short	(.L_668 - .L_667)


	//   ....[0]....
.L_667:
        /*0268*/ 	.word	0x00000080


	//   ....[1]....
        /*026c*/ 	.word	0x000000c0


	//   ....[2]....
        /*0270*/ 	.word	0x000041e0


	//   ....[3]....
        /*0274*/ 	.word	0x00004230


	//----- nvinfo : EIATTR_MAX_THREADS
	.align		4
.L_668:
        /*0278*/ 	.byte	0x04, 0x05
        /*027a*/ 	.short	(.L_670 - .L_669)
.L_669:
        /*027c*/ 	.word	0x00000100
        /*0280*/ 	.word	0x00000001
        /*0284*/ 	.word	0x00000001


	//----- nvinfo : EIATTR_CRS_STACK_SIZE
	.align		4
.L_670:
        /*0288*/ 	.byte	0x04, 0x1e
        /*028a*/ 	.short	(.L_672 - .L_671)
.L_671:
        /*028c*/ 	.word	0x00000000


	//----- nvinfo : EIATTR_CBANK_PARAM_SIZE
	.align		4
.L_672:
        /*0290*/ 	.byte	0x03, 0x19
        /*0292*/ 	.short	0x0021


	//----- nvinfo : EIATTR_PARAM_CBANK
	.align		4
        /*0294*/ 	.byte	0x04, 0x0a
        /*0296*/ 	.short	(.L_674 - .L_673)
	.align		4
.L_673:
        /*0298*/ 	.word	index@(.nv.constant0._ZN3cub18CUB_300001_SM_10006detail6reduce28DeviceReduceSingleTileKernelINS2_10policy_hubIdy11add_functorIdEE10Policy1000EPdS9_iS6_ddN4cuda3std3__410__identityEEEvT0_T1_T2_T3_T4_T6_)
        /*029c*/ 	.short	0x0380
        /*029e*/ 	.short	0x0021


	//----- nvinfo : EIATTR_SW_WAR
	.align		4
.L_674:
        /*02a0*/ 	.byte	0x04, 0x36
        /*02a2*/ 	.short	(.L_676 - .L_675)
.L_675:
        /*02a4*/ 	.word	0x00000008
.L_676:


//--------------------- .nv.info._ZN3cub18CUB_300001_SM_10006detail6reduce18DeviceReduceKernelINS2_10policy_hubIdy11add_functorIdEE10Policy1000EN6thrust24THRUST_300001_SM_1000_NS6detail15normal_iteratorINSA_10device_ptrIdEEEEyS6_d14square_functorIdEEEvT0_PT3_T1_NS0_13GridEvenShareISL_EET2_T4_ --------------------------
	.section	.nv.info._ZN3cub18CUB_300001_SM_10006detail6reduce18DeviceReduceKernelINS2_10policy_hubIdy11add_functorIdEE10Policy1000EN6thrust24THRUST_300001_SM_1000_NS6detail15normal_iteratorINSA_10device_ptrIdEEEEyS6_d14square_functorIdEEEvT0_PT3_T1_NS0_13GridEvenShareISL_EET2_T4_,"",@"SHT_CUDA_INFO"
	.sectionflags	@""
	.align	4


	//----- nvinfo : EIATTR_CUDA_API_VERSION
	.align		4
        /*0000*/ 	.byte	0x04, 0x37
        /*0002*/ 	.short	(.L_678 - .L_677)
.L_677:
        /*0004*/ 	.word	0x00000082


	//----- nvinfo : EIATTR_KPARAM_INFO
	.align		4
.L_678:
        /*0008*/ 	.byte	0x04, 0x17
        /*000a*/ 	.short	(.L_680 - .L_679)
.L_679:
        /*000c*/ 	.word	0x00000000
        /*0010*/ 	.short	0x0005
        /*0012*/ 	.short	0x0061
        /*0014*/ 	.byte	0x00, 0xf0, 0x05, 0x00


	//----- nvinfo : EIATTR_KPARAM_INFO
	.align		4
.L_680:
        /*0018*/ 	.byte	0x04, 0x17
        /*001a*/ 	.short	(.L_682 - .L_681)
.L_681:
        /*001c*/ 	.word	0x00000000
        /*0020*/ 	.short	0x0004
        /*0022*/ 	.short	0x0060
        /*0024*/ 	.byte	0x00, 0xf0, 0x05, 0x00


	//----- nvinfo : EIATTR_KPARAM_INFO
	.align		4
.L_682:
        /*0028*/ 	.byte	0x04, 0x17
        /*002a*/ 	.short	(.L_684 - .L_683)
.L_683:
        /*002c*/ 	.word	0x00000000
        /*0030*/ 	.short	0x0003
        /*0032*/ 	.short	0x0018
        /*0034*/ 	.byte	0x00, 0xf0, 0x21, 0x01


	//----- nvinfo : EIATTR_KPARAM_INFO
	.align		4
.L_684:
        /*0038*/ 	.byte	0x04, 0x17
        /*003a*/ 	.short	(.L_686 - .L_685)
.L_685:
        /*003c*/ 	.word	0x00000000
        /*0040*/ 	.short	0x0002
        /*0042*/ 	.short	0x0010
        /*0044*/ 	.byte	0x00, 0xf0, 0x21, 0x00


	//----- nvinfo : EIATTR_KPARAM_INFO
	.align		4
.L_686:
        /*0048*/ 	.byte	0x04, 0x17
        /*004a*/ 	.short	(.L_688 - .L_687)
.L_687:
        /*004c*/ 	.word	0x00000000
        /*0050*/ 	.short	0x0001
        /*0052*/ 	.short	0x0008
        /*0054*/ 	.byte	0x00, 0xf5, 0x21, 0x00


	//----- nvinfo : EIATTR_KPARAM_INFO
	.align		4
.L_688:
        /*0058*/ 	.byte	0x04, 0x17
        /*005a*/ 	.short	(.L_690 - .L_689)
.L_689:
        /*005c*/ 	.word	0x00000000
        /*0060*/ 	.short	0x0000
        /*0062*/ 	.short	0x0000
        /*0064*/ 	.byte	0x00, 0xf0, 0x21, 0x00


	//----- nvinfo : EIATTR_SPARSE_MMA_MASK
	.align		4
.L_690:
        /*0068*/ 	.byte	0x03, 0x50
        /*006a*/ 	.short	0x0000


	//----- nvinfo : EIATTR_MAXREG_COUNT
	.align		4
        /*006c*/ 	.byte	0x03, 0x1b
        /*006e*/ 	.short	0x00ff


	//----- nvinfo : EIATTR_NUM_BARRIERS
	.align		4
        /*0070*/ 	.byte	0x02, 0x4c
        /*0072*/ 	.byte	0x01
	.zero		1


	//----- nvinfo : EIATTR_MERCURY_ISA_VERSION
	.align		4
        /*0074*/ 	.byte	0x03, 0x5f
        /*0076*/ 	.short	0x0101


	//----- nvinfo : EIATTR_COOP_GROUP_MASK_REGIDS
	.align		4
        /*0078*/ 	.byte	0x04, 0x29
        /*007a*/ 	.short	(.L_692 - .L_691)


	//   ....[0]....
.L_691:
        /*007c*/ 	.word	0xffffffff


	//   ....[1]....
        /*0080*/ 	.word	0xffffffff


	//   ....[2]....
        /*0084*/ 	.word	0xffffffff


	//   ....[3]....
        /*0088*/ 	.word	0xffffffff


	//   ....[4]....
        /*008c*/ 	.word	0xffffffff


	//   ....[5]....
        /*0090*/ 	.word	0xffffffff


	//   ....[6]....
        /*0094*/ 	.word	0xffffffff


	//   ....[7]....
        /*0098*/ 	.word	0xffffffff


	//   ....[8]....
        /*009c*/ 	.word	0xffffffff


	//   ....[9]....
        /*00a0*/ 	.word	0xffffffff


	//   ....[10]....
        /*00a4*/ 	.word	0xffffffff


	//   ....[11]....
        /*00a8*/ 	.word	0xffffffff


	//   ....[12]....
        /*00ac*/ 	.word	0xffffffff


	//   ....[13]....
        /*00b0*/ 	.word	0xffffffff


	//   ....[14]....
        /*00b4*/ 	.word	0xffffffff


	//   ....[15]....
        /*00b8*/ 	.word	0xffffffff


	//   ....[16]....
        /*00bc*/ 	.word	0xffffffff


	//   ....[17]....
        /*00c0*/ 	.word	0xffffffff


	//   ....[18]....
        /*00c4*/ 	.word	0xffffffff


	//   ....[19]....
        /*00c8*/ 	.word	0xffffffff


	//   ....[20]....
        /*00cc*/ 	.word	0xffffffff


	//   ....[21]....
        /*00d0*/ 	.word	0xffffffff


	//   ....[22]....
        /*00d4*/ 	.word	0xffffffff


	//   ....[23]....
        /*00d8*/ 	.word	0xffffffff


	//   ....[24]....
        /*00dc*/ 	.word	0xffffffff


	//   ....[25]....
        /*00e0*/ 	.word	0xffffffff


	//   ....[26]....
        /*00e4*/ 	.word	0xffffffff


	//   ....[27]....
        /*00e8*/ 	.word	0xffffffff


	//   ....[28]....
        /*00ec*/ 	.word	0xffffffff


	//   ....[29]....
        /*00f0*/ 	.word	0xffffffff


	//----- nvinfo : EIATTR_COOP_GROUP_INSTR_OFFSETS
	.align		4
.L_692:
        /*00f4*/ 	.byte	0x04, 0x28
        /*00f6*/ 	.short	(.L_694 - .L_693)


	//   ....[0]....
.L_693:
        /*00f8*/ 	.word	0x000009c0


	//   ....[1]....
        /*00fc*/ 	.word	0x000009d0


	//   ....[2]....
        /*0100*/ 	.word	0x00000a40


	//   ....[3]....
        /*0104*/ 	.word	0x00000a60


	//   ....[4]....
        /*0108*/ 	.word	0x00000ad0


	//   ....[5]....
        /*010c*/ 	.word	0x00000ae0


	//   ....[6]....
        /*0110*/ 	.word	0x00000b30


	//   ....[7]....
        /*0114*/ 	.word	0x00000b50


	//   ....[8]....
        /*0118*/ 	.word	0x00000bc0


	//   ....[9]....
        /*011c*/ 	.word	0x00000bd0


	//   ....[10]....
        /*0120*/ 	.word	0x00000db0


	//   ....[11]....
        /*0124*/ 	.word	0x00000dc0


	//   ....[12]....
        /*0128*/ 	.word	0x00000e40


	//   ....[13]....
        /*012c*/ 	.word	0x00000e60


	//   ....[14]....
        /*0130*/ 	.word	0x00000eb0


	//   ....[15]....
        /*0134*/ 	.word	0x00000ee0


	//   ....[16]....
        /*0138*/ 	.word	0x00000f30


	//   ....[17]....
        /*013c*/ 	.word	0x00000f50


	//   ....[18]....
        /*0140*/ 	.word	0x00000fc0


	//   ....[19]....
        /*0144*/ 	.word	0x00000fe0


	//   ....[20]....
        /*0148*/ 	.word	0x000020a0


	//   ....[21]....
        /*014c*/ 	.word	0x000020b0


	//   ....[22]....
        /*0150*/ 	.word	0x00002130


	//   ....[23]....
        /*0154*/ 	.word	0x00002140


	//   ....[24]....
        /*0158*/ 	.word	0x000021a0


	//   ....[25]....
        /*015c*/ 	.word	0x000021b0


	//   ....[26]....
        /*0160*/ 	.word	0x00002200


	//   ....[27]....
        /*0164*/ 	.word	0x00002230


	//   ....[28]....
        /*0168*/ 	.word	0x000022b0


	//   ....[29]....
        /*016c*/ 	.word	0x000022c0


	//----- nvinfo : EIATTR_VRC_CTA_INIT_COUNT
	.align		4
.L_694:
        /*0170*/ 	.byte	0x02, 0x4a
	.zero		1
	.zero		1


	//----- nvinfo : EIATTR_EXIT_INSTR_OFFSETS
	.align		4
        /*0174*/ 	.byte	0x04, 0x1c
        /*0176*/ 	.short	(.L_696 - .L_695)


	//   ....[0]....
.L_695:
        /*0178*/ 	.word	0x00002430


	//   ....[1]....
        /*017c*/ 	.word	0x00002490


	//----- nvinfo : EIATTR_MAX_THREADS
	.align		4
.L_696:
        /*0180*/ 	.byte	0x04, 0x05
        /*0182*/ 	.short	(.L_698 - .L_697)
.L_697:
        /*0184*/ 	.word	0x00000100
        /*0188*/ 	.word	0x00000001
        /*018c*/ 	.word	0x00000001


	//----- nvinfo : EIATTR_CRS_STACK_SIZE
	.align		4
.L_698:
        /*0190*/ 	.byte	0x04, 0x1e
        /*0192*/ 	.short	(.L_700 - .L_699)
.L_699:
        /*0194*/ 	.word	0x00000000


	//----- nvinfo : EIATTR_CBANK_PARAM_SIZE
	.align		4
.L_700:
        /*0198*/ 	.byte	0x03, 0x19
        /*019a*/ 	.short	0x0062


	//----- nvinfo : EIATTR_PARAM_CBANK
	.align		4
        /*019c*/ 	.byte	0x04, 0x0a
        /*019e*/ 	.short	(.L_702 - .L_701)
	.align		4
.L_701:
        /*01a0*/ 	.word	index@(.nv.constant0._ZN3cub18CUB_300001_SM_10006detail6reduce18DeviceReduceKernelINS2_10policy_hubIdy11add_functorIdEE10Policy1000EN6thrust24THRUST_300001_SM_1000_NS6detail15normal_iteratorINSA_10device_ptrIdEEEEyS6_d14square_functorIdEEEvT0_PT3_T1_NS0_13GridEvenShareISL_EET2_T4_)
        /*01a4*/ 	.short	0x0380
        /*01a6*/ 	.short	0x0062


	//----- nvinfo : EIATTR_SW_WAR
	.align		4
.L_702:
        /*01a8*/ 	.byte	0x04, 0x36
        /*01aa*/ 	.short	(.L_704 - .L_703)
.L_703:
        /*01ac*/ 	.word	0x00000008
.L_704:


//--------------------- .nv.info._ZN3cub18CUB_300001_SM_10006detail6reduce28DeviceReduceSingleTileKernelINS2_10policy_hubIdy11add_functorIdEE10Policy1000EN6thrust24THRUST_300001_SM_1000_NS6detail15normal_iteratorINSA_10device_ptrIdEEEEPdyS6_dd14square_functorIdEEEvT0_T1_T2_T3_T4_T6_ --------------------------
	.section	.nv.info._ZN3cub18CUB_300001_SM_10006detail6reduce28DeviceReduceSingleTileKernelINS2_10policy_hubIdy11add_functorIdEE10Policy1000EN6thrust24THRUST_300001_SM_1000_NS6detail15normal_iteratorINSA_10device_ptrIdEEEEPdyS6_dd14square_functorIdEEEvT0_T1_T2_T3_T4_T6_,"",@"SHT_CUDA_INFO"
	.sectionflags	@""
	.align	4


	//----- nvinfo : EIATTR_CUDA_API_VERSION
	.align		4
        /*0000*/ 	.byte	0x04, 0x37
        /*0002*/ 	.short	(.L_706 - .L_705)
.L_705:
        /*0004*/ 	.word	0x00000082


	//----- nvinfo : EIATTR_KPARAM_INFO
	.align		4
.L_706:
        /*0008*/ 	.byte	0x04, 0x17
        /*000a*/ 	.short	(.L_708 - .L_707)
.L_707:
        /*000c*/ 	.word	0x00000000
        /*0010*/ 	.short	0x0005
        /*0012*/ 	.short	0x0028
        /*0014*/ 	.byte	0x00, 0xf0, 0x05, 0x00


	//----- nvinfo : EIATTR_KPARAM_INFO
	.align		4
.L_708:
        /*0018*/ 	.byte	0x04, 0x17
        /*001a*/ 	.short	(.L_710 - .L_709)
.L_709:
        /*001c*/ 	.word	0x00000000
        /*0020*/ 	.short	0x0004
        /*0022*/ 	.short	0x0020
        /*0024*/ 	.byte	0x00, 0xf0, 0x21, 0x00


	//----- nvinfo : EIATTR_KPARAM_INFO
	.align		4
.L_710:
        /*0028*/ 	.byte	0x04, 0x17
        /*002a*/ 	.short	(.L_712 - .L_711)
.L_711:
        /*002c*/ 	.word	0x00000000
        /*0030*/ 	.short	0x0003
        /*0032*/ 	.short	0x0018
        /*0034*/ 	.byte	0x00, 0xf0, 0x05, 0x00


	//----- nvinfo : EIATTR_KPARAM_INFO
	.align		4
.L_712:
        /*0038*/ 	.byte	0x04, 0x17
        /*003a*/ 	.short	(.L_714 - .L_713)
.L_713:
        /*003c*/ 	.word	0x00000000
        /*0040*/ 	.short	0x0002
        /*0042*/ 	.short	0x0010
        /*0044*/ 	.byte	0x00, 0xf0, 0x21, 0x00


	//----- nvinfo : EIATTR_KPARAM_INFO
	.align		4
.L_714:
        /*0048*/ 	.byte	0x04, 0x17
        /*004a*/ 	.short	(.L_716 - .L_715)
.L_715:
        /*004c*/ 	.word	0x00000000
        /*0050*/ 	.short	0x0001
        /*0052*/ 	.short	0x0008
        /*0054*/ 	.byte	0x00, 0xf5, 0x21, 0x00


	//----- nvinfo : EIATTR_KPARAM_INFO
	.align		4
.L_716:
        /*0058*/ 	.byte	0x04, 0x17
        /*005a*/ 	.short	(.L_718 - .L_717)
.L_717:
        /*005c*/ 	.word	0x00000000
        /*0060*/ 	.short	0x0000
        /*0062*/ 	.short	0x0000
        /*0064*/ 	.byte	0x00, 0xf0, 0x21, 0x00


	//----- nvinfo : EIATTR_SPARSE_MMA_MASK
	.align		4
.L_718:
        /*0068*/ 	.byte	0x03, 0x50
        /*006a*/ 	.short	0x0000


	//----- nvinfo : EIATTR_MAXREG_COUNT
	.align		4
        /*006c*/ 	.byte	0x03, 0x1b
        /*006e*/ 	.short	0x00ff


	//----- nvinfo : EIATTR_NUM_BARRIERS
	.align		4
        /*0070*/ 	.byte	0x02, 0x4c
        /*0072*/ 	.byte	0x01
	.zero		1


	//----- nvinfo : EIATTR_MERCURY_ISA_VERSION
	.align		4
        /*0074*/ 	.byte	0x03, 0x5f
        /*0076*/ 	.short	0x0101


	//----- nvinfo : EIATTR_COOP_GROUP_MASK_REGIDS
	.align		4
        /*0078*/ 	.byte	0x04, 0x29
        /*007a*/ 	.short	(.L_720 - .L_719)


	//   ....[0]....
.L_719:
        /*007c*/ 	.word	0xffffffff


	//   ....[1]....
        /*0080*/ 	.word	0xffffffff


	//   ....[2]....
        /*0084*/ 	.word	0xffffffff


	//   ....[3]....
        /*0088*/ 	.word	0xffffffff


	//   ....[4]....
        /*008c*/ 	.word	0xffffffff


	//   ....[5]....
        /*0090*/ 	.word	0xffffffff


	//   ....[6]....
        /*0094*/ 	.word	0xffffffff


	//   ....[7]....
        /*0098*/ 	.word	0xffffffff


	//   ....[8]....
        /*009c*/ 	.word	0xffffffff


	//   ....[9]....
        /*00a0*/ 	.word	0xffffffff


	//   ....[10]....
        /*00a4*/ 	.word	0xffffffff


	//   ....[11]....
        /*00a8*/ 	.word	0xffffffff


	//   ....[12]....
        /*00ac*/ 	.word	0xffffffff


	//   ....[13]....
        /*00b0*/ 	.word	0xffffffff


	//   ....[14]....
        /*00b4*/ 	.word	0xffffffff


	//   ....[15]....
        /*00b8*/ 	.word	0xffffffff


	//   ....[16]....
        /*00bc*/ 	.word	0xffffffff


	//   ....[17]....
        /*00c0*/ 	.word	0xffffffff


	//   ....[18]....
        /*00c4*/ 	.word	0xffffffff


	//   ....[19]....
        /*00c8*/ 	.word	0xffffffff


	//   ....[20]....
        /*00cc*/ 	.word	0xffffffff


	//   ....[21]....
        /*00d0*/ 	.word	0xffffffff


	//   ....[22]....
        /*00d4*/ 	.word	0xffffffff


	//   ....[23]....
        /*00d8*/ 	.word	0xffffffff


	//   ....[24]....
        /*00dc*/ 	.word	0xffffffff


	//   ....[25]....
        /*00e0*/ 	.word	0xffffffff


	//   ....[26]....
        /*00e4*/ 	.word	0xffffffff


	//   ....[27]....
        /*00e8*/ 	.word	0xffffffff


	//   ....[28]....
        /*00ec*/ 	.word	0xffffffff


	//   ....[29]....
        /*00f0*/ 	.word	0xffffffff


	//----- nvinfo : EIATTR_COOP_GROUP_INSTR_OFFSETS
	.align		4
.L_720:
        /*00f4*/ 	.byte	0x04, 0x28
        /*00f6*/ 	.short	(.L_722 - .L_721)


	//   ....[0]....
.L_721:
        /*00f8*/ 	.word	0x00000920


	//   ....[1]....
        /*00fc*/ 	.word	0x00000930


	//   ....[2]....
        /*0100*/ 	.word	0x000009a0


	//   ....[3]....
        /*0104*/ 	.word	0x000009b0


	//   ....[4]....
        /*0108*/ 	.word	0x00000a10


	//   ....[5]....
        /*010c*/ 	.word	0x00000a20


	//   ....[6]....
        /*0110*/ 	.word	0x00000a70


	//   ....[7]....
        /*0114*/ 	.word	0x00000a90


	//   ....[8]....
        /*0118*/ 	.word	0x00000af0


	//   ....[9]....
        /*011c*/ 	.word	0x00000b20


	//   ....[10]....
        /*0120*/ 	.word	0x00000d10


	//   ....[11]....
        /*0124*/ 	.word	0x00000d20


	//   ....[12]....
        /*0128*/ 	.word	0x00000db0


	//   ....[13]....
        /*012c*/ 	.word	0x00000dc0


	//   ....[14]....
        /*0130*/ 	.word	0x00000e20


	//   ....[15]....
        /*0134*/ 	.word	0x00000e30


	//   ....[16]....
        /*0138*/ 	.word	0x00000e80


	//   ....[17]....
        /*013c*/ 	.word	0x00000ea0


	//   ....[18]....
        /*0140*/ 	.word	0x00000f10


	//   ....[19]....
        /*0144*/ 	.word	0x00000f40


	//   ....[20]....
        /*0148*/ 	.word	0x00001e60


	//   ....[21]....
        /*014c*/ 	.word	0x00001e70


	//   ....[22]....
        /*0150*/ 	.word	0x00001ee0


	//   ....[23]....
        /*0154*/ 	.word	0x00001ef0


	//   ....[24]....
        /*0158*/ 	.word	0x00001f50


	//   ....[25]....
        /*015c*/ 	.word	0x00001f60


	//   ....[26]....
        /*0160*/ 	.word	0x00001fb0


	//   ....[27]....
        /*0164*/ 	.word	0x00001fd0


	//   ....[28]....
        /*0168*/ 	.word	0x00002030


	//   ....[29]....
        /*016c*/ 	.word	0x00002060


	//----- nvinfo : EIATTR_VRC_CTA_INIT_COUNT
	.align		4
.L_722:
        /*0170*/ 	.byte	0x02, 0x4a
	.zero		1
	.zero		1


	//----- nvinfo : EIATTR_EXIT_INSTR_OFFSETS
	.align		4
        /*0174*/ 	.byte	0x04, 0x1c
        /*0176*/ 	.short	(.L_724 - .L_723)


	//   ....[0]....
.L_723:
        /*0178*/ 	.word	0x000000a0


	//   ....[1]....
        /*017c*/ 	.word	0x000000e0


	//   ....[2]....
        /*0180*/ 	.word	0x00002200


	//   ....[3]....
        /*0184*/ 	.word	0x00002250


	//----- nvinfo : EIATTR_MAX_THREADS
	.align		4
.L_724:
        /*0188*/ 	.byte	0x04, 0x05
        /*018a*/ 	.short	(.L_726 - .L_725)
.L_725:
        /*018c*/ 	.word	0x00000100
        /*0190*/ 	.word	0x00000001
        /*0194*/ 	.word	0x00000001


	//----- nvinfo : EIATTR_CRS_STACK_SIZE
	.align		4
.L_726:
        /*0198*/ 	.byte	0x04, 0x1e
        /*019a*/ 	.short	(.L_728 - .L_727)
.L_727:
        /*019c*/ 	.word	0x00000000


	//----- nvinfo : EIATTR_CBANK_PARAM_SIZE
	.align		4
.L_728:
        /*01a0*/ 	.byte	0x03, 0x19
        /*01a2*/ 	.short	0x0029


	//----- nvinfo : EIATTR_PARAM_CBANK
	.align		4
        /*01a4*/ 	.byte	0x04, 0x0a
        /*01a6*/ 	.short	(.L_730 - .L_729)
	.align		4
.L_729:
        /*01a8*/ 	.word	index@(.nv.constant0._ZN3cub18CUB_300001_SM_10006detail6reduce28DeviceReduceSingleTileKernelINS2_10policy_hubIdy11add_functorIdEE10Policy1000EN6thrust24THRUST_300001_SM_1000_NS6detail15normal_iteratorINSA_10device_ptrIdEEEEPdyS6_dd14square_functorIdEEEvT0_T1_T2_T3_T4_T6_)
        /*01ac*/ 	.short	0x0380
        /*01ae*/ 	.short	0x0029


	//----- nvinfo : EIATTR_SW_WAR
	.align		4
.L_730:
        /*01b0*/ 	.byte	0x04, 0x36
        /*01b2*/ 	.short	(.L_732 - .L_731)
.L_731:
        /*01b4*/ 	.word	0x00000008
.L_732:


//--------------------- .nv.info._ZN3cub18CUB_300001_SM_10006detail6reduce28DeviceReduceSingleTileKernelINS2_10policy_hubIdj11add_functorIdEE10Policy1000EPdS9_iS6_ddN4cuda3std3__410__identityEEEvT0_T1_T2_T3_T4_T6_ --------------------------
	.section	.nv.info._ZN3cub18CUB_300001_SM_10006detail6reduce28DeviceReduceSingleTileKernelINS2_10policy_hubIdj11add_functorIdEE10Policy1000EPdS9_iS6_ddN4cuda3std3__410__identityEEEvT0_T1_T2_T3_T4_T6_,"",@"SHT_CUDA_INFO"
	.sectionflags	@""
	.align	4


	//----- nvinfo : EIATTR_CUDA_API_VERSION
	.align		4
        /*0000*/ 	.byte	0x04, 0x37
        /*0002*/ 	.short	(.L_734 - .L_733)
.L_733:
        /*0004*/ 	.word	0x00000082


	//----- nvinfo : EIATTR_KPARAM_INFO
	.align		4
.L_734:
        /*0008*/ 	.byte	0x04, 0x17
        /*000a*/ 	.short	(.L_736 - .L_735)
.L_735:
        /*000c*/ 	.word	0x00000000
        /*0010*/ 	.short	0x0005
        /*0012*/ 	.short	0x0020
        /*0014*/ 	.byte	0x00, 0xf0, 0x05, 0x00


	//----- nvinfo : EIATTR_KPARAM_INFO
	.align		4
.L_736:
        /*0018*/ 	.byte	0x04, 0x17
        /*001a*/ 	.short	(.L_738 - .L_737)
.L_737:
        /*001c*/ 	.word	0x00000000
        /*0020*/ 	.short	0x0004
        /*0022*/ 	.short	0x0018
        /*0024*/ 	.byte	0x00, 0xf0, 0x21, 0x00


	//----- nvinfo : EIATTR_KPARAM_INFO
	.align		4
.L_738:
        /*0028*/ 	.byte	0x04, 0x17
        /*002a*/ 	.short	(.L_740 - .L_739)
.L_739:
        /*002c*/ 	.word	0x00000000
        /*0030*/ 	.short	0x0003
        /*0032*/ 	.short	0x0014
        /*0034*/ 	.byte	0x00, 0xf0, 0x05, 0x00


	//----- nvinfo : EIATTR_KPARAM_INFO
	.align		4
.L_740:
        /*0038*/ 	.byte	0x04, 0x17
        /*003a*/ 	.short	(.L_742 - .L_741)
.L_741:
        /*003c*/ 	.word	0x00000000
        /*0040*/ 	.short	0x0002
        /*0042*/ 	.short	0x0010
        /*0044*/ 	.byte	0x00, 0xf0, 0x11, 0x00


	//----- nvinfo : EIATTR_KPARAM_INFO
	.align		4
.L_742:
        /*0048*/ 	.byte	0x04, 0x17
        /*004a*/ 	.short	(.L_744 - .L_743)
.L_743:
        /*004c*/ 	.word	0x00000000
        /*0050*/ 	.short	0x0001
        /*0052*/ 	.short	0x0008
        /*0054*/ 	.byte	0x00, 0xf5, 0x21, 0x00


	//----- nvinfo : EIATTR_KPARAM_INFO
	.align		4
.L_744:
        /*0058*/ 	.byte	0x04, 0x17
        /*005a*/ 	.short	(.L_746 - .L_745)
.L_745:
        /*005c*/ 	.word	0x00000000
        /*0060*/ 	.short	0x0000
        /*0062*/ 	.short	0x0000
        /*0064*/ 	.byte	0x00, 0xf5, 0x21, 0x00


	//----- nvinfo : EIATTR_SPARSE_MMA_MASK
	.align		4
.L_746:
        /*0068*/ 	.byte	0x03, 0x50
        /*006a*/ 	.short	0x0000


	//----- nvinfo : EIATTR_MAXREG_COUNT
	.align		4
        /*006c*/ 	.byte	0x03, 0x1b
        /*006e*/ 	.short	0x00ff


	//----- nvinfo : EIATTR_NUM_BARRIERS
	.align		4
        /*0070*/ 	.byte	0x02, 0x4c
        /*0072*/ 	.byte	0x01
	.zero		1


	//----- nvinfo : EIATTR_MERCURY_ISA_VERSION
	.align		4
        /*0074*/ 	.byte	0x03, 0x5f
        /*0076*/ 	.short	0x0101


	//----- nvinfo : EIATTR_COOP_GROUP_MASK_REGIDS
	.align		4
        /*0078*/ 	.byte	0x04, 0x29
        /*007a*/ 	.short	(.L_748 - .L_747)


	//   ....[0]....
.L_747:
        /*007c*/ 	.word	0xffffffff


	//   ....[1]....
        /*0080*/ 	.word	0xffffffff


	//   ....[2]....
        /*0084*/ 	.word	0xffffffff


	//   ....[3]....
        /*0088*/ 	.word	0xffffffff


	//   ....[4]....
        /*008c*/ 	.word	0xffffffff


	//   ....[5]....
        /*0090*/ 	.word	0xffffffff


	//   ....[6]....
        /*0094*/ 	.word	0xffffffff


	//   ....[7]....
        /*0098*/ 	.word	0xffffffff


	//   ....[8]....
        /*009c*/ 	.word	0xffffffff


	//   ....[9]....
        /*00a0*/ 	.word	0xffffffff


	//   ....[10]....
        /*00a4*/ 	.word	0xffffffff


	//   ....[11]....
        /*00a8*/ 	.word	0xffffffff


	//   ....[12]....
        /*00ac*/ 	.word	0xffffffff


	//   ....[13]....
        /*00b0*/ 	.word	0xffffffff


	//   ....[14]....
        /*00b4*/ 	.word	0xffffffff


	//   ....[15]....
        /*00b8*/ 	.word	0xffffffff


	//   ....[16]....
        /*00bc*/ 	.word	0xffffffff


	//   ....[17]....
        /*00c0*/ 	.word	0xffffffff


	//   ....[18]....
        /*00c4*/ 	.word	0xffffffff


	//   ....[19]....
        /*00c8*/ 	.word	0xffffffff


	//   ....[20]....
        /*00cc*/ 	.word	0xffffffff


	//   ....[21]....
        /*00d0*/ 	.word	0xffffffff


	//   ....[22]....
        /*00d4*/ 	.word	0xffffffff


	//   ....[23]....
        /*00d8*/ 	.word	0xffffffff


	//   ....[24]....
        /*00dc*/ 	.word	0xffffffff


	//   ....[25]....
        /*00e0*/ 	.word	0xffffffff


	//   ....[26]....
        /*00e4*/ 	.word	0xffffffff


	//   ....[27]....
        /*00e8*/ 	.word	0xffffffff


	//   ....[28]....
        /*00ec*/ 	.word	0xffffffff


	//   ....[29]....
        /*00f0*/ 	.word	0xffffffff


	//   ....[30]....
        /*00f4*/ 	.word	0xffffffff


	//   ....[31]....
        /*00f8*/ 	.word	0xffffffff


	//   ....[32]....
        /*00fc*/ 	.word	0xffffffff


	//   ....[33]....
        /*0100*/ 	.word	0xffffffff


	//   ....[34]....
        /*0104*/ 	.word	0xffffffff


	//   ....[35]....
        /*0108*/ 	.word	0xffffffff


	//   ....[36]....
        /*010c*/ 	.word	0xffffffff


	//   ....[37]....
        /*0110*/ 	.word	0xffffffff


	//   ....[38]....
        /*0114*/ 	.word	0xffffffff


	//   ....[39]....
        /*0118*/ 	.word	0xffffffff


	//   ....[40]....
        /*011c*/ 	.word	0xffffffff


	//   ....[41]....
        /*0120*/ 	.word	0xffffffff


	//   ....[42]....
        /*0124*/ 	.word	0xffffffff


	//   ....[43]....
        /*0128*/ 	.word	0xffffffff


	//   ....[44]....
        /*012c*/ 	.word	0xffffffff


	//   ....[45]....
        /*0130*/ 	.word	0xffffffff


	//   ....[46]....
        /*0134*/ 	.word	0xffffffff


	//   ....[47]....
        /*0138*/ 	.word	0xffffffff


	//   ....[48]....
        /*013c*/ 	.word	0xffffffff


	//   ....[49]....
        /*0140*/ 	.word	0xffffffff


	//   ....[50]....
        /*0144*/ 	.word	0xffffffff


	//   ....[51]....
        /*0148*/ 	.word	0xffffffff


	//   ....[52]....
        /*014c*/ 	.word	0xffffffff


	//   ....[53]....
        /*0150*/ 	.word	0xffffffff


	//   ....[54]....
        /*0154*/ 	.word	0xffffffff


	//   ....[55]....
        /*0158*/ 	.word	0xffffffff


	//   ....[56]....
        /*015c*/ 	.word	0xffffffff


	//   ....[57]....
        /*0160*/ 	.word	0xffffffff


	//   ....[58]....
        /*0164*/ 	.word	0xffffffff


	//   ....[59]....
        /*0168*/ 	.word	0xffffffff


	//----- nvinfo : EIATTR_COOP_GROUP_INSTR_OFFSETS
	.align		4
.L_748:
        /*016c*/ 	.byte	0x04, 0x28
        /*016e*/ 	.short	(.L_750 - .L_749)


	//   ....[0]....
.L_749:
        /*0170*/ 	.word	0x00000990


	//   ....[1]....
        /*0174*/ 	.word	0x000009a0


	//   ....[2]....
        /*0178*/ 	.word	0x00000a10


	//   ....[3]....
        /*017c*/ 	.word	0x00000a40


	//   ....[4]....
        /*0180*/ 	.word	0x00000ab0


	//   ....[5]....
        /*0184*/ 	.word	0x00000ac0


	//   ....[6]....
        /*0188*/ 	.word	0x00000b10


	//   ....[7]....
        /*018c*/ 	.word	0x00000b20


	//   ....[8]....
        /*0190*/ 	.word	0x00000b70


	//   ....[9]....
        /*0194*/ 	.word	0x00000b90


	//   ....[10]....
        /*0198*/ 	.word	0x00000d80


	//   ....[11]....
        /*019c*/ 	.word	0x00000d90


	//   ....[12]....
        /*01a0*/ 	.word	0x00000e20


	//   ....[13]....
        /*01a4*/ 	.word	0x00000e40


	//   ....[14]....
        /*01a8*/ 	.word	0x00000e90


	//   ....[15]....
        /*01ac*/ 	.word	0x00000eb0


	//   ....[16]....
        /*01b0*/ 	.word	0x00000f00


	//   ....[17]....
        /*01b4*/ 	.word	0x00000f30


	//   ....[18]....
        /*01b8*/ 	.word	0x00000f90


	//   ....[19]....
        /*01bc*/ 	.word	0x00000fb0


	//   ....[20]....
        /*01c0*/ 	.word	0x00001db0


	//   ....[21]....
        /*01c4*/ 	.word	0x00001dc0


	//   ....[22]....
        /*01c8*/ 	.word	0x00001e30


	//   ....[23]....
        /*01cc*/ 	.word	0x00001e40


	//   ....[24]....
        /*01d0*/ 	.word	0x00001ea0


	//   ....[25]....
        /*01d4*/ 	.word	0x00001eb0


	//   ....[26]....
        /*01d8*/ 	.word	0x00001f00


	//   ....[27]....
        /*01dc*/ 	.word	0x00001f20


	//   ....[28]....
        /*01e0*/ 	.word	0x00001f80


	//   ....[29]....
        /*01e4*/ 	.word	0x00001fb0


	//   ....[30]....
        /*01e8*/ 	.word	0x000029b0


	//   ....[31]....
        /*01ec*/ 	.word	0x000029c0


	//   ....[32]....
        /*01f0*/ 	.word	0x00002a30


	//   ....[33]....
        /*01f4*/ 	.word	0x00002a50


	//   ....[34]....
        /*01f8*/ 	.word	0x00002ab0


	//   ....[35]....
        /*01fc*/ 	.word	0x00002ad0


	//   ....[36]....
        /*0200*/ 	.word	0x00002b30


	//   ....[37]....
        /*0204*/ 	.word	0x00002b50


	//   ....[38]....
        /*0208*/ 	.word	0x00002bb0


	//   ....[39]....
        /*020c*/ 	.word	0x00002bc0


	//   ....[40]....
        /*0210*/ 	.word	0x00002da0


	//   ....[41]....
        /*0214*/ 	.word	0x00002db0


	//   ....[42]....
        /*0218*/ 	.word	0x00002e30


	//   ....[43]....
        /*021c*/ 	.word	0x00002e50


	//   ....[44]....
        /*0220*/ 	.word	0x00002ea0


	//   ....[45]....
        /*0224*/ 	.word	0x00002eb0


	//   ....[46]....
        /*0228*/ 	.word	0x00002f20


	//   ....[47]....
        /*022c*/ 	.word	0x00002f40


	//   ....[48]....
        /*0230*/ 	.word	0x00002f90


	//   ....[49]....
        /*0234*/ 	.word	0x00002fc0


	//   ....[50]....
        /*0238*/ 	.word	0x00003e60


	//   ....[51]....
        /*023c*/ 	.word	0x00003e70


	//   ....[52]....
        /*0240*/ 	.word	0x00003ee0


	//   ....[53]....
        /*0244*/ 	.word	0x00003ef0


	//   ....[54]....
        /*0248*/ 	.word	0x00003f50


	//   ....[55]....
        /*024c*/ 	.word	0x00003f80


	//   ....[56]....
        /*0250*/ 	.word	0x00003ff0


	//   ....[57]....
        /*0254*/ 	.word	0x00004000


	//   ....[58]....
        /*0258*/ 	.word	0x00004060


	//   ....[59]....
        /*025c*/ 	.word	0x00004070


	//----- nvinfo : EIATTR_VRC_CTA_INIT_COUNT
	.align		4
.L_750:
        /*0260*/ 	.byte	0x02, 0x4a
	.zero		1
	.zero		1


	//----- nvinfo : EIATTR_EXIT_INSTR_OFFSETS
	.align		4
        /*0264*/ 	.byte	0x04, 0x1c
        /*0266*/ 	.short	(.L_752 - .L_751)


	//   ....[0]....
.L_751:
        /*0268*/ 	.word	0x00000080


	//   ....[1]....
        /*026c*/ 	.word	0x000000c0


	//   ....[2]....
        /*0270*/ 	.word	0x000041e0


	//   ....[3]....
        /*0274*/ 	.word	0x00004230


	//----- nvinfo : EIATTR_MAX_THREADS
	.align		4
.L_752:
        /*0278*/ 	.byte	0x04, 0x05
        /*027a*/ 	.short	(.L_754 - .L_753)
.L_753:
        /*027c*/ 	.word	0x00000100
        /*0280*/ 	.word	0x00000001
        /*0284*/ 	.word	0x00000001


	//----- nvinfo : EIATTR_CRS_STACK_SIZE
	.align		4
.L_754:
        /*0288*/ 	.byte	0x04, 0x1e
        /*028a*/ 	.short	(.L_756 - .L_755)
.L_755:
        /*028c*/ 	.word	0x00000000


	//----- nvinfo : EIATTR_CBANK_PARAM_SIZE
	.align		4
.L_756:
        /*0290*/ 	.byte	0x03, 0x19
        /*0292*/ 	.short	0x0021


	//----- nvinfo : EIATTR_PARAM_CBANK
	.align		4
        /*0294*/ 	.byte	0x04, 0x0a
        /*0296*/ 	.short	(.L_758 - .L_757)
	.align		4
.L_757:
        /*0298*/ 	.word	index@(.nv.constant0._ZN3cub18CUB_300001_SM_10006detail6reduce28DeviceReduceSingleTileKernelINS2_10policy_hubIdj11add_functorIdEE10Policy1000EPdS9_iS6_ddN4cuda3std3__410__identityEEEvT0_T1_T2_T3_T4_T6_)
        /*029c*/ 	.short	0x0380
        /*029e*/ 	.short	0x0021


	//----- nvinfo : EIATTR_SW_WAR
	.align		4
.L_758:
        /*02a0*/ 	.byte	0x04, 0x36
        /*02a2*/ 	.short	(.L_760 - .L_759)
.L_759:
        /*02a4*/ 	.word	0x00000008
.L_760:


//--------------------- .nv.info._ZN3cub18CUB_300001_SM_10006detail6reduce18DeviceReduceKernelINS2_10policy_hubIdj11add_functorIdEE10Policy1000EN6thrust24THRUST_300001_SM_1000_NS6detail15normal_iteratorINSA_10device_ptrIdEEEEjS6_d14square_functorIdEEEvT0_PT3_T1_NS0_13GridEvenShareISL_EET2_T4_ --------------------------
	.section	.nv.info._ZN3cub18CUB_300001_SM_10006detail6reduce18DeviceReduceKernelINS2_10policy_hubIdj11add_functorIdEE10Policy1000EN6thrust24THRUST_300001_SM_1000_NS6detail15normal_iteratorINSA_10device_ptrIdEEEEjS6_d14square_functorIdEEEvT0_PT3_T1_NS0_13GridEvenShareISL_EET2_T4_,"",@"SHT_CUDA_INFO"
	.sectionflags	@""
	.align	4


	//----- nvinfo : EIATTR_CUDA_API_VERSION
	.align		4
        /*0000*/ 	.byte	0x04, 0x37
        /*0002*/ 	.short	(.L_762 - .L_761)
.L_761:
        /*0004*/ 	.word	0x00000082


	//----- nvinfo : EIATTR_KPARAM_INFO
	.align		4
.L_762:
        /*0008*/ 	.byte	0x04, 0x17
        /*000a*/ 	.short	(.L_764 - .L_763)
.L_763:
        /*000c*/ 	.word	0x00000000
        /*0010*/ 	.short	0x0005
        /*0012*/ 	.short	0x003d
        /*0014*/ 	.byte	0x00, 0xf0, 0x05, 0x00


	//----- nvinfo : EIATTR_KPARAM_INFO
	.align		4
.L_764:
        /*0018*/ 	.byte	0x04, 0x17
        /*001a*/ 	.short	(.L_766 - .L_765)
.L_765:
        /*001c*/ 	.word	0x00000000
        /*0020*/ 	.short	0x0004
        /*0022*/ 	.short	0x003c
        /*0024*/ 	.byte	0x00, 0xf0, 0x05, 0x00


	//----- nvinfo : EIATTR_KPARAM_INFO
	.align		4
.L_766:
        /*0028*/ 	.byte	0x04, 0x17
        /*002a*/ 	.short	(.L_768 - .L_767)
.L_767:
        /*002c*/ 	.word	0x00000000
        /*0030*/ 	.short	0x0003
        /*0032*/ 	.short	0x0014
        /*0034*/ 	.byte	0x00, 0xf0, 0xa1, 0x00


	//----- nvinfo : EIATTR_KPARAM_INFO
	.align		4
.L_768:
        /*0038*/ 	.byte	0x04, 0x17
        /*003a*/ 	.short	(.L_770 - .L_769)
.L_769:
        /*003c*/ 	.word	0x00000000
        /*0040*/ 	.short	0x0002
        /*0042*/ 	.short	0x0010
        /*0044*/ 	.byte	0x00, 0xf0, 0x11, 0x00


	//----- nvinfo : EIATTR_KPARAM_INFO
	.align		4
.L_770:
        /*0048*/ 	.byte	0x04, 0x17
        /*004a*/ 	.short	(.L_772 - .L_771)
.L_771:
        /*004c*/ 	.word	0x00000000
        /*0050*/ 	.short	0x0001
        /*0052*/ 	.short	0x0008
        /*0054*/ 	.byte	0x00, 0xf5, 0x21, 0x00


	//----- nvinfo : EIATTR_KPARAM_INFO
	.align		4
.L_772:
        /*0058*/ 	.byte	0x04, 0x17
        /*005a*/ 	.short	(.L_774 - .L_773)
.L_773:
        /*005c*/ 	.word	0x00000000
        /*0060*/ 	.short	0x0000
        /*0062*/ 	.short	0x0000
        /*0064*/ 	.byte	0x00, 0xf0, 0x21, 0x00


	//----- nvinfo : EIATTR_SPARSE_MMA_MASK
	.align		4
.L_774:
        /*0068*/ 	.byte	0x03, 0x50
        /*006a*/ 	.short	0x0000


	//----- nvinfo : EIATTR_MAXREG_COUNT
	.align		4
        /*006c*/ 	.byte	0x03, 0x1b
        /*006e*/ 	.short	0x00ff


	//----- nvinfo : EIATTR_NUM_BARRIERS
	.align		4
        /*0070*/ 	.byte	0x02, 0x4c
        /*0072*/ 	.byte	0x01
	.zero		1


	//----- nvinfo : EIATTR_MERCURY_ISA_VERSION
	.align		4
        /*0074*/ 	.byte	0x03, 0x5f
        /*0076*/ 	.short	0x0101


	//----- nvinfo : EIATTR_COOP_GROUP_MASK_REGIDS
	.align		4
        /*0078*/ 	.byte	0x04, 0x29
        /*007a*/ 	.short	(.L_776 - .L_775)


	//   ....[0]....
.L_775:
        /*007c*/ 	.word	0xffffffff


	//   ....[1]....
        /*0080*/ 	.word	0xffffffff


	//   ....[2]....
        /*0084*/ 	.word	0xffffffff


	//   ....[3]....
        /*0088*/ 	.word	0xffffffff


	//   ....[4]....
        /*008c*/ 	.word	0xffffffff


	//   ....[5]....
        /*0090*/ 	.word	0xffffffff


	//   ....[6]....
        /*0094*/ 	.word	0xffffffff


	//   ....[7]....
        /*0098*/ 	.word	0xffffffff


	//   ....[8]....
        /*009c*/ 	.word	0xffffffff


	//   ....[9]....
        /*00a0*/ 	.word	0xffffffff


	//   ....[10]....
        /*00a4*/ 	.word	0xffffffff


	//   ....[11]....
        /*00a8*/ 	.word	0xffffffff


	//   ....[12]....
        /*00ac*/ 	.word	0xffffffff


	//   ....[13]....
        /*00b0*/ 	.word	0xffffffff


	//   ....[14]....
        /*00b4*/ 	.word	0xffffffff


	//   ....[15]....
        /*00b8*/ 	.word	0xffffffff


	//   ....[16]....
        /*00bc*/ 	.word	0xffffffff


	//   ....[17]....
        /*00c0*/ 	.word	0xffffffff


	//   ....[18]....
        /*00c4*/ 	.word	0xffffffff


	//   ....[19]....
        /*00c8*/ 	.word	0xffffffff


	//   ....[20]....
        /*00cc*/ 	.word	0xffffffff


	//   ....[21]....
        /*00d0*/ 	.word	0xffffffff


	//   ....[22]....
        /*00d4*/ 	.word	0xffffffff


	//   ....[23]....
        /*00d8*/ 	.word	0xffffffff


	//   ....[24]....
        /*00dc*/ 	.word	0xffffffff


	//   ....[25]....
        /*00e0*/ 	.word	0xffffffff


	//   ....[26]....
        /*00e4*/ 	.word	0xffffffff


	//   ....[27]....
        /*00e8*/ 	.word	0xffffffff


	//   ....[28]....
        /*00ec*/ 	.word	0xffffffff


	//   ....[29]....
        /*00f0*/ 	.word	0xffffffff


	//----- nvinfo : EIATTR_COOP_GROUP_INSTR_OFFSETS
	.align		4
.L_776:
        /*00f4*/ 	.byte	0x04, 0x28
        /*00f6*/ 	.short	(.L_778 - .L_777)


	//   ....[0]....
.L_777:
        /*00f8*/ 	.word	0x00000c00


	//   ....[1]....
        /*00fc*/ 	.word	0x00000c10


	//   ....[2]....
        /*0100*/ 	.word	0x00000c80


	//   ....[3]....
        /*0104*/ 	.word	0x00000c90


	//   ....[4]....
        /*0108*/ 	.word	0x00000cf0


	//   ....[5]....
        /*010c*/ 	.word	0x00000d00


	//   ....[6]....
        /*0110*/ 	.word	0x00000d50


	//   ....[7]....
        /*0114*/ 	.word	0x00000d70


	//   ....[8]....
        /*0118*/ 	.word	0x00000dc0


	//   ....[9]....
        /*011c*/ 	.word	0x00000df0


	//   ....[10]....
        /*0120*/ 	.word	0x00000ff0


	//   ....[11]....
        /*0124*/ 	.word	0x00001000


	//   ....[12]....
        /*0128*/ 	.word	0x00001070


	//   ....[13]....
        /*012c*/ 	.word	0x00001090


	//   ....[14]....
        /*0130*/ 	.word	0x000010e0


	//   ....[15]....
        /*0134*/ 	.word	0x00001100


	//   ....[16]....
        /*0138*/ 	.word	0x00001160


	//   ....[17]....
        /*013c*/ 	.word	0x00001180


	//   ....[18]....
        /*0140*/ 	.word	0x00001200


	//   ....[19]....
        /*0144*/ 	.word	0x00001230


	//   ....[20]....
        /*0148*/ 	.word	0x00002410


	//   ....[21]....
        /*014c*/ 	.word	0x00002420


	//   ....[22]....
        /*0150*/ 	.word	0x000024a0


	//   ....[23]....
        /*0154*/ 	.word	0x000024b0


	//   ....[24]....
        /*0158*/ 	.word	0x00002530


	//   ....[25]....
        /*015c*/ 	.word	0x00002540


	//   ....[26]....
        /*0160*/ 	.word	0x00002590


	//   ....[27]....
        /*0164*/ 	.word	0x000025b0


	//   ....[28]....
        /*0168*/ 	.word	0x00002620


	//   ....[29]....
        /*016c*/ 	.word	0x00002630


	//----- nvinfo : EIATTR_VRC_CTA_INIT_COUNT
	.align		4
.L_778:
        /*0170*/ 	.byte	0x02, 0x4a
	.zero		1
	.zero		1


	//----- nvinfo : EIATTR_EXIT_INSTR_OFFSETS
	.align		4
        /*0174*/ 	.byte	0x04, 0x1c
        /*0176*/ 	.short	(.L_780 - .L_779)


	//   ....[0]....
.L_779:
        /*0178*/ 	.word	0x000027a0


	//   ....[1]....
        /*017c*/ 	.word	0x000027e0


	//----- nvinfo : EIATTR_MAX_THREADS
	.align		4
.L_780:
        /*0180*/ 	.byte	0x04, 0x05
        /*0182*/ 	.short	(.L_782 - .L_781)
.L_781:
        /*0184*/ 	.word	0x00000100
        /*0188*/ 	.word	0x00000001
        /*018c*/ 	.word	0x00000001


	//----- nvinfo : EIATTR_CRS_STACK_SIZE
	.align		4
.L_782:
        /*0190*/ 	.byte	0x04, 0x1e
        /*0192*/ 	.short	(.L_784 - .L_783)
.L_783:
        /*0194*/ 	.word	0x00000000


	//----- nvinfo : EIATTR_CBANK_PARAM_SIZE
	.align		4
.L_784:
        /*0198*/ 	.byte	0x03, 0x19
        /*019a*/ 	.short	0x003e


	//----- nvinfo : EIATTR_PARAM_CBANK
	.align		4
        /*019c*/ 	.byte	0x04, 0x0a
        /*019e*/ 	.short	(.L_786 - .L_785)
	.align		4
.L_785:
        /*01a0*/ 	.word	index@(.nv.constant0._ZN3cub18CUB_300001_SM_10006detail6reduce18DeviceReduceKernelINS2_10policy_hubIdj11add_functorIdEE10Policy1000EN6thrust24THRUST_300001_SM_1000_NS6detail15normal_iteratorINSA_10device_ptrIdEEEEjS6_d14square_functorIdEEEvT0_PT3_T1_NS0_13GridEvenShareISL_EET2_T4_)
        /*01a4*/ 	.short	0x0380
        /*01a6*/ 	.short	0x003e


	//----- nvinfo : EIATTR_SW_WAR
	.align		4
.L_786:
        /*01a8*/ 	.byte	0x04, 0x36
        /*01aa*/ 	.short	(.L_788 - .L_787)
.L_787:
        /*01ac*/ 	.word	0x00000008
.L_788:


//--------------------- .nv.info._ZN3cub18CUB_300001_SM_10006detail6reduce28DeviceReduceSingleTileKernelINS2_10policy_hubIdj11add_functorIdEE10Policy1000EN6thrust24THRUST_300001_SM_1000_NS6detail15normal_iteratorINSA_10device_ptrIdEEEEPdjS6_dd14square_functorIdEEEvT0_T1_T2_T3_T4_T6_ --------------------------
	.section	.nv.info._ZN3cub18CUB_300001_SM_10006detail6reduce28DeviceReduceSingleTileKernelINS2_10policy_hubIdj11add_functorIdEE10Policy1000EN6thrust24THRUST_300001_SM_1000_NS6detail15normal_iteratorINSA_10device_ptrIdEEEEPdjS6_dd14square_functorIdEEEvT0_T1_T2_T3_T4_T6_,"",@"SHT_CUDA_INFO"
	.sectionflags	@""
	.align	4


	//----- nvinfo : EIATTR_CUDA_API_VERSION
	.align		4
        /*0000*/ 	.byte	0x04, 0x37
        /*0002*/ 	.short	(.L_790 - .L_789)
.L_789:
        /*0004*/ 	.word	0x00000082


	//----- nvinfo : EIATTR_KPARAM_INFO
	.align		4
.L_790:
        /*0008*/ 	.byte	0x04, 0x17
        /*000a*/ 	.short	(.L_792 - .L_791)
.L_791:
        /*000c*/ 	.word	0x00000000
        /*0010*/ 	.short	0x0005
        /*0012*/ 	.short	0x0020
        /*0014*/ 	.byte	0x00, 0xf0, 0x05, 0x00


	//----- nvinfo : EIATTR_KPARAM_INFO
	.align		4
.L_792:
        /*0018*/ 	.byte	0x04, 0x17
        /*001a*/ 	.short	(.L_794 - .L_793)
.L_793:
        /*001c*/ 	.word	0x00000000
        /*0020*/ 	.short	0x0004
        /*0022*/ 	.short	0x0018
        /*0024*/ 	.byte	0x00, 0xf0, 0x21, 0x00


	//----- nvinfo : EIATTR_KPARAM_INFO
	.align		4
.L_794:
        /*0028*/ 	.byte	0x04, 0x17
        /*002a*/ 	.short	(.L_796 - .L_795)
.L_795:
        /*002c*/ 	.word	0x00000000
        /*0030*/ 	.short	0x0003
        /*0032*/ 	.short	0x0014
        /*0034*/ 	.byte	0x00, 0xf0, 0x05, 0x00


	//----- nvinfo : EIATTR_KPARAM_INFO
	.align		4
.L_796:
        /*0038*/ 	.byte	0x04, 0x17
        /*003a*/ 	.short	(.L_798 - .L_797)
.L_797:
        /*003c*/ 	.word	0x00000000
        /*0040*/ 	.short	0x0002
        /*0042*/ 	.short	0x0010
        /*0044*/ 	.byte	0x00, 0xf0, 0x11, 0x00


	//----- nvinfo : EIATTR_KPARAM_INFO
	.align		4
.L_798:
        /*0048*/ 	.byte	0x04, 0x17
        /*004a*/ 	.short	(.L_800 - .L_799)
.L_799:
        /*004c*/ 	.word	0x00000000
        /*0050*/ 	.short	0x0001
        /*0052*/ 	.short	0x0008
        /*0054*/ 	.byte	0x00, 0xf5, 0x21, 0x00


	//----- nvinfo : EIATTR_KPARAM_INFO
	.align		4
.L_800:
        /*0058*/ 	.byte	0x04, 0x17
        /*005a*/ 	.short	(.L_802 - .L_801)
.L_801:
        /*005c*/ 	.word	0x00000000
        /*0060*/ 	.short	0x0000
        /*0062*/ 	.short	0x0000
        /*0064*/ 	.byte	0x00, 0xf0, 0x21, 0x00


	//----- nvinfo : EIATTR_SPARSE_MMA_MASK
	.align		4
.L_802:
        /*0068*/ 	.byte	0x03, 0x50
        /*006a*/ 	.short	0x0000


	//----- nvinfo : EIATTR_MAXREG_COUNT
	.align		4
        /*006c*/ 	.byte	0x03, 0x1b
        /*006e*/ 	.short	0x00ff


	//----- nvinfo : EIATTR_NUM_BARRIERS
	.align		4
        /*0070*/ 	.byte	0x02, 0x4c
        /*0072*/ 	.byte	0x01
	.zero		1


	//----- nvinfo : EIATTR_MERCURY_ISA_VERSION
	.align		4
        /*0074*/ 	.byte	0x03, 0x5f
        /*0076*/ 	.short	0x0101


	//----- nvinfo : EIATTR_COOP_GROUP_MASK_REGIDS
	.align		4
        /*0078*/ 	.byte	0x04, 0x29
        /*007a*/ 	.short	(.L_804 - .L_803)


	//   ....[0]....
.L_803:
        /*007c*/ 	.word	0xffffffff


	//   ....[1]....
        /*0080*/ 	.word	0xffffffff


	//   ....[2]....
        /*0084*/ 	.word	0xffffffff


	//   ....[3]....
        /*0088*/ 	.word	0xffffffff


	//   ....[4]....
        /*008c*/ 	.word	0xffffffff


	//   ....[5]....
        /*0090*/ 	.word	0xffffffff


	//   ....[6]....
        /*0094*/ 	.word	0xffffffff


	//   ....[7]....
        /*0098*/ 	.word	0xffffffff


	//   ....[8]....
        /*009c*/ 	.word	0xffffffff


	//   ....[9]....
        /*00a0*/ 	.word	0xffffffff


	//   ....[10]....
        /*00a4*/ 	.word	0xffffffff


	//   ....[11]....
        /*00a8*/ 	.word	0xffffffff


	//   ....[12]....
        /*00ac*/ 	.word	0xffffffff


	//   ....[13]....
        /*00b0*/ 	.word	0xffffffff


	//   ....[14]....
        /*00b4*/ 	.word	0xffffffff


	//   ....[15]....
        /*00b8*/ 	.word	0xffffffff


	//   ....[16]....
        /*00bc*/ 	.word	0xffffffff


	//   ....[17]....
        /*00c0*/ 	.word	0xffffffff


	//   ....[18]....
        /*00c4*/ 	.word	0xffffffff


	//   ....[19]....
        /*00c8*/ 	.word	0xffffffff


	//   ....[20]....
        /*00cc*/ 	.word	0xffffffff


	//   ....[21]....
        /*00d0*/ 	.word	0xffffffff


	//   ....[22]....
        /*00d4*/ 	.word	0xffffffff


	//   ....[23]....
        /*00d8*/ 	.word	0xffffffff


	//   ....[24]....
        /*00dc*/ 	.word	0xffffffff


	//   ....[25]....
        /*00e0*/ 	.word	0xffffffff


	//   ....[26]....
        /*00e4*/ 	.word	0xffffffff


	//   ....[27]....
        /*00e8*/ 	.word	0xffffffff


	//   ....[28]....
        /*00ec*/ 	.word	0xffffffff


	//   ....[29]....
        /*00f0*/ 	.word	0xffffffff


	//----- nvinfo : EIATTR_COOP_GROUP_INSTR_OFFSETS
	.align		4
.L_804:
        /*00f4*/ 	.byte	0x04, 0x28
        /*00f6*/ 	.short	(.L_806 - .L_805)


	//   ....[0]....
.L_805:
        /*00f8*/ 	.word	0x00000930


	//   ....[1]....
        /*00fc*/ 	.word	0x00000940


	//   ....[2]....
        /*0100*/ 	.word	0x000009b0


	//   ....[3]....
        /*0104*/ 	.word	0x000009e0


	//   ....[4]....
        /*0108*/ 	.word	0x00000a50


	//   ....[5]....
        /*010c*/ 	.word	0x00000a60


	//   ....[6]....
        /*0110*/ 	.word	0x00000ab0


	//   ....[7]....
        /*0114*/ 	.word	0x00000ad0


	//   ....[8]....
        /*0118*/ 	.word	0x00000b30


	//   ....[9]....
        /*011c*/ 	.word	0x00000b40


	//   ....[10]....
        /*0120*/ 	.word	0x00000d20


	//   ....[11]....
        /*0124*/ 	.word	0x00000d30


	//   ....[12]....
        /*0128*/ 	.word	0x00000db0


	//   ....[13]....
        /*012c*/ 	.word	0x00000dd0


	//   ....[14]....
        /*0130*/ 	.word	0x00000e20


	//   ....[15]....
        /*0134*/ 	.word	0x00000e40


	//   ....[16]....
        /*0138*/ 	.word	0x00000eb0


	//   ....[17]....
        /*013c*/ 	.word	0x00000ec0


	//   ....[18]....
        /*0140*/ 	.word	0x00000f10


	//   ....[19]....
        /*0144*/ 	.word	0x00000f40


	//   ....[20]....
        /*0148*/ 	.word	0x00001fd0


	//   ....[21]....
        /*014c*/ 	.word	0x00001fe0


	//   ....[22]....
        /*0150*/ 	.word	0x00002050


	//   ....[23]....
        /*0154*/ 	.word	0x00002060


	//   ....[24]....
        /*0158*/ 	.word	0x000020c0


	//   ....[25]....
        /*015c*/ 	.word	0x000020d0


	//   ....[26]....
        /*0160*/ 	.word	0x00002120


	//   ....[27]....
        /*0164*/ 	.word	0x00002150


	//   ....[28]....
        /*0168*/ 	.word	0x000021d0


	//   ....[29]....
        /*016c*/ 	.word	0x000021e0


	//----- nvinfo : EIATTR_VRC_CTA_INIT_COUNT
	.align		4
.L_806:
        /*0170*/ 	.byte	0x02, 0x4a
	.zero		1
	.zero		1


	//----- nvinfo : EIATTR_EXIT_INSTR_OFFSETS
	.align		4
        /*0174*/ 	.byte	0x04, 0x1c
        /*0176*/ 	.short	(.L_808 - .L_807)


	//   ....[0]....
.L_807:
        /*0178*/ 	.word	0x00000080


	//   ....[1]....
        /*017c*/ 	.word	0x000000c0


	//   ....[2]....
        /*0180*/ 	.word	0x00002350


	//   ....[3]....
        /*0184*/ 	.word	0x000023a0


	//----- nvinfo : EIATTR_MAX_THREADS
	.align		4
.L_808:
        /*0188*/ 	.byte	0x04, 0x05
        /*018a*/ 	.short	(.L_810 - .L_809)
.L_809:
        /*018c*/ 	.word	0x00000100
        /*0190*/ 	.word	0x00000001
        /*0194*/ 	.word	0x00000001


	//----- nvinfo : EIATTR_CRS_STACK_SIZE
	.align		4
.L_810:
        /*0198*/ 	.byte	0x04, 0x1e
        /*019a*/ 	.short	(.L_812 - .L_811)
.L_811:
        /*019c*/ 	.word	0x00000000


	//----- nvinfo : EIATTR_CBANK_PARAM_SIZE
	.align		4
.L_812:
        /*01a0*/ 	.byte	0x03, 0x19
        /*01a2*/ 	.short	0x0021


	//----- nvinfo : EIATTR_PARAM_CBANK
	.align		4
        /*01a4*/ 	.byte	0x04, 0x0a
        /*01a6*/ 	.short	(.L_814 - .L_813)
	.align		4
.L_813:
        /*01a8*/ 	.word	index@(.nv.constant0._ZN3cub18CUB_300001_SM_10006detail6reduce28DeviceReduceSingleTileKernelINS2_10policy_hubIdj11add_functorIdEE10Policy1000EN6thrust24THRUST_300001_SM_1000_NS6detail15normal_iteratorINSA_10device_ptrIdEEEEPdjS6_dd14square_functorIdEEEvT0_T1_T2_T3_T4_T6_)
        /*01ac*/ 	.short	0x0380
        /*01ae*/ 	.short	0x0021


	//----- nvinfo : EIATTR_SW_WAR
	.align		4
.L_814:
        /*01b0*/ 	.byte	0x04, 0x36
        /*01b2*/ 	.short	(.L_816 - .L_815)
.L_815:
        /*01b4*/ 	.word	0x00000008
.L_816:


//--------------------- .nv.info._ZN3cub18CUB_300001_SM_10006detail6reduce28DeviceReduceSingleTileKernelINS2_10policy_hubIdy11max_functorIdEE10Policy1000EPdS9_iS6_ddN4cuda3std3__410__identityEEEvT0_T1_T2_T3_T4_T6_ --------------------------
	.section	.nv.info._ZN3cub18CUB_300001_SM_10006detail6reduce28DeviceReduceSingleTileKernelINS2_10policy_hubIdy11max_functorIdEE10Policy1000EPdS9_iS6_ddN4cuda3std3__410__identityEEEvT0_T1_T2_T3_T4_T6_,"",@"SHT_CUDA_INFO"
	.sectionflags	@""
	.align	4


	//----- nvinfo : EIATTR_CUDA_API_VERSION
	.align		4
        /*0000*/ 	.byte	0x04, 0x37
        /*0002*/ 	.short	(.L_818 - .L_817)
.L_817:
        /*0004*/ 	.word	0x00000082


	//----- nvinfo : EIATTR_KPARAM_INFO
	.align		4
.L_818:
        /*0008*/ 	.byte	0x04, 0x17
        /*000a*/ 	.short	(.L_820 - .L_819)
.L_819:
        /*000c*/ 	.word	0x00000000
        /*0010*/ 	.short	0x0005
        /*0012*/ 	.short	0x0020
        /*0014*/ 	.byte	0x00, 0xf0, 0x05, 0x00


	//----- nvinfo : EIATTR_KPARAM_INFO
	.align		4
.L_820:
        /*0018*/ 	.byte	0x04, 0x17
        /*001a*/ 	.short	(.L_822 - .L_821)
.L_821:
        /*001c*/ 	.word	0x00000000
        /*0020*/ 	.short	0x0004
        /*0022*/ 	.short	0x0018
        /*0024*/ 	.byte	0x00, 0xf0, 0x21, 0x00


	//----- nvinfo : EIATTR_KPARAM_INFO
	.align		4
.L_822:
        /*0028*/ 	.byte	0x04, 0x17
        /*002a*/ 	.short	(.L_824 - .L_823)
.L_823:
        /*002c*/ 	.word	0x00000000
        /*0030*/ 	.short	0x0003
        /*0032*/ 	.short	0x0014
        /*0034*/ 	.byte	0x00, 0xf0, 0x05, 0x00


	//----- nvinfo : EIATTR_KPARAM_INFO
	.align		4
.L_824:
        /*0038*/ 	.byte	0x04, 0x17
        /*003a*/ 	.short	(.L_826 - .L_825)
.L_825:
        /*003c*/ 	.word	0x00000000
        /*0040*/ 	.short	0x0002
        /*0042*/ 	.short	0x0010
        /*0044*/ 	.byte	0x00, 0xf0, 0x11, 0x00


	//----- nvinfo : EIATTR_KPARAM_INFO
	.align		4
.L_826:
        /*0048*/ 	.byte	0x04, 0x17
        /*004a*/ 	.short	(.L_828 - .L_827)
.L_827:
        /*004c*/ 	.word	0x00000000
        /*0050*/ 	.short	0x0001
        /*0052*/ 	.short	0x0008
        /*0054*/ 	.byte	0x00, 0xf5, 0x21, 0x00


	//----- nvinfo : EIATTR_KPARAM_INFO
	.align		4
.L_828:
        /*0058*/ 	.byte	0x04, 0x17
        /*005a*/ 	.short	(.L_830 - .L_829)
.L_829:
        /*005c*/ 	.word	0x00000000
        /*0060*/ 	.short	0x0000
        /*0062*/ 	.short	0x0000
        /*0064*/ 	.byte	0x00, 0xf5, 0x21, 0x00


	//----- nvinfo : EIATTR_SPARSE_MMA_MASK
	.align		4
.L_830:
        /*0068*/ 	.byte	0x03, 0x50
        /*006a*/ 	.short	0x0000


	//----- nvinfo : EIATTR_MAXREG_COUNT
	.align		4
        /*006c*/ 	.byte	0x03, 0x1b
        /*006e*/ 	.short	0x00ff


	//----- nvinfo : EIATTR_NUM_BARRIERS
	.align		4
        /*0070*/ 	.byte	0x02, 0x4c
        /*0072*/ 	.byte	0x01
	.zero		1


	//----- nvinfo : EIATTR_MERCURY_ISA_VERSION
	.align		4
        /*0074*/ 	.byte	0x03, 0x5f
        /*0076*/ 	.short	0x0101


	//----- nvinfo : EIATTR_COOP_GROUP_MASK_REGIDS
	.align		4
        /*0078*/ 	.byte	0x04, 0x29
        /*007a*/ 	.short	(.L_832 - .L_831)


	//   ....[0]....
.L_831:
        /*007c*/ 	.word	0xffffffff


	//   ....[1]....
        /*0080*/ 	.word	0xffffffff


	//   ....[2]....
        /*0084*/ 	.word	0xffffffff


	//   ....[3]....
        /*0088*/ 	.word	0xffffffff


	//   ....[4]....
        /*008c*/ 	.word	0xffffffff


	//   ....[5]....
        /*0090*/ 	.word	0xffffffff


	//   ....[6]....
        /*0094*/ 	.word	0xffffffff


	//   ....[7]....
        /*0098*/ 	.word	0xffffffff


	//   ....[8]....
        /*009c*/ 	.word	0xffffffff


	//   ....[9]....
        /*00a0*/ 	.word	0xffffffff


	//   ....[10]....
        /*00a4*/ 	.word	0xffffffff


	//   ....[11]....
        /*00a8*/ 	.word	0xffffffff


	//   ....[12]....
        /*00ac*/ 	.word	0xffffffff


	//   ....[13]....
        /*00b0*/ 	.word	0xffffffff


	//   ....[14]....
        /*00b4*/ 	.word	0xffffffff


	//   ....[15]....
        /*00b8*/ 	.word	0xffffffff


	//   ....[16]....
        /*00bc*/ 	.word	0xffffffff


	//   ....[17]....
        /*00c0*/ 	.word	0xffffffff


	//   ....[18]....
        /*00c4*/ 	.word	0xffffffff


	//   ....[19]....
        /*00c8*/ 	.word	0xffffffff


	//   ....[20]....
        /*00cc*/ 	.word	0xffffffff


	//   ....[21]....
        /*00d0*/ 	.word	0xffffffff


	//   ....[22]....
        /*00d4*/ 	.word	0xffffffff


	//   ....[23]....
        /*00d8*/ 	.word	0xffffffff


	//   ....[24]....
        /*00dc*/ 	.word	0xffffffff


	//   ....[25]....
        /*00e0*/ 	.word	0xffffffff


	//   ....[26]....
        /*00e4*/ 	.word	0xffffffff


	//   ....[27]....
        /*00e8*/ 	.word	0xffffffff


	//   ....[28]....
        /*00ec*/ 	.word	0xffffffff


	//   ....[29]....
        /*00f0*/ 	.word	0xffffffff


	//   ....[30]....
        /*00f4*/ 	.word	0xffffffff


	//   ....[31]....
        /*00f8*/ 	.word	0xffffffff


	//   ....[32]....
        /*00fc*/ 	.word	0xffffffff


	//   ....[33]....
        /*0100*/ 	.word	0xffffffff


	//   ....[34]....
        /*0104*/ 	.word	0xffffffff


	//   ....[35]....
        /*0108*/ 	.word	0xffffffff


	//   ....[36]....
        /*010c*/ 	.word	0xffffffff


	//   ....[37]....
        /*0110*/ 	.word	0xffffffff


	//   ....[38]....
        /*0114*/ 	.word	0xffffffff


	//   ....[39]....
        /*0118*/ 	.word	0xffffffff


	//   ....[40]....
        /*011c*/ 	.word	0xffffffff


	//   ....[41]....
        /*0120*/ 	.word	0xffffffff


	//   ....[42]....
        /*0124*/ 	.word	0xffffffff


	//   ....[43]....
        /*0128*/ 	.word	0xffffffff


	//   ....[44]....
        /*012c*/ 	.word	0xffffffff


	//   ....[45]....
        /*0130*/ 	.word	0xffffffff


	//   ....[46]....
        /*0134*/ 	.word	0xffffffff


	//   ....[47]....
        /*0138*/ 	.word	0xffffffff


	//   ....[48]....
        /*013c*/ 	.word	0xffffffff


	//   ....[49]....
        /*0140*/ 	.word	0xffffffff


	//   ....[50]....
        /*0144*/ 	.word	0xffffffff


	//   ....[51]....
        /*0148*/ 	.word	0xffffffff


	//   ....[52]....
        /*014c*/ 	.word	0xffffffff


	//   ....[53]....
        /*0150*/ 	.word	0xffffffff


	//   ....[54]....
        /*0154*/ 	.word	0xffffffff


	//   ....[55]....
        /*0158*/ 	.word	0xffffffff


	//   ....[56]....
        /*015c*/ 	.word	0xffffffff


	//   ....[57]....
        /*0160*/ 	.word	0xffffffff


	//   ....[58]....
        /*0164*/ 	.word	0xffffffff


	//   ....[59]....
        /*0168*/ 	.word	0xffffffff


	//----- nvinfo : EIATTR_COOP_GROUP_INSTR_OFFSETS
	.align		4
.L_832:
        /*016c*/ 	.byte	0x04, 0x28
        /*016e*/ 	.short	(.L_834 - .L_833)


	//   ....[0]....
.L_833:
        /*0170*/ 	.word	0x00000d30


	//   ....[1]....
        /*0174*/ 	.word	0x00000d40


	//   ....[2]....
        /*0178*/ 	.word	0x00000dd0


	//   ....[3]....
        /*017c*/ 	.word	0x00000e10


	//   ....[4]....
        /*0180*/ 	.word	0x00000e80


	//   ....[5]....
        /*0184*/ 	.word	0x00000ea0


	//   ....[6]....
        /*0188*/ 	.word	0x00000ef0


	//   ....[7]....
        /*018c*/ 	.word	0x00000f10


	//   ....[8]....
        /*0190*/ 	.word	0x00000f60


	//   ....[9]....
        /*0194*/ 	.word	0x00000f80


	//   ....[10]....
        /*0198*/ 	.word	0x00001280


	//   ....[11]....
        /*019c*/ 	.word	0x00001290


	//   ....[12]....
        /*01a0*/ 	.word	0x00001320


	//   ....[13]....
        /*01a4*/ 	.word	0x00001350


	//   ....[14]....
        /*01a8*/ 	.word	0x000013b0


	//   ....[15]....
        /*01ac*/ 	.word	0x000013e0


	//   ....[16]....
        /*01b0*/ 	.word	0x00001440


	//   ....[17]....
        /*01b4*/ 	.word	0x00001480


	//   ....[18]....
        /*01b8*/ 	.word	0x000014f0


	//   ....[19]....
        /*01bc*/ 	.word	0x00001530


	//   ....[20]....
        /*01c0*/ 	.word	0x00002960


	//   ....[21]....
        /*01c4*/ 	.word	0x00002970


	//   ....[22]....
        /*01c8*/ 	.word	0x00002a00


	//   ....[23]....
        /*01cc*/ 	.word	0x00002a30


	//   ....[24]....
        /*01d0*/ 	.word	0x00002aa0


	//   ....[25]....
        /*01d4*/ 	.word	0x00002ac0


	//   ....[26]....
        /*01d8*/ 	.word	0x00002b20


	//   ....[27]....
        /*01dc*/ 	.word	0x00002b30


	//   ....[28]....
        /*01e0*/ 	.word	0x00002b80


	//   ....[29]....
        /*01e4*/ 	.word	0x00002b90


	//   ....[30]....
        /*01e8*/ 	.word	0x00003a20


	//   ....[31]....
        /*01ec*/ 	.word	0x00003a30


	//   ....[32]....
        /*01f0*/ 	.word	0x00003ac0


	//   ....[33]....
        /*01f4*/ 	.word	0x00003b00


	//   ....[34]....
        /*01f8*/ 	.word	0x00003b80


	//   ....[35]....
        /*01fc*/ 	.word	0x00003bc0


	//   ....[36]....
        /*0200*/ 	.word	0x00003c20


	//   ....[37]....
        /*0204*/ 	.word	0x00003c50


	//   ....[38]....
        /*0208*/ 	.word	0x00003ca0


	//   ....[39]....
        /*020c*/ 	.word	0x00003cd0


	//   ....[40]....
        /*0210*/ 	.word	0x00003fb0


	//   ....[41]....
        /*0214*/ 	.word	0x00003fc0


	//   ....[42]....
        /*0218*/ 	.word	0x00004050


	//   ....[43]....
        /*021c*/ 	.word	0x00004080


	//   ....[44]....
        /*0220*/ 	.word	0x000040d0


	//   ....[45]....
        /*0224*/ 	.word	0x00004100


	//   ....[46]....
        /*0228*/ 	.word	0x00004170


	//   ....[47]....
        /*022c*/ 	.word	0x000041b0


	//   ....[48]....
        /*0230*/ 	.word	0x00004220


	//   ....[49]....
        /*0234*/ 	.word	0x00004250


	//   ....[50]....
        /*0238*/ 	.word	0x00005700


	//   ....[51]....
        /*023c*/ 	.word	0x00005710


	//   ....[52]....
        /*0240*/ 	.word	0x000057a0


	//   ....[53]....
        /*0244*/ 	.word	0x000057e0


	//   ....[54]....
        /*0248*/ 	.word	0x00005860


	//   ....[55]....
        /*024c*/ 	.word	0x000058a0


	//   ....[56]....
        /*0250*/ 	.word	0x00005900


	//   ....[57]....
        /*0254*/ 	.word	0x00005930


	//   ....[58]....
        /*0258*/ 	.word	0x00005980


	//   ....[59]....
        /*025c*/ 	.word	0x000059b0


	//----- nvinfo : EIATTR_VRC_CTA_INIT_COUNT
	.align		4
.L_834:
        /*0260*/ 	.byte	0x02, 0x4a
	.zero		1
	.zero		1


	//----- nvinfo : EIATTR_EXIT_INSTR_OFFSETS
	.align		4
        /*0264*/ 	.byte	0x04, 0x1c
        /*0266*/ 	.short	(.L_836 - .L_835)


	//   ....[0]....
.L_835:
        /*0268*/ 	.word	0x00000080


	//   ....[1]....
        /*026c*/ 	.word	0x000000c0


	//   ....[2]....
        /*0270*/ 	.word	0x00005c20


	//   ....[3]....
        /*0274*/ 	.word	0x00005ca0


	//----- nvinfo : EIATTR_MAX_THREADS
	.align		4
.L_836:
        /*0278*/ 	.byte	0x04, 0x05
        /*027a*/ 	.short	(.L_838 - .L_837)
.L_837:
        /*027c*/ 	.word	0x00000100
        /*0280*/ 	.word	0x00000001
        /*0284*/ 	.word	0x00000001


	//----- nvinfo : EIATTR_CRS_STACK_SIZE
	.align		4
.L_838:
        /*0288*/ 	.byte	0x04, 0x1e
        /*028a*/ 	.short	(.L_840 - .L_839)
.L_839:
        /*028c*/ 	.word	0x00000000


	//----- nvinfo : EIATTR_CBANK_PARAM_SIZE
	.align		4
.L_840:
        /*0290*/ 	.byte	0x03, 0x19
        /*0292*/ 	.short	0x0021


	//----- nvinfo : EIATTR_PARAM_CBANK
	.align		4
        /*0294*/ 	.byte	0x04, 0x0a
        /*0296*/ 	.short	(.L_842 - .L_841)
	.align		4
.L_841:
        /*0298*/ 	.word	index@(.nv.constant0._ZN3cub18CUB_300001_SM_10006detail6reduce28DeviceReduceSingleTileKernelINS2_10policy_hubIdy11max_functorIdEE10Policy1000EPdS9_iS6_ddN4cuda3std3__410__identityEEEvT0_T1_T2_T3_T4_T6_)
        /*029c*/ 	.short	0x0380
        /*029e*/ 	.short	0x0021


	//----- nvinfo : EIATTR_SW_WAR
	.align		4
.L_842:
        /*02a0*/ 	.byte	0x04, 0x36
        /*02a2*/ 	.short	(.L_844 - .L_843)
.L_843:
        /*02a4*/ 	.word	0x00000008
.L_844:


//--------------------- .nv.info._ZN3cub18CUB_300001_SM_10006detail6reduce18DeviceReduceKernelINS2_10policy_hubIdy11max_functorIdEE10Policy1000EN6thrust24THRUST_300001_SM_1000_NS6detail15normal_iteratorINSA_10device_ptrIdEEEEyS6_dN4cuda3std3__410__identityEEEvT0_PT3_T1_NS0_13GridEvenShareISN_EET2_T4_ --------------------------
	.section	.nv.info._ZN3cub18CUB_300001_SM_10006detail6reduce18DeviceReduceKernelINS2_10policy_hubIdy11max_functorIdEE10Policy1000EN6thrust24THRUST_300001_SM_1000_NS6detail15normal_iteratorINSA_10device_ptrIdEEEEyS6_dN4cuda3std3__410__identityEEEvT0_PT3_T1_NS0_13GridEvenShareISN_EET2_T4_,"",@"SHT_CUDA_INFO"
	.sectionflags	@""
	.align	4


	//----- nvinfo : EIATTR_CUDA_API_VERSION
	.align		4
        /*0000*/ 	.byte	0x04, 0x37
        /*0002*/ 	.short	(.L_846 - .L_845)
.L_845:
        /*0004*/ 	.word	0x00000082


	//----- nvinfo : EIATTR_KPARAM_INFO
	.align		4
.L_846:
        /*0008*/ 	.byte	0x04, 0x17
        /*000a*/ 	.short	(.L_848 - .L_847)
.L_847:
        /*000c*/ 	.word	0x00000000
        /*0010*/ 	.short	0x0005
        /*0012*/ 	.short	0x0061
        /*0014*/ 	.byte	0x00, 0xf0, 0x05, 0x00


	//----- nvinfo : EIATTR_KPARAM_INFO
	.align		4
.L_848:
        /*0018*/ 	.byte	0x04, 0x17
        /*001a*/ 	.short	(.L_850 - .L_849)
.L_849:
        /*001c*/ 	.word	0x00000000
        /*0020*/ 	.short	0x0004
        /*0022*/ 	.short	0x0060
        /*0024*/ 	.byte	0x00, 0xf0, 0x05, 0x00


	//----- nvinfo : EIATTR_KPARAM_INFO
	.align		4
.L_850:
        /*0028*/ 	.byte	0x04, 0x17
        /*002a*/ 	.short	(.L_852 - .L_851)
.L_851:
        /*002c*/ 	.word	0x00000000
        /*0030*/ 	.short	0x0003
        /*0032*/ 	.short	0x0018
        /*0034*/ 	.byte	0x00, 0xf0, 0x21, 0x01


	//----- nvinfo : EIATTR_KPARAM_INFO
	.align		4
.L_852:
        /*0038*/ 	.byte	0x04, 0x17
        /*003a*/ 	.short	(.L_854 - .L_853)
.L_853:
        /*003c*/ 	.word	0x00000000
        /*0040*/ 	.short	0x0002
        /*0042*/ 	.short	0x0010
        /*0044*/ 	.byte	0x00, 0xf0, 0x21, 0x00


	//----- nvinfo : EIATTR_KPARAM_INFO
	.align		4
.L_854:
        /*0048*/ 	.byte	0x04, 0x17
        /*004a*/ 	.short	(.L_856 - .L_855)
.L_855:
        /*004c*/ 	.word	0x00000000
        /*0050*/ 	.short	0x0001
        /*0052*/ 	.short	0x0008
        /*0054*/ 	.byte	0x00, 0xf5, 0x21, 0x00


	//----- nvinfo : EIATTR_KPARAM_INFO
	.align		4
.L_856:
        /*0058*/ 	.byte	0x04, 0x17
        /*005a*/ 	.short	(.L_858 - .L_857)
.L_857:
        /*005c*/ 	.word	0x00000000
        /*0060*/ 	.short	0x0000
        /*0062*/ 	.short	0x0000
        /*0064*/ 	.byte	0x00, 0xf0, 0x21, 0x00


	//----- nvinfo : EIATTR_SPARSE_MMA_MASK
	.align		4
.L_858:
        /*0068*/ 	.byte	0x03, 0x50
        /*006a*/ 	.short	0x0000


	//----- nvinfo : EIATTR_MAXREG_COUNT
	.align		4
        /*006c*/ 	.byte	0x03, 0x1b
        /*006e*/ 	.short	0x00ff


	//----- nvinfo : EIATTR_NUM_BARRIERS
	.align		4
        /*0070*/ 	.byte	0x02, 0x4c
        /*0072*/ 	.byte	0x01
	.zero		1


	//----- nvinfo : EIATTR_MERCURY_ISA_VERSION
	.align		4
        /*0074*/ 	.byte	0x03, 0x5f
        /*0076*/ 	.short	0x0101


	//----- nvinfo : EIATTR_COOP_GROUP_MASK_REGIDS
	.align		4
        /*0078*/ 	.byte	0x04, 0x29
        /*007a*/ 	.short	(.L_860 - .L_859)


	//   ....[0]....
.L_859:
        /*007c*/ 	.word	0xffffffff


	//   ....[1]....
        /*0080*/ 	.word	0xffffffff


	//   ....[2]....
        /*0084*/ 	.word	0xffffffff


	//   ....[3]....
        /*0088*/ 	.word	0xffffffff


	//   ....[4]....
        /*008c*/ 	.word	0xffffffff


	//   ....[5]....
        /*0090*/ 	.word	0xffffffff


	//   ....[6]....
        /*0094*/ 	.word	0xffffffff


	//   ....[7]....
        /*0098*/ 	.word	0xffffffff


	//   ....[8]....
        /*009c*/ 	.word	0xffffffff


	//   ....[9]....
        /*00a0*/ 	.word	0xffffffff


	//   ....[10]....
        /*00a4*/ 	.word	0xffffffff


	//   ....[11]....
        /*00a8*/ 	.word	0xffffffff


	//   ....[12]....
        /*00ac*/ 	.word	0xffffffff


	//   ....[13]....
        /*00b0*/ 	.word	0xffffffff


	//   ....[14]....
        /*00b4*/ 	.word	0xffffffff


	//   ....[15]....
        /*00b8*/ 	.word	0xffffffff


	//   ....[16]....
        /*00bc*/ 	.word	0xffffffff


	//   ....[17]....
        /*00c0*/ 	.word	0xffffffff


	//   ....[18]....
        /*00c4*/ 	.word	0xffffffff


	//   ....[19]....
        /*00c8*/ 	.word	0xffffffff


	//   ....[20]....
        /*00cc*/ 	.word	0xffffffff


	//   ....[21]....
        /*00d0*/ 	.word	0xffffffff


	//   ....[22]....
        /*00d4*/ 	.word	0xffffffff


	//   ....[23]....
        /*00d8*/ 	.word	0xffffffff


	//   ....[24]....
        /*00dc*/ 	.word	0xffffffff


	//   ....[25]....
        /*00e0*/ 	.word	0xffffffff


	//   ....[26]....
        /*00e4*/ 	.word	0xffffffff


	//   ....[27]....
        /*00e8*/ 	.word	0xffffffff


	//   ....[28]....
        /*00ec*/ 	.word	0xffffffff


	//   ....[29]....
        /*00f0*/ 	.word	0xffffffff


	//----- nvinfo : EIATTR_COOP_GROUP_INSTR_OFFSETS
	.align		4
.L_860:
        /*00f4*/ 	.byte	0x04, 0x28
        /*00f6*/ 	.short	(.L_862 - .L_861)


	//   ....[0]....
.L_861:
        /*00f8*/ 	.word	0x00000d50


	//   ....[1]....
        /*00fc*/ 	.word	0x00000d60


	//   ....[2]....
        /*0100*/ 	.word	0x00000df0


	//   ....[3]....
        /*0104*/ 	.word	0x00000e20


	//   ....[4]....
        /*0108*/ 	.word	0x00000e80


	//   ....[5]....
        /*010c*/ 	.word	0x00000eb0


	//   ....[6]....
        /*0110*/ 	.word	0x00000f10


	//   ....[7]....
        /*0114*/ 	.word	0x00000f20


	//   ....[8]....
        /*0118*/ 	.word	0x00000f70


	//   ....[9]....
        /*011c*/ 	.word	0x00000f80


	//   ....[10]....
        /*0120*/ 	.word	0x00001260


	//   ....[11]....
        /*0124*/ 	.word	0x00001270


	//   ....[12]....
        /*0128*/ 	.word	0x00001300


	//   ....[13]....
        /*012c*/ 	.word	0x00001320


	//   ....[14]....
        /*0130*/ 	.word	0x00001380


	//   ....[15]....
        /*0134*/ 	.word	0x000013a0


	//   ....[16]....
        /*0138*/ 	.word	0x00001400


	//   ....[17]....
        /*013c*/ 	.word	0x00001440


	//   ....[18]....
        /*0140*/ 	.word	0x000014b0


	//   ....[19]....
        /*0144*/ 	.word	0x000014d0


	//   ....[20]....
        /*0148*/ 	.word	0x00002c00


	//   ....[21]....
        /*014c*/ 	.word	0x00002c10


	//   ....[22]....
        /*0150*/ 	.word	0x00002cb0


	//   ....[23]....
        /*0154*/ 	.word	0x00002ce0


	//   ....[24]....
        /*0158*/ 	.word	0x00002d40


	//   ....[25]....
        /*015c*/ 	.word	0x00002d70


	//   ....[26]....
        /*0160*/ 	.word	0x00002dc0


	//   ....[27]....
        /*0164*/ 	.word	0x00002de0


	//   ....[28]....
        /*0168*/ 	.word	0x00002e30


	//   ....[29]....
        /*016c*/ 	.word	0x00002e50


	//----- nvinfo : EIATTR_VRC_CTA_INIT_COUNT
	.align		4
.L_862:
        /*0170*/ 	.byte	0x02, 0x4a
	.zero		1
	.zero		1


	//----- nvinfo : EIATTR_EXIT_INSTR_OFFSETS
	.align		4
        /*0174*/ 	.byte	0x04, 0x1c
        /*0176*/ 	.short	(.L_864 - .L_863)


	//   ....[0]....
.L_863:
        /*0178*/ 	.word	0x000030f0


	//   ....[1]....
        /*017c*/ 	.word	0x00003150


	//----- nvinfo : EIATTR_MAX_THREADS
	.align		4
.L_864:
        /*0180*/ 	.byte	0x04, 0x05
        /*0182*/ 	.short	(.L_866 - .L_865)
.L_865:
        /*0184*/ 	.word	0x00000100
        /*0188*/ 	.word	0x00000001
        /*018c*/ 	.word	0x00000001


	//----- nvinfo : EIATTR_CRS_STACK_SIZE
	.align		4
.L_866:
        /*0190*/ 	.byte	0x04, 0x1e
        /*0192*/ 	.short	(.L_868 - .L_867)
.L_867:
        /*0194*/ 	.word	0x00000000


	//----- nvinfo : EIATTR_CBANK_PARAM_SIZE
	.align		4
.L_868:
        /*0198*/ 	.byte	0x03, 0x19
        /*019a*/ 	.short	0x0062


	//----- nvinfo : EIATTR_PARAM_CBANK
	.align		4
        /*019c*/ 	.byte	0x04, 0x0a
        /*019e*/ 	.short	(.L_870 - .L_869)
	.align		4
.L_869:
        /*01a0*/ 	.word	index@(.nv.constant0._ZN3cub18CUB_300001_SM_10006detail6reduce18DeviceReduceKernelINS2_10policy_hubIdy11max_functorIdEE10Policy1000EN6thrust24THRUST_300001_SM_1000_NS6detail15normal_iteratorINSA_10device_ptrIdEEEEyS6_dN4cuda3std3__410__identityEEEvT0_PT3_T1_NS0_13GridEvenShareISN_EET2_T4_)
        /*01a4*/ 	.short	0x0380
        /*01a6*/ 	.short	0x0062


	//----- nvinfo : EIATTR_SW_WAR
	.align		4
.L_870:
        /*01a8*/ 	.byte	0x04, 0x36
        /*01aa*/ 	.short	(.L_872 - .L_871)
.L_871:
        /*01ac*/ 	.word	0x00000008
.L_872:


//--------------------- .nv.info._ZN3cub18CUB_300001_SM_10006detail6reduce28DeviceReduceSingleTileKernelINS2_10policy_hubIdy11max_functorIdEE10Policy1000EN6thrust24THRUST_300001_SM_1000_NS6detail15normal_iteratorINSA_10device_ptrIdEEEEPdyS6_ddN4cuda3std3__410__identityEEEvT0_T1_T2_T3_T4_T6_ --------------------------
	.section	.nv.info._ZN3cub18CUB_300001_SM_10006detail6reduce28DeviceReduceSingleTileKernelINS2_10policy_hubIdy11max_functorIdEE10Policy1000EN6thrust24THRUST_300001_SM_1000_NS6detail15normal_iteratorINSA_10device_ptrIdEEEEPdyS6_ddN4cuda3std3__410__identityEEEvT0_T1_T2_T3_T4_T6_,"",@"SHT_CUDA_INFO"
	.sectionflags	@""
	.align	4


	//----- nvinfo : EIATTR_CUDA_API_VERSION
	.align		4
        /*0000*/ 	.byte	0x04, 0x37
        /*0002*/ 	.short	(.L_874 - .L_873)
.L_873:
        /*0004*/ 	.word	0x00000082


	//----- nvinfo : EIATTR_KPARAM_INFO
	.align		4
.L_874:
        /*0008*/ 	.byte	0x04, 0x17
        /*000a*/ 	.short	(.L_876 - .L_875)
.L_875:
        /*000c*/ 	.word	0x00000000
        /*0010*/ 	.short	0x0005
        /*0012*/ 	.short	0x0028
        /*0014*/ 	.byte	0x00, 0xf0, 0x05, 0x00


	//----- nvinfo : EIATTR_KPARAM_INFO
	.align		4
.L_876:
        /*0018*/ 	.byte	0x04, 0x17
        /*001a*/ 	.short	(.L_878 - .L_877)
.L_877:
        /*001c*/ 	.word	0x00000000
        /*0020*/ 	.short	0x0004
        /*0022*/ 	.short	0x0020
        /*0024*/ 	.byte	0x00, 0xf0, 0x21, 0x00


	//----- nvinfo : EIATTR_KPARAM_INFO
	.align		4
.L_878:
        /*0028*/ 	.byte	0x04, 0x17
        /*002a*/ 	.short	(.L_880 - .L_879)
.L_879:
        /*002c*/ 	.word	0x00000000
        /*0030*/ 	.short	0x0003
        /*0032*/ 	.short	0x0018
        /*0034*/ 	.byte	0x00, 0xf0, 0x05, 0x00


	//----- nvinfo : EIATTR_KPARAM_INFO
	.align		4
.L_880:
        /*0038*/ 	.byte	0x04, 0x17
        /*003a*/ 	.short	(.L_882 - .L_881)
.L_881:
        /*003c*/ 	.word	0x00000000
        /*0040*/ 	.short	0x0002
        /*0042*/ 	.short	0x0010
        /*0044*/ 	.byte	0x00, 0xf0, 0x21, 0x00


	//----- nvinfo : EIATTR_KPARAM_INFO
	.align		4
.L_882:
        /*0048*/ 	.byte	0x04, 0x17
        /*004a*/ 	.short	(.L_884 - .L_883)
.L_883:
        /*004c*/ 	.word	0x00000000
        /*0050*/ 	.short	0x0001
        /*0052*/ 	.short	0x0008
        /*0054*/ 	.byte	0x00, 0xf5, 0x21, 0x00


	//----- nvinfo : EIATTR_KPARAM_INFO
	.align		4
.L_884:
        /*0058*/ 	.byte	0x04, 0x17
        /*005a*/ 	.short	(.L_886 - .L_885)
.L_885:
        /*005c*/ 	.word	0x00000000
        /*0060*/ 	.short	0x0000
        /*0062*/ 	.short	0x0000
        /*0064*/ 	.byte	0x00, 0xf0, 0x21, 0x00


	//----- nvinfo : EIATTR_SPARSE_MMA_MASK
	.align		4
.L_886:
        /*0068*/ 	.byte	0x03, 0x50
        /*006a*/ 	.short	0x0000


	//----- nvinfo : EIATTR_MAXREG_COUNT
	.align		4
        /*006c*/ 	.byte	0x03, 0x1b
        /*006e*/ 	.short	0x00ff


	//----- nvinfo : EIATTR_NUM_BARRIERS
	.align		4
        /*0070*/ 	.byte	0x02, 0x4c
        /*0072*/ 	.byte	0x01
	.zero		1


	//----- nvinfo : EIATTR_MERCURY_ISA_VERSION
	.align		4
        /*0074*/ 	.byte	0x03, 0x5f
        /*0076*/ 	.short	0x0101


	//----- nvinfo : EIATTR_COOP_GROUP_MASK_REGIDS
	.align		4
        /*0078*/ 	.byte	0x04, 0x29
        /*007a*/ 	.short	(.L_888 - .L_887)


	//   ....[0]....
.L_887:
        /*007c*/ 	.word	0xffffffff


	//   ....[1]....
        /*0080*/ 	.word	0xffffffff


	//   ....[2]....
        /*0084*/ 	.word	0xffffffff


	//   ....[3]....
        /*0088*/ 	.word	0xffffffff


	//   ....[4]....
        /*008c*/ 	.word	0xffffffff


	//   ....[5]....
        /*0090*/ 	.word	0xffffffff


	//   ....[6]....
        /*0094*/ 	.word	0xffffffff


	//   ....[7]....
        /*0098*/ 	.word	0xffffffff


	//   ....[8]....
        /*009c*/ 	.word	0xffffffff


	//   ....[9]....
        /*00a0*/ 	.word	0xffffffff


	//   ....[10]....
        /*00a4*/ 	.word	0xffffffff


	//   ....[11]....
        /*00a8*/ 	.word	0xffffffff


	//   ....[12]....
        /*00ac*/ 	.word	0xffffffff


	//   ....[13]....
        /*00b0*/ 	.word	0xffffffff


	//   ....[14]....
        /*00b4*/ 	.word	0xffffffff


	//   ....[15]....
        /*00b8*/ 	.word	0xffffffff


	//   ....[16]....
        /*00bc*/ 	.word	0xffffffff


	//   ....[17]....
        /*00c0*/ 	.word	0xffffffff


	//   ....[18]....
        /*00c4*/ 	.word	0xffffffff


	//   ....[19]....
        /*00c8*/ 	.word	0xffffffff


	//   ....[20]....
        /*00cc*/ 	.word	0xffffffff


	//   ....[21]....
        /*00d0*/ 	.word	0xffffffff


	//   ....[22]....
        /*00d4*/ 	.word	0xffffffff


	//   ....[23]....
        /*00d8*/ 	.word	0xffffffff


	//   ....[24]....
        /*00dc*/ 	.word	0xffffffff


	//   ....[25]....
        /*00e0*/ 	.word	0xffffffff


	//   ....[26]....
        /*00e4*/ 	.word	0xffffffff


	//   ....[27]....
        /*00e8*/ 	.word	0xffffffff


	//   ....[28]....
        /*00ec*/ 	.word	0xffffffff


	//   ....[29]....
        /*00f0*/ 	.word	0xffffffff


	//----- nvinfo : EIATTR_COOP_GROUP_INSTR_OFFSETS
	.align		4
.L_888:
        /*00f4*/ 	.byte	0x04, 0x28
        /*00f6*/ 	.short	(.L_890 - .L_889)


	//   ....[0]....
.L_889:
        /*00f8*/ 	.word	0x00000cb0


	//   ....[1]....
        /*00fc*/ 	.word	0x00000cc0


	//   ....[2]....
        /*0100*/ 	.word	0x00000d50


	//   ....[3]....
        /*0104*/ 	.word	0x00000d90


	//   ....[4]....
        /*0108*/ 	.word	0x00000df0


	//   ....[5]....
        /*010c*/ 	.word	0x00000e30


	//   ....[6]....
        /*0110*/ 	.word	0x00000e80


	//   ....[7]....
        /*0114*/ 	.word	0x00000eb0


	//   ....[8]....
        /*0118*/ 	.word	0x00000ef0


	//   ....[9]....
        /*011c*/ 	.word	0x00000f20


	//   ....[10]....
        /*0120*/ 	.word	0x00001240


	//   ....[11]....
        /*0124*/ 	.word	0x00001250


	//   ....[12]....
        /*0128*/ 	.word	0x000012e0


	//   ....[13]....
        /*012c*/ 	.word	0x00001300


	//   ....[14]....
        /*0130*/ 	.word	0x00001360


	//   ....[15]....
        /*0134*/ 	.word	0x00001380


	//   ....[16]....
        /*0138*/ 	.word	0x000013e0


	//   ....[17]....
        /*013c*/ 	.word	0x00001410


	//   ....[18]....
        /*0140*/ 	.word	0x00001490


	//   ....[19]....
        /*0144*/ 	.word	0x000014b0


	//   ....[20]....
        /*0148*/ 	.word	0x00002a40


	//   ....[21]....
        /*014c*/ 	.word	0x00002a50


	//   ....[22]....
        /*0150*/ 	.word	0x00002ae0


	//   ....[23]....
        /*0154*/ 	.word	0x00002b10


	//   ....[24]....
        /*0158*/ 	.word	0x00002b80


	//   ....[25]....
        /*015c*/ 	.word	0x00002ba0


	//   ....[26]....
        /*0160*/ 	.word	0x00002c00


	//   ....[27]....
        /*0164*/ 	.word	0x00002c10


	//   ....[28]....
        /*0168*/ 	.word	0x00002c50


	//   ....[29]....
        /*016c*/ 	.word	0x00002c60


	//----- nvinfo : EIATTR_VRC_CTA_INIT_COUNT
	.align		4
.L_890:
        /*0170*/ 	.byte	0x02, 0x4a
	.zero		1
	.zero		1


	//----- nvinfo : EIATTR_EXIT_INSTR_OFFSETS
	.align		4
        /*0174*/ 	.byte	0x04, 0x1c
        /*0176*/ 	.short	(.L_892 - .L_891)


	//   ....[0]....
.L_891:
        /*0178*/ 	.word	0x000000a0


	//   ....[1]....
        /*017c*/ 	.word	0x000000e0


	//   ....[2]....
        /*0180*/ 	.word	0x00002f00


	//   ....[3]....
        /*0184*/ 	.word	0x00002f80


	//----- nvinfo : EIATTR_MAX_THREADS
	.align		4
.L_892:
        /*0188*/ 	.byte	0x04, 0x05
        /*018a*/ 	.short	(.L_894 - .L_893)
.L_893:
        /*018c*/ 	.word	0x00000100
        /*0190*/ 	.word	0x00000001
        /*0194*/ 	.word	0x00000001


	//----- nvinfo : EIATTR_CRS_STACK_SIZE
	.align		4
.L_894:
        /*0198*/ 	.byte	0x04, 0x1e
        /*019a*/ 	.short	(.L_896 - .L_895)
.L_895:
        /*019c*/ 	.word	0x00000000


	//----- nvinfo : EIATTR_CBANK_PARAM_SIZE
	.align		4
.L_896:
        /*01a0*/ 	.byte	0x03, 0x19
        /*01a2*/ 	.short	0x0029


	//----- nvinfo : EIATTR_PARAM_CBANK
	.align		4
        /*01a4*/ 	.byte	0x04, 0x0a
        /*01a6*/ 	.short	(.L_898 - .L_897)
	.align		4
.L_897:
        /*01a8*/ 	.word	index@(.nv.constant0._ZN3cub18CUB_300001_SM_10006detail6reduce28DeviceReduceSingleTileKernelINS2_10policy_hubIdy11max_functorIdEE10Policy1000EN6thrust24THRUST_300001_SM_1000_NS6detail15normal_iteratorINSA_10device_ptrIdEEEEPdyS6_ddN4cuda3std3__410__identityEEEvT0_T1_T2_T3_T4_T6_)
        /*01ac*/ 	.short	0x0380
        /*01ae*/ 	.short	0x0029


	//----- nvinfo : EIATTR_SW_WAR
	.align		4
.L_898:
        /*01b0*/ 	.byte	0x04, 0x36
        /*01b2*/ 	.short	(.L_900 - .L_899)
.L_899:
        /*01b4*/ 	.word	0x00000008
.L_900:


//--------------------- .nv.info._ZN3cub18CUB_300001_SM_10006detail6reduce28DeviceReduceSingleTileKernelINS2_10policy_hubIdj11max_functorIdEE10Policy1000EPdS9_iS6_ddN4cuda3std3__410__identityEEEvT0_T1_T2_T3_T4_T6_ --------------------------
	.section	.nv.info._ZN3cub18CUB_300001_SM_10006detail6reduce28DeviceReduceSingleTileKernelINS2_10policy_hubIdj11max_functorIdEE10Policy1000EPdS9_iS6_ddN4cuda3std3__410__identityEEEvT0_T1_T2_T3_T4_T6_,"",@"SHT_CUDA_INFO"
	.sectionflags	@""
	.align	4


	//----- nvinfo : EIATTR_CUDA_API_VERSION
	.align		4
        /*0000*/ 	.byte	0x04, 0x37
        /*0002*/ 	.short	(.L_902 - .L_901)
.L_901:
        /*0004*/ 	.word	0x00000082


	//----- nvinfo : EIATTR_KPARAM_INFO
	.align		4
.L_902:
        /*0008*/ 	.byte	0x04, 0x17
        /*000a*/ 	.short	(.L_904 - .L_903)
.L_903:
        /*000c*/ 	.word	0x00000000
        /*0010*/ 	.short	0x0005
        /*0012*/ 	.short	0x0020
        /*0014*/ 	.byte	0x00, 0xf0, 0x05, 0x00


	//----- nvinfo : EIATTR_KPARAM_INFO
	.align		4
.L_904:
        /*0018*/ 	.byte	0x04, 0x17
        /*001a*/ 	.short	(.L_906 - .L_905)
.L_905:
        /*001c*/ 	.word	0x00000000
        /*0020*/ 	.short	0x0004
        /*0022*/ 	.short	0x0018
        /*0024*/ 	.byte	0x00, 0xf0, 0x21, 0x00


	//----- nvinfo : EIATTR_KPARAM_INFO
	.align		4
.L_906:
        /*0028*/ 	.byte	0x04, 0x17
        /*002a*/ 	.short	(.L_908 - .L_907)
.L_907:
        /*002c*/ 	.word	0x00000000
        /*0030*/ 	.short	0x0003
        /*0032*/ 	.short	0x0014
        /*0034*/ 	.byte	0x00, 0xf0, 0x05, 0x00


	//----- nvinfo : EIATTR_KPARAM_INFO
	.align		4
.L_908:
        /*0038*/ 	.byte	0x04, 0x17
        /*003a*/ 	.short	(.L_910 - .L_909)
.L_909:
        /*003c*/ 	.word	0x00000000
        /*0040*/ 	.short	0x0002
        /*0042*/ 	.short	0x0010
        /*0044*/ 	.byte	0x00, 0xf0, 0x11, 0x00


	//----- nvinfo : EIATTR_KPARAM_INFO
	.align		4
.L_910:
        /*0048*/ 	.byte	0x04, 0x17
        /*004a*/ 	.short	(.L_912 - .L_911)
.L_911:
        /*004c*/ 	.word	0x00000000
        /*0050*/ 	.short	0x0001
        /*0052*/ 	.short	0x0008
        /*0054*/ 	.byte	0x00, 0xf5, 0x21, 0x00


	//----- nvinfo : EIATTR_KPARAM_INFO
	.align		4
.L_912:
        /*0058*/ 	.byte	0x04, 0x17
        /*005a*/ 	.short	(.L_914 - .L_913)
.L_913:
        /*005c*/ 	.word	0x00000000
        /*0060*/ 	.short	0x0000
        /*0062*/ 	.short	0x0000
        /*0064*/ 	.byte	0x00, 0xf5, 0x21, 0x00


	//----- nvinfo : EIATTR_SPARSE_MMA_MASK
	.align		4
.L_914:
        /*0068*/ 	.byte	0x03, 0x50
        /*006a*/ 	.short	0x0000


	//----- nvinfo : EIATTR_MAXREG_COUNT
	.align		4
        /*006c*/ 	.byte	0x03, 0x1b
        /*006e*/ 	.short	0x00ff


	//----- nvinfo : EIATTR_NUM_BARRIERS
	.align		4
        /*0070*/ 	.byte	0x02, 0x4c
        /*0072*/ 	.byte	0x01
	.zero		1


	//----- nvinfo : EIATTR_MERCURY_ISA_VERSION
	.align		4
        /*0074*/ 	.byte	0x03, 0x5f
        /*0076*/ 	.short	0x0101


	//----- nvinfo : EIATTR_COOP_GROUP_MASK_REGIDS
	.align		4
        /*0078*/ 	.byte	0x04, 0x29
        /*007a*/ 	.short	(.L_916 - .L_915)


	//   ....[0]....
.L_915:
        /*007c*/ 	.word	0xffffffff


	//   ....[1]....
        /*0080*/ 	.word	0xffffffff


	//   ....[2]....
        /*0084*/ 	.word	0xffffffff


	//   ....[3]....
        /*0088*/ 	.word	0xffffffff


	//   ....[4]....
        /*008c*/ 	.word	0xffffffff


	//   ....[5]....
        /*0090*/ 	.word	0xffffffff


	//   ....[6]....
        /*0094*/ 	.word	0xffffffff


	//   ....[7]....
        /*0098*/ 	.word	0xffffffff


	//   ....[8]....
        /*009c*/ 	.word	0xffffffff


	//   ....[9]....
        /*00a0*/ 	.word	0xffffffff


	//   ....[10]....
        /*00a4*/ 	.word	0xffffffff


	//   ....[11]....
        /*00a8*/ 	.word	0xffffffff


	//   ....[12]....
        /*00ac*/ 	.word	0xffffffff


	//   ....[13]....
        /*00b0*/ 	.word	0xffffffff


	//   ....[14]....
        /*00b4*/ 	.word	0xffffffff


	//   ....[15]....
        /*00b8*/ 	.word	0xffffffff


	//   ....[16]....
        /*00bc*/ 	.word	0xffffffff


	//   ....[17]....
        /*00c0*/ 	.word	0xffffffff


	//   ....[18]....
        /*00c4*/ 	.word	0xffffffff


	//   ....[19]....
        /*00c8*/ 	.word	0xffffffff


	//   ....[20]....
        /*00cc*/ 	.word	0xffffffff


	//   ....[21]....
        /*00d0*/ 	.word	0xffffffff


	//   ....[22]....
        /*00d4*/ 	.word	0xffffffff


	//   ....[23]....
        /*00d8*/ 	.word	0xffffffff


	//   ....[24]....
        /*00dc*/ 	.word	0xffffffff


	//   ....[25]....
        /*00e0*/ 	.word	0xffffffff


	//   ....[26]....
        /*00e4*/ 	.word	0xffffffff


	//   ....[27]....
        /*00e8*/ 	.word	0xffffffff


	//   ....[28]....
        /*00ec*/ 	.word	0xffffffff


	//   ....[29]....
        /*00f0*/ 	.word	0xffffffff


	//   ....[30]....
        /*00f4*/ 	.word	0xffffffff


	//   ....[31]....
        /*00f8*/ 	.word	0xffffffff


	//   ....[32]....
        /*00fc*/ 	.word	0xffffffff


	//   ....[33]....
        /*0100*/ 	.word	0xffffffff


	//   ....[34]....
        /*0104*/ 	.word	0xffffffff


	//   ....[35]....
        /*0108*/ 	.word	0xffffffff


	//   ....[36]....
        /*010c*/ 	.word	0xffffffff


	//   ....[37]....
        /*0110*/ 	.word	0xffffffff


	//   ....[38]....
        /*0114*/ 	.word	0xffffffff


	//   ....[39]....
        /*0118*/ 	.word	0xffffffff


	//   ....[40]....
        /*011c*/ 	.word	0xffffffff


	//   ....[41]....
        /*0120*/ 	.word	0xffffffff


	//   ....[42]....
        /*0124*/ 	.word	0xffffffff


	//   ....[43]....
        /*0128*/ 	.word	0xffffffff


	//   ....[44]....
        /*012c*/ 	.word	0xffffffff


	//   ....[45]....
        /*0130*/ 	.word	0xffffffff


	//   ....[46]....
        /*0134*/ 	.word	0xffffffff


	//   ....[47]....
        /*0138*/ 	.word	0xffffffff


	//   ....[48]....
        /*013c*/ 	.word	0xffffffff


	//   ....[49]....
        /*0140*/ 	.word	0xffffffff


	//   ....[50]....
        /*0144*/ 	.word	0xffffffff


	//   ....[51]....
        /*0148*/ 	.word	0xffffffff


	//   ....[52]....
        /*014c*/ 	.word	0xffffffff


	//   ....[53]....
        /*0150*/ 	.word	0xffffffff


	//   ....[54]....
        /*0154*/ 	.word	0xffffffff


	//   ....[55]....
        /*0158*/ 	.word	0xffffffff


	//   ....[56]....
        /*015c*/ 	.word	0xffffffff


	//   ....[57]....
        /*0160*/ 	.word	0xffffffff


	//   ....[58]....
        /*0164*/ 	.word	0xffffffff


	//   ....[59]....
        /*0168*/ 	.word	0xffffffff


	//----- nvinfo : EIATTR_COOP_GROUP_INSTR_OFFSETS
	.align		4
.L_916:
        /*016c*/ 	.byte	0x04, 0x28
        /*016e*/ 	.short	(.L_918 - .L_917)


	//   ....[0]....
.L_917:
        /*0170*/ 	.word	0x00000d30


	//   ....[1]....
        /*0174*/ 	.word	0x00000d40


	//   ....[2]....
        /*0178*/ 	.word	0x00000dd0


	//   ....[3]....
        /*017c*/ 	.word	0x00000e10


	//   ....[4]....
        /*0180*/ 	.word	0x00000e80


	//   ....[5]....
        /*0184*/ 	.word	0x00000ea0


	//   ....[6]....
        /*0188*/ 	.word	0x00000ef0


	//   ....[7]....
        /*018c*/ 	.word	0x00000f10


	//   ....[8]....
        /*0190*/ 	.word	0x00000f60


	//   ....[9]....
        /*0194*/ 	.word	0x00000f80


	//   ....[10]....
        /*0198*/ 	.word	0x00001280


	//   ....[11]....
        /*019c*/ 	.word	0x00001290


	//   ....[12]....
        /*01a0*/ 	.word	0x00001320


	//   ....[13]....
        /*01a4*/ 	.word	0x00001350


	//   ....[14]....
        /*01a8*/ 	.word	0x000013b0


	//   ....[15]....
        /*01ac*/ 	.word	0x000013e0


	//   ....[16]....
        /*01b0*/ 	.word	0x00001440


	//   ....[17]....
        /*01b4*/ 	.word	0x00001480


	//   ....[18]....
        /*01b8*/ 	.word	0x000014f0


	//   ....[19]....
        /*01bc*/ 	.word	0x00001530


	//   ....[20]....
        /*01c0*/ 	.word	0x00002960


	//   ....[21]....
        /*01c4*/ 	.word	0x00002970


	//   ....[22]....
        /*01c8*/ 	.word	0x00002a00


	//   ....[23]....
        /*01cc*/ 	.word	0x00002a30


	//   ....[24]....
        /*01d0*/ 	.word	0x00002aa0


	//   ....[25]....
        /*01d4*/ 	.word	0x00002ac0


	//   ....[26]....
        /*01d8*/ 	.word	0x00002b20


	//   ....[27]....
        /*01dc*/ 	.word	0x00002b30


	//   ....[28]....
        /*01e0*/ 	.word	0x00002b80


	//   ....[29]....
        /*01e4*/ 	.word	0x00002b90


	//   ....[30]....
        /*01e8*/ 	.word	0x00003a20


	//   ....[31]....
        /*01ec*/ 	.word	0x00003a30


	//   ....[32]....
        /*01f0*/ 	.word	0x00003ac0


	//   ....[33]....
        /*01f4*/ 	.word	0x00003b00


	//   ....[34]....
        /*01f8*/ 	.word	0x00003b80


	//   ....[35]....
        /*01fc*/ 	.word	0x00003bc0


	//   ....[36]....
        /*0200*/ 	.word	0x00003c20


	//   ....[37]....
        /*0204*/ 	.word	0x00003c50


	//   ....[38]....
        /*0208*/ 	.word	0x00003ca0


	//   ....[39]....
        /*020c*/ 	.word	0x00003cd0


	//   ....[40]....
        /*0210*/ 	.word	0x00003fb0


	//   ....[41]....
        /*0214*/ 	.word	0x00003fc0


	//   ....[42]....
        /*0218*/ 	.word	0x00004050


	//   ....[43]....
        /*021c*/ 	.word	0x00004080


	//   ....[44]....
        /*0220*/ 	.word	0x000040d0


	//   ....[45]....
        /*0224*/ 	.word	0x00004100


	//   ....[46]....
        /*0228*/ 	.word	0x00004170


	//   ....[47]....
        /*022c*/ 	.word	0x000041b0


	//   ....[48]....
        /*0230*/ 	.word	0x00004220


	//   ....[49]....
        /*0234*/ 	.word	0x00004250


	//   ....[50]....
        /*0238*/ 	.word	0x00005700


	//   ....[51]....
        /*023c*/ 	.word	0x00005710


	//   ....[52]....
        /*0240*/ 	.word	0x000057a0


	//   ....[53]....
        /*0244*/ 	.word	0x000057e0


	//   ....[54]....
        /*0248*/ 	.word	0x00005860


	//   ....[55]....
        /*024c*/ 	.word	0x000058a0


	//   ....[56]....
        /*0250*/ 	.word	0x00005900


	//   ....[57]....
        /*0254*/ 	.word	0x00005930


	//   ....[58]....
        /*0258*/ 	.word	0x00005980


	//   ....[59]....
        /*025c*/ 	.word	0x000059b0


	//----- nvinfo : EIATTR_VRC_CTA_INIT_COUNT
	.align		4
.L_918:
        /*0260*/ 	.byte	0x02, 0x4a
	.zero		1
	.zero		1


	//----- nvinfo : EIATTR_EXIT_INSTR_OFFSETS
	.align		4
        /*0264*/ 	.byte	0x04, 0x1c
        /*0266*/ 	.short	(.L_920 - .L_919)


	//   ....[0]....
.L_919:
        /*0268*/ 	.word	0x00000080


	//   ....[1]....
        /*026c*/ 	.word	0x000000c0


	//   ....[2]....
        /*0270*/ 	.word	0x00005c20


	//   ....[3]....
        /*0274*/ 	.word	0x00005ca0


	//----- nvinfo : EIATTR_MAX_THREADS
	.align		4
.L_920:
        /*0278*/ 	.byte	0x04, 0x05
        /*027a*/ 	.short	(.L_922 - .L_921)
.L_921:
        /*027c*/ 	.word	0x00000100
        /*0280*/ 	.word	0x00000001
        /*0284*/ 	.word	0x00000001


	//----- nvinfo : EIATTR_CRS_STACK_SIZE
	.align		4
.L_922:
        /*0288*/ 	.byte	0x04, 0x1e
        /*028a*/ 	.short	(.L_924 - .L_923)
.L_923:
        /*028c*/ 	.word	0x00000000


	//----- nvinfo : EIATTR_CBANK_PARAM_SIZE
	.align		4
.L_924:
        /*0290*/ 	.byte	0x03, 0x19
        /*0292*/ 	.short	0x0021


	//----- nvinfo : EIATTR_PARAM_CBANK
	.align		4
        /*0294*/ 	.byte	0x04, 0x0a
        /*0296*/ 	.short	(.L_926 - .L_925)
	.align		4
.L_925:
        /*0298*/ 	.word	index@(.nv.constant0._ZN3cub18CUB_300001_SM_10006detail6reduce28DeviceReduceSingleTileKernelINS2_10policy_hubIdj11max_functorIdEE10Policy1000EPdS9_iS6_ddN4cuda3std3__410__identityEEEvT0_T1_T2_T3_T4_T6_)
        /*029c*/ 	.short	0x0380
        /*029e*/ 	.short	0x0021


	//----- nvinfo : EIATTR_SW_WAR
	.align		4
.L_926:
        /*02a0*/ 	.byte	0x04, 0x36
        /*02a2*/ 	.short	(.L_928 - .L_927)
.L_927:
        /*02a4*/ 	.word	0x00000008
.L_928:


//--------------------- .nv.info._ZN3cub18CUB_300001_SM_10006detail6reduce18DeviceReduceKernelINS2_10policy_hubIdj11max_functorIdEE10Policy1000EN6thrust24THRUST_300001_SM_1000_NS6detail15normal_iteratorINSA_10device_ptrIdEEEEjS6_dN4cuda3std3__410__identityEEEvT0_PT3_T1_NS0_13GridEvenShareISN_EET2_T4_ --------------------------
	.section	.nv.info._ZN3cub18CUB_300001_SM_10006detail6reduce18DeviceReduceKernelINS2_10policy_hubIdj11max_functorIdEE10Policy1000EN6thrust24THRUST_300001_SM_1000_NS6detail15normal_iteratorINSA_10device_ptrIdEEEEjS6_dN4cuda3std3__410__identityEEEvT0_PT3_T1_NS0_13GridEvenShareISN_EET2_T4_,"",@"SHT_CUDA_INFO"
	.sectionflags	@""
	.align	4


	//----- nvinfo : EIATTR_CUDA_API_VERSION
	.align		4
        /*0000*/ 	.byte	0x04, 0x37
        /*0002*/ 	.short	(.L_930 - .L_929)
.L_929:
        /*0004*/ 	.word	0x00000082


	//----- nvinfo : EIATTR_KPARAM_INFO
	.align		4
.L_930:
        /*0008*/ 	.byte	0x04, 0x17
        /*000a*/ 	.short	(.L_932 - .L_931)
.L_931:
        /*000c*/ 	.word	0x00000000
        /*0010*/ 	.short	0x0005
        /*0012*/ 	.short	0x003d
        /*0014*/ 	.byte	0x00, 0xf0, 0x05, 0x00


	//----- nvinfo : EIATTR_KPARAM_INFO
	.align		4
.L_932:
        /*0018*/ 	.byte	0x04, 0x17
        /*001a*/ 	.short	(.L_934 - .L_933)
.L_933:
        /*001c*/ 	.word	0x00000000
        /*0020*/ 	.short	0x0004
        /*0022*/ 	.short	0x003c
        /*0024*/ 	.byte	0x00, 0xf0, 0x05, 0x00


	//----- nvinfo : EIATTR_KPARAM_INFO
	.align		4
.L_934:
        /*0028*/ 	.byte	0x04, 0x17
        /*002a*/ 	.short	(.L_936 - .L_935)
.L_935:
        /*002c*/ 	.word	0x00000000
        /*0030*/ 	.short	0x0003
        /*0032*/ 	.short	0x0014
        /*0034*/ 	.byte	0x00, 0xf0, 0xa1, 0x00


	//----- nvinfo : EIATTR_KPARAM_INFO
	.align		4
.L_936:
        /*0038*/ 	.byte	0x04, 0x17
        /*003a*/ 	.short	(.L_938 - .L_937)
.L_937:
        /*003c*/ 	.word	0x00000000
        /*0040*/ 	.short	0x0002
        /*0042*/ 	.short	0x0010
        /*0044*/ 	.byte	0x00, 0xf0, 0x11, 0x00


	//----- nvinfo : EIATTR_KPARAM_INFO
	.align		4
.L_938:
        /*0048*/ 	.byte	0x04, 0x17
        /*004a*/ 	.short	(.L_940 - .L_939)
.L_939:
        /*004c*/ 	.word	0x00000000
        /*0050*/ 	.short	0x0001
        /*0052*/ 	.short	0x0008
        /*0054*/ 	.byte	0x00, 0xf5, 0x21, 0x00


	//----- nvinfo : EIATTR_KPARAM_INFO
	.align		4
.L_940:
        /*0058*/ 	.byte	0x04, 0x17
        /*005a*/ 	.short	(.L_942 - .L_941)
.L_941:
        /*005c*/ 	.word	0x00000000
        /*0060*/ 	.short	0x0000
        /*0062*/ 	.short	0x0000
        /*0064*/ 	.byte	0x00, 0xf0, 0x21, 0x00


	//----- nvinfo : EIATTR_SPARSE_MMA_MASK
	.align		4
.L_942:
        /*0068*/ 	.byte	0x03, 0x50
        /*006a*/ 	.short	0x0000


	//----- nvinfo : EIATTR_MAXREG_COUNT
	.align		4
        /*006c*/ 	.byte	0x03, 0x1b
        /*006e*/ 	.short	0x00ff


	//----- nvinfo : EIATTR_NUM_BARRIERS
	.align		4
        /*0070*/ 	.byte	0x02, 0x4c
        /*0072*/ 	.byte	0x01
	.zero		1


	//----- nvinfo : EIATTR_MERCURY_ISA_VERSION
	.align		4
        /*0074*/ 	.byte	0x03, 0x5f
        /*0076*/ 	.short	0x0101


	//----- nvinfo : EIATTR_COOP_GROUP_MASK_REGIDS
	.align		4
        /*0078*/ 	.byte	0x04, 0x29
        /*007a*/ 	.short	(.L_944 - .L_943)


	//   ....[0]....
.L_943:
        /*007c*/ 	.word	0xffffffff


	//   ....[1]....
        /*0080*/ 	.word	0xffffffff


	//   ....[2]....
        /*0084*/ 	.word	0xffffffff


	//   ....[3]....
        /*0088*/ 	.word	0xffffffff


	//   ....[4]....
        /*008c*/ 	.word	0xffffffff


	//   ....[5]....
        /*0090*/ 	.word	0xffffffff


	//   ....[6]....
        /*0094*/ 	.word	0xffffffff


	//   ....[7]....
        /*0098*/ 	.word	0xffffffff


	//   ....[8]....
        /*009c*/ 	.word	0xffffffff


	//   ....[9]....
        /*00a0*/ 	.word	0xffffffff


	//   ....[10]....
        /*00a4*/ 	.word	0xffffffff


	//   ....[11]....
        /*00a8*/ 	.word	0xffffffff


	//   ....[12]....
        /*00ac*/ 	.word	0xffffffff


	//   ....[13]....
        /*00b0*/ 	.word	0xffffffff


	//   ....[14]....
        /*00b4*/ 	.word	0xffffffff


	//   ....[15]....
        /*00b8*/ 	.word	0xffffffff


	//   ....[16]....
        /*00bc*/ 	.word	0xffffffff


	//   ....[17]....
        /*00c0*/ 	.word	0xffffffff


	//   ....[18]....
        /*00c4*/ 	.word	0xffffffff


	//   ....[19]....
        /*00c8*/ 	.word	0xffffffff


	//   ....[20]....
        /*00cc*/ 	.word	0xffffffff


	//   ....[21]....
        /*00d0*/ 	.word	0xffffffff


	//   ....[22]....
        /*00d4*/ 	.word	0xffffffff


	//   ....[23]....
        /*00d8*/ 	.word	0xffffffff


	//   ....[24]....
        /*00dc*/ 	.word	0xffffffff


	//   ....[25]....
        /*00e0*/ 	.word	0xffffffff


	//   ....[26]....
        /*00e4*/ 	.word	0xffffffff


	//   ....[27]....
        /*00e8*/ 	.word	0xffffffff


	//   ....[28]....
        /*00ec*/ 	.word	0xffffffff


	//   ....[29]....
        /*00f0*/ 	.word	0xffffffff


	//----- nvinfo : EIATTR_COOP_GROUP_INSTR_OFFSETS
	.align		4
.L_944:
        /*00f4*/ 	.byte	0x04, 0x28
        /*00f6*/ 	.short	(.L_946 - .L_945)


	//   ....[0]....
.L_945:
        /*00f8*/ 	.word	0x00000fa0


	//   ....[1]....
        /*00fc*/ 	.word	0x00000fb0


	//   ....[2]....
        /*0100*/ 	.word	0x00001040


	//   ....[3]....
        /*0104*/ 	.word	0x00001070


	//   ....[4]....
        /*0108*/ 	.word	0x000010e0


	//   ....[5]....
        /*010c*/ 	.word	0x00001100


	//   ....[6]....
        /*0110*/ 	.word	0x00001160


	//   ....[7]....
        /*0114*/ 	.word	0x00001170


	//   ....[8]....
        /*0118*/ 	.word	0x000011c0


	//   ....[9]....
        /*011c*/ 	.word	0x000011d0


	//   ....[10]....
        /*0120*/ 	.word	0x000014b0


	//   ....[11]....
        /*0124*/ 	.word	0x000014c0


	//   ....[12]....
        /*0128*/ 	.word	0x00001550


	//   ....[13]....
        /*012c*/ 	.word	0x00001570


	//   ....[14]....
        /*0130*/ 	.word	0x000015d0


	//   ....[15]....
        /*0134*/ 	.word	0x000015f0


	//   ....[16]....
        /*0138*/ 	.word	0x00001650


	//   ....[17]....
        /*013c*/ 	.word	0x00001690


	//   ....[18]....
        /*0140*/ 	.word	0x00001700


	//   ....[19]....
        /*0144*/ 	.word	0x00001720


	//   ....[20]....
        /*0148*/ 	.word	0x00002f70


	//   ....[21]....
        /*014c*/ 	.word	0x00002f80


	//   ....[22]....
        /*0150*/ 	.word	0x00003010


	//   ....[23]....
        /*0154*/ 	.word	0x00003040


	//   ....[24]....
        /*0158*/ 	.word	0x000030b0


	//   ....[25]....
        /*015c*/ 	.word	0x000030d0


	//   ....[26]....
        /*0160*/ 	.word	0x00003130


	//   ....[27]....
        /*0164*/ 	.word	0x00003140


	//   ....[28]....
        /*0168*/ 	.word	0x00003190


	//   ....[29]....
        /*016c*/ 	.word	0x000031a0


	//----- nvinfo : EIATTR_VRC_CTA_INIT_COUNT
	.align		4
.L_946:
        /*0170*/ 	.byte	0x02, 0x4a
	.zero		1
	.zero		1


	//----- nvinfo : EIATTR_EXIT_INSTR_OFFSETS
	.align		4
        /*0174*/ 	.byte	0x04, 0x1c
        /*0176*/ 	.short	(.L_948 - .L_947)


	//   ....[0]....
.L_947:
        /*0178*/ 	.word	0x00003430


	//   ....[1]....
        /*017c*/ 	.word	0x00003490


	//----- nvinfo : EIATTR_MAX_THREADS
	.align		4
.L_948:
        /*0180*/ 	.byte	0x04, 0x05
        /*0182*/ 	.short	(.L_950 - .L_949)
.L_949:
        /*0184*/ 	.word	0x00000100
        /*0188*/ 	.word	0x00000001
        /*018c*/ 	.word	0x00000001


	//----- nvinfo : EIATTR_CRS_STACK_SIZE
	.align		4
.L_950:
        /*0190*/ 	.byte	0x04, 0x1e
        /*0192*/ 	.short	(.L_952 - .L_951)
.L_951:
        /*0194*/ 	.word	0x00000000


	//----- nvinfo : EIATTR_CBANK_PARAM_SIZE
	.align		4
.L_952:
        /*0198*/ 	.byte	0x03, 0x19
        /*019a*/ 	.short	0x003e


	//----- nvinfo : EIATTR_PARAM_CBANK
	.align		4
        /*019c*/ 	.byte	0x04, 0x0a
        /*019e*/ 	.short	(.L_954 - .L_953)
	.align		4
.L_953:
        /*01a0*/ 	.word	index@(.nv.constant0._ZN3cub18CUB_300001_SM_10006detail6reduce18DeviceReduceKernelINS2_10policy_hubIdj11max_functorIdEE10Policy1000EN6thrust24THRUST_300001_SM_1000_NS6detail15normal_iteratorINSA_10device_ptrIdEEEEjS6_dN4cuda3std3__410__identityEEEvT0_PT3_T1_NS0_13GridEvenShareISN_EET2_T4_)
        /*01a4*/ 	.short	0x0380
        /*01a6*/ 	.short	0x003e


	//----- nvinfo : EIATTR_SW_WAR
	.align		4
.L_954:
        /*01a8*/ 	.byte	0x04, 0x36
        /*01aa*/ 	.short	(.L_956 - .L_955)
.L_955:
        /*01ac*/ 	.word	0x00000008
.L_956:


//--------------------- .nv.info._ZN3cub18CUB_300001_SM_10006detail6reduce28DeviceReduceSingleTileKernelINS2_10policy_hubIdj11max_functorIdEE10Policy1000EN6thrust24THRUST_300001_SM_1000_NS6detail15normal_iteratorINSA_10device_ptrIdEEEEPdjS6_ddN4cuda3std3__410__identityEEEvT0_T1_T2_T3_T4_T6_ --------------------------
	.section	.nv.info._ZN3cub18CUB_300001_SM_10006detail6reduce28DeviceReduceSingleTileKernelINS2_10policy_hubIdj11max_functorIdEE10Policy1000EN6thrust24THRUST_300001_SM_1000_NS6detail15normal_iteratorINSA_10device_ptrIdEEEEPdjS6_ddN4cuda3std3__410__identityEEEvT0_T1_T2_T3_T4_T6_,"",@"SHT_CUDA_INFO"
	.sectionflags	@""
	.align	4


	//----- nvinfo : EIATTR_CUDA_API_VERSION
	.align		4
        /*0000*/ 	.byte	0x04, 0x37
        /*0002*/ 	.short	(.L_958 - .L_957)
.L_957:
        /*0004*/ 	.word	0x00000082


	//----- nvinfo : EIATTR_KPARAM_INFO
	.align		4
.L_958:
        /*0008*/ 	.byte	0x04, 0x17
        /*000a*/ 	.short	(.L_960 - .L_959)
.L_959:
        /*000c*/ 	.word	0x00000000
        /*0010*/ 	.short	0x0005
        /*0012*/ 	.short	0x0020
        /*0014*/ 	.byte	0x00, 0xf0, 0x05, 0x00


	//----- nvinfo : EIATTR_KPARAM_INFO
	.align		4
.L_960:
        /*0018*/ 	.byte	0x04, 0x17
        /*001a*/ 	.short	(.L_962 - .L_961)
.L_961:
        /*001c*/ 	.word	0x00000000
        /*0020*/ 	.short	0x0004
        /*0022*/ 	.short	0x0018
        /*0024*/ 	.byte	0x00, 0xf0, 0x21, 0x00


	//----- nvinfo : EIATTR_KPARAM_INFO
	.align		4
.L_962:
        /*0028*/ 	.byte	0x04, 0x17
        /*002a*/ 	.short	(.L_964 - .L_963)
.L_963:
        /*002c*/ 	.word	0x00000000
        /*0030*/ 	.short	0x0003
        /*0032*/ 	.short	0x0014
        /*0034*/ 	.byte	0x00, 0xf0, 0x05, 0x00


	//----- nvinfo : EIATTR_KPARAM_INFO
	.align		4
.L_964:
        /*0038*/ 	.byte	0x04, 0x17
        /*003a*/ 	.short	(.L_966 - .L_965)
.L_965:
        /*003c*/ 	.word	0x00000000
        /*0040*/ 	.short	0x0002
        /*0042*/ 	.short	0x0010
        /*0044*/ 	.byte	0x00, 0xf0, 0x11, 0x00


	//----- nvinfo : EIATTR_KPARAM_INFO
	.align		4
.L_966:
        /*0048*/ 	.byte	0x04, 0x17
        /*004a*/ 	.short	(.L_968 - .L_967)
.L_967:
        /*004c*/ 	.word	0x00000000
        /*0050*/ 	.short	0x0001
        /*0052*/ 	.short	0x0008
        /*0054*/ 	.byte	0x00, 0xf5, 0x21, 0x00


	//----- nvinfo : EIATTR_KPARAM_INFO
	.align		4
.L_968:
        /*0058*/ 	.byte	0x04, 0x17
        /*005a*/ 	.short	(.L_970 - .L_969)
.L_969:
        /*005c*/ 	.word	0x00000000
        /*0060*/ 	.short	0x0000
        /*0062*/ 	.short	0x0000
        /*0064*/ 	.byte	0x00, 0xf0, 0x21, 0x00


	//----- nvinfo : EIATTR_SPARSE_MMA_MASK
	.align		4
.L_970:
        /*0068*/ 	.byte	0x03, 0x50
        /*006a*/ 	.short	0x0000


	//----- nvinfo : EIATTR_MAXREG_COUNT
	.align		4
        /*006c*/ 	.byte	0x03, 0x1b
        /*006e*/ 	.short	0x00ff


	//----- nvinfo : EIATTR_NUM_BARRIERS
	.align		4
        /*0070*/ 	.byte	0x02, 0x4c
        /*0072*/ 	.byte	0x01
	.zero		1


	//----- nvinfo : EIATTR_MERCURY_ISA_VERSION
	.align		4
        /*0074*/ 	.byte	0x03, 0x5f
        /*0076*/ 	.short	0x0101


	//----- nvinfo : EIATTR_COOP_GROUP_MASK_REGIDS
	.align		4
        /*0078*/ 	.byte	0x04, 0x29
        /*007a*/ 	.short	(.L_972 - .L_971)


	//   ....[0]....
.L_971:
        /*007c*/ 	.word	0xffffffff


	//   ....[1]....
        /*0080*/ 	.word	0xffffffff


	//   ....[2]....
        /*0084*/ 	.word	0xffffffff


	//   ....[3]....
        /*0088*/ 	.word	0xffffffff


	//   ....[4]....
        /*008c*/ 	.word	0xffffffff


	//   ....[5]....
        /*0090*/ 	.word	0xffffffff


	//   ....[6]....
        /*0094*/ 	.word	0xffffffff


	//   ....[7]....
        /*0098*/ 	.word	0xffffffff


	//   ....[8]....
        /*009c*/ 	.word	0xffffffff


	//   ....[9]....
        /*00a0*/ 	.word	0xffffffff


	//   ....[10]....
        /*00a4*/ 	.word	0xffffffff


	//   ....[11]....
        /*00a8*/ 	.word	0xffffffff


	//   ....[12]....
        /*00ac*/ 	.word	0xffffffff


	//   ....[13]....
        /*00b0*/ 	.word	0xffffffff


	//   ....[14]....
        /*00b4*/ 	.word	0xffffffff


	//   ....[15]....
        /*00b8*/ 	.word	0xffffffff


	//   ....[16]....
        /*00bc*/ 	.word	0xffffffff


	//   ....[17]....
        /*00c0*/ 	.word	0xffffffff


	//   ....[18]....
        /*00c4*/ 	.word	0xffffffff


	//   ....[19]....
        /*00c8*/ 	.word	0xffffffff


	//   ....[20]....
        /*00cc*/ 	.word	0xffffffff


	//   ....[21]....
        /*00d0*/ 	.word	0xffffffff


	//   ....[22]....
        /*00d4*/ 	.word	0xffffffff


	//   ....[23]....
        /*00d8*/ 	.word	0xffffffff


	//   ....[24]....
        /*00dc*/ 	.word	0xffffffff


	//   ....[25]....
        /*00e0*/ 	.word	0xffffffff


	//   ....[26]....
        /*00e4*/ 	.word	0xffffffff


	//   ....[27]....
        /*00e8*/ 	.word	0xffffffff


	//   ....[28]....
        /*00ec*/ 	.word	0xffffffff


	//   ....[29]....
        /*00f0*/ 	.word	0xffffffff


	//----- nvinfo : EIATTR_COOP_GROUP_INSTR_OFFSETS
	.align		4
.L_972:
        /*00f4*/ 	.byte	0x04, 0x28
        /*00f6*/ 	.short	(.L_974 - .L_973)


	//   ....[0]....
.L_973:
        /*00f8*/ 	.word	0x00000cc0


	//   ....[1]....
        /*00fc*/ 	.word	0x00000cd0


	//   ....[2]....
        /*0100*/ 	.word	0x00000d60


	//   ....[3]....
        /*0104*/ 	.word	0x00000da0


	//   ....[4]....
        /*0108*/ 	.word	0x00000e20


	//   ....[5]....
        /*010c*/ 	.word	0x00000e60


	//   ....[6]....
        /*0110*/ 	.word	0x00000ec0


	//   ....[7]....
        /*0114*/ 	.word	0x00000ef0


	//   ....[8]....
        /*0118*/ 	.word	0x00000f40


	//   ....[9]....
        /*011c*/ 	.word	0x00000f70


	//   ....[10]....
        /*0120*/ 	.word	0x00001250


	//   ....[11]....
        /*0124*/ 	.word	0x00001260


	//   ....[12]....
        /*0128*/ 	.word	0x000012f0


	//   ....[13]....
        /*012c*/ 	.word	0x00001310


	//   ....[14]....
        /*0130*/ 	.word	0x00001360


	//   ....[15]....
        /*0134*/ 	.word	0x00001380


	//   ....[16]....
        /*0138*/ 	.word	0x000013d0


	//   ....[17]....
        /*013c*/ 	.word	0x00001400


	//   ....[18]....
        /*0140*/ 	.word	0x00001470


	//   ....[19]....
        /*0144*/ 	.word	0x00001490


	//   ....[20]....
        /*0148*/ 	.word	0x00002b60


	//   ....[21]....
        /*014c*/ 	.word	0x00002b70


	//   ....[22]....
        /*0150*/ 	.word	0x00002c00


	//   ....[23]....
        /*0154*/ 	.word	0x00002c30


	//   ....[24]....
        /*0158*/ 	.word	0x00002ca0


	//   ....[25]....
        /*015c*/ 	.word	0x00002cc0


	//   ....[26]....
        /*0160*/ 	.word	0x00002d20


	//   ....[27]....
        /*0164*/ 	.word	0x00002d30


	//   ....[28]....
        /*0168*/ 	.word	0x00002d80


	//   ....[29]....
        /*016c*/ 	.word	0x00002d90


	//----- nvinfo : EIATTR_VRC_CTA_INIT_COUNT
	.align		4
.L_974:
        /*0170*/ 	.byte	0x02, 0x4a
	.zero		1
	.zero		1


	//----- nvinfo : EIATTR_EXIT_INSTR_OFFSETS
	.align		4
        /*0174*/ 	.byte	0x04, 0x1c
        /*0176*/ 	.short	(.L_976 - .L_975)


	//   ....[0]....
.L_975:
        /*0178*/ 	.word	0x00000080


	//   ....[1]....
        /*017c*/ 	.word	0x000000c0


	//   ....[2]....
        /*0180*/ 	.word	0x00003000


	//   ....[3]....
        /*0184*/ 	.word	0x00003080


	//----- nvinfo : EIATTR_MAX_THREADS
	.align		4
.L_976:
        /*0188*/ 	.byte	0x04, 0x05
        /*018a*/ 	.short	(.L_978 - .L_977)
.L_977:
        /*018c*/ 	.word	0x00000100
        /*0190*/ 	.word	0x00000001
        /*0194*/ 	.word	0x00000001


	//----- nvinfo : EIATTR_CRS_STACK_SIZE
	.align		4
.L_978:
        /*0198*/ 	.byte	0x04, 0x1e
        /*019a*/ 	.short	(.L_980 - .L_979)
.L_979:
        /*019c*/ 	.word	0x00000000


	//----- nvinfo : EIATTR_CBANK_PARAM_SIZE
	.align		4
.L_980:
        /*01a0*/ 	.byte	0x03, 0x19
        /*01a2*/ 	.short	0x0021


	//----- nvinfo : EIATTR_PARAM_CBANK
	.align		4
        /*01a4*/ 	.byte	0x04, 0x0a
        /*01a6*/ 	.short	(.L_982 - .L_981)
	.align		4
.L_981:
        /*01a8*/ 	.word	index@(.nv.constant0._ZN3cub18CUB_300001_SM_10006detail6reduce28DeviceReduceSingleTileKernelINS2_10policy_hubIdj11max_functorIdEE10Policy1000EN6thrust24THRUST_300001_SM_1000_NS6detail15normal_iteratorINSA_10device_ptrIdEEEEPdjS6_ddN4cuda3std3__410__identityEEEvT0_T1_T2_T3_T4_T6_)
        /*01ac*/ 	.short	0x0380
        /*01ae*/ 	.short	0x0021


	//----- nvinfo : EIATTR_SW_WAR
	.align		4
.L_982:
        /*01b0*/ 	.byte	0x04, 0x36
        /*01b2*/ 	.short	(.L_984 - .L_983)
.L_983:
        /*01b4*/ 	.word	0x00000008
.L_984:


//--------------------- .nv.info._ZN3cub18CUB_300001_SM_10006detail6reduce28DeviceReduceSingleTileKernelINS2_10policy_hubImy11mul_functorImEE10Policy1000EPmS9_iS6_mmN4cuda3std3__410__identityEEEvT0_T1_T2_T3_T4_T6_ --------------------------
	.section	.nv.info._ZN3cub18CUB_300001_SM_10006detail6reduce28DeviceReduceSingleTileKernelINS2_10policy_hubImy11mul_functorImEE10Policy1000EPmS9_iS6_mmN4cuda3std3__410__identityEEEvT0_T1_T2_T3_T4_T6_,"",@"SHT_CUDA_INFO"
	.sectionflags	@""
	.align	4


	//----- nvinfo : EIATTR_CUDA_API_VERSION
	.align		4
        /*0000*/ 	.byte	0x04, 0x37
        /*0002*/ 	.short	(.L_986 - .L_985)
.L_985:
        /*0004*/ 	.word	0x00000082


	//----- nvinfo : EIATTR_KPARAM_INFO
	.align		4
.L_986:
        /*0008*/ 	.byte	0x04, 0x17
        /*000a*/ 	.short	(.L_988 - .L_987)
.L_987:
        /*000c*/ 	.word	0x00000000
        /*0010*/ 	.short	0x0005
        /*0012*/ 	.short	0x0020
        /*0014*/ 	.byte	0x00, 0xf0, 0x05, 0x00


	//----- nvinfo : EIATTR_KPARAM_INFO
	.align		4
.L_988:
        /*0018*/ 	.byte	0x04, 0x17
        /*001a*/ 	.short	(.L_990 - .L_989)
.L_989:
        /*001c*/ 	.word	0x00000000
        /*0020*/ 	.short	0x0004
        /*0022*/ 	.short	0x0018
        /*0024*/ 	.byte	0x00, 0xf0, 0x21, 0x00


	//----- nvinfo : EIATTR_KPARAM_INFO
	.align		4
.L_990:
        /*0028*/ 	.byte	0x04, 0x17
        /*002a*/ 	.short	(.L_992 - .L_991)
.L_991:
        /*002c*/ 	.word	0x00000000
        /*0030*/ 	.short	0x0003
        /*0032*/ 	.short	0x0014
        /*0034*/ 	.byte	0x00, 0xf0, 0x05, 0x00


	//----- nvinfo : EIATTR_KPARAM_INFO
	.align		4
.L_992:
        /*0038*/ 	.byte	0x04, 0x17
        /*003a*/ 	.short	(.L_994 - .L_993)
.L_993:
        /*003c*/ 	.word	0x00000000
        /*0040*/ 	.short	0x0002
        /*0042*/ 	.short	0x0010
        /*0044*/ 	.byte	0x00, 0xf0, 0x11, 0x00


	//----- nvinfo : EIATTR_KPARAM_INFO
	.align		4
.L_994:
        /*0048*/ 	.byte	0x04, 0x17
        /*004a*/ 	.short	(.L_996 - .L_995)
.L_995:
        /*004c*/ 	.word	0x00000000
        /*0050*/ 	.short	0x0001
        /*0052*/ 	.short	0x0008
        /*0054*/ 	.byte	0x00, 0xf5, 0x21, 0x00


	//----- nvinfo : EIATTR_KPARAM_INFO
	.align		4
.L_996:
        /*0058*/ 	.byte	0x04, 0x17
        /*005a*/ 	.short	(.L_998 - .L_997)
.L_997:
        /*005c*/ 	.word	0x00000000
        /*0060*/ 	.short	0x0000
        /*0062*/ 	.short	0x0000
        /*0064*/ 	.byte	0x00, 0xf5, 0x21, 0x00


	//----- nvinfo : EIATTR_SPARSE_MMA_MASK
	.align		4
.L_998:
        /*0068*/ 	.byte	0x03, 0x50
        /*006a*/ 	.short	0x0000


	//----- nvinfo : EIATTR_MAXREG_COUNT
	.align		4
        /*006c*/ 	.byte	0x03, 0x1b
        /*006e*/ 	.short	0x00ff


	//----- nvinfo : EIATTR_NUM_BARRIERS
	.align		4
        /*0070*/ 	.byte	0x02, 0x4c
        /*0072*/ 	.byte	0x01
	.zero		1


	//----- nvinfo : EIATTR_MERCURY_ISA_VERSION
	.align		4
        /*0074*/ 	.byte	0x03, 0x5f
        /*0076*/ 	.short	0x0101


	//----- nvinfo : EIATTR_COOP_GROUP_MASK_REGIDS
	.align		4
        /*0078*/ 	.byte	0x04, 0x29
        /*007a*/ 	.short	(.L_1000 - .L_999)


	//   ....[0]....
.L_999:
        /*007c*/ 	.word	0xffffffff


	//   ....[1]....
        /*0080*/ 	.word	0xffffffff


	//   ....[2]....
        /*0084*/ 	.word	0xffffffff


	//   ....[3]....
        /*0088*/ 	.word	0xffffffff


	//   ....[4]....
        /*008c*/ 	.word	0xffffffff


	//   ....[5]....
        /*0090*/ 	.word	0xffffffff


	//   ....[6]....
        /*0094*/ 	.word	0xffffffff


	//   ....[7]....
        /*0098*/ 	.word	0xffffffff


	//   ....[8]....
        /*009c*/ 	.word	0xffffffff


	//   ....[9]....
        /*00a0*/ 	.word	0xffffffff


	//   ....[10]....
        /*00a4*/ 	.word	0xffffffff


	//   ....[11]....
        /*00a8*/ 	.word	0xffffffff


	//   ....[12]....
        /*00ac*/ 	.word	0xffffffff


	//   ....[13]....
        /*00b0*/ 	.word	0xffffffff


	//   ....[14]....
        /*00b4*/ 	.word	0xffffffff


	//   ....[15]....
        /*00b8*/ 	.word	0xffffffff


	//   ....[16]....
        /*00bc*/ 	.word	0xffffffff


	//   ....[17]....
        /*00c0*/ 	.word	0xffffffff


	//   ....[18]....
        /*00c4*/ 	.word	0xffffffff


	//   ....[19]....
        /*00c8*/ 	.word	0xffffffff


	//   ....[20]....
        /*00cc*/ 	.word	0xffffffff


	//   ....[21]....
        /*00d0*/ 	.word	0xffffffff


	//   ....[22]....
        /*00d4*/ 	.word	0xffffffff


	//   ....[23]....
        /*00d8*/ 	.word	0xffffffff


	//   ....[24]....
        /*00dc*/ 	.word	0xffffffff


	//   ....[25]....
        /*00e0*/ 	.word	0xffffffff


	//   ....[26]....
        /*00e4*/ 	.word	0xffffffff


	//   ....[27]....
        /*00e8*/ 	.word	0xffffffff


	//   ....[28]....
        /*00ec*/ 	.word	0xffffffff


	//   ....[29]....
        /*00f0*/ 	.word	0xffffffff


	//   ....[30]....
        /*00f4*/ 	.word	0xffffffff


	//   ....[31]....
        /*00f8*/ 	.word	0xffffffff


	//   ....[32]....
        /*00fc*/ 	.word	0xffffffff


	//   ....[33]....
        /*0100*/ 	.word	0xffffffff


	//   ....[34]....
        /*0104*/ 	.word	0xffffffff


	//   ....[35]....
        /*0108*/ 	.word	0xffffffff


	//   ....[36]....
        /*010c*/ 	.word	0xffffffff


	//   ....[37]....
        /*0110*/ 	.word	0xffffffff


	//   ....[38]....
        /*0114*/ 	.word	0xffffffff


	//   ....[39]....
        /*0118*/ 	.word	0xffffffff


	//   ....[40]....
        /*011c*/ 	.word	0xffffffff


	//   ....[41]....
        /*0120*/ 	.word	0xffffffff


	//   ....[42]....
        /*0124*/ 	.word	0xffffffff


	//   ....[43]....
        /*0128*/ 	.word	0xffffffff


	//   ....[44]....
        /*012c*/ 	.word	0xffffffff


	//   ....[45]....
        /*0130*/ 	.word	0xffffffff


	//   ....[46]....
        /*0134*/ 	.word	0xffffffff


	//   ....[47]....
        /*0138*/ 	.word	0xffffffff


	//   ....[48]....
        /*013c*/ 	.word	0xffffffff


	//   ....[49]....
        /*0140*/ 	.word	0xffffffff


	//   ....[50]....
        /*0144*/ 	.word	0xffffffff


	//   ....[51]....
        /*0148*/ 	.word	0xffffffff


	//   ....[52]....
        /*014c*/ 	.word	0xffffffff


	//   ....[53]....
        /*0150*/ 	.word	0xffffffff


	//   ....[54]....
        /*0154*/ 	.word	0xffffffff


	//   ....[55]....
        /*0158*/ 	.word	0xffffffff


	//   ....[56]....
        /*015c*/ 	.word	0xffffffff


	//   ....[57]....
        /*0160*/ 	.word	0xffffffff


	//   ....[58]....
        /*0164*/ 	.word	0xffffffff


	//   ....[59]....
        /*0168*/ 	.word	0xffffffff


	//----- nvinfo : EIATTR_COOP_GROUP_INSTR_OFFSETS
	.align		4
.L_1000:
        /*016c*/ 	.byte	0x04, 0x28
        /*016e*/ 	.short	(.L_1002 - .L_1001)


	//   ....[0]....
.L_1001:
        /*0170*/ 	.word	0x00000f10


	//   ....[1]....
        /*0174*/ 	.word	0x00000f20


	//   ....[2]....
        /*0178*/ 	.word	0x00000fb0


	//   ....[3]....
        /*017c*/ 	.word	0x00000fd0


	//   ....[4]....
        /*0180*/ 	.word	0x00001040


	//   ....[5]....
        /*0184*/ 	.word	0x00001060


	//   ....[6]....
        /*0188*/ 	.word	0x000010d0


	//   ....[7]....
        /*018c*/ 	.word	0x000010f0


	//   ....[8]....
        /*0190*/ 	.word	0x00001170


	//   ....[9]....
        /*0194*/ 	.word	0x000011a0


	//   ....[10]....
        /*0198*/ 	.word	0x00001550


	//   ....[11]....
        /*019c*/ 	.word	0x00001560


	//   ....[12]....
        /*01a0*/ 	.word	0x000015f0


	//   ....[13]....
        /*01a4*/ 	.word	0x00001630


	//   ....[14]....
        /*01a8*/ 	.word	0x000016b0


	//   ....[15]....
        /*01ac*/ 	.word	0x000016d0


	//   ....[16]....
        /*01b0*/ 	.word	0x00001760


	//   ....[17]....
        /*01b4*/ 	.word	0x00001780


	//   ....[18]....
        /*01b8*/ 	.word	0x00001810


	//   ....[19]....
        /*01bc*/ 	.word	0x00001820


	//   ....[20]....
        /*01c0*/ 	.word	0x00003000


	//   ....[21]....
        /*01c4*/ 	.word	0x00003010


	//   ....[22]....
        /*01c8*/ 	.word	0x000030c0


	//   ....[23]....
        /*01cc*/ 	.word	0x000030d0


	//   ....[24]....
        /*01d0*/ 	.word	0x00003150


	//   ....[25]....
        /*01d4*/ 	.word	0x00003160


	//   ....[26]....
        /*01d8*/ 	.word	0x000031e0


	//   ....[27]....
        /*01dc*/ 	.word	0x000031f0


	//   ....[28]....
        /*01e0*/ 	.word	0x00003280


	//   ....[29]....
        /*01e4*/ 	.word	0x000032c0


	//   ....[30]....
        /*01e8*/ 	.word	0x000043d0


	//   ....[31]....
        /*01ec*/ 	.word	0x000043e0


	//   ....[32]....
        /*01f0*/ 	.word	0x00004490


	//   ....[33]....
        /*01f4*/ 	.word	0x000044b0


	//   ....[34]....
        /*01f8*/ 	.word	0x00004530


	//   ....[35]....
        /*01fc*/ 	.word	0x00004550


	//   ....[36]....
        /*0200*/ 	.word	0x000045c0


	//   ....[37]....
        /*0204*/ 	.word	0x000045e0


	//   ....[38]....
        /*0208*/ 	.word	0x00004660


	//   ....[39]....
        /*020c*/ 	.word	0x00004690


	//   ....[40]....
        /*0210*/ 	.word	0x00004a10


	//   ....[41]....
        /*0214*/ 	.word	0x00004a20


	//   ....[42]....
        /*0218*/ 	.word	0x00004ab0


	//   ....[43]....
        /*021c*/ 	.word	0x00004af0


	//   ....[44]....
        /*0220*/ 	.word	0x00004b70


	//   ....[45]....
        /*0224*/ 	.word	0x00004b90


	//   ....[46]....
        /*0228*/ 	.word	0x00004c20


	//   ....[47]....
        /*022c*/ 	.word	0x00004c40


	//   ....[48]....
        /*0230*/ 	.word	0x00004cd0


	//   ....[49]....
        /*0234*/ 	.word	0x00004ce0


	//   ....[50]....
        /*0238*/ 	.word	0x00006530


	//   ....[51]....
        /*023c*/ 	.word	0x00006540


	//   ....[52]....
        /*0240*/ 	.word	0x000065f0


	//   ....[53]....
        /*0244*/ 	.word	0x00006600


	//   ....[54]....
        /*0248*/ 	.word	0x00006680


	//   ....[55]....
        /*024c*/ 	.word	0x00006690


	//   ....[56]....
        /*0250*/ 	.word	0x00006710


	//   ....[57]....
        /*0254*/ 	.word	0x00006720


	//   ....[58]....
        /*0258*/ 	.word	0x000067b0


	//   ....[59]....
        /*025c*/ 	.word	0x000067f0


	//----- nvinfo : EIATTR_VRC_CTA_INIT_COUNT
	.align		4
.L_1002:
        /*0260*/ 	.byte	0x02, 0x4a
	.zero		1
	.zero		1


	//----- nvinfo : EIATTR_EXIT_INSTR_OFFSETS
	.align		4
        /*0264*/ 	.byte	0x04, 0x1c
        /*0266*/ 	.short	(.L_1004 - .L_1003)


	//   ....[0]....
.L_1003:
        /*0268*/ 	.word	0x00000080


	//   ....[1]....
        /*026c*/ 	.word	0x000000c0


	//   ....[2]....
        /*0270*/ 	.word	0x00006b00


	//   ....[3]....
        /*0274*/ 	.word	0x00006b80


	//----- nvinfo : EIATTR_MAX_THREADS
	.align		4
.L_1004:
        /*0278*/ 	.byte	0x04, 0x05
        /*027a*/ 	.short	(.L_1006 - .L_1005)
.L_1005:
        /*027c*/ 	.word	0x00000100
        /*0280*/ 	.word	0x00000001
        /*0284*/ 	.word	0x00000001


	//----- nvinfo : EIATTR_CRS_STACK_SIZE
	.align		4
.L_1006:
        /*0288*/ 	.byte	0x04, 0x1e
        /*028a*/ 	.short	(.L_1008 - .L_1007)
.L_1007:
        /*028c*/ 	.word	0x00000000


	//----- nvinfo : EIATTR_CBANK_PARAM_SIZE
	.align		4
.L_1008:
        /*0290*/ 	.byte	0x03, 0x19
        /*0292*/ 	.short	0x0021


	//----- nvinfo : EIATTR_PARAM_CBANK
	.align		4
        /*0294*/ 	.byte	0x04, 0x0a
        /*0296*/ 	.short	(.L_1010 - .L_1009)
	.align		4
.L_1009:
        /*0298*/ 	.word	index@(.nv.constant0._ZN3cub18CUB_300001_SM_10006detail6reduce28DeviceReduceSingleTileKernelINS2_10policy_hubImy11mul_functorImEE10Policy1000EPmS9_iS6_mmN4cuda3std3__410__identityEEEvT0_T1_T2_T3_T4_T6_)
        /*029c*/ 	.short	0x0380
        /*029e*/ 	.short	0x0021


	//----- nvinfo : EIATTR_SW_WAR
	.align		4
.L_1010:
        /*02a0*/ 	.byte	0x04, 0x36
        /*02a2*/ 	.short	(.L_1012 - .L_1011)
.L_1011:
        /*02a4*/ 	.word	0x00000008
.L_1012:


//--------------------- .nv.info._ZN3cub18CUB_300001_SM_10006detail6reduce18DeviceReduceKernelINS2_10policy_hubImy11mul_functorImEE10Policy1000EN6thrust24THRUST_300001_SM_1000_NS6detail15normal_iteratorINSA_10device_ptrIjEEEEyS6_m11inc_functorIjEEEvT0_PT3_T1_NS0_13GridEvenShareISL_EET2_T4_ --------------------------
	.section	.nv.info._ZN3cub18CUB_300001_SM_10006detail6reduce18DeviceReduceKernelINS2_10policy_hubImy11mul_functorImEE10Policy1000EN6thrust24THRUST_300001_SM_1000_NS6detail15normal_iteratorINSA_10device_ptrIjEEEEyS6_m11inc_functorIjEEEvT0_PT3_T1_NS0_13GridEvenShareISL_EET2_T4_,"",@"SHT_CUDA_INFO"
	.sectionflags	@""
	.align	4


	//----- nvinfo : EIATTR_CUDA_API_VERSION
	.align		4
        /*0000*/ 	.byte	0x04, 0x37
        /*0002*/ 	.short	(.L_1014 - .L_1013)
.L_1013:
        /*0004*/ 	.word	0x00000082


	//----- nvinfo : EIATTR_KPARAM_INFO
	.align		4
.L_1014:
        /*0008*/ 	.byte	0x04, 0x17
        /*000a*/ 	.short	(.L_1016 - .L_1015)
.L_1015:
        /*000c*/ 	.word	0x00000000
        /*0010*/ 	.short	0x0005
        /*0012*/ 	.short	0x0061
        /*0014*/ 	.byte	0x00, 0xf0, 0x05, 0x00


	//----- nvinfo : EIATTR_KPARAM_INFO
	.align		4
.L_1016:
        /*0018*/ 	.byte	0x04, 0x17
        /*001a*/ 	.short	(.L_1018 - .L_1017)
.L_1017:
        /*001c*/ 	.word	0x00000000
        /*0020*/ 	.short	0x0004
        /*0022*/ 	.short	0x0060
        /*0024*/ 	.byte	0x00, 0xf0, 0x05, 0x00


	//----- nvinfo : EIATTR_KPARAM_INFO
	.align		4
.L_1018:
        /*0028*/ 	.byte	0x04, 0x17
        /*002a*/ 	.short	(.L_1020 - .L_1019)
.L_1019:
        /*002c*/ 	.word	0x00000000
        /*0030*/ 	.short	0x0003
        /*0032*/ 	.short	0x0018
        /*0034*/ 	.byte	0x00, 0xf0, 0x21, 0x01


	//----- nvinfo : EIATTR_KPARAM_INFO
	.align		4
.L_1020:
        /*0038*/ 	.byte	0x04, 0x17
        /*003a*/ 	.short	(.L_1022 - .L_1021)
.L_1021:
        /*003c*/ 	.word	0x00000000
        /*0040*/ 	.short	0x0002
        /*0042*/ 	.short	0x0010
        /*0044*/ 	.byte	0x00, 0xf0, 0x21, 0x00


	//----- nvinfo : EIATTR_KPARAM_INFO
	.align		4
.L_1022:
        /*0048*/ 	.byte	0x04, 0x17
        /*004a*/ 	.short	(.L_1024 - .L_1023)
.L_1023:
        /*004c*/ 	.word	0x00000000
        /*0050*/ 	.short	0x0001
        /*0052*/ 	.short	0x0008
        /*0054*/ 	.byte	0x00, 0xf5, 0x21, 0x00


	//----- nvinfo : EIATTR_KPARAM_INFO
	.align		4
.L_1024:
        /*0058*/ 	.byte	0x04, 0x17
        /*005a*/ 	.short	(.L_1026 - .L_1025)
.L_1025:
        /*005c*/ 	.word	0x00000000
        /*0060*/ 	.short	0x0000
        /*0062*/ 	.short	0x0000
        /*0064*/ 	.byte	0x00, 0xf0, 0x21, 0x00


	//----- nvinfo : EIATTR_SPARSE_MMA_MASK
	.align		4
.L_1026:
        /*0068*/ 	.byte	0x03, 0x50
        /*006a*/ 	.short	0x0000


	//----- nvinfo : EIATTR_MAXREG_COUNT
	.align		4
        /*006c*/ 	.byte	0x03, 0x1b
        /*006e*/ 	.short	0x00ff


	//----- nvinfo : EIATTR_NUM_BARRIERS
	.align		4
        /*0070*/ 	.byte	0x02, 0x4c
        /*0072*/ 	.byte	0x01
	.zero		1


	//----- nvinfo : EIATTR_MERCURY_ISA_VERSION
	.align		4
        /*0074*/ 	.byte	0x03, 0x5f
        /*0076*/ 	.short	0x0101


	//----- nvinfo : EIATTR_COOP_GROUP_MASK_REGIDS
	.align		4
        /*0078*/ 	.byte	0x04, 0x29
        /*007a*/ 	.short	(.L_1028 - .L_1027)


	//   ....[0]....
.L_1027:
        /*007c*/ 	.word	0xffffffff


	//   ....[1]....
        /*0080*/ 	.word	0xffffffff


	//   ....[2]....
        /*0084*/ 	.word	0xffffffff


	//   ....[3]....
        /*0088*/ 	.word	0xffffffff


	//   ....[4]....
        /*008c*/ 	.word	0xffffffff


	//   ....[5]....
        /*0090*/ 	.word	0xffffffff


	//   ....[6]....
        /*0094*/ 	.word	0xffffffff


	//   ....[7]....
        /*0098*/ 	.word	0xffffffff


	//   ....[8]....
        /*009c*/ 	.word	0xffffffff


	//   ....[9]....
        /*00a0*/ 	.word	0xffffffff


	//   ....[10]....
        /*00a4*/ 	.word	0xffffffff


	//   ....[11]....
        /*00a8*/ 	.word	0xffffffff


	//   ....[12]....
        /*00ac*/ 	.word	0xffffffff


	//   ....[13]....
        /*00b0*/ 	.word	0xffffffff


	//   ....[14]....
        /*00b4*/ 	.word	0xffffffff


	//   ....[15]....
        /*00b8*/ 	.word	0xffffffff


	//   ....[16]....
        /*00bc*/ 	.word	0xffffffff


	//   ....[17]....
        /*00c0*/ 	.word	0xffffffff


	//   ....[18]....
        /*00c4*/ 	.word	0xffffffff


	//   ....[19]....
        /*00c8*/ 	.word	0xffffffff


	//   ....[20]....
        /*00cc*/ 	.word	0xffffffff


	//   ....[21]....
        /*00d0*/ 	.word	0xffffffff


	//   ....[22]....
        /*00d4*/ 	.word	0xffffffff


	//   ....[23]....
        /*00d8*/ 	.word	0xffffffff


	//   ....[24]....
        /*00dc*/ 	.word	0xffffffff


	//   ....[25]....
        /*00e0*/ 	.word	0xffffffff


	//   ....[26]....
        /*00e4*/ 	.word	0xffffffff


	//   ....[27]....
        /*00e8*/ 	.word	0xffffffff


	//   ....[28]....
        /*00ec*/ 	.word	0xffffffff


	//   ....[29]....
        /*00f0*/ 	.word	0xffffffff


	//----- nvinfo : EIATTR_COOP_GROUP_INSTR_OFFSETS
	.align		4
.L_1028:
        /*00f4*/ 	.byte	0x04, 0x28
        /*00f6*/ 	.short	(.L_1030 - .L_1029)


	//   ....[0]....
.L_1029:
        /*00f8*/ 	.word	0x00000f30


	//   ....[1]....
        /*00fc*/ 	.word	0x00000f40


	//   ....[2]....
        /*0100*/ 	.word	0x00000fe0


	//   ....[3]....
        /*0104*/ 	.word	0x00000ff0


	//   ....[4]....
        /*0108*/ 	.word	0x00001060


	//   ....[5]....
        /*010c*/ 	.word	0x00001080


	//   ....[6]....
        /*0110*/ 	.word	0x000010f0


	//   ....[7]....
        /*0114*/ 	.word	0x00001110


	//   ....[8]....
        /*0118*/ 	.word	0x000011a0


	//   ....[9]....
        /*011c*/ 	.word	0x000011b0


	//   ....[10]....
        /*0120*/ 	.word	0x00001560


	//   ....[11]....
        /*0124*/ 	.word	0x00001570


	//   ....[12]....
        /*0128*/ 	.word	0x00001630


	//   ....[13]....
        /*012c*/ 	.word	0x00001640


	//   ....[14]....
        /*0130*/ 	.word	0x000016d0


	//   ....[15]....
        /*0134*/ 	.word	0x000016e0


	//   ....[16]....
        /*0138*/ 	.word	0x00001770


	//   ....[17]....
        /*013c*/ 	.word	0x000017a0


	//   ....[18]....
        /*0140*/ 	.word	0x00001820


	//   ....[19]....
        /*0144*/ 	.word	0x00001860


	//   ....[20]....
        /*0148*/ 	.word	0x00003260


	//   ....[21]....
        /*014c*/ 	.word	0x00003270


	//   ....[22]....
        /*0150*/ 	.word	0x00003320


	//   ....[23]....
        /*0154*/ 	.word	0x00003330


	//   ....[24]....
        /*0158*/ 	.word	0x000033a0


	//   ....[25]....
        /*015c*/ 	.word	0x000033c0


	//   ....[26]....
        /*0160*/ 	.word	0x00003410


	//   ....[27]....
        /*0164*/ 	.word	0x00003460


	//   ....[28]....
        /*0168*/ 	.word	0x00003500


	//   ....[29]....
        /*016c*/ 	.word	0x00003510


	//----- nvinfo : EIATTR_VRC_CTA_INIT_COUNT
	.align		4
.L_1030:
        /*0170*/ 	.byte	0x02, 0x4a
	.zero		1
	.zero		1


	//----- nvinfo : EIATTR_EXIT_INSTR_OFFSETS
	.align		4
        /*0174*/ 	.byte	0x04, 0x1c
        /*0176*/ 	.short	(.L_1032 - .L_1031)


	//   ....[0]....
.L_1031:
        /*0178*/ 	.word	0x00003830


	//   ....[1]....
        /*017c*/ 	.word	0x00003870


	//----- nvinfo : EIATTR_MAX_THREADS
	.align		4
.L_1032:
        /*0180*/ 	.byte	0x04, 0x05
        /*0182*/ 	.short	(.L_1034 - .L_1033)
.L_1033:
        /*0184*/ 	.word	0x00000100
        /*0188*/ 	.word	0x00000001
        /*018c*/ 	.word	0x00000001


	//----- nvinfo : EIATTR_CRS_STACK_SIZE
	.align		4
.L_1034:
        /*0190*/ 	.byte	0x04, 0x1e
        /*0192*/ 	.short	(.L_1036 - .L_1035)
.L_1035:
        /*0194*/ 	.word	0x00000000


	//----- nvinfo : EIATTR_CBANK_PARAM_SIZE
	.align		4
.L_1036:
        /*0198*/ 	.byte	0x03, 0x19
        /*019a*/ 	.short	0x0062


	//----- nvinfo : EIATTR_PARAM_CBANK
	.align		4
        /*019c*/ 	.byte	0x04, 0x0a
        /*019e*/ 	.short	(.L_1038 - .L_1037)
	.align		4
.L_1037:
        /*01a0*/ 	.word	index@(.nv.constant0._ZN3cub18CUB_300001_SM_10006detail6reduce18DeviceReduceKernelINS2_10policy_hubImy11mul_functorImEE10Policy1000EN6thrust24THRUST_300001_SM_1000_NS6detail15normal_iteratorINSA_10device_ptrIjEEEEyS6_m11inc_functorIjEEEvT0_PT3_T1_NS0_13GridEvenShareISL_EET2_T4_)
        /*01a4*/ 	.short	0x0380
        /*01a6*/ 	.short	0x0062


	//----- nvinfo : EIATTR_SW_WAR
	.align		4
.L_1038:
        /*01a8*/ 	.byte	0x04, 0x36
        /*01aa*/ 	.short	(.L_1040 - .L_1039)
.L_1039:
        /*01ac*/ 	.word	0x00000008
.L_1040:


//--------------------- .nv.info._ZN3cub18CUB_300001_SM_10006detail6reduce28DeviceReduceSingleTileKernelINS2_10policy_hubImy11mul_functorImEE10Policy1000EN6thrust24THRUST_300001_SM_1000_NS6detail15normal_iteratorINSA_10device_ptrIjEEEEPmyS6_mm11inc_functorIjEEEvT0_T1_T2_T3_T4_T6_ --------------------------
	.section	.nv.info._ZN3cub18CUB_300001_SM_10006detail6reduce28DeviceReduceSingleTileKernelINS2_10policy_hubImy11mul_functorImEE10Policy1000EN6thrust24THRUST_300001_SM_1000_NS6detail15normal_iteratorINSA_10device_ptrIjEEEEPmyS6_mm11inc_functorIjEEEvT0_T1_T2_T3_T4_T6_,"",@"SHT_CUDA_INFO"
	.sectionflags	@""
	.align	4


	//----- nvinfo : EIATTR_CUDA_API_VERSION
	.align		4
        /*0000*/ 	.byte	0x04, 0x37
        /*0002*/ 	.short	(.L_1042 - .L_1041)
.L_1041:
        /*0004*/ 	.word	0x00000082


	//----- nvinfo : EIATTR_KPARAM_INFO
	.align		4
.L_1042:
        /*0008*/ 	.byte	0x04, 0x17
        /*000a*/ 	.short	(.L_1044 - .L_1043)
.L_1043:
        /*000c*/ 	.word	0x00000000
        /*0010*/ 	.short	0x0005
        /*0012*/ 	.short	0x0028
        /*0014*/ 	.byte	0x00, 0xf0, 0x05, 0x00


	//----- nvinfo : EIATTR_KPARAM_INFO
	.align		4
.L_1044:
        /*0018*/ 	.byte	0x04, 0x17
        /*001a*/ 	.short	(.L_1046 - .L_1045)
.L_1045:
        /*001c*/ 	.word	0x00000000
        /*0020*/ 	.short	0x0004
        /*0022*/ 	.short	0x0020
        /*0024*/ 	.byte	0x00, 0xf0, 0x21, 0x00


	//----- nvinfo : EIATTR_KPARAM_INFO
	.align		4
.L_1046:
        /*0028*/ 	.byte	0x04, 0x17
        /*002a*/ 	.short	(.L_1048 - .L_1047)
.L_1047:
        /*002c*/ 	.word	0x00000000
        /*0030*/ 	.short	0x0003
        /*0032*/ 	.short	0x0018
        /*0034*/ 	.byte	0x00, 0xf0, 0x05, 0x00


	//----- nvinfo : EIATTR_KPARAM_INFO
	.align		4
.L_1048:
        /*0038*/ 	.byte	0x04, 0x17
        /*003a*/ 	.short	(.L_1050 - .L_1049)
.L_1049:
        /*003c*/ 	.word	0x00000000
        /*0040*/ 	.short	0x0002
        /*0042*/ 	.short	0x0010
        /*0044*/ 	.byte	0x00, 0xf0, 0x21, 0x00


	//----- nvinfo : EIATTR_KPARAM_INFO
	.align		4
.L_1050:
        /*0048*/ 	.byte	0x04, 0x17
        /*004a*/ 	.short	(.L_1052 - .L_1051)
.L_1051:
        /*004c*/ 	.word	0x00000000
        /*0050*/ 	.short	0x0001
        /*0052*/ 	.short	0x0008
        /*0054*/ 	.byte	0x00, 0xf5, 0x21, 0x00


	//----- nvinfo : EIATTR_KPARAM_INFO
	.align		4
.L_1052:
        /*0058*/ 	.byte	0x04, 0x17
        /*005a*/ 	.short	(.L_1054 - .L_1053)
.L_1053:
        /*005c*/ 	.word	0x00000000
        /*0060*/ 	.short	0x0000
        /*0062*/ 	.short	0x0000
        /*0064*/ 	.byte	0x00, 0xf0, 0x21, 0x00


	//----- nvinfo : EIATTR_SPARSE_MMA_MASK
	.align		4
.L_1054:
        /*0068*/ 	.byte	0x03, 0x50
        /*006a*/ 	.short	0x0000


	//----- nvinfo : EIATTR_MAXREG_COUNT
	.align		4
        /*006c*/ 	.byte	0x03, 0x1b
        /*006e*/ 	.short	0x00ff


	//----- nvinfo : EIATTR_NUM_BARRIERS
	.align		4
        /*0070*/ 	.byte	0x02, 0x4c
        /*0072*/ 	.byte	0x01
	.zero		1


	//----- nvinfo : EIATTR_MERCURY_ISA_VERSION
	.align		4
        /*0074*/ 	.byte	0x03, 0x5f
        /*0076*/ 	.short	0x0101


	//----- nvinfo : EIATTR_COOP_GROUP_MASK_REGIDS
	.align		4
        /*0078*/ 	.byte	0x04, 0x29
        /*007a*/ 	.short	(.L_1056 - .L_1055)


	//   ....[0]....
.L_1055:
        /*007c*/ 	.word	0xffffffff


	//   ....[1]....
        /*0080*/ 	.word	0xffffffff


	//   ....[2]....
        /*0084*/ 	.word	0xffffffff


	//   ....[3]....
        /*0088*/ 	.word	0xffffffff


	//   ....[4]....
        /*008c*/ 	.word	0xffffffff


	//   ....[5]....
        /*0090*/ 	.word	0xffffffff


	//   ....[6]....
        /*0094*/ 	.word	0xffffffff


	//   ....[7]....
        /*0098*/ 	.word	0xffffffff


	//   ....[8]....
        /*009c*/ 	.word	0xffffffff


	//   ....[9]....
        /*00a0*/ 	.word	0xffffffff


	//   ....[10]....
        /*00a4*/ 	.word	0xffffffff


	//   ....[11]....
        /*00a8*/ 	.word	0xffffffff


	//   ....[12]....
        /*00ac*/ 	.word	0xffffffff


	//   ....[13]....
        /*00b0*/ 	.word	0xffffffff


	//   ....[14]....
        /*00b4*/ 	.word	0xffffffff


	//   ....[15]....
        /*00b8*/ 	.word	0xffffffff


	//   ....[16]....
        /*00bc*/ 	.word	0xffffffff


	//   ....[17]....
        /*00c0*/ 	.word	0xffffffff


	//   ....[18]....
        /*00c4*/ 	.word	0xffffffff


	//   ....[19]....
        /*00c8*/ 	.word	0xffffffff


	//   ....[20]....
        /*00cc*/ 	.word	0xffffffff


	//   ....[21]....
        /*00d0*/ 	.word	0xffffffff


	//   ....[22]....
        /*00d4*/ 	.word	0xffffffff


	//   ....[23]....
        /*00d8*/ 	.word	0xffffffff


	//   ....[24]....
        /*00dc*/ 	.word	0xffffffff


	//   ....[25]....
        /*00e0*/ 	.word	0xffffffff


	//   ....[26]....
        /*00e4*/ 	.word	0xffffffff


	//   ....[27]....
        /*00e8*/ 	.word	0xffffffff


	//   ....[28]....
        /*00ec*/ 	.word	0xffffffff


	//   ....[29]....
        /*00f0*/ 	.word	0xffffffff


	//----- nvinfo : EIATTR_COOP_GROUP_INSTR_OFFSETS
	.align		4
.L_1056:
        /*00f4*/ 	.byte	0x04, 0x28
        /*00f6*/ 	.short	(.L_1058 - .L_1057)


	//   ....[0]....
.L_1057:
        /*00f8*/ 	.word	0x00000ea0


	//   ....[1]....
        /*00fc*/ 	.word	0x00000eb0


	//   ....[2]....
        /*0100*/ 	.word	0x00000f50


	//   ....[3]....
        /*0104*/ 	.word	0x00000f60


	//   ....[4]....
        /*0108*/ 	.word	0x00000fd0


	//   ....[5]....
        /*010c*/ 	.word	0x00000ff0


	//   ....[6]....
        /*0110*/ 	.word	0x00001030


	//   ....[7]....
        /*0114*/ 	.word	0x00001080


	//   ....[8]....
        /*0118*/ 	.word	0x00001110


	//   ....[9]....
        /*011c*/ 	.word	0x00001120


	//   ....[10]....
        /*0120*/ 	.word	0x000014d0


	//   ....[11]....
        /*0124*/ 	.word	0x000014e0


	//   ....[12]....
        /*0128*/ 	.word	0x000015a0


	//   ....[13]....
        /*012c*/ 	.word	0x000015b0


	//   ....[14]....
        /*0130*/ 	.word	0x00001640


	//   ....[15]....
        /*0134*/ 	.word	0x00001650


	//   ....[16]....
        /*0138*/ 	.word	0x000016e0


	//   ....[17]....
        /*013c*/ 	.word	0x00001710


	//   ....[18]....
        /*0140*/ 	.word	0x00001790


	//   ....[19]....
        /*0144*/ 	.word	0x000017d0


	//   ....[20]....
        /*0148*/ 	.word	0x000030b0


	//   ....[21]....
        /*014c*/ 	.word	0x000030c0


	//   ....[22]....
        /*0150*/ 	.word	0x00003160


	//   ....[23]....
        /*0154*/ 	.word	0x00003170


	//   ....[24]....
        /*0158*/ 	.word	0x000031e0


	//   ....[25]....
        /*015c*/ 	.word	0x00003200


	//   ....[26]....
        /*0160*/ 	.word	0x00003240


	//   ....[27]....
        /*0164*/ 	.word	0x000032a0


	//   ....[28]....
        /*0168*/ 	.word	0x00003340


	//   ....[29]....
        /*016c*/ 	.word	0x00003350


	//----- nvinfo : EIATTR_VRC_CTA_INIT_COUNT
	.align		4
.L_1058:
        /*0170*/ 	.byte	0x02, 0x4a
	.zero		1
	.zero		1


	//----- nvinfo : EIATTR_EXIT_INSTR_OFFSETS
	.align		4
        /*0174*/ 	.byte	0x04, 0x1c
        /*0176*/ 	.short	(.L_1060 - .L_1059)


	//   ....[0]....
.L_1059:
        /*0178*/ 	.word	0x000000a0


	//   ....[1]....
        /*017c*/ 	.word	0x000000e0


	//   ....[2]....
        /*0180*/ 	.word	0x00003670


	//   ....[3]....
        /*0184*/ 	.word	0x000036f0


	//----- nvinfo : EIATTR_MAX_THREADS
	.align		4
.L_1060:
        /*0188*/ 	.byte	0x04, 0x05
        /*018a*/ 	.short	(.L_1062 - .L_1061)
.L_1061:
        /*018c*/ 	.word	0x00000100
        /*0190*/ 	.word	0x00000001
        /*0194*/ 	.word	0x00000001


	//----- nvinfo : EIATTR_CRS_STACK_SIZE
	.align		4
.L_1062:
        /*0198*/ 	.byte	0x04, 0x1e
        /*019a*/ 	.short	(.L_1064 - .L_1063)
.L_1063:
        /*019c*/ 	.word	0x00000000


	//----- nvinfo : EIATTR_CBANK_PARAM_SIZE
	.align		4
.L_1064:
        /*01a0*/ 	.byte	0x03, 0x19
        /*01a2*/ 	.short	0x0029


	//----- nvinfo : EIATTR_PARAM_CBANK
	.align		4
        /*01a4*/ 	.byte	0x04, 0x0a
        /*01a6*/ 	.short	(.L_1066 - .L_1065)
	.align		4
.L_1065:
        /*01a8*/ 	.word	index@(.nv.constant0._ZN3cub18CUB_300001_SM_10006detail6reduce28DeviceReduceSingleTileKernelINS2_10policy_hubImy11mul_functorImEE10Policy1000EN6thrust24THRUST_300001_SM_1000_NS6detail15normal_iteratorINSA_10device_ptrIjEEEEPmyS6_mm11inc_functorIjEEEvT0_T1_T2_T3_T4_T6_)
        /*01ac*/ 	.short	0x0380
        /*01ae*/ 	.short	0x0029


	//----- nvinfo : EIATTR_SW_WAR
	.align		4
.L_1066:
        /*01b0*/ 	.byte	0x04, 0x36
        /*01b2*/ 	.short	(.L_1068 - .L_1067)
.L_1067:
        /*01b4*/ 	.word	0x00000008
.L_1068:


//--------------------- .nv.info._ZN3cub18CUB_300001_SM_10006detail6reduce28DeviceReduceSingleTileKernelINS2_10policy_hubImj11mul_functorImEE10Policy1000EPmS9_iS6_mmN4cuda3std3__410__identityEEEvT0_T1_T2_T3_T4_T6_ --------------------------
	.section	.nv.info._ZN3cub18CUB_300001_SM_10006detail6reduce28DeviceReduceSingleTileKernelINS2_10policy_hubImj11mul_functorImEE10Policy1000EPmS9_iS6_mmN4cuda3std3__410__identityEEEvT0_T1_T2_T3_T4_T6_,"",@"SHT_CUDA_INFO"
	.sectionflags	@""
	.align	4


	//----- nvinfo : EIATTR_CUDA_API_VERSION
	.align		4
        /*0000*/ 	.byte	0x04, 0x37
        /*0002*/ 	.short	(.L_1070 - .L_1069)
.L_1069:
        /*0004*/ 	.word	0x00000082


	//----- nvinfo : EIATTR_KPARAM_INFO
	.align		4
.L_1070:
        /*0008*/ 	.byte	0x04, 0x17
        /*000a*/ 	.short	(.L_1072 - .L_1071)
.L_1071:
        /*000c*/ 	.word	0x00000000
        /*0010*/ 	.short	0x0005
        /*0012*/ 	.short	0x0020
        /*0014*/ 	.byte	0x00, 0xf0, 0x05, 0x00


	//----- nvinfo : EIATTR_KPARAM_INFO
	.align		4
.L_1072:
        /*0018*/ 	.byte	0x04, 0x17
        /*001a*/ 	.short	(.L_1074 - .L_1073)
.L_1073:
        /*001c*/ 	.word	0x00000000
        /*0020*/ 	.short	0x0004
        /*0022*/ 	.short	0x0018
        /*0024*/ 	.byte	0x00, 0xf0, 0x21, 0x00


	//----- nvinfo : EIATTR_KPARAM_INFO
	.align		4
.L_1074:
        /*0028*/ 	.byte	0x04, 0x17
        /*002a*/ 	.short	(.L_1076 - .L_1075)
.L_1075:
        /*002c*/ 	.word	0x00000000
        /*0030*/ 	.short	0x0003
        /*0032*/ 	.short	0x0014
        /*0034*/ 	.byte	0x00, 0xf0, 0x05, 0x00


	//----- nvinfo : EIATTR_KPARAM_INFO
	.align		4
.L_1076:
        /*0038*/ 	.byte	0x04, 0x17
        /*003a*/ 	.short	(.L_1078 - .L_1077)
.L_1077:
        /*003c*/ 	.word	0x00000000
        /*0040*/ 	.short	0x0002
        /*0042*/ 	.short	0x0010
        /*0044*/ 	.byte	0x00, 0xf0, 0x11, 0x00


	//----- nvinfo : EIATTR_KPARAM_INFO
	.align		4
.L_1078:
        /*0048*/ 	.byte	0x04, 0x17
        /*004a*/ 	.short	(.L_1080 - .L_1079)
.L_1079:
        /*004c*/ 	.word	0x00000000
        /*0050*/ 	.short	0x0001
        /*0052*/ 	.short	0x0008
        /*0054*/ 	.byte	0x00, 0xf5, 0x21, 0x00


	//----- nvinfo : EIATTR_KPARAM_INFO
	.align		4
.L_1080:
        /*0058*/ 	.byte	0x04, 0x17
        /*005a*/ 	.short	(.L_1082 - .L_1081)
.L_1081:
        /*005c*/ 	.word	0x00000000
        /*0060*/ 	.short	0x0000
        /*0062*/ 	.short	0x0000
        /*0064*/ 	.byte	0x00, 0xf5, 0x21, 0x00


	//----- nvinfo : EIATTR_SPARSE_MMA_MASK
	.align		4
.L_1082:
        /*0068*/ 	.byte	0x03, 0x50
        /*006a*/ 	.short	0x0000


	//----- nvinfo : EIATTR_MAXREG_COUNT
	.align		4
        /*006c*/ 	.byte	0x03, 0x1b
        /*006e*/ 	.short	0x00ff


	//----- nvinfo : EIATTR_NUM_BARRIERS
	.align		4
        /*0070*/ 	.byte	0x02, 0x4c
        /*0072*/ 	.byte	0x01
	.zero		1


	//----- nvinfo : EIATTR_MERCURY_ISA_VERSION
	.align		4
        /*0074*/ 	.byte	0x03, 0x5f
        /*0076*/ 	.short	0x0101


	//----- nvinfo : EIATTR_COOP_GROUP_MASK_REGIDS
	.align		4
        /*0078*/ 	.byte	0x04, 0x29
        /*007a*/ 	.short	(.L_1084 - .L_1083)


	//   ....[0]....
.L_1083:
        /*007c*/ 	.word	0xffffffff


	//   ....[1]....
        /*0080*/ 	.word	0xffffffff


	//   ....[2]....
        /*0084*/ 	.word	0xffffffff


	//   ....[3]....
        /*0088*/ 	.word	0xffffffff


	//   ....[4]....
        /*008c*/ 	.word	0xffffffff


	//   ....[5]....
        /*0090*/ 	.word	0xffffffff


	//   ....[6]....
        /*0094*/ 	.word	0xffffffff


	//   ....[7]....
        /*0098*/ 	.word	0xffffffff


	//   ....[8]....
        /*009c*/ 	.word	0xffffffff


	//   ....[9]....
        /*00a0*/ 	.word	0xffffffff


	//   ....[10]....
        /*00a4*/ 	.word	0xffffffff


	//   ....[11]....
        /*00a8*/ 	.word	0xffffffff


	//   ....[12]....
        /*00ac*/ 	.word	0xffffffff


	//   ....[13]....
        /*00b0*/ 	.word	0xffffffff


	//   ....[14]....
        /*00b4*/ 	.word	0xffffffff


	//   ....[15]....
        /*00b8*/ 	.word	0xffffffff


	//   ....[16]....
        /*00bc*/ 	.word	0xffffffff


	//   ....[17]....
        /*00c0*/ 	.word	0xffffffff


	//   ....[18]....
        /*00c4*/ 	.word	0xffffffff


	//   ....[19]....
        /*00c8*/ 	.word	0xffffffff


	//   ....[20]....
        /*00cc*/ 	.word	0xffffffff


	//   ....[21]....
        /*00d0*/ 	.word	0xffffffff


	//   ....[22]....
        /*00d4*/ 	.word	0xffffffff


	//   ....[23]....
        /*00d8*/ 	.word	0xffffffff


	//   ....[24]....
        /*00dc*/ 	.word	0xffffffff


	//   ....[25]....
        /*00e0*/ 	.word	0xffffffff


	//   ....[26]....
        /*00e4*/ 	.word	0xffffffff


	//   ....[27]....
        /*00e8*/ 	.word	0xffffffff


	//   ....[28]....
        /*00ec*/ 	.word	0xffffffff


	//   ....[29]....
        /*00f0*/ 	.word	0xffffffff


	//   ....[30]....
        /*00f4*/ 	.word	0xffffffff


	//   ....[31]....
        /*00f8*/ 	.word	0xffffffff


	//   ....[32]....
        /*00fc*/ 	.word	0xffffffff


	//   ....[33]....
        /*0100*/ 	.word	0xffffffff


	//   ....[34]....
        /*0104*/ 	.word	0xffffffff


	//   ....[35]....
        /*0108*/ 	.word	0xffffffff


	//   ....[36]....
        /*010c*/ 	.word	0xffffffff


	//   ....[37]....
        /*0110*/ 	.word	0xffffffff


	//   ....[38]....
        /*0114*/ 	.word	0xffffffff


	//   ....[39]....
        /*0118*/ 	.word	0xffffffff


	//   ....[40]....
        /*011c*/ 	.word	0xffffffff


	//   ....[41]....
        /*0120*/ 	.word	0xffffffff


	//   ....[42]....
        /*0124*/ 	.word	0xffffffff


	//   ....[43]....
        /*0128*/ 	.word	0xffffffff


	//   ....[44]....
        /*012c*/ 	.word	0xffffffff


	//   ....[45]....
        /*0130*/ 	.word	0xffffffff


	//   ....[46]....
        /*0134*/ 	.word	0xffffffff


	//   ....[47]....
        /*0138*/ 	.word	0xffffffff


	//   ....[48]....
        /*013c*/ 	.word	0xffffffff


	//   ....[49]....
        /*0140*/ 	.word	0xffffffff


	//   ....[50]....
        /*0144*/ 	.word	0xffffffff


	//   ....[51]....
        /*0148*/ 	.word	0xffffffff


	//   ....[52]....
        /*014c*/ 	.word	0xffffffff


	//   ....[53]....
        /*0150*/ 	.word	0xffffffff


	//   ....[54]....
        /*0154*/ 	.word	0xffffffff


	//   ....[55]....
        /*0158*/ 	.word	0xffffffff


	//   ....[56]....
        /*015c*/ 	.word	0xffffffff


	//   ....[57]....
        /*0160*/ 	.word	0xffffffff


	//   ....[58]....
        /*0164*/ 	.word	0xffffffff


	//   ....[59]....
        /*0168*/ 	.word	0xffffffff


	//----- nvinfo : EIATTR_COOP_GROUP_INSTR_OFFSETS
	.align		4
.L_1084:
        /*016c*/ 	.byte	0x04, 0x28
        /*016e*/ 	.short	(.L_1086 - .L_1085)


	//   ....[0]....
.L_1085:
        /*0170*/ 	.word	0x00000f10


	//   ....[1]....
        /*0174*/ 	.word	0x00000f20


	//   ....[2]....
        /*0178*/ 	.word	0x00000fb0


	//   ....[3]....
        /*017c*/ 	.word	0x00000fd0


	//   ....[4]....
        /*0180*/ 	.word	0x00001040


	//   ....[5]....
        /*0184*/ 	.word	0x00001060


	//   ....[6]....
        /*0188*/ 	.word	0x000010d0


	//   ....[7]....
        /*018c*/ 	.word	0x000010f0


	//   ....[8]....
        /*0190*/ 	.word	0x00001170


	//   ....[9]....
        /*0194*/ 	.word	0x000011a0


	//   ....[10]....
        /*0198*/ 	.word	0x00001550


	//   ....[11]....
        /*019c*/ 	.word	0x00001560


	//   ....[12]....
        /*01a0*/ 	.word	0x000015f0


	//   ....[13]....
        /*01a4*/ 	.word	0x00001630


	//   ....[14]....
        /*01a8*/ 	.word	0x000016b0


	//   ....[15]....
        /*01ac*/ 	.word	0x000016d0


	//   ....[16]....
        /*01b0*/ 	.word	0x00001760


	//   ....[17]....
        /*01b4*/ 	.word	0x00001780


	//   ....[18]....
        /*01b8*/ 	.word	0x00001810


	//   ....[19]....
        /*01bc*/ 	.word	0x00001820


	//   ....[20]....
        /*01c0*/ 	.word	0x00003000


	//   ....[21]....
        /*01c4*/ 	.word	0x00003010


	//   ....[22]....
        /*01c8*/ 	.word	0x000030c0


	//   ....[23]....
        /*01cc*/ 	.word	0x000030d0


	//   ....[24]....
        /*01d0*/ 	.word	0x00003150


	//   ....[25]....
        /*01d4*/ 	.word	0x00003160


	//   ....[26]....
        /*01d8*/ 	.word	0x000031e0


	//   ....[27]....
        /*01dc*/ 	.word	0x000031f0


	//   ....[28]....
        /*01e0*/ 	.word	0x00003280


	//   ....[29]....
        /*01e4*/ 	.word	0x000032c0


	//   ....[30]....
        /*01e8*/ 	.word	0x000043d0


	//   ....[31]....
        /*01ec*/ 	.word	0x000043e0


	//   ....[32]....
        /*01f0*/ 	.word	0x00004490


	//   ....[33]....
        /*01f4*/ 	.word	0x000044b0


	//   ....[34]....
        /*01f8*/ 	.word	0x00004530


	//   ....[35]....
        /*01fc*/ 	.word	0x00004550


	//   ....[36]....
        /*0200*/ 	.word	0x000045c0


	//   ....[37]....
        /*0204*/ 	.word	0x000045e0


	//   ....[38]....
        /*0208*/ 	.word	0x00004660


	//   ....[39]....
        /*020c*/ 	.word	0x00004690


	//   ....[40]....
        /*0210*/ 	.word	0x00004a10


	//   ....[41]....
        /*0214*/ 	.word	0x00004a20


	//   ....[42]....
        /*0218*/ 	.word	0x00004ab0


	//   ....[43]....
        /*021c*/ 	.word	0x00004af0


	//   ....[44]....
        /*0220*/ 	.word	0x00004b70


	//   ....[45]....
        /*0224*/ 	.word	0x00004b90


	//   ....[46]....
        /*0228*/ 	.word	0x00004c20


	//   ....[47]....
        /*022c*/ 	.word	0x00004c40


	//   ....[48]....
        /*0230*/ 	.word	0x00004cd0


	//   ....[49]....
        /*0234*/ 	.word	0x00004ce0


	//   ....[50]....
        /*0238*/ 	.word	0x00006530


	//   ....[51]....
        /*023c*/ 	.word	0x00006540


	//   ....[52]....
        /*0240*/ 	.word	0x000065f0


	//   ....[53]....
        /*0244*/ 	.word	0x00006600


	//   ....[54]....
        /*0248*/ 	.word	0x00006680


	//   ....[55]....
        /*024c*/ 	.word	0x00006690


	//   ....[56]....
        /*0250*/ 	.word	0x00006710


	//   ....[57]....
        /*0254*/ 	.word	0x00006720


	//   ....[58]....
        /*0258*/ 	.word	0x000067b0


	//   ....[59]....
        /*025c*/ 	.word	0x000067f0


	//----- nvinfo : EIATTR_VRC_CTA_INIT_COUNT
	.align		4
.L_1086:
        /*0260*/ 	.byte	0x02, 0x4a
	.zero		1
	.zero		1


	//----- nvinfo : EIATTR_EXIT_INSTR_OFFSETS
	.align		4
        /*0264*/ 	.byte	0x04, 0x1c
        /*0266*/ 	.short	(.L_1088 - .L_1087)


	//   ....[0]....
.L_1087:
        /*0268*/ 	.word	0x00000080


	//   ....[1]....
        /*026c*/ 	.word	0x000000c0


	//   ....[2]....
        /*0270*/ 	.word	0x00006b00


	//   ....[3]....
        /*0274*/ 	.word	0x00006b80


	//----- nvinfo : EIATTR_MAX_THREADS
	.align		4
.L_1088:
        /*0278*/ 	.byte	0x04, 0x05
        /*027a*/ 	.short	(.L_1090 - .L_1089)
.L_1089:
        /*027c*/ 	.word	0x00000100
        /*0280*/ 	.word	0x00000001
        /*0284*/ 	.word	0x00000001


	//----- nvinfo : EIATTR_CRS_STACK_SIZE
	.align		4
.L_1090:
        /*0288*/ 	.byte	0x04, 0x1e
        /*028a*/ 	.short	(.L_1092 - .L_1091)
.L_1091:
        /*028c*/ 	.word	0x00000000


	//----- nvinfo : EIATTR_CBANK_PARAM_SIZE
	.align		4
.L_1092:
        /*0290*/ 	.byte	0x03, 0x19
        /*0292*/ 	.short	0x0021


	//----- nvinfo : EIATTR_PARAM_CBANK
	.align		4
        /*0294*/ 	.byte	0x04, 0x0a
        /*0296*/ 	.short	(.L_1094 - .L_1093)
	.align		4
.L_1093:
        /*0298*/ 	.word	index@(.nv.constant0._ZN3cub18CUB_300001_SM_10006detail6reduce28DeviceReduceSingleTileKernelINS2_10policy_hubImj11mul_functorImEE10Policy1000EPmS9_iS6_mmN4cuda3std3__410__identityEEEvT0_T1_T2_T3_T4_T6_)
        /*029c*/ 	.short	0x0380
        /*029e*/ 	.short	0x0021


	//----- nvinfo : EIATTR_SW_WAR
	.align		4
.L_1094:
        /*02a0*/ 	.byte	0x04, 0x36
        /*02a2*/ 	.short	(.L_1096 - .L_1095)
.L_1095:
        /*02a4*/ 	.word	0x00000008
.L_1096:


//--------------------- .nv.info._ZN3cub18CUB_300001_SM_10006detail6reduce18DeviceReduceKernelINS2_10policy_hubImj11mul_functorImEE10Policy1000EN6thrust24THRUST_300001_SM_1000_NS6detail15normal_iteratorINSA_10device_ptrIjEEEEjS6_m11inc_functorIjEEEvT0_PT3_T1_NS0_13GridEvenShareISL_EET2_T4_ --------------------------
	.section	.nv.info._ZN3cub18CUB_300001_SM_10006detail6reduce18DeviceReduceKernelINS2_10policy_hubImj11mul_functorImEE10Policy1000EN6thrust24THRUST_300001_SM_1000_NS6detail15normal_iteratorINSA_10device_ptrIjEEEEjS6_m11inc_functorIjEEEvT0_PT3_T1_NS0_13GridEvenShareISL_EET2_T4_,"",@"SHT_CUDA_INFO"
	.sectionflags	@""
	.align	4


	//----- nvinfo : EIATTR_CUDA_API_VERSION
	.align		4
        /*0000*/ 	.byte	0x04, 0x37
        /*0002*/ 	.short	(.L_1098 - .L_1097)
.L_1097:
        /*0004*/ 	.word	0x00000082


	//----- nvinfo : EIATTR_KPARAM_INFO
	.align		4
.L_1098:
        /*0008*/ 	.byte	0x04, 0x17
        /*000a*/ 	.short	(.L_1100 - .L_1099)
.L_1099:
        /*000c*/ 	.word	0x00000000
        /*0010*/ 	.short	0x0005
        /*0012*/ 	.short	0x003d
        /*0014*/ 	.byte	0x00, 0xf0, 0x05, 0x00


	//----- nvinfo : EIATTR_KPARAM_INFO
	.align		4
.L_1100:
        /*0018*/ 	.byte	0x04, 0x17
        /*001a*/ 	.short	(.L_1102 - .L_1101)
.L_1101:
        /*001c*/ 	.word	0x00000000
        /*0020*/ 	.short	0x0004
        /*0022*/ 	.short	0x003c
        /*0024*/ 	.byte	0x00, 0xf0, 0x05, 0x00


	//----- nvinfo : EIATTR_KPARAM_INFO
	.align		4
.L_1102:
        /*0028*/ 	.byte	0x04, 0x17
        /*002a*/ 	.short	(.L_1104 - .L_1103)
.L_1103:
        /*002c*/ 	.word	0x00000000
        /*0030*/ 	.short	0x0003
        /*0032*/ 	.short	0x0014
        /*0034*/ 	.byte	0x00, 0xf0, 0xa1, 0x00


	//----- nvinfo : EIATTR_KPARAM_INFO
	.align		4
.L_1104:
        /*0038*/ 	.byte	0x04, 0x17
        /*003a*/ 	.short	(.L_1106 - .L_1105)
.L_1105:
        /*003c*/ 	.word	0x00000000
        /*0040*/ 	.short	0x0002
        /*0042*/ 	.short	0x0010
        /*0044*/ 	.byte	0x00, 0xf0, 0x11, 0x00


	//----- nvinfo : EIATTR_KPARAM_INFO
	.align		4
.L_1106:
        /*0048*/ 	.byte	0x04, 0x17
        /*004a*/ 	.short	(.L_1108 - .L_1107)
.L_1107:
        /*004c*/ 	.word	0x00000000
        /*0050*/ 	.short	0x0001
        /*0052*/ 	.short	0x0008
        /*0054*/ 	.byte	0x00, 0xf5, 0x21, 0x00


	//----- nvinfo : EIATTR_KPARAM_INFO
	.align		4
.L_1108:
        /*0058*/ 	.byte	0x04, 0x17
        /*005a*/ 	.short	(.L_1110 - .L_1109)
.L_1109:
        /*005c*/ 	.word	0x00000000
        /*0060*/ 	.short	0x0000
        /*0062*/ 	.short	0x0000
        /*0064*/ 	.byte	0x00, 0xf0, 0x21, 0x00


	//----- nvinfo : EIATTR_SPARSE_MMA_MASK
	.align		4
.L_1110:
        /*0068*/ 	.byte	0x03, 0x50
        /*006a*/ 	.short	0x0000


	//----- nvinfo : EIATTR_MAXREG_COUNT
	.align		4
        /*006c*/ 	.byte	0x03, 0x1b
        /*006e*/ 	.short	0x00ff


	//----- nvinfo : EIATTR_NUM_BARRIERS
	.align		4
        /*0070*/ 	.byte	0x02, 0x4c
        /*0072*/ 	.byte	0x01
	.zero		1


	//----- nvinfo : EIATTR_MERCURY_ISA_VERSION
	.align		4
        /*0074*/ 	.byte	0x03, 0x5f
        /*0076*/ 	.short	0x0101


	//----- nvinfo : EIATTR_COOP_GROUP_MASK_REGIDS
	.align		4
        /*0078*/ 	.byte	0x04, 0x29
        /*007a*/ 	.short	(.L_1112 - .L_1111)


	//   ....[0]....
.L_1111:
        /*007c*/ 	.word	0xffffffff


	//   ....[1]....
        /*0080*/ 	.word	0xffffffff


	//   ....[2]....
        /*0084*/ 	.word	0xffffffff


	//   ....[3]....
        /*0088*/ 	.word	0xffffffff


	//   ....[4]....
        /*008c*/ 	.word	0xffffffff


	//   ....[5]....
        /*0090*/ 	.word	0xffffffff


	//   ....[6]....
        /*0094*/ 	.word	0xffffffff


	//   ....[7]....
        /*0098*/ 	.word	0xffffffff


	//   ....[8]....
        /*009c*/ 	.word	0xffffffff


	//   ....[9]....
        /*00a0*/ 	.word	0xffffffff


	//   ....[10]....
        /*00a4*/ 	.word	0xffffffff


	//   ....[11]....
        /*00a8*/ 	.word	0xffffffff


	//   ....[12]....
        /*00ac*/ 	.word	0xffffffff


	//   ....[13]....
        /*00b0*/ 	.word	0xffffffff


	//   ....[14]....
        /*00b4*/ 	.word	0xffffffff


	//   ....[15]....
        /*00b8*/ 	.word	0xffffffff


	//   ....[16]....
        /*00bc*/ 	.word	0xffffffff


	//   ....[17]....
        /*00c0*/ 	.word	0xffffffff


	//   ....[18]....
        /*00c4*/ 	.word	0xffffffff


	//   ....[19]....
        /*00c8*/ 	.word	0xffffffff


	//   ....[20]....
        /*00cc*/ 	.word	0xffffffff


	//   ....[21]....
        /*00d0*/ 	.word	0xffffffff


	//   ....[22]....
        /*00d4*/ 	.word	0xffffffff


	//   ....[23]....
        /*00d8*/ 	.word	0xffffffff


	//   ....[24]....
        /*00dc*/ 	.word	0xffffffff


	//   ....[25]....
        /*00e0*/ 	.word	0xffffffff


	//   ....[26]....
        /*00e4*/ 	.word	0xffffffff


	//   ....[27]....
        /*00e8*/ 	.word	0xffffffff


	//   ....[28]....
        /*00ec*/ 	.word	0xffffffff


	//   ....[29]....
        /*00f0*/ 	.word	0xffffffff


	//----- nvinfo : EIATTR_COOP_GROUP_INSTR_OFFSETS
	.align		4
.L_1112:
        /*00f4*/ 	.byte	0x04, 0x28
        /*00f6*/ 	.short	(.L_1114 - .L_1113)


	//   ....[0]....
.L_1113:
        /*00f8*/ 	.word	0x000011b0


	//   ....[1]....
        /*00fc*/ 	.word	0x000011c0


	//   ....[2]....
        /*0100*/ 	.word	0x00001260


	//   ....[3]....
        /*0104*/ 	.word	0x00001270


	//   ....[4]....
        /*0108*/ 	.word	0x000012e0


	//   ....[5]....
        /*010c*/ 	.word	0x00001300


	//   ....[6]....
        /*0110*/ 	.word	0x00001370


	//   ....[7]....
        /*0114*/ 	.word	0x00001390


	//   ....[8]....
        /*0118*/ 	.word	0x00001420


	//   ....[9]....
        /*011c*/ 	.word	0x00001430


	//   ....[10]....
        /*0120*/ 	.word	0x000017e0


	//   ....[11]....
        /*0124*/ 	.word	0x000017f0


	//   ....[12]....
        /*0128*/ 	.word	0x000018a0


	//   ....[13]....
        /*012c*/ 	.word	0x000018c0


	//   ....[14]....
        /*0130*/ 	.word	0x00001940


	//   ....[15]....
        /*0134*/ 	.word	0x00001960


	//   ....[16]....
        /*0138*/ 	.word	0x000019e0


	//   ....[17]....
        /*013c*/ 	.word	0x00001a00


	//   ....[18]....
        /*0140*/ 	.word	0x00001aa0


	//   ....[19]....
        /*0144*/ 	.word	0x00001ac0


	//   ....[20]....
        /*0148*/ 	.word	0x00003620


	//   ....[21]....
        /*014c*/ 	.word	0x00003630


	//   ....[22]....
        /*0150*/ 	.word	0x000036d0


	//   ....[23]....
        /*0154*/ 	.word	0x000036e0


	//   ....[24]....
        /*0158*/ 	.word	0x00003750


	//   ....[25]....
        /*015c*/ 	.word	0x00003770


	//   ....[26]....
        /*0160*/ 	.word	0x000037e0


	//   ....[27]....
        /*0164*/ 	.word	0x00003810


	//   ....[28]....
        /*0168*/ 	.word	0x000038c0


	//   ....[29]....
        /*016c*/ 	.word	0x000038d0


	//----- nvinfo : EIATTR_VRC_CTA_INIT_COUNT
	.align		4
.L_1114:
        /*0170*/ 	.byte	0x02, 0x4a
	.zero		1
	.zero		1


	//----- nvinfo : EIATTR_EXIT_INSTR_OFFSETS
	.align		4
        /*0174*/ 	.byte	0x04, 0x1c
        /*0176*/ 	.short	(.L_1116 - .L_1115)


	//   ....[0]....
.L_1115:
        /*0178*/ 	.word	0x00003be0


	//   ....[1]....
        /*017c*/ 	.word	0x00003c20


	//----- nvinfo : EIATTR_MAX_THREADS
	.align		4
.L_1116:
        /*0180*/ 	.byte	0x04, 0x05
        /*0182*/ 	.short	(.L_1118 - .L_1117)
.L_1117:
        /*0184*/ 	.word	0x00000100
        /*0188*/ 	.word	0x00000001
        /*018c*/ 	.word	0x00000001


	//----- nvinfo : EIATTR_CRS_STACK_SIZE
	.align		4
.L_1118:
        /*0190*/ 	.byte	0x04, 0x1e
        /*0192*/ 	.short	(.L_1120 - .L_1119)
.L_1119:
        /*0194*/ 	.word	0x00000000


	//----- nvinfo : EIATTR_CBANK_PARAM_SIZE
	.align		4
.L_1120:
        /*0198*/ 	.byte	0x03, 0x19
        /*019a*/ 	.short	0x003e


	//----- nvinfo : EIATTR_PARAM_CBANK
	.align		4
        /*019c*/ 	.byte	0x04, 0x0a
        /*019e*/ 	.short	(.L_1122 - .L_1121)
	.align		4
.L_1121:
        /*01a0*/ 	.word	index@(.nv.constant0._ZN3cub18CUB_300001_SM_10006detail6reduce18DeviceReduceKernelINS2_10policy_hubImj11mul_functorImEE10Policy1000EN6thrust24THRUST_300001_SM_1000_NS6detail15normal_iteratorINSA_10device_ptrIjEEEEjS6_m11inc_functorIjEEEvT0_PT3_T1_NS0_13GridEvenShareISL_EET2_T4_)
        /*01a4*/ 	.short	0x0380
        /*01a6*/ 	.short	0x003e


	//----- nvinfo : EIATTR_SW_WAR
	.align		4
.L_1122:
        /*01a8*/ 	.byte	0x04, 0x36
        /*01aa*/ 	.short	(.L_1124 - .L_1123)
.L_1123:
        /*01ac*/ 	.word	0x00000008
.L_1124:


//--------------------- .nv.info._ZN3cub18CUB_300001_SM_10006detail6reduce28DeviceReduceSingleTileKernelINS2_10policy_hubImj11mul_functorImEE10Policy1000EN6thrust24THRUST_300001_SM_1000_NS6detail15normal_iteratorINSA_10device_ptrIjEEEEPmjS6_mm11inc_functorIjEEEvT0_T1_T2_T3_T4_T6_ --------------------------
	.section	.nv.info._ZN3cub18CUB_300001_SM_10006detail6reduce28DeviceReduceSingleTileKernelINS2_10policy_hubImj11mul_functorImEE10Policy1000EN6thrust24THRUST_300001_SM_1000_NS6detail15normal_iteratorINSA_10device_ptrIjEEEEPmjS6_mm11inc_functorIjEEEvT0_T1_T2_T3_T4_T6_,"",@"SHT_CUDA_INFO"
	.sectionflags	@""
	.align	4


	//----- nvinfo : EIATTR_CUDA_API_VERSION
	.align		4
        /*0000*/ 	.byte	0x04, 0x37
        /*0002*/ 	.short	(.L_1126 - .L_1125)
.L_1125:
        /*0004*/ 	.word	0x00000082


	//----- nvinfo : EIATTR_KPARAM_INFO
	.align		4
.L_1126:
        /*0008*/ 	.byte	0x04, 0x17
        /*000a*/ 	.short	(.L_1128 - .L_1127)
.L_1127:
        /*000c*/ 	.word	0x00000000
        /*0010*/ 	.short	0x0005
        /*0012*/ 	.short	0x0020
        /*0014*/ 	.byte	0x00, 0xf0, 0x05, 0x00


	//----- nvinfo : EIATTR_KPARAM_INFO
	.align		4
.L_1128:
        /*0018*/ 	.byte	0x04, 0x17
        /*001a*/ 	.short	(.L_1130 - .L_1129)
.L_1129:
        /*001c*/ 	.word	0x00000000
        /*0020*/ 	.short	0x0004
        /*0022*/ 	.short	0x0018
        /*0024*/ 	.byte	0x00, 0xf0, 0x21, 0x00


	//----- nvinfo : EIATTR_KPARAM_INFO
	.align		4
.L_1130:
        /*0028*/ 	.byte	0x04, 0x17
        /*002a*/ 	.short	(.L_1132 - .L_1131)
.L_1131:
        /*002c*/ 	.word	0x00000000
        /*0030*/ 	.short	0x0003
        /*0032*/ 	.short	0x0014
        /*0034*/ 	.byte	0x00, 0xf0, 0x05, 0x00


	//----- nvinfo : EIATTR_KPARAM_INFO
	.align		4
.L_1132:
        /*0038*/ 	.byte	0x04, 0x17
        /*003a*/ 	.short	(.L_1134 - .L_1133)
.L_1133:
        /*003c*/ 	.word	0x00000000
        /*0040*/ 	.short	0x0002
        /*0042*/ 	.short	0x0010
        /*0044*/ 	.byte	0x00, 0xf0, 0x11, 0x00


	//----- nvinfo : EIATTR_KPARAM_INFO
	.align		4
.L_1134:
        /*0048*/ 	.byte	0x04, 0x17
        /*004a*/ 	.short	(.L_1136 - .L_1135)
.L_1135:
        /*004c*/ 	.word	0x00000000
        /*0050*/ 	.short	0x0001
        /*0052*/ 	.short	0x0008
        /*0054*/ 	.byte	0x00, 0xf5, 0x21, 0x00


	//----- nvinfo : EIATTR_KPARAM_INFO
	.align		4
.L_1136:
        /*0058*/ 	.byte	0x04, 0x17
        /*005a*/ 	.short	(.L_1138 - .L_1137)
.L_1137:
        /*005c*/ 	.word	0x00000000
        /*0060*/ 	.short	0x0000
        /*0062*/ 	.short	0x0000
        /*0064*/ 	.byte	0x00, 0xf0, 0x21, 0x00


	//----- nvinfo : EIATTR_SPARSE_MMA_MASK
	.align		4
.L_1138:
        /*0068*/ 	.byte	0x03, 0x50
        /*006a*/ 	.short	0x0000


	//----- nvinfo : EIATTR_MAXREG_COUNT
	.align		4
        /*006c*/ 	.byte	0x03, 0x1b
        /*006e*/ 	.short	0x00ff


	//----- nvinfo : EIATTR_NUM_BARRIERS
	.align		4
        /*0070*/ 	.byte	0x02, 0x4c
        /*0072*/ 	.byte	0x01
	.zero		1


	//----- nvinfo : EIATTR_MERCURY_ISA_VERSION
	.align		4
        /*0074*/ 	.byte	0x03, 0x5f
        /*0076*/ 	.short	0x0101


	//----- nvinfo : EIATTR_COOP_GROUP_MASK_REGIDS
	.align		4
        /*0078*/ 	.byte	0x04, 0x29
        /*007a*/ 	.short	(.L_1140 - .L_1139)


	//   ....[0]....
.L_1139:
        /*007c*/ 	.word	0xffffffff


	//   ....[1]....
        /*0080*/ 	.word	0xffffffff


	//   ....[2]....
        /*0084*/ 	.word	0xffffffff


	//   ....[3]....
        /*0088*/ 	.word	0xffffffff


	//   ....[4]....
        /*008c*/ 	.word	0xffffffff


	//   ....[5]....
        /*0090*/ 	.word	0xffffffff


	//   ....[6]....
        /*0094*/ 	.word	0xffffffff


	//   ....[7]....
        /*0098*/ 	.word	0xffffffff


	//   ....[8]....
        /*009c*/ 	.word	0xffffffff


	//   ....[9]....
        /*00a0*/ 	.word	0xffffffff


	//   ....[10]....
        /*00a4*/ 	.word	0xffffffff


	//   ....[11]....
        /*00a8*/ 	.word	0xffffffff


	//   ....[12]....
        /*00ac*/ 	.word	0xffffffff


	//   ....[13]....
        /*00b0*/ 	.word	0xffffffff


	//   ....[14]....
        /*00b4*/ 	.word	0xffffffff


	//   ....[15]....
        /*00b8*/ 	.word	0xffffffff


	//   ....[16]....
        /*00bc*/ 	.word	0xffffffff


	//   ....[17]....
        /*00c0*/ 	.word	0xffffffff


	//   ....[18]....
        /*00c4*/ 	.word	0xffffffff


	//   ....[19]....
        /*00c8*/ 	.word	0xffffffff


	//   ....[20]....
        /*00cc*/ 	.word	0xffffffff


	//   ....[21]....
        /*00d0*/ 	.word	0xffffffff


	//   ....[22]....
        /*00d4*/ 	.word	0xffffffff


	//   ....[23]....
        /*00d8*/ 	.word	0xffffffff


	//   ....[24]....
        /*00dc*/ 	.word	0xffffffff


	//   ....[25]....
        /*00e0*/ 	.word	0xffffffff


	//   ....[26]....
        /*00e4*/ 	.word	0xffffffff


	//   ....[27]....
        /*00e8*/ 	.word	0xffffffff


	//   ....[28]....
        /*00ec*/ 	.word	0xffffffff


	//   ....[29]....
        /*00f0*/ 	.word	0xffffffff


	//----- nvinfo : EIATTR_COOP_GROUP_INSTR_OFFSETS
	.align		4
.L_1140:
        /*00f4*/ 	.byte	0x04, 0x28
        /*00f6*/ 	.short	(.L_1142 - .L_1141)


	//   ....[0]....
.L_1141:
        /*00f8*/ 	.word	0x00000e80


	//   ....[1]....
        /*00fc*/ 	.word	0x00000e90


	//   ....[2]....
        /*0100*/ 	.word	0x00000f20


	//   ....[3]....
        /*0104*/ 	.word	0x00000f40


	//   ....[4]....
        /*0108*/ 	.word	0x00000fb0


	//   ....[5]....
        /*010c*/ 	.word	0x00000fd0


	//   ....[6]....
        /*0110*/ 	.word	0x00001010


	//   ....[7]....
        /*0114*/ 	.word	0x00001060


	//   ....[8]....
        /*0118*/ 	.word	0x000010d0


	//   ....[9]....
        /*011c*/ 	.word	0x00001100


	//   ....[10]....
        /*0120*/ 	.word	0x000014b0


	//   ....[11]....
        /*0124*/ 	.word	0x000014c0


	//   ....[12]....
        /*0128*/ 	.word	0x00001570


	//   ....[13]....
        /*012c*/ 	.word	0x00001590


	//   ....[14]....
        /*0130*/ 	.word	0x000015f0


	//   ....[15]....
        /*0134*/ 	.word	0x00001630


	//   ....[16]....
        /*0138*/ 	.word	0x000016c0


	//   ....[17]....
        /*013c*/ 	.word	0x000016e0


	//   ....[18]....
        /*0140*/ 	.word	0x00001770


	//   ....[19]....
        /*0144*/ 	.word	0x00001780


	//   ....[20]....
        /*0148*/ 	.word	0x000031f0


	//   ....[21]....
        /*014c*/ 	.word	0x00003200


	//   ....[22]....
        /*0150*/ 	.word	0x000032a0


	//   ....[23]....
        /*0154*/ 	.word	0x000032b0


	//   ....[24]....
        /*0158*/ 	.word	0x00003320


	//   ....[25]....
        /*015c*/ 	.word	0x00003340


	//   ....[26]....
        /*0160*/ 	.word	0x00003380


	//   ....[27]....
        /*0164*/ 	.word	0x000033e0


	//   ....[28]....
        /*0168*/ 	.word	0x00003480


	//   ....[29]....
        /*016c*/ 	.word	0x00003490


	//----- nvinfo : EIATTR_VRC_CTA_INIT_COUNT
	.align		4
.L_1142:
        /*0170*/ 	.byte	0x02, 0x4a
	.zero		1
	.zero		1


	//----- nvinfo : EIATTR_EXIT_INSTR_OFFSETS
	.align		4
        /*0174*/ 	.byte	0x04, 0x1c
        /*0176*/ 	.short	(.L_1144 - .L_1143)


	//   ....[0]....
.L_1143:
        /*0178*/ 	.word	0x00000080


	//   ....[1]....
        /*017c*/ 	.word	0x000000c0


	//   ....[2]....
        /*0180*/ 	.word	0x000037b0


	//   ....[3]....
        /*0184*/ 	.word	0x00003830


	//----- nvinfo : EIATTR_MAX_THREADS
	.align		4
.L_1144:
        /*0188*/ 	.byte	0x04, 0x05
        /*018a*/ 	.short	(.L_1146 - .L_1145)
.L_1145:
        /*018c*/ 	.word	0x00000100
        /*0190*/ 	.word	0x00000001
        /*0194*/ 	.word	0x00000001


	//----- nvinfo : EIATTR_CRS_STACK_SIZE
	.align		4
.L_1146:
        /*0198*/ 	.byte	0x04, 0x1e
        /*019a*/ 	.short	(.L_1148 - .L_1147)
.L_1147:
        /*019c*/ 	.word	0x00000000


	//----- nvinfo : EIATTR_CBANK_PARAM_SIZE
	.align		4
.L_1148:
        /*01a0*/ 	.byte	0x03, 0x19
        /*01a2*/ 	.short	0x0021


	//----- nvinfo : EIATTR_PARAM_CBANK
	.align		4
        /*01a4*/ 	.byte	0x04, 0x0a
        /*01a6*/ 	.short	(.L_1150 - .L_1149)
	.align		4
.L_1149:
        /*01a8*/ 	.word	index@(.nv.constant0._ZN3cub18CUB_300001_SM_10006detail6reduce28DeviceReduceSingleTileKernelINS2_10policy_hubImj11mul_functorImEE10Policy1000EN6thrust24THRUST_300001_SM_1000_NS6detail15normal_iteratorINSA_10device_ptrIjEEEEPmjS6_mm11inc_functorIjEEEvT0_T1_T2_T3_T4_T6_)
        /*01ac*/ 	.short	0x0380
        /*01ae*/ 	.short	0x0021


	//----- nvinfo : EIATTR_SW_WAR
	.align		4
.L_1150:
        /*01b0*/ 	.byte	0x04, 0x36
        /*01b2*/ 	.short	(.L_1152 - .L_1151)
.L_1151:
        /*01b4*/ 	.word	0x00000008
.L_1152:


//--------------------- .nv.info._ZN3cub18CUB_300001_SM_10006detail9transform16transform_kernelINS2_10policy_hubILb1EN4cuda3std3__45tupleIJN6thrust24THRUST_300001_SM_1000_NS6detail15normal_iteratorINSA_10device_ptrIdEEEESF_EEEE10policy1000El11sub_functorIdESF_JPdSL_EEEvT0_iT1_T2_DpNS2_10kernel_argIT3_EE --------------------------
	.section	.nv.info._ZN3cub18CUB_300001_SM_10006detail9transform16transform_kernelINS2_10policy_hubILb1EN4cuda3std3__45tupleIJN6thrust24THRUST_300001_SM_1000_NS6detail15normal_iteratorINSA_10device_ptrIdEEEESF_EEEE10policy1000El11sub_functorIdESF_JPdSL_EEEvT0_iT1_T2_DpNS2_10kernel_argIT3_EE,"",@"SHT_CUDA_INFO"
	.sectionflags	@""
	.align	4


	//----- nvinfo : EIATTR_CUDA_API_VERSION
	.align		4
        /*0000*/ 	.byte	0x04, 0x37
        /*0002*/ 	.short	(.L_1154 - .L_1153)
.L_1153:
        /*0004*/ 	.word	0x00000082


	//----- nvinfo : EIATTR_KPARAM_INFO
	.align		4
.L_1154:
        /*0008*/ 	.byte	0x04, 0x17
        /*000a*/ 	.short	(.L_1156 - .L_1155)
.L_1155:
        /*000c*/ 	.word	0x00000000
        /*0010*/ 	.short	0x0005
        /*0012*/ 	.short	0x0028
        /*0014*/ 	.byte	0x00, 0xf0, 0x41, 0x00


	//----- nvinfo : EIATTR_KPARAM_INFO
	.align		4
.L_1156:
        /*0018*/ 	.byte	0x04, 0x17
        /*001a*/ 	.short	(.L_1158 - .L_1157)
.L_1157:
        /*001c*/ 	.word	0x00000000
        /*0020*/ 	.short	0x0004
        /*0022*/ 	.short	0x0018
        /*0024*/ 	.byte	0x00, 0xf0, 0x41, 0x00


	//----- nvinfo : EIATTR_KPARAM_INFO
	.align		4
.L_1158:
        /*0028*/ 	.byte	0x04, 0x17
        /*002a*/ 	.short	(.L_1160 - .L_1159)
.L_1159:
        /*002c*/ 	.word	0x00000000
        /*0030*/ 	.short	0x0003
        /*0032*/ 	.short	0x0010
        /*0034*/ 	.byte	0x00, 0xf0, 0x21, 0x00


	//----- nvinfo : EIATTR_KPARAM_INFO
	.align		4
.L_1160:
        /*0038*/ 	.byte	0x04, 0x17
        /*003a*/ 	.short	(.L_1162 - .L_1161)
.L_1161:
        /*003c*/ 	.word	0x00000000
        /*0040*/ 	.short	0x0002
        /*0042*/ 	.short	0x000c
        /*0044*/ 	.byte	0x00, 0xf0, 0x05, 0x00


	//----- nvinfo : EIATTR_KPARAM_INFO
	.align		4
.L_1162:
        /*0048*/ 	.byte	0x04, 0x17
        /*004a*/ 	.short	(.L_1164 - .L_1163)
.L_1163:
        /*004c*/ 	.word	0x00000000
        /*0050*/ 	.short	0x0001
        /*0052*/ 	.short	0x0008
        /*0054*/ 	.byte	0x00, 0xf0, 0x11, 0x00


	//----- nvinfo : EIATTR_KPARAM_INFO
	.align		4
.L_1164:
        /*0058*/ 	.byte	0x04, 0x17
        /*005a*/ 	.short	(.L_1166 - .L_1165)
.L_1165:
        /*005c*/ 	.word	0x00000000
        /*0060*/ 	.short	0x0000
        /*0062*/ 	.short	0x0000
        /*0064*/ 	.byte	0x00, 0xf0, 0x21, 0x00


	//----- nvinfo : EIATTR_SPARSE_MMA_MASK
	.align		4
.L_1166:
        /*0068*/ 	.byte	0x03, 0x50
        /*006a*/ 	.short	0x0000


	//----- nvinfo : EIATTR_MAXREG_COUNT
	.align		4
        /*006c*/ 	.byte	0x03, 0x1b
        /*006e*/ 	.short	0x00ff


	//----- nvinfo : EIATTR_MERCURY_ISA_VERSION
	.align		4
        /*0070*/ 	.byte	0x03, 0x5f
        /*0072*/ 	.short	0x0101


	//----- nvinfo : EIATTR_VRC_CTA_INIT_COUNT
	.align		4
        /*0074*/ 	.byte	0x02, 0x4a
	.zero		1
	.zero		1


	//----- nvinfo : EIATTR_EXIT_INSTR_OFFSETS
	.align		4
        /*0078*/ 	.byte	0x04, 0x1c
        /*007a*/ 	.short	(.L_1168 - .L_1167)


	//   ....[0]....
.L_1167:
        /*007c*/ 	.word	0x00000470


	//   ....[1]....
        /*0080*/ 	.word	0x00000d50


	//   ....[2]....
        /*0084*/ 	.word	0x00001000


	//   ....[3]....
        /*0088*/ 	.word	0x00001180


	//   ....[4]....
        /*008c*/ 	.word	0x000011b0


	//   ....[5]....
        /*0090*/ 	.word	0x00001230


	//   ....[6]....
        /*0094*/ 	.word	0x00001260


	//   ....[7]....
        /*0098*/ 	.word	0x00001960


	//   ....[8]....
        /*009c*/ 	.word	0x00001ce0


	//   ....[9]....
        /*00a0*/ 	.word	0x00001e90


	//   ....[10]....
        /*00a4*/ 	.word	0x00001fc0


	//----- nvinfo : EIATTR_MAX_THREADS
	.align		4
.L_1168:
        /*00a8*/ 	.byte	0x04, 0x05
        /*00aa*/ 	.short	(.L_1170 - .L_1169)
.L_1169:
        /*00ac*/ 	.word	0x00000080
        /*00b0*/ 	.word	0x00000001
        /*00b4*/ 	.word	0x00000001


	//----- nvinfo : EIATTR_CRS_STACK_SIZE
	.align		4
.L_1170:
        /*00b8*/ 	.byte	0x04, 0x1e
        /*00ba*/ 	.short	(.L_1172 - .L_1171)
.L_1171:
        /*00bc*/ 	.word	0x00000000


	//----- nvinfo : EIATTR_CBANK_PARAM_SIZE
	.align		4
.L_1172:
        /*00c0*/ 	.byte	0x03, 0x19
        /*00c2*/ 	.short	0x0038


	//----- nvinfo : EIATTR_PARAM_CBANK
	.align		4
        /*00c4*/ 	.byte	0x04, 0x0a
        /*00c6*/ 	.short	(.L_1174 - .L_1173)
	.align		4
.L_1173:
        /*00c8*/ 	.word	index@(.nv.constant0._ZN3cub18CUB_300001_SM_10006detail9transform16transform_kernelINS2_10policy_hubILb1EN4cuda3std3__45tupleIJN6thrust24THRUST_300001_SM_1000_NS6detail15normal_iteratorINSA_10device_ptrIdEEEESF_EEEE10policy1000El11sub_functorIdESF_JPdSL_EEEvT0_iT1_T2_DpNS2_10kernel_argIT3_EE)
        /*00cc*/ 	.short	0x0380
        /*00ce*/ 	.short	0x0038


	//----- nvinfo : EIATTR_SW_WAR
	.align		4
.L_1174:
        /*00d0*/ 	.byte	0x04, 0x36
        /*00d2*/ 	.short	(.L_1176 - .L_1175)
.L_1175:
        /*00d4*/ 	.word	0x00000008
.L_1176:


//--------------------- .nv.info._ZN3cub18CUB_300001_SM_10006detail9transform16transform_kernelINS2_10policy_hubILb1EN4cuda3std3__45tupleIJN6thrust24THRUST_300001_SM_1000_NS6detail15normal_iteratorINSA_10device_ptrIdEEEESF_EEEE10policy1000Ei11sub_functorIdESF_JPdSL_EEEvT0_iT1_T2_DpNS2_10kernel_argIT3_EE --------------------------
	.section	.nv.info._ZN3cub18CUB_300001_SM_10006detail9transform16transform_kernelINS2_10policy_hubILb1EN4cuda3std3__45tupleIJN6thrust24THRUST_300001_SM_1000_NS6detail15normal_iteratorINSA_10device_ptrIdEEEESF_EEEE10policy1000Ei11sub_functorIdESF_JPdSL_EEEvT0_iT1_T2_DpNS2_10kernel_argIT3_EE,"",@"SHT_CUDA_INFO"
	.sectionflags	@""
	.align	4


	//----- nvinfo : EIATTR_CUDA_API_VERSION
	.align		4
        /*0000*/ 	.byte	0x04, 0x37
        /*0002*/ 	.short	(.L_1178 - .L_1177)
.L_1177:
        /*0004*/ 	.word	0x00000082


	//----- nvinfo : EIATTR_KPARAM_INFO
	.align		4
.L_1178:
        /*0008*/ 	.byte	0x04, 0x17
        /*000a*/ 	.short	(.L_1180 - .L_1179)
.L_1179:
        /*000c*/ 	.word	0x00000000
        /*0010*/ 	.short	0x0005
        /*0012*/ 	.short	0x0028
        /*0014*/ 	.byte	0x00, 0xf0, 0x41, 0x00


	//----- nvinfo : EIATTR_KPARAM_INFO
	.align		4
.L_1180:
        /*0018*/ 	.byte	0x04, 0x17
        /*001a*/ 	.short	(.L_1182 - .L_1181)
.L_1181:
        /*001c*/ 	.word	0x00000000
        /*0020*/ 	.short	0x0004
        /*0022*/ 	.short	0x0018
        /*0024*/ 	.byte	0x00, 0xf0, 0x41, 0x00


	//----- nvinfo : EIATTR_KPARAM_INFO
	.align		4
.L_1182:
        /*0028*/ 	.byte	0x04, 0x17
        /*002a*/ 	.short	(.L_1184 - .L_1183)
.L_1183:
        /*002c*/ 	.word	0x00000000
        /*0030*/ 	.short	0x0003
        /*0032*/ 	.short	0x0010
        /*0034*/ 	.byte	0x00, 0xf0, 0x21, 0x00


	//----- nvinfo : EIATTR_KPARAM_INFO
	.align		4
.L_1184:
        /*0038*/ 	.byte	0x04, 0x17
        /*003a*/ 	.short	(.L_1186 - .L_1185)
.L_1185:
        /*003c*/ 	.word	0x00000000
        /*0040*/ 	.short	0x0002
        /*0042*/ 	.short	0x0008
        /*0044*/ 	.byte	0x00, 0xf0, 0x05, 0x00


	//----- nvinfo : EIATTR_KPARAM_INFO
	.align		4
.L_1186:
        /*0048*/ 	.byte	0x04, 0x17
        /*004a*/ 	.short	(.L_1188 - .L_1187)
.L_1187:
        /*004c*/ 	.word	0x00000000
        /*0050*/ 	.short	0x0001
        /*0052*/ 	.short	0x0004
        /*0054*/ 	.byte	0x00, 0xf0, 0x11, 0x00


	//----- nvinfo : EIATTR_KPARAM_INFO
	.align		4
.L_1188:
        /*0058*/ 	.byte	0x04, 0x17
        /*005a*/ 	.short	(.L_1190 - .L_1189)
.L_1189:
        /*005c*/ 	.word	0x00000000
        /*0060*/ 	.short	0x0000
        /*0062*/ 	.short	0x0000
        /*0064*/ 	.byte	0x00, 0xf0, 0x11, 0x00


	//----- nvinfo : EIATTR_SPARSE_MMA_MASK
	.align		4
.L_1190:
        /*0068*/ 	.byte	0x03, 0x50
        /*006a*/ 	.short	0x0000


	//----- nvinfo : EIATTR_MAXREG_COUNT
	.align		4
        /*006c*/ 	.byte	0x03, 0x1b
        /*006e*/ 	.short	0x00ff


	//----- nvinfo : EIATTR_MERCURY_ISA_VERSION
	.align		4
        /*0070*/ 	.byte	0x03, 0x5f
        /*0072*/ 	.short	0x0101


	//----- nvinfo : EIATTR_VRC_CTA_INIT_COUNT
	.align		4
        /*0074*/ 	.byte	0x02, 0x4a
	.zero		1
	.zero		1


	//----- nvinfo : EIATTR_EXIT_INSTR_OFFSETS
	.align		4
        /*0078*/ 	.byte	0x04, 0x1c
        /*007a*/ 	.short	(.L_1192 - .L_1191)


	//   ....[0]....
.L_1191:
        /*007c*/ 	.word	0x00000320


	//   ....[1]....
        /*0080*/ 	.word	0x00000a00


	//   ....[2]....
        /*0084*/ 	.word	0x00000d90


	//   ....[3]....
        /*0088*/ 	.word	0x00000f40


	//   ....[4]....
        /*008c*/ 	.word	0x000010e0


	//   ....[5]....
        /*0090*/ 	.word	0x00001110


	//   ....[6]....
        /*0094*/ 	.word	0x00001640


	//   ....[7]....
        /*0098*/ 	.word	0x000018f0


	//   ....[8]....
        /*009c*/ 	.word	0x00001a70


	//   ....[9]....
        /*00a0*/ 	.word	0x00001aa0


	//   ....[10]....
        /*00a4*/ 	.word	0x00001b20


	//----- nvinfo : EIATTR_MAX_THREADS
	.align		4
.L_1192:
        /*00a8*/ 	.byte	0x04, 0x05
        /*00aa*/ 	.short	(.L_1194 - .L_1193)
.L_1193:
        /*00ac*/ 	.word	0x00000080
        /*00b0*/ 	.word	0x00000001
        /*00b4*/ 	.word	0x00000001


	//----- nvinfo : EIATTR_CRS_STACK_SIZE
	.align		4
.L_1194:
        /*00b8*/ 	.byte	0x04, 0x1e
        /*00ba*/ 	.short	(.L_1196 - .L_1195)
.L_1195:
        /*00bc*/ 	.word	0x00000000


	//----- nvinfo : EIATTR_CBANK_PARAM_SIZE
	.align		4
.L_1196:
        /*00c0*/ 	.byte	0x03, 0x19
        /*00c2*/ 	.short	0x0038


	//----- nvinfo : EIATTR_PARAM_CBANK
	.align		4
        /*00c4*/ 	.byte	0x04, 0x0a
        /*00c6*/ 	.short	(.L_1198 - .L_1197)
	.align		4
.L_1197:
        /*00c8*/ 	.word	index@(.nv.constant0._ZN3cub18CUB_300001_SM_10006detail9transform16transform_kernelINS2_10policy_hubILb1EN4cuda3std3__45tupleIJN6thrust24THRUST_300001_SM_1000_NS6detail15normal_iteratorINSA_10device_ptrIdEEEESF_EEEE10policy1000Ei11sub_functorIdESF_JPdSL_EEEvT0_iT1_T2_DpNS2_10kernel_argIT3_EE)
        /*00cc*/ 	.short	0x0380
        /*00ce*/ 	.short	0x0038


	//----- nvinfo : EIATTR_SW_WAR
	.align		4
.L_1198:
        /*00d0*/ 	.byte	0x04, 0x36
        /*00d2*/ 	.short	(.L_1200 - .L_1199)
.L_1199:
        /*00d4*/ 	.word	0x00000008
.L_1200:


//--------------------- .nv.info._ZN3cub18CUB_300001_SM_10006detail9transform16transform_kernelINS2_10policy_hubILb1EN4cuda3std3__45tupleIJN6thrust24THRUST_300001_SM_1000_NS6detail15normal_iteratorINSA_10device_ptrIdEEEEEEEE10policy1000El11abs_functorIdESF_JPdEEEvT0_iT1_T2_DpNS2_10kernel_argIT3_EE --------------------------
	.section	.nv.info._ZN3cub18CUB_300001_SM_10006detail9transform16transform_kernelINS2_10policy_hubILb1EN4cuda3std3__45tupleIJN6thrust24THRUST_300001_SM_1000_NS6detail15normal_iteratorINSA_10device_ptrIdEEEEEEEE10policy1000El11abs_functorIdESF_JPdEEEvT0_iT1_T2_DpNS2_10kernel_argIT3_EE,"",@"SHT_CUDA_INFO"
	.sectionflags	@""
	.align	4


	//----- nvinfo : EIATTR_CUDA_API_VERSION
	.align		4
        /*0000*/ 	.byte	0x04, 0x37
        /*0002*/ 	.short	(.L_1202 - .L_1201)
.L_1201:
        /*0004*/ 	.word	0x00000082


	//----- nvinfo : EIATTR_KPARAM_INFO
	.align		4
.L_1202:
        /*0008*/ 	.byte	0x04, 0x17
        /*000a*/ 	.short	(.L_1204 - .L_1203)
.L_1203:
        /*000c*/ 	.word	0x00000000
        /*0010*/ 	.short	0x0004
        /*0012*/ 	.short	0x0018
        /*0014*/ 	.byte	0x00, 0xf0, 0x41, 0x00


	//----- nvinfo : EIATTR_KPARAM_INFO
	.align		4
.L_1204:
        /*0018*/ 	.byte	0x04, 0x17
        /*001a*/ 	.short	(.L_1206 - .L_1205)
.L_1205:
        /*001c*/ 	.word	0x00000000
        /*0020*/ 	.short	0x0003
        /*0022*/ 	.short	0x0010
        /*0024*/ 	.byte	0x00, 0xf0, 0x21, 0x00


	//----- nvinfo : EIATTR_KPARAM_INFO
	.align		4
.L_1206:
        /*0028*/ 	.byte	0x04, 0x17
        /*002a*/ 	.short	(.L_1208 - .L_1207)
.L_1207:
        /*002c*/ 	.word	0x00000000
        /*0030*/ 	.short	0x0002
        /*0032*/ 	.short	0x000c
        /*0034*/ 	.byte	0x00, 0xf0, 0x05, 0x00


	//----- nvinfo : EIATTR_KPARAM_INFO
	.align		4
.L_1208:
        /*0038*/ 	.byte	0x04, 0x17
        /*003a*/ 	.short	(.L_1210 - .L_1209)
.L_1209:
        /*003c*/ 	.word	0x00000000
        /*0040*/ 	.short	0x0001
        /*0042*/ 	.short	0x0008
        /*0044*/ 	.byte	0x00, 0xf0, 0x11, 0x00


	//----- nvinfo : EIATTR_KPARAM_INFO
	.align		4
.L_1210:
        /*0048*/ 	.byte	0x04, 0x17
        /*004a*/ 	.short	(.L_1212 - .L_1211)
.L_1211:
        /*004c*/ 	.word	0x00000000
        /*0050*/ 	.short	0x0000
        /*0052*/ 	.short	0x0000
        /*0054*/ 	.byte	0x00, 0xf0, 0x21, 0x00


	//----- nvinfo : EIATTR_SPARSE_MMA_MASK
	.align		4
.L_1212:
        /*0058*/ 	.byte	0x03, 0x50
        /*005a*/ 	.short	0x0000


	//----- nvinfo : EIATTR_MAXREG_COUNT
	.align		4
        /*005c*/ 	.byte	0x03, 0x1b
        /*005e*/ 	.short	0x00ff


	//----- nvinfo : EIATTR_MERCURY_ISA_VERSION
	.align		4
        /*0060*/ 	.byte	0x03, 0x5f
        /*0062*/ 	.short	0x0101


	//----- nvinfo : EIATTR_VRC_CTA_INIT_COUNT
	.align		4
        /*0064*/ 	.byte	0x02, 0x4a
	.zero		1
	.zero		1


	//----- nvinfo : EIATTR_EXIT_INSTR_OFFSETS
	.align		4
        /*0068*/ 	.byte	0x04, 0x1c
        /*006a*/ 	.short	(.L_1214 - .L_1213)


	//   ....[0]....
.L_1213:
        /*006c*/ 	.word	0x000002a0


	//   ....[1]....
        /*0070*/ 	.word	0x00000d30


	//   ....[2]....
        /*0074*/ 	.word	0x00001020


	//   ....[3]....
        /*0078*/ 	.word	0x000011c0


	//   ....[4]....
        /*007c*/ 	.word	0x000011f0


	//   ....[5]....
        /*0080*/ 	.word	0x00001280


	//   ....[6]....
        /*0084*/ 	.word	0x000012a0


	//   ....[7]....
        /*0088*/ 	.word	0x00001a60


	//   ....[8]....
        /*008c*/ 	.word	0x00001df0


	//   ....[9]....
        /*0090*/ 	.word	0x00002000


	//   ....[10]....
        /*0094*/ 	.word	0x000020d0


	//----- nvinfo : EIATTR_MAX_THREADS
	.align		4
.L_1214:
        /*0098*/ 	.byte	0x04, 0x05
        /*009a*/ 	.short	(.L_1216 - .L_1215)
.L_1215:
        /*009c*/ 	.word	0x00000080
        /*00a0*/ 	.word	0x00000001
        /*00a4*/ 	.word	0x00000001


	//----- nvinfo : EIATTR_CRS_STACK_SIZE
	.align		4
.L_1216:
        /*00a8*/ 	.byte	0x04, 0x1e
        /*00aa*/ 	.short	(.L_1218 - .L_1217)
.L_1217:
        /*00ac*/ 	.word	0x00000000


	//----- nvinfo : EIATTR_CBANK_PARAM_SIZE
	.align		4
.L_1218:
        /*00b0*/ 	.byte	0x03, 0x19
        /*00b2*/ 	.short	0x0028


	//----- nvinfo : EIATTR_PARAM_CBANK
	.align		4
        /*00b4*/ 	.byte	0x04, 0x0a
        /*00b6*/ 	.short	(.L_1220 - .L_1219)
	.align		4
.L_1219:
        /*00b8*/ 	.word	index@(.nv.constant0._ZN3cub18CUB_300001_SM_10006detail9transform16transform_kernelINS2_10policy_hubILb1EN4cuda3std3__45tupleIJN6thrust24THRUST_300001_SM_1000_NS6detail15normal_iteratorINSA_10device_ptrIdEEEEEEEE10policy1000El11abs_functorIdESF_JPdEEEvT0_iT1_T2_DpNS2_10kernel_argIT3_EE)
        /*00bc*/ 	.short	0x0380
        /*00be*/ 	.short	0x0028


	//----- nvinfo : EIATTR_SW_WAR
	.align		4
.L_1220:
        /*00c0*/ 	.byte	0x04, 0x36
        /*00c2*/ 	.short	(.L_1222 - .L_1221)
.L_1221:
        /*00c4*/ 	.word	0x00000008
.L_1222:


//--------------------- .nv.info._ZN3cub18CUB_300001_SM_10006detail9transform16transform_kernelINS2_10policy_hubILb1EN4cuda3std3__45tupleIJN6thrust24THRUST_300001_SM_1000_NS6detail15normal_iteratorINSA_10device_ptrIdEEEEEEEE10policy1000Ei11abs_functorIdESF_JPdEEEvT0_iT1_T2_DpNS2_10kernel_argIT3_EE --------------------------
	.section	.nv.info._ZN3cub18CUB_300001_SM_10006detail9transform16transform_kernelINS2_10policy_hubILb1EN4cuda3std3__45tupleIJN6thrust24THRUST_300001_SM_1000_NS6detail15normal_iteratorINSA_10device_ptrIdEEEEEEEE10policy1000Ei11abs_functorIdESF_JPdEEEvT0_iT1_T2_DpNS2_10kernel_argIT3_EE,"",@"SHT_CUDA_INFO"
	.sectionflags	@""
	.align	4


	//----- nvinfo : EIATTR_CUDA_API_VERSION
	.align		4
        /*0000*/ 	.byte	0x04, 0x37
        /*0002*/ 	.short	(.L_1224 - .L_1223)
.L_1223:
        /*0004*/ 	.word	0x00000082


	//----- nvinfo : EIATTR_KPARAM_INFO
	.align		4
.L_1224:
        /*0008*/ 	.byte	0x04, 0x17
        /*000a*/ 	.short	(.L_1226 - .L_1225)
.L_1225:
        /*000c*/ 	.word	0x00000000
        /*0010*/ 	.short	0x0004
        /*0012*/ 	.short	0x0018
        /*0014*/ 	.byte	0x00, 0xf0, 0x41, 0x00


	//----- nvinfo : EIATTR_KPARAM_INFO
	.align		4
.L_1226:
        /*0018*/ 	.byte	0x04, 0x17
        /*001a*/ 	.short	(.L_1228 - .L_1227)
.L_1227:
        /*001c*/ 	.word	0x00000000
        /*0020*/ 	.short	0x0003
        /*0022*/ 	.short	0x0010
        /*0024*/ 	.byte	0x00, 0xf0, 0x21, 0x00


	//----- nvinfo : EIATTR_KPARAM_INFO
	.align		4
.L_1228:
        /*0028*/ 	.byte	0x04, 0x17
        /*002a*/ 	.short	(.L_1230 - .L_1229)
.L_1229:
        /*002c*/ 	.word	0x00000000
        /*0030*/ 	.short	0x0002
        /*0032*/ 	.short	0x0008
        /*0034*/ 	.byte	0x00, 0xf0, 0x05, 0x00


	//----- nvinfo : EIATTR_KPARAM_INFO
	.align		4
.L_1230:
        /*0038*/ 	.byte	0x04, 0x17
        /*003a*/ 	.short	(.L_1232 - .L_1231)
.L_1231:
        /*003c*/ 	.word	0x00000000
        /*0040*/ 	.short	0x0001
        /*0042*/ 	.short	0x0004
        /*0044*/ 	.byte	0x00, 0xf0, 0x11, 0x00


	//----- nvinfo : EIATTR_KPARAM_INFO
	.align		4
.L_1232:
        /*0048*/ 	.byte	0x04, 0x17
        /*004a*/ 	.short	(.L_1234 - .L_1233)
.L_1233:
        /*004c*/ 	.word	0x00000000
        /*0050*/ 	.short	0x0000
        /*0052*/ 	.short	0x0000
        /*0054*/ 	.byte	0x00, 0xf0, 0x11, 0x00


	//----- nvinfo : EIATTR_SPARSE_MMA_MASK
	.align		4
.L_1234:
        /*0058*/ 	.byte	0x03, 0x50
        /*005a*/ 	.short	0x0000


	//----- nvinfo : EIATTR_MAXREG_COUNT
	.align		4
        /*005c*/ 	.byte	0x03, 0x1b
        /*005e*/ 	.short	0x00ff


	//----- nvinfo : EIATTR_MERCURY_ISA_VERSION
	.align		4
        /*0060*/ 	.byte	0x03, 0x5f
        /*0062*/ 	.short	0x0101


	//----- nvinfo : EIATTR_VRC_CTA_INIT_COUNT
	.align		4
        /*0064*/ 	.byte	0x02, 0x4a
	.zero		1
	.zero		1


	//----- nvinfo : EIATTR_EXIT_INSTR_OFFSETS
	.align		4
        /*0068*/ 	.byte	0x04, 0x1c
        /*006a*/ 	.short	(.L_1236 - .L_1235)


	//   ....[0]....
.L_1235:
        /*006c*/ 	.word	0x000001f0


	//   ....[1]....
        /*0070*/ 	.word	0x000009b0


	//   ....[2]....
        /*0074*/ 	.word	0x00000d50


	//   ....[3]....
        /*0078*/ 	.word	0x00000f60


	//   ....[4]....
        /*007c*/ 	.word	0x00001050


	//   ....[5]....
        /*0080*/ 	.word	0x00001070


	//   ....[6]....
        /*0084*/ 	.word	0x00001590


	//   ....[7]....
        /*0088*/ 	.word	0x00001880


	//   ....[8]....
        /*008c*/ 	.word	0x00001a20


	//   ....[9]....
        /*0090*/ 	.word	0x00001a50


	//   ....[10]....
        /*0094*/ 	.word	0x00001ae0


	//----- nvinfo : EIATTR_MAX_THREADS
	.align		4
.L_1236:
        /*0098*/ 	.byte	0x04, 0x05
        /*009a*/ 	.short	(.L_1238 - .L_1237)
.L_1237:
        /*009c*/ 	.word	0x00000080
        /*00a0*/ 	.word	0x00000001
        /*00a4*/ 	.word	0x00000001


	//----- nvinfo : EIATTR_CRS_STACK_SIZE
	.align		4
.L_1238:
        /*00a8*/ 	.byte	0x04, 0x1e
        /*00aa*/ 	.short	(.L_1240 - .L_1239)
.L_1239:
        /*00ac*/ 	.word	0x00000000


	//----- nvinfo : EIATTR_CBANK_PARAM_SIZE
	.align		4
.L_1240:
        /*00b0*/ 	.byte	0x03, 0x19
        /*00b2*/ 	.short	0x0028


	//----- nvinfo : EIATTR_PARAM_CBANK
	.align		4
        /*00b4*/ 	.byte	0x04, 0x0a
        /*00b6*/ 	.short	(.L_1242 - .L_1241)
	.align		4
.L_1241:
        /*00b8*/ 	.word	index@(.nv.constant0._ZN3cub18CUB_300001_SM_10006detail9transform16transform_kernelINS2_10policy_hubILb1EN4cuda3std3__45tupleIJN6thrust24THRUST_300001_SM_1000_NS6detail15normal_iteratorINSA_10device_ptrIdEEEEEEEE10policy1000Ei11abs_functorIdESF_JPdEEEvT0_iT1_T2_DpNS2_10kernel_argIT3_EE)
        /*00bc*/ 	.short	0x0380
        /*00be*/ 	.short	0x0028


	//----- nvinfo : EIATTR_SW_WAR
	.align		4
.L_1242:
        /*00c0*/ 	.byte	0x04, 0x36
        /*00c2*/ 	.short	(.L_1244 - .L_1243)
.L_1243:
        /*00c4*/ 	.word	0x00000008
.L_1244:


//--------------------- .nv.info._ZN3cub18CUB_300001_SM_10006detail9transform16transform_kernelINS2_10policy_hubILb1EN4cuda3std3__45tupleIJN6thrust24THRUST_300001_SM_1000_NS6detail15normal_iteratorINSA_10device_ptrIdEEEESF_EEEE10policy1000El12diff_functorIdESF_JPdSL_EEEvT0_iT1_T2_DpNS2_10kernel_argIT3_EE --------------------------
	.section	.nv.info._ZN3cub18CUB_300001_SM_10006detail9transform16transform_kernelINS2_10policy_hubILb1EN4cuda3std3__45tupleIJN6thrust24THRUST_300001_SM_1000_NS6detail15normal_iteratorINSA_10device_ptrIdEEEESF_EEEE10policy1000El12diff_functorIdESF_JPdSL_EEEvT0_iT1_T2_DpNS2_10kernel_argIT3_EE,"",@"SHT_CUDA_INFO"
	.sectionflags	@""
	.align	4


	//----- nvinfo : EIATTR_CUDA_API_VERSION
	.align		4
        /*0000*/ 	.byte	0x04, 0x37
        /*0002*/ 	.short	(.L_1246 - .L_1245)
.L_1245:
        /*0004*/ 	.word	0x00000082


	//----- nvinfo : EIATTR_KPARAM_INFO
	.align		4
.L_1246:
        /*0008*/ 	.byte	0x04, 0x17
        /*000a*/ 	.short	(.L_1248 - .L_1247)
.L_1247:
        /*000c*/ 	.word	0x00000000
        /*0010*/ 	.short	0x0005
        /*0012*/ 	.short	0x0028
        /*0014*/ 	.byte	0x00, 0xf0, 0x41, 0x00


	//----- nvinfo : EIATTR_KPARAM_INFO
	.align		4
.L_1248:
        /*0018*/ 	.byte	0x04, 0x17
        /*001a*/ 	.short	(.L_1250 - .L_1249)
.L_1249:
        /*001c*/ 	.word	0x00000000
        /*0020*/ 	.short	0x0004
        /*0022*/ 	.short	0x0018
        /*0024*/ 	.byte	0x00, 0xf0, 0x41, 0x00


	//----- nvinfo : EIATTR_KPARAM_INFO
	.align		4
.L_1250:
        /*0028*/ 	.byte	0x04, 0x17
        /*002a*/ 	.short	(.L_1252 - .L_1251)
.L_1251:
        /*002c*/ 	.word	0x00000000
        /*0030*/ 	.short	0x0003
        /*0032*/ 	.short	0x0010
        /*0034*/ 	.byte	0x00, 0xf0, 0x21, 0x00


	//----- nvinfo : EIATTR_KPARAM_INFO
	.align		4
.L_1252:
        /*0038*/ 	.byte	0x04, 0x17
        /*003a*/ 	.short	(.L_1254 - .L_1253)
.L_1253:
        /*003c*/ 	.word	0x00000000
        /*0040*/ 	.short	0x0002
        /*0042*/ 	.short	0x000c
        /*0044*/ 	.byte	0x00, 0xf0, 0x05, 0x00


	//----- nvinfo : EIATTR_KPARAM_INFO
	.align		4
.L_1254:
        /*0048*/ 	.byte	0x04, 0x17
        /*004a*/ 	.short	(.L_1256 - .L_1255)
.L_1255:
        /*004c*/ 	.word	0x00000000
        /*0050*/ 	.short	0x0001
        /*0052*/ 	.short	0x0008
        /*0054*/ 	.byte	0x00, 0xf0, 0x11, 0x00


	//----- nvinfo : EIATTR_KPARAM_INFO
	.align		4
.L_1256:
        /*0058*/ 	.byte	0x04, 0x17
        /*005a*/ 	.short	(.L_1258 - .L_1257)
.L_1257:
        /*005c*/ 	.word	0x00000000
        /*0060*/ 	.short	0x0000
        /*0062*/ 	.short	0x0000
        /*0064*/ 	.byte	0x00, 0xf0, 0x21, 0x00


	//----- nvinfo : EIATTR_SPARSE_MMA_MASK
	.align		4
.L_1258:
        /*0068*/ 	.byte	0x03, 0x50
        /*006a*/ 	.short	0x0000


	//----- nvinfo : EIATTR_MAXREG_COUNT
	.align		4
        /*006c*/ 	.byte	0x03, 0x1b
        /*006e*/ 	.short	0x00ff


	//----- nvinfo : EIATTR_MERCURY_ISA_VERSION
	.align		4
        /*0070*/ 	.byte	0x03, 0x5f
        /*0072*/ 	.short	0x0101


	//----- nvinfo : EIATTR_VRC_CTA_INIT_COUNT
	.align		4
        /*0074*/ 	.byte	0x02, 0x4a
	.zero		1
	.zero		1


	//----- nvinfo : EIATTR_EXIT_INSTR_OFFSETS
	.align		4
        /*0078*/ 	.byte	0x04, 0x1c
        /*007a*/ 	.short	(.L_1260 - .L_1259)


	//   ....[0]....
.L_1259:
        /*007c*/ 	.word	0x000003d0


	//   ....[1]....
        /*0080*/ 	.word	0x000010a0


	//   ....[2]....
        /*0084*/ 	.word	0x00001450


	//   ....[3]....
        /*0088*/ 	.word	0x00001650


	//   ....[4]....
        /*008c*/ 	.word	0x00001680


	//   ....[5]....
        /*0090*/ 	.word	0x00001740


	//   ....[6]....
        /*0094*/ 	.word	0x00001760


	//   ....[7]....
        /*0098*/ 	.word	0x00001db0


	//   ....[8]....
        /*009c*/ 	.word	0x00002060


	//   ....[9]....
        /*00a0*/ 	.word	0x00002200


	//   ....[10]....
        /*00a4*/ 	.word	0x000022d0


	//----- nvinfo : EIATTR_MAX_THREADS
	.align		4
.L_1260:
        /*00a8*/ 	.byte	0x04, 0x05
        /*00aa*/ 	.short	(.L_1262 - .L_1261)
.L_1261:
        /*00ac*/ 	.word	0x00000080
        /*00b0*/ 	.word	0x00000001
        /*00b4*/ 	.word	0x00000001


	//----- nvinfo : EIATTR_CRS_STACK_SIZE
	.align		4
.L_1262:
        /*00b8*/ 	.byte	0x04, 0x1e
        /*00ba*/ 	.short	(.L_1264 - .L_1263)
.L_1263:
        /*00bc*/ 	.word	0x00000000


	//----- nvinfo : EIATTR_CBANK_PARAM_SIZE
	.align		4
.L_1264:
        /*00c0*/ 	.byte	0x03, 0x19
        /*00c2*/ 	.short	0x0038


	//----- nvinfo : EIATTR_PARAM_CBANK
	.align		4
        /*00c4*/ 	.byte	0x04, 0x0a
        /*00c6*/ 	.short	(.L_1266 - .L_1265)
	.align		4
.L_1265:
        /*00c8*/ 	.word	index@(.nv.constant0._ZN3cub18CUB_300001_SM_10006detail9transform16transform_kernelINS2_10policy_hubILb1EN4cuda3std3__45tupleIJN6thrust24THRUST_300001_SM_1000_NS6detail15normal_iteratorINSA_10device_ptrIdEEEESF_EEEE10policy1000El12diff_functorIdESF_JPdSL_EEEvT0_iT1_T2_DpNS2_10kernel_argIT3_EE)
        /*00cc*/ 	.short	0x0380
        /*00ce*/ 	.short	0x0038


	//----- nvinfo : EIATTR_SW_WAR
	.align		4
.L_1266:
        /*00d0*/ 	.byte	0x04, 0x36
        /*00d2*/ 	.short	(.L_1268 - .L_1267)
.L_1267:
        /*00d4*/ 	.word	0x00000008
.L_1268:


//--------------------- .nv.info._ZN3cub18CUB_300001_SM_10006detail9transform16transform_kernelINS2_10policy_hubILb1EN4cuda3std3__45tupleIJN6thrust24THRUST_300001_SM_1000_NS6detail15normal_iteratorINSA_10device_ptrIdEEEESF_EEEE10policy1000Ei12diff_functorIdESF_JPdSL_EEEvT0_iT1_T2_DpNS2_10kernel_argIT3_EE --------------------------
	.section	.nv.info._ZN3cub18CUB_300001_SM_10006detail9transform16transform_kernelINS2_10policy_hubILb1EN4cuda3std3__45tupleIJN6thrust24THRUST_300001_SM_1000_NS6detail15normal_iteratorINSA_10device_ptrIdEEEESF_EEEE10policy1000Ei12diff_functorIdESF_JPdSL_EEEvT0_iT1_T2_DpNS2_10kernel_argIT3_EE,"",@"SHT_CUDA_INFO"
	.sectionflags	@""
	.align	4


	//----- nvinfo : EIATTR_CUDA_API_VERSION
	.align		4
        /*0000*/ 	.byte	0x04, 0x37
        /*0002*/ 	.short	(.L_1270 - .L_1269)
.L_1269:
        /*0004*/ 	.word	0x00000082


	//----- nvinfo : EIATTR_KPARAM_INFO
	.align		4
.L_1270:
        /*0008*/ 	.byte	0x04, 0x17
        /*000a*/ 	.short	(.L_1272 - .L_1271)
.L_1271:
        /*000c*/ 	.word	0x00000000
        /*0010*/ 	.short	0x0005
        /*0012*/ 	.short	0x0028
        /*0014*/ 	.byte	0x00, 0xf0, 0x41, 0x00


	//----- nvinfo : EIATTR_KPARAM_INFO
	.align		4
.L_1272:
        /*0018*/ 	.byte	0x04, 0x17
        /*001a*/ 	.short	(.L_1274 - .L_1273)
.L_1273:
        /*001c*/ 	.word	0x00000000
        /*0020*/ 	.short	0x0004
        /*0022*/ 	.short	0x0018
        /*0024*/ 	.byte	0x00, 0xf0, 0x41, 0x00


	//----- nvinfo : EIATTR_KPARAM_INFO
	.align		4
.L_1274:
        /*0028*/ 	.byte	0x04, 0x17
        /*002a*/ 	.short	(.L_1276 - .L_1275)
.L_1275:
        /*002c*/ 	.word	0x00000000
        /*0030*/ 	.short	0x0003
        /*0032*/ 	.short	0x0010
        /*0034*/ 	.byte	0x00, 0xf0, 0x21, 0x00


	//----- nvinfo : EIATTR_KPARAM_INFO
	.align		4
.L_1276:
        /*0038*/ 	.byte	0x04, 0x17
        /*003a*/ 	.short	(.L_1278 - .L_1277)
.L_1277:
        /*003c*/ 	.word	0x00000000
        /*0040*/ 	.short	0x0002
        /*0042*/ 	.short	0x0008
        /*0044*/ 	.byte	0x00, 0xf0, 0x05, 0x00


	//----- nvinfo : EIATTR_KPARAM_INFO
	.align		4
.L_1278:
        /*0048*/ 	.byte	0x04, 0x17
        /*004a*/ 	.short	(.L_1280 - .L_1279)
.L_1279:
        /*004c*/ 	.word	0x00000000
        /*0050*/ 	.short	0x0001
        /*0052*/ 	.short	0x0004
        /*0054*/ 	.byte	0x00, 0xf0, 0x11, 0x00


	//----- nvinfo : EIATTR_KPARAM_INFO
	.align		4
.L_1280:
        /*0058*/ 	.byte	0x04, 0x17
        /*005a*/ 	.short	(.L_1282 - .L_1281)
.L_1281:
        /*005c*/ 	.word	0x00000000
        /*0060*/ 	.short	0x0000
        /*0062*/ 	.short	0x0000
        /*0064*/ 	.byte	0x00, 0xf0, 0x11, 0x00


	//----- nvinfo : EIATTR_SPARSE_MMA_MASK
	.align		4
.L_1282:
        /*0068*/ 	.byte	0x03, 0x50
        /*006a*/ 	.short	0x0000


	//----- nvinfo : EIATTR_MAXREG_COUNT
	.align		4
        /*006c*/ 	.byte	0x03, 0x1b
        /*006e*/ 	.short	0x00ff


	//----- nvinfo : EIATTR_MERCURY_ISA_VERSION
	.align		4
        /*0070*/ 	.byte	0x03, 0x5f
        /*0072*/ 	.short	0x0101


	//----- nvinfo : EIATTR_VRC_CTA_INIT_COUNT
	.align		4
        /*0074*/ 	.byte	0x02, 0x4a
	.zero		1
	.zero		1


	//----- nvinfo : EIATTR_EXIT_INSTR_OFFSETS
	.align		4
        /*0078*/ 	.byte	0x04, 0x1c
        /*007a*/ 	.short	(.L_1284 - .L_1283)


	//   ....[0]....
.L_1283:
        /*007c*/ 	.word	0x000002d0


	//   ....[1]....
        /*0080*/ 	.word	0x00000a00


	//   ....[2]....
        /*0084*/ 	.word	0x00000d60


	//   ....[3]....
        /*0088*/ 	.word	0x00000f00


	//   ....[4]....
        /*008c*/ 	.word	0x00000fd0


	//   ....[5]....
        /*0090*/ 	.word	0x00001000


	//   ....[6]....
        /*0094*/ 	.word	0x00001700


	//   ....[7]....
        /*0098*/ 	.word	0x00001ab0


	//   ....[8]....
        /*009c*/ 	.word	0x00001cb0


	//   ....[9]....
        /*00a0*/ 	.word	0x00001ce0


	//   ....[10]....
        /*00a4*/ 	.word	0x00001da0


	//----- nvinfo : EIATTR_MAX_THREADS
	.align		4
.L_1284:
        /*00a8*/ 	.byte	0x04, 0x05
        /*00aa*/ 	.short	(.L_1286 - .L_1285)
.L_1285:
        /*00ac*/ 	.word	0x00000080
        /*00b0*/ 	.word	0x00000001
        /*00b4*/ 	.word	0x00000001


	//----- nvinfo : EIATTR_CRS_STACK_SIZE
	.align		4
.L_1286:
        /*00b8*/ 	.byte	0x04, 0x1e
        /*00ba*/ 	.short	(.L_1288 - .L_1287)
.L_1287:
        /*00bc*/ 	.word	0x00000000


	//----- nvinfo : EIATTR_CBANK_PARAM_SIZE
	.align		4
.L_1288:
        /*00c0*/ 	.byte	0x03, 0x19
        /*00c2*/ 	.short	0x0038


	//----- nvinfo : EIATTR_PARAM_CBANK
	.align		4
        /*00c4*/ 	.byte	0x04, 0x0a
        /*00c6*/ 	.short	(.L_1290 - .L_1289)
	.align		4
.L_1289:
        /*00c8*/ 	.word	index@(.nv.constant0._ZN3cub18CUB_300001_SM_10006detail9transform16transform_kernelINS2_10policy_hubILb1EN4cuda3std3__45tupleIJN6thrust24THRUST_300001_SM_1000_NS6detail15normal_iteratorINSA_10device_ptrIdEEEESF_EEEE10policy1000Ei12diff_functorIdESF_JPdSL_EEEvT0_iT1_T2_DpNS2_10kernel_argIT3_EE)
        /*00cc*/ 	.short	0x0380
        /*00ce*/ 	.short	0x0038


	//----- nvinfo : EIATTR_SW_WAR
	.align		4
.L_1290:
        /*00d0*/ 	.byte	0x04, 0x36
        /*00d2*/ 	.short	(.L_1292 - .L_1291)
.L_1291:
        /*00d4*/ 	.word	0x00000008
.L_1292:


//--------------------- .nv.info._ZN3cub18CUB_300001_SM_10006detail8for_each13static_kernelINS2_12policy_hub_t12policy_500_tEmN6thrust24THRUST_300001_SM_1000_NS8cuda_cub20__uninitialized_fill7functorINS7_10device_ptrIbEEbEEEEvT0_T1_ --------------------------
	.section	.nv.info._ZN3cub18CUB_300001_SM_10006detail8for_each13static_kernelINS2_12policy_hub_t12policy_500_tEmN6thrust24THRUST_300001_SM_1000_NS8cuda_cub20__uninitialized_fill7functorINS7_10device_ptrIbEEbEEEEvT0_T1_,"",@"SHT_CUDA_INFO"
	.sectionflags	@""
	.align	4


	//----- nvinfo : EIATTR_CUDA_API_VERSION
	.align		4
        /*0000*/ 	.byte	0x04, 0x37
        /*0002*/ 	.short	(.L_1294 - .L_1293)
.L_1293:
        /*0004*/ 	.word	0x00000082


	//----- nvinfo : EIATTR_KPARAM_INFO
	.align		4
.L_1294:
        /*0008*/ 	.byte	0x04, 0x17
        /*000a*/ 	.short	(.L_1296 - .L_1295)
.L_1295:
        /*000c*/ 	.word	0x00000000
        /*0010*/ 	.short	0x0001
        /*0012*/ 	.short	0x0008
        /*0014*/ 	.byte	0x00, 0xf0, 0x41, 0x00


	//----- nvinfo : EIATTR_KPARAM_INFO
	.align		4
.L_1296:
        /*0018*/ 	.byte	0x04, 0x17
        /*001a*/ 	.short	(.L_1298 - .L_1297)
.L_1297:
        /*001c*/ 	.word	0x00000000
        /*0020*/ 	.short	0x0000
        /*0022*/ 	.short	0x0000
        /*0024*/ 	.byte	0x00, 0xf0, 0x21, 0x00


	//----- nvinfo : EIATTR_SPARSE_MMA_MASK
	.align		4
.L_1298:
        /*0028*/ 	.byte	0x03, 0x50
        /*002a*/ 	.short	0x0000


	//----- nvinfo : EIATTR_MAXREG_COUNT
	.align		4
        /*002c*/ 	.byte	0x03, 0x1b
        /*002e*/ 	.short	0x00ff


	//----- nvinfo : EIATTR_MERCURY_ISA_VERSION
	.align		4
        /*0030*/ 	.byte	0x03, 0x5f
        /*0032*/ 	.short	0x0101


	//----- nvinfo : EIATTR_VRC_CTA_INIT_COUNT
	.align		4
        /*0034*/ 	.byte	0x02, 0x4a
	.zero		1
	.zero		1


	//----- nvinfo : EIATTR_EXIT_INSTR_OFFSETS
	.align		4
        /*0038*/ 	.byte	0x04, 0x1c
        /*003a*/ 	.short	(.L_1300 - .L_1299)


	//   ....[0]....
.L_1299:
        /*003c*/ 	.word	0x00000120


	//   ....[1]....
        /*0040*/ 	.word	0x000001f0


	//   ....[2]....
        /*0044*/ 	.word	0x00000210


	//----- nvinfo : EIATTR_MAX_THREADS
	.align		4
.L_1300:
        /*0048*/ 	.byte	0x04, 0x05
        /*004a*/ 	.short	(.L_1302 - .L_1301)
.L_1301:
        /*004c*/ 	.word	0x00000100
        /*0050*/ 	.word	0x00000001
        /*0054*/ 	.word	0x00000001


	//----- nvinfo : EIATTR_CBANK_PARAM_SIZE
	.align		4
.L_1302:
        /*0058*/ 	.byte	0x03, 0x19
        /*005a*/ 	.short	0x0018


	//----- nvinfo : EIATTR_PARAM_CBANK
	.align		4
        /*005c*/ 	.byte	0x04, 0x0a
        /*005e*/ 	.short	(.L_1304 - .L_1303)
	.align		4
.L_1303:
        /*0060*/ 	.word	index@(.nv.constant0._ZN3cub18CUB_300001_SM_10006detail8for_each13static_kernelINS2_12policy_hub_t12policy_500_tEmN6thrust24THRUST_300001_SM_1000_NS8cuda_cub20__uninitialized_fill7functorINS7_10device_ptrIbEEbEEEEvT0_T1_)
        /*0064*/ 	.short	0x0380
        /*0066*/ 	.short	0x0018


	//----- nvinfo : EIATTR_SW_WAR
	.align		4
.L_1304:
        /*0068*/ 	.byte	0x04, 0x36
        /*006a*/ 	.short	(.L_1306 - .L_1305)
.L_1305:
        /*006c*/ 	.word	0x00000008
.L_1306:


//--------------------- .nv.info._ZN3cub18CUB_300001_SM_10006detail8for_each13static_kernelINS2_12policy_hub_t12policy_500_tEmN6thrust24THRUST_300001_SM_1000_NS8cuda_cub20__uninitialized_fill7functorINS7_10device_ptrIdEEdEEEEvT0_T1_ --------------------------
	.section	.nv.info._ZN3cub18CUB_300001_SM_10006detail8for_each13static_kernelINS2_12policy_hub_t12policy_500_tEmN6thrust24THRUST_300001_SM_1000_NS8cuda_cub20__uninitialized_fill7functorINS7_10device_ptrIdEEdEEEEvT0_T1_,"",@"SHT_CUDA_INFO"
	.sectionflags	@""
	.align	4


	//----- nvinfo : EIATTR_CUDA_API_VERSION
	.align		4
        /*0000*/ 	.byte	0x04, 0x37
        /*0002*/ 	.short	(.L_1308 - .L_1307)
.L_1307:
        /*0004*/ 	.word	0x00000082


	//----- nvinfo : EIATTR_KPARAM_INFO
	.align		4
.L_1308:
        /*0008*/ 	.byte	0x04, 0x17
        /*000a*/ 	.short	(.L_1310 - .L_1309)
.L_1309:
        /*000c*/ 	.word	0x00000000
        /*0010*/ 	.short	0x0001
        /*0012*/ 	.short	0x0008
        /*0014*/ 	.byte	0x00, 0xf0, 0x41, 0x00


	//----- nvinfo : EIATTR_KPARAM_INFO
	.align		4
.L_1310:
        /*0018*/ 	.byte	0x04, 0x17
        /*001a*/ 	.short	(.L_1312 - .L_1311)
.L_1311:
        /*001c*/ 	.word	0x00000000
        /*0020*/ 	.short	0x0000
        /*0022*/ 	.short	0x0000
        /*0024*/ 	.byte	0x00, 0xf0, 0x21, 0x00


	//----- nvinfo : EIATTR_SPARSE_MMA_MASK
	.align		4
.L_1312:
        /*0028*/ 	.byte	0x03, 0x50
        /*002a*/ 	.short	0x0000


	//----- nvinfo : EIATTR_MAXREG_COUNT
	.align		4
        /*002c*/ 	.byte	0x03, 0x1b
        /*002e*/ 	.short	0x00ff


	//----- nvinfo : EIATTR_MERCURY_ISA_VERSION
	.align		4
        /*0030*/ 	.byte	0x03, 0x5f
        /*0032*/ 	.short	0x0101


	//----- nvinfo : EIATTR_VRC_CTA_INIT_COUNT
	.align		4
        /*0034*/ 	.byte	0x02, 0x4a
	.zero		1
	.zero		1


	//----- nvinfo : EIATTR_EXIT_INSTR_OFFSETS
	.align		4
        /*0038*/ 	.byte	0x04, 0x1c
        /*003a*/ 	.short	(.L_1314 - .L_1313)


	//   ....[0]....
.L_1313:
        /*003c*/ 	.word	0x00000130


	//   ....[1]....
        /*0040*/ 	.word	0x00000230


	//   ....[2]....
        /*0044*/ 	.word	0x00000260


	//----- nvinfo : EIATTR_MAX_THREADS
	.align		4
.L_1314:
        /*0048*/ 	.byte	0x04, 0x05
        /*004a*/ 	.short	(.L_1316 - .L_1315)
.L_1315:
        /*004c*/ 	.word	0x00000100
        /*0050*/ 	.word	0x00000001
        /*0054*/ 	.word	0x00000001


	//----- nvinfo : EIATTR_CBANK_PARAM_SIZE
	.align		4
.L_1316:
        /*0058*/ 	.byte	0x03, 0x19
        /*005a*/ 	.short	0x0018


	//----- nvinfo : EIATTR_PARAM_CBANK
	.align		4
        /*005c*/ 	.byte	0x04, 0x0a
        /*005e*/ 	.short	(.L_1318 - .L_1317)
	.align		4
.L_1317:
        /*0060*/ 	.word	index@(.nv.constant0._ZN3cub18CUB_300001_SM_10006detail8for_each13static_kernelINS2_12policy_hub_t12policy_500_tEmN6thrust24THRUST_300001_SM_1000_NS8cuda_cub20__uninitialized_fill7functorINS7_10device_ptrIdEEdEEEEvT0_T1_)
        /*0064*/ 	.short	0x0380
        /*0066*/ 	.short	0x0018


	//----- nvinfo : EIATTR_SW_WAR
	.align		4
.L_1318:
        /*0068*/ 	.byte	0x04, 0x36
        /*006a*/ 	.short	(.L_1320 - .L_1319)
.L_1319:
        /*006c*/ 	.word	0x00000008
.L_1320:


//--------------------- .nv.info._ZN3cub18CUB_300001_SM_10006detail8for_each13static_kernelINS2_12policy_hub_t12policy_500_tEmN6thrust24THRUST_300001_SM_1000_NS8cuda_cub20__uninitialized_fill7functorINS7_10device_ptrIjEEjEEEEvT0_T1_ --------------------------
	.section	.nv.info._ZN3cub18CUB_300001_SM_10006detail8for_each13static_kernelINS2_12policy_hub_t12policy_500_tEmN6thrust24THRUST_300001_SM_1000_NS8cuda_cub20__uninitialized_fill7functorINS7_10device_ptrIjEEjEEEEvT0_T1_,"",@"SHT_CUDA_INFO"
	.sectionflags	@""
	.align	4


	//----- nvinfo : EIATTR_CUDA_API_VERSION
	.align		4
        /*0000*/ 	.byte	0x04, 0x37
        /*0002*/ 	.short	(.L_1322 - .L_1321)
.L_1321:
        /*0004*/ 	.word	0x00000082


	//----- nvinfo : EIATTR_KPARAM_INFO
	.align		4
.L_1322:
        /*0008*/ 	.byte	0x04, 0x17
        /*000a*/ 	.short	(.L_1324 - .L_1323)
.L_1323:
        /*000c*/ 	.word	0x00000000
        /*0010*/ 	.short	0x0001
        /*0012*/ 	.short	0x0008
        /*0014*/ 	.byte	0x00, 0xf0, 0x41, 0x00


	//----- nvinfo : EIATTR_KPARAM_INFO
	.align		4
.L_1324:
        /*0018*/ 	.byte	0x04, 0x17
        /*001a*/ 	.short	(.L_1326 - .L_1325)
.L_1325:
        /*001c*/ 	.word	0x00000000
        /*0020*/ 	.short	0x0000
        /*0022*/ 	.short	0x0000
        /*0024*/ 	.byte	0x00, 0xf0, 0x21, 0x00


	//----- nvinfo : EIATTR_SPARSE_MMA_MASK
	.align		4
.L_1326:
        /*0028*/ 	.byte	0x03, 0x50
        /*002a*/ 	.short	0x0000


	//----- nvinfo : EIATTR_MAXREG_COUNT
	.align		4
        /*002c*/ 	.byte	0x03, 0x1b
        /*002e*/ 	.short	0x00ff


	//----- nvinfo : EIATTR_MERCURY_ISA_VERSION
	.align		4
        /*0030*/ 	.byte	0x03, 0x5f
        /*0032*/ 	.short	0x0101


	//----- nvinfo : EIATTR_VRC_CTA_INIT_COUNT
	.align		4
        /*0034*/ 	.byte	0x02, 0x4a
	.zero		1
	.zero		1


	//----- nvinfo : EIATTR_EXIT_INSTR_OFFSETS
	.align		4
        /*0038*/ 	.byte	0x04, 0x1c
        /*003a*/ 	.short	(.L_1328 - .L_1327)


	//   ....[0]....
.L_1327:
        /*003c*/ 	.word	0x00000130


	//   ....[1]....
        /*0040*/ 	.word	0x00000230


	//   ....[2]....
        /*0044*/ 	.word	0x00000260


	//----- nvinfo : EIATTR_MAX_THREADS
	.align		4
.L_1328:
        /*0048*/ 	.byte	0x04, 0x05
        /*004a*/ 	.short	(.L_1330 - .L_1329)
.L_1329:
        /*004c*/ 	.word	0x00000100
        /*0050*/ 	.word	0x00000001
        /*0054*/ 	.word	0x00000001


	//----- nvinfo : EIATTR_CBANK_PARAM_SIZE
	.align		4
.L_1330:
        /*0058*/ 	.byte	0x03, 0x19
        /*005a*/ 	.short	0x0018


	//----- nvinfo : EIATTR_PARAM_CBANK
	.align		4
        /*005c*/ 	.byte	0x04, 0x0a
        /*005e*/ 	.short	(.L_1332 - .L_1331)
	.align		4
.L_1331:
        /*0060*/ 	.word	index@(.nv.constant0._ZN3cub18CUB_300001_SM_10006detail8for_each13static_kernelINS2_12policy_hub_t12policy_500_tEmN6thrust24THRUST_300001_SM_1000_NS8cuda_cub20__uninitialized_fill7functorINS7_10device_ptrIjEEjEEEEvT0_T1_)
        /*0064*/ 	.short	0x0380
        /*0066*/ 	.short	0x0018


	//----- nvinfo : EIATTR_SW_WAR
	.align		4
.L_1332:
        /*0068*/ 	.byte	0x04, 0x36
        /*006a*/ 	.short	(.L_1334 - .L_1333)
.L_1333:
        /*006c*/ 	.word	0x00000008
.L_1334:


//--------------------- .nv.info._ZN3cub18CUB_300001_SM_10006detail11EmptyKernelIvEEvv --------------------------
	.section	.nv.info._ZN3cub18CUB_300001_SM_10006detail11EmptyKernelIvEEvv,"",@"SHT_CUDA_INFO"
	.sectionflags	@""
	.align	4


	//----- nvinfo : EIATTR_CUDA_API_VERSION
	.align		4
        /*0000*/ 	.byte	0x04, 0x37
        /*0002*/ 	.short	(.L_1336 - .L_1335)
.L_1335:
        /*0004*/ 	.word	0x00000082


	//----- nvinfo : EIATTR_SPARSE_MMA_MASK
	.align		4
.L_1336:
        /*0008*/ 	.byte	0x03, 0x50
        /*000a*/ 	.short	0x0000


	//----- nvinfo : EIATTR_MAXREG_COUNT
	.align		4
        /*000c*/ 	.byte	0x03, 0x1b
        /*000e*/ 	.short	0x00ff


	//----- nvinfo : EIATTR_MERCURY_ISA_VERSION
	.align		4
        /*0010*/ 	.byte	0x03, 0x5f
        /*0012*/ 	.short	0x0101


	//----- nvinfo : EIATTR_VRC_CTA_INIT_COUNT
	.align		4
        /*0014*/ 	.byte	0x02, 0x4a
	.zero		1
	.zero		1


	//----- nvinfo : EIATTR_EXIT_INSTR_OFFSETS
	.align		4
        /*0018*/ 	.byte	0x04, 0x1c
        /*001a*/ 	.short	(.L_1338 - .L_1337)


	//   ....[0]....
.L_1337:
        /*001c*/ 	.word	0x00000010


	//----- nvinfo : EIATTR_SW_WAR
	.align		4
.L_1338:
        /*0020*/ 	.byte	0x04, 0x36
        /*0022*/ 	.short	(.L_1340 - .L_1339)
.L_1339:
        /*0024*/ 	.word	0x00000008
.L_1340:


//--------------------- .nv.info._Z7kernel2PdS_S_S_PbS_S_ddij --------------------------
	.section	.nv.info._Z7kernel2PdS_S_S_PbS_S_ddij,"",@"SHT_CUDA_INFO"
	.sectionflags	@""
	.align	4


	//----- nvinfo : EIATTR_CUDA_API_VERSION
	.align		4
        /*0000*/ 	.byte	0x04, 0x37
        /*0002*/ 	.short	(.L_1342 - .L_1341)
.L_1341:
        /*0004*/ 	.word	0x00000082


	//----- nvinfo : EIATTR_KPARAM_INFO
	.align		4
.L_1342:
        /*0008*/ 	.byte	0x04, 0x17
        /*000a*/ 	.short	(.L_1344 - .L_1343)
.L_1343:
        /*000c*/ 	.word	0x00000000
        /*0010*/ 	.short	0x000a
        /*0012*/ 	.short	0x004c
        /*0014*/ 	.byte	0x00, 0xf0, 0x11, 0x00


	//----- nvinfo : EIATTR_KPARAM_INFO
	.align		4
.L_1344:
        /*0018*/ 	.byte	0x04, 0x17
        /*001a*/ 	.short	(.L_1346 - .L_1345)
.L_1345:
        /*001c*/ 	.word	0x00000000
        /*0020*/ 	.short	0x0009
        /*0022*/ 	.short	0x0048
        /*0024*/ 	.byte	0x00, 0xf0, 0x11, 0x00


	//----- nvinfo : EIATTR_KPARAM_INFO
	.align		4
.L_1346:
        /*0028*/ 	.byte	0x04, 0x17
        /*002a*/ 	.short	(.L_1348 - .L_1347)
.L_1347:
        /*002c*/ 	.word	0x00000000
        /*0030*/ 	.short	0x0008
        /*0032*/ 	.short	0x0040
        /*0034*/ 	.byte	0x00, 0xf0, 0x21, 0x00


	//----- nvinfo : EIATTR_KPARAM_INFO
	.align		4
.L_1348:
        /*0038*/ 	.byte	0x04, 0x17
        /*003a*/ 	.short	(.L_1350 - .L_1349)
.L_1349:
        /*003c*/ 	.word	0x00000000
        /*0040*/ 	.short	0x0007
        /*0042*/ 	.short	0x0038
        /*0044*/ 	.byte	0x00, 0xf0, 0x21, 0x00


	//----- nvinfo : EIATTR_KPARAM_INFO
	.align		4
.L_1350:
        /*0048*/ 	.byte	0x04, 0x17
        /*004a*/ 	.short	(.L_1352 - .L_1351)
.L_1351:
        /*004c*/ 	.word	0x00000000
        /*0050*/ 	.short	0x0006
        /*0052*/ 	.short	0x0030
        /*0054*/ 	.byte	0x00, 0xf5, 0x21, 0x00


	//----- nvinfo : EIATTR_KPARAM_INFO
	.align		4
.L_1352:
        /*0058*/ 	.byte	0x04, 0x17
        /*005a*/ 	.short	(.L_1354 - .L_1353)
.L_1353:
        /*005c*/ 	.word	0x00000000
        /*0060*/ 	.short	0x0005
        /*0062*/ 	.short	0x0028
        /*0064*/ 	.byte	0x00, 0xf5, 0x21, 0x00


	//----- nvinfo : EIATTR_KPARAM_INFO
	.align		4
.L_1354:
        /*0068*/ 	.byte	0x04, 0x17
        /*006a*/ 	.short	(.L_1356 - .L_1355)
.L_1355:
        /*006c*/ 	.word	0x00000000
        /*0070*/ 	.short	0x0004
        /*0072*/ 	.short	0x0020
        /*0074*/ 	.byte	0x00, 0xf5, 0x21, 0x00


	//----- nvinfo : EIATTR_KPARAM_INFO
	.align		4
.L_1356:
        /*0078*/ 	.byte	0x04, 0x17
        /*007a*/ 	.short	(.L_1358 - .L_1357)
.L_1357:
        /*007c*/ 	.word	0x00000000
        /*0080*/ 	.short	0x0003
        /*0082*/ 	.short	0x0018
        /*0084*/ 	.byte	0x00, 0xf5, 0x21, 0x00


	//----- nvinfo : EIATTR_KPARAM_INFO
	.align		4
.L_1358:
        /*0088*/ 	.byte	0x04, 0x17
        /*008a*/ 	.short	(.L_1360 - .L_1359)
.L_1359:
        /*008c*/ 	.word	0x00000000
        /*0090*/ 	.short	0x0002
        /*0092*/ 	.short	0x0010
        /*0094*/ 	.byte	0x00, 0xf5, 0x21, 0x00


	//----- nvinfo : EIATTR_KPARAM_INFO
	.align		4
.L_1360:
        /*0098*/ 	.byte	0x04, 0x17
        /*009a*/ 	.short	(.L_1362 - .L_1361)
.L_1361:
        /*009c*/ 	.word	0x00000000
        /*00a0*/ 	.short	0x0001
        /*00a2*/ 	.short	0x0008
        /*00a4*/ 	.byte	0x00, 0xf5, 0x21, 0x00


	//----- nvinfo : EIATTR_KPARAM_INFO
	.align		4
.L_1362:
        /*00a8*/ 	.byte	0x04, 0x17
        /*00aa*/ 	.short	(.L_1364 - .L_1363)
.L_1363:
        /*00ac*/ 	.word	0x00000000
        /*00b0*/ 	.short	0x0000
        /*00b2*/ 	.short	0x0000
        /*00b4*/ 	.byte	0x00, 0xf5, 0x21, 0x00


	//----- nvinfo : EIATTR_SPARSE_MMA_MASK
	.align		4
.L_1364:
        /*00b8*/ 	.byte	0x03, 0x50
        /*00ba*/ 	.short	0x0000


	//----- nvinfo : EIATTR_MAXREG_COUNT
	.align		4
        /*00bc*/ 	.byte	0x03, 0x1b
        /*00be*/ 	.short	0x00ff


	//----- nvinfo : EIATTR_MERCURY_ISA_VERSION
	.align		4
        /*00c0*/ 	.byte	0x03, 0x5f
        /*00c2*/ 	.short	0x0101


	//----- nvinfo : EIATTR_VRC_CTA_INIT_COUNT
	.align		4
        /*00c4*/ 	.byte	0x02, 0x4a
	.zero		1
	.zero		1


	//----- nvinfo : EIATTR_EXIT_INSTR_OFFSETS
	.align		4
        /*00c8*/ 	.byte	0x04, 0x1c
        /*00ca*/ 	.short	(.L_1366 - .L_1365)


	//   ....[0]....
.L_1365:
        /*00cc*/ 	.word	0x00000100


	//   ....[1]....
        /*00d0*/ 	.word	0x00000570


	//   ....[2]....
        /*00d4*/ 	.word	0x00004980


	//----- nvinfo : EIATTR_CRS_STACK_SIZE
	.align		4
.L_1366:
        /*00d8*/ 	.byte	0x04, 0x1e
        /*00da*/ 	.short	(.L_1368 - .L_1367)
.L_1367:
        /*00dc*/ 	.word	0x00000000


	//----- nvinfo : EIATTR_CBANK_PARAM_SIZE
	.align		4
.L_1368:
        /*00e0*/ 	.byte	0x03, 0x19
        /*00e2*/ 	.short	0x0050


	//----- nvinfo : EIATTR_PARAM_CBANK
	.align		4
        /*00e4*/ 	.byte	0x04, 0x0a
        /*00e6*/ 	.short	(.L_1370 - .L_1369)
	.align		4
.L_1369:
        /*00e8*/ 	.word	index@(.nv.constant0._Z7kernel2PdS_S_S_PbS_S_ddij)
        /*00ec*/ 	.short	0x0380
        /*00ee*/ 	.short	0x0050


	//----- nvinfo : EIATTR_SW_WAR
	.align		4
.L_1370:
        /*00f0*/ 	.byte	0x04, 0x36
        /*00f2*/ 	.short	(.L_1372 - .L_1371)
.L_1371:
        /*00f4*/ 	.word	0x00000008
.L_1372:


//--------------------- .nv.info._Z7kernel1PdS_S_S_Pbjddjj --------------------------
	.section	.nv.info._Z7kernel1PdS_S_S_Pbjddjj,"",@"SHT_CUDA_INFO"
	.sectionflags	@""
	.align	4


	//----- nvinfo : EIATTR_CUDA_API_VERSION
	.align		4
        /*0000*/ 	.byte	0x04, 0x37
        /*0002*/ 	.short	(.L_1374 - .L_1373)
.L_1373:
        /*0004*/ 	.word	0x00000082


	//----- nvinfo : EIATTR_KPARAM_INFO
	.align		4
.L_1374:
        /*0008*/ 	.byte	0x04, 0x17
        /*000a*/ 	.short	(.L_1376 - .L_1375)
.L_1375:
        /*000c*/ 	.word	0x00000000
        /*0010*/ 	.short	0x0009
        /*0012*/ 	.short	0x0044
        /*0014*/ 	.byte	0x00, 0xf0, 0x11, 0x00


	//----- nvinfo : EIATTR_KPARAM_INFO
	.align		4
.L_1376:
        /*0018*/ 	.byte	0x04, 0x17
        /*001a*/ 	.short	(.L_1378 - .L_1377)
.L_1377:
        /*001c*/ 	.word	0x00000000
        /*0020*/ 	.short	0x0008
        /*0022*/ 	.short	0x0040
        /*0024*/ 	.byte	0x00, 0xf0, 0x11, 0x00


	//----- nvinfo : EIATTR_KPARAM_INFO
	.align		4
.L_1378:
        /*0028*/ 	.byte	0x04, 0x17
        /*002a*/ 	.short	(.L_1380 - .L_1379)
.L_1379:
        /*002c*/ 	.word	0x00000000
        /*0030*/ 	.short	0x0007
        /*0032*/ 	.short	0x0038
        /*0034*/ 	.byte	0x00, 0xf0, 0x21, 0x00


	//----- nvinfo : EIATTR_KPARAM_INFO
	.align		4
.L_1380:
        /*0038*/ 	.byte	0x04, 0x17
        /*003a*/ 	.short	(.L_1382 - .L_1381)
.L_1381:
        /*003c*/ 	.word	0x00000000
        /*0040*/ 	.short	0x0006
        /*0042*/ 	.short	0x0030
        /*0044*/ 	.byte	0x00, 0xf0, 0x21, 0x00


	//----- nvinfo : EIATTR_KPARAM_INFO
	.align		4
.L_1382:
        /*0048*/ 	.byte	0x04, 0x17
        /*004a*/ 	.short	(.L_1384 - .L_1383)
.L_1383:
        /*004c*/ 	.word	0x00000000
        /*0050*/ 	.short	0x0005
        /*0052*/ 	.short	0x0028
        /*0054*/ 	.byte	0x00, 0xf0, 0x11, 0x00


	//----- nvinfo : EIATTR_KPARAM_INFO
	.align		4
.L_1384:
        /*0058*/ 	.byte	0x04, 0x17
        /*005a*/ 	.short	(.L_1386 - .L_1385)
.L_1385:
        /*005c*/ 	.word	0x00000000
        /*0060*/ 	.short	0x0004
        /*0062*/ 	.short	0x0020
        /*0064*/ 	.byte	0x00, 0xf5, 0x21, 0x00


	//----- nvinfo : EIATTR_KPARAM_INFO
	.align		4
.L_1386:
        /*0068*/ 	.byte	0x04, 0x17
        /*006a*/ 	.short	(.L_1388 - .L_1387)
.L_1387:
        /*006c*/ 	.word	0x00000000
        /*0070*/ 	.short	0x0003
        /*0072*/ 	.short	0x0018
        /*0074*/ 	.byte	0x00, 0xf5, 0x21, 0x00


	//----- nvinfo : EIATTR_KPARAM_INFO
	.align		4
.L_1388:
        /*0078*/ 	.byte	0x04, 0x17
        /*007a*/ 	.short	(.L_1390 - .L_1389)
.L_1389:
        /*007c*/ 	.word	0x00000000
        /*0080*/ 	.short	0x0002
        /*0082*/ 	.short	0x0010
        /*0084*/ 	.byte	0x00, 0xf5, 0x21, 0x00


	//----- nvinfo : EIATTR_KPARAM_INFO
	.align		4
.L_1390:
        /*0088*/ 	.byte	0x04, 0x17
        /*008a*/ 	.short	(.L_1392 - .L_1391)
.L_1391:
        /*008c*/ 	.word	0x00000000
        /*0090*/ 	.short	0x0001
        /*0092*/ 	.short	0x0008
        /*0094*/ 	.byte	0x00, 0xf5, 0x21, 0x00


	//----- nvinfo : EIATTR_KPARAM_INFO
	.align		4
.L_1392:
        /*0098*/ 	.byte	0x04, 0x17
        /*009a*/ 	.short	(.L_1394 - .L_1393)
.L_1393:
        /*009c*/ 	.word	0x00000000
        /*00a0*/ 	.short	0x0000
        /*00a2*/ 	.short	0x0000
        /*00a4*/ 	.byte	0x00, 0xf5, 0x21, 0x00


	//----- nvinfo : EIATTR_SPARSE_MMA_MASK
	.align		4
.L_1394:
        /*00a8*/ 	.byte	0x03, 0x50
        /*00aa*/ 	.short	0x0000


	//----- nvinfo : EIATTR_MAXREG_COUNT
	.align		4
        /*00ac*/ 	.byte	0x03, 0x1b
        /*00ae*/ 	.short	0x00ff


	//----- nvinfo : EIATTR_MERCURY_ISA_VERSION
	.align		4
        /*00b0*/ 	.byte	0x03, 0x5f
        /*00b2*/ 	.short	0x0101


	//----- nvinfo : EIATTR_VRC_CTA_INIT_COUNT
	.align		4
        /*00b4*/ 	.byte	0x02, 0x4a
	.zero		1
	.zero		1


	//----- nvinfo : EIATTR_EXIT_INSTR_OFFSETS
	.align		4
        /*00b8*/ 	.byte	0x04, 0x1c
        /*00ba*/ 	.short	(.L_1396 - .L_1395)


	//   ....[0]....
.L_1395:
        /*00bc*/ 	.word	0x000007c0


	//   ....[1]....
        /*00c0*/ 	.word	0x00000bf0


	//   ....[2]....
        /*00c4*/ 	.word	0x00003650


	//----- nvinfo : EIATTR_CRS_STACK_SIZE
	.align		4
.L_1396:
        /*00c8*/ 	.byte	0x04, 0x1e
        /*00ca*/ 	.short	(.L_1398 - .L_1397)
.L_1397:
        /*00cc*/ 	.word	0x00000000


	//----- nvinfo : EIATTR_CBANK_PARAM_SIZE
	.align		4
.L_1398:
        /*00d0*/ 	.byte	0x03, 0x19
        /*00d2*/ 	.short	0x0048


	//----- nvinfo : EIATTR_PARAM_CBANK
	.align		4
        /*00d4*/ 	.byte	0x04, 0x0a
        /*00d6*/ 	.short	(.L_1400 - .L_1399)
	.align		4
.L_1399:
        /*00d8*/ 	.word	index@(.nv.constant0._Z7kernel1PdS_S_S_Pbjddjj)
        /*00dc*/ 	.short	0x0380
        /*00de*/ 	.short	0x0048


	//----- nvinfo : EIATTR_SW_WAR
	.align		4
.L_1400:
        /*00e0*/ 	.byte	0x04, 0x36
        /*00e2*/ 	.short	(.L_1402 - .L_1401)
.L_1401:
        /*00e4*/ 	.word	0x00000008
.L_1402:


//--------------------- .nv.info._Z7kernel0PjPdS0_S0_PbS_S0_S0_mj --------------------------
	.section	.nv.info._Z7kernel0PjPdS0_S0_PbS_S0_S0_mj,"",@"SHT_CUDA_INFO"
	.sectionflags	@""
	.align	4


	//----- nvinfo : EIATTR_CUDA_API_VERSION
	.align		4
        /*0000*/ 	.byte	0x04, 0x37
        /*0002*/ 	.short	(.L_1404 - .L_1403)
.L_1403:
        /*0004*/ 	.word	0x00000082


	//----- nvinfo : EIATTR_KPARAM_INFO
	.align		4
.L_1404:
        /*0008*/ 	.byte	0x04, 0x17
        /*000a*/ 	.short	(.L_1406 - .L_1405)
.L_1405:
        /*000c*/ 	.word	0x00000000
        /*0010*/ 	.short	0x0009
        /*0012*/ 	.short	0x0048
        /*0014*/ 	.byte	0x00, 0xf0, 0x11, 0x00


	//----- nvinfo : EIATTR_KPARAM_INFO
	.align		4
.L_1406:
        /*0018*/ 	.byte	0x04, 0x17
        /*001a*/ 	.short	(.L_1408 - .L_1407)
.L_1407:
        /*001c*/ 	.word	0x00000000
        /*0020*/ 	.short	0x0008
        /*0022*/ 	.short	0x0040
        /*0024*/ 	.byte	0x00, 0xf0, 0x21, 0x00


	//----- nvinfo : EIATTR_KPARAM_INFO
	.align		4
.L_1408:
        /*0028*/ 	.byte	0x04, 0x17
        /*002a*/ 	.short	(.L_1410 - .L_1409)
.L_1409:
        /*002c*/ 	.word	0x00000000
        /*0030*/ 	.short	0x0007
        /*0032*/ 	.short	0x0038
        /*0034*/ 	.byte	0x00, 0xf5, 0x21, 0x00


	//----- nvinfo : EIATTR_KPARAM_INFO
	.align		4
.L_1410:
        /*0038*/ 	.byte	0x04, 0x17
        /*003a*/ 	.short	(.L_1412 - .L_1411)
.L_1411:
        /*003c*/ 	.word	0x00000000
        /*0040*/ 	.short	0x0006
        /*0042*/ 	.short	0x0030
        /*0044*/ 	.byte	0x00, 0xf5, 0x21, 0x00


	//----- nvinfo : EIATTR_KPARAM_INFO
	.align		4
.L_1412:
        /*0048*/ 	.byte	0x04, 0x17
        /*004a*/ 	.short	(.L_1414 - .L_1413)
.L_1413:
        /*004c*/ 	.word	0x00000000
        /*0050*/ 	.short	0x0005
        /*0052*/ 	.short	0x0028
        /*0054*/ 	.byte	0x00, 0xf5, 0x21, 0x00


	//----- nvinfo : EIATTR_KPARAM_INFO
	.align		4
.L_1414:
        /*0058*/ 	.byte	0x04, 0x17
        /*005a*/ 	.short	(.L_1416 - .L_1415)
.L_1415:
        /*005c*/ 	.word	0x00000000
        /*0060*/ 	.short	0x0004
        /*0062*/ 	.short	0x0020
        /*0064*/ 	.byte	0x00, 0xf5, 0x21, 0x00


	//----- nvinfo : EIATTR_KPARAM_INFO
	.align		4
.L_1416:
        /*0068*/ 	.byte	0x04, 0x17
        /*006a*/ 	.short	(.L_1418 - .L_1417)
.L_1417:
        /*006c*/ 	.word	0x00000000
        /*0070*/ 	.short	0x0003
        /*0072*/ 	.short	0x0018
        /*0074*/ 	.byte	0x00, 0xf5, 0x21, 0x00


	//----- nvinfo : EIATTR_KPARAM_INFO
	.align		4
.L_1418:
        /*0078*/ 	.byte	0x04, 0x17
        /*007a*/ 	.short	(.L_1420 - .L_1419)
.L_1419:
        /*007c*/ 	.word	0x00000000
        /*0080*/ 	.short	0x0002
        /*0082*/ 	.short	0x0010
        /*0084*/ 	.byte	0x00, 0xf5, 0x21, 0x00


	//----- nvinfo : EIATTR_KPARAM_INFO
	.align		4
.L_1420:
        /*0088*/ 	.byte	0x04, 0x17
        /*008a*/ 	.short	(.L_1422 - .L_1421)
.L_1421:
        /*008c*/ 	.word	0x00000000
        /*0090*/ 	.short	0x0001
        /*0092*/ 	.short	0x0008
        /*0094*/ 	.byte	0x00, 0xf5, 0x21, 0x00


	//----- nvinfo : EIATTR_KPARAM_INFO
	.align		4
.L_1422:
        /*0098*/ 	.byte	0x04, 0x17
        /*009a*/ 	.short	(.L_1424 - .L_1423)
.L_1423:
        /*009c*/ 	.word	0x00000000
        /*00a0*/ 	.short	0x0000
        /*00a2*/ 	.short	0x0000
        /*00a4*/ 	.byte	0x00, 0xf5, 0x21, 0x00


	//----- nvinfo : EIATTR_SPARSE_MMA_MASK
	.align		4
.L_1424:
        /*00a8*/ 	.byte	0x03, 0x50
        /*00aa*/ 	.short	0x0000


	//----- nvinfo : EIATTR_MAXREG_COUNT
	.align		4
        /*00ac*/ 	.byte	0x03, 0x1b
        /*00ae*/ 	.short	0x00ff


	//----- nvinfo : EIATTR_MERCURY_ISA_VERSION
	.align		4
        /*00b0*/ 	.byte	0x03, 0x5f
        /*00b2*/ 	.short	0x0101


	//----- nvinfo : EIATTR_VRC_CTA_INIT_COUNT
	.align		4
        /*00b4*/ 	.byte	0x02, 0x4a
	.zero		1
	.zero		1


	//----- nvinfo : EIATTR_EXIT_INSTR_OFFSETS
	.align		4
        /*00b8*/ 	.byte	0x04, 0x1c
        /*00ba*/ 	.short	(.L_1426 - .L_1425)


	//   ....[0]....
.L_1425:
        /*00bc*/ 	.word	0x000000f0


	//   ....[1]....
        /*00c0*/ 	.word	0x000002c0


	//   ....[2]....
        /*00c4*/ 	.word	0x000093f0


	//----- nvinfo : EIATTR_CRS_STACK_SIZE
	.align		4
.L_1426:
        /*00c8*/ 	.byte	0x04, 0x1e
        /*00ca*/ 	.short	(.L_1428 - .L_1427)
.L_1427:
        /*00cc*/ 	.word	0x00000000


	//----- nvinfo : EIATTR_CBANK_PARAM_SIZE
	.align		4
.L_1428:
        /*00d0*/ 	.byte	0x03, 0x19
        /*00d2*/ 	.short	0x004c


	//----- nvinfo : EIATTR_PARAM_CBANK
	.align		4
        /*00d4*/ 	.byte	0x04, 0x0a
        /*00d6*/ 	.short	(.L_1430 - .L_1429)
	.align		4
.L_1429:
        /*00d8*/ 	.word	index@(.nv.constant0._Z7kernel0PjPdS0_S0_PbS_S0_S0_mj)
        /*00dc*/ 	.short	0x0380
        /*00de*/ 	.short	0x004c


	//----- nvinfo : EIATTR_SW_WAR
	.align		4
.L_1430:
        /*00e0*/ 	.byte	0x04, 0x36
        /*00e2*/ 	.short	(.L_1432 - .L_1431)
.L_1431:
        /*00e4*/ 	.word	0x00000008
.L_1432:


//--------------------- .nv.callgraph             --------------------------
	.section	.nv.callgraph,"",@"SHT_CUDA_CALLGRAPH"
	.align	4
	.sectionentsize	8
	.align		4
        /*0000*/ 	.word	0x00000000
	.align		4
        /*0004*/ 	.word	0xffffffff
	.align		4
        /*0008*/ 	.word	0x00000000
	.align		4
        /*000c*/ 	.word	0xfffffffe
	.align		4
        /*0010*/ 	.word	0x00000000
	.align		4
        /*0014*/ 	.word	0xfffffffd
	.align		4
        /*0018*/ 	.word	0x00000000
	.align		4
        /*001c*/ 	.word	0xfffffffc


//--------------------- .nv.constant4             --------------------------
	.section	.nv.constant4,"a",@progbits
	.align	8
	.align		8
.nv.constant4:
        /*0000*/ 	.dword	_ZN34_INTERNAL_9d5d6bf7_4_k_cu_38d60a8e4cuda3std3__45__cpo5beginE
	.align		8
        /*0008*/ 	.dword	_ZN34_INTERNAL_9d5d6bf7_4_k_cu_38d60a8e4cuda3std3__45__cpo3endE
	.align		8
        /*0010*/ 	.dword	_ZN34_INTERNAL_9d5d6bf7_4_k_cu_38d60a8e4cuda3std3__45__cpo6cbeginE
	.align		8
        /*0018*/ 	.dword	_ZN34_INTERNAL_9d5d6bf7_4_k_cu_38d60a8e4cuda3std3__45__cpo4cendE
	.align		8
        /*0020*/ 	.dword	_ZN34_INTERNAL_9d5d6bf7_4_k_cu_38d60a8e4cuda3std3__45__cpo6rbeginE
	.align		8
        /*0028*/ 	.dword	_ZN34_INTERNAL_9d5d6bf7_4_k_cu_38d60a8e4cuda3std3__45__cpo4rendE
	.align		8
        /*0030*/ 	.dword	_ZN34_INTERNAL_9d5d6bf7_4_k_cu_38d60a8e4cuda3std3__45__cpo7crbeginE
	.align		8
        /*0038*/ 	.dword	_ZN34_INTERNAL_9d5d6bf7_4_k_cu_38d60a8e4cuda3std3__45__cpo5crendE
	.align		8
        /*0040*/ 	.dword	_ZN34_INTERNAL_9d5d6bf7_4_k_cu_38d60a8e4cuda3std3__436_GLOBAL__N__9d5d6bf7_4_k_cu_38d60a8e6ignoreE
	.align		8
        /*0048*/ 	.dword	_ZN34_INTERNAL_9d5d6bf7_4_k_cu_38d60a8e4cuda3std3__419piecewise_constructE
	.align		8
        /*0050*/ 	.dword	_ZN34_INTERNAL_9d5d6bf7_4_k_cu_38d60a8e4cuda3std3__48in_placeE
	.align		8
        /*0058*/ 	.dword	_ZN34_INTERNAL_9d5d6bf7_4_k_cu_38d60a8e4cuda3std3__420unreachable_sentinelE
	.align		8
        /*0060*/ 	.dword	_ZN34_INTERNAL_9d5d6bf7_4_k_cu_38d60a8e4cuda3std3__47nulloptE
	.align		8
        /*0068*/ 	.dword	_ZN34_INTERNAL_9d5d6bf7_4_k_cu_38d60a8e4cuda3std3__48unexpectE
	.align		8
        /*0070*/ 	.dword	_ZN34_INTERNAL_9d5d6bf7_4_k_cu_38d60a8e4cuda3std6ranges3__45__cpo4swapE
	.align		8
        /*0078*/ 	.dword	_ZN34_INTERNAL_9d5d6bf7_4_k_cu_38d60a8e4cuda3std6ranges3__45__cpo9iter_moveE
	.align		8
        /*0080*/ 	.dword	_ZN34_INTERNAL_9d5d6bf7_4_k_cu_38d60a8e4cuda3std6ranges3__45__cpo5beginE
	.align		8
        /*0088*/ 	.dword	_ZN34_INTERNAL_9d5d6bf7_4_k_cu_38d60a8e4cuda3std6ranges3__45__cpo3endE
	.align		8
        /*0090*/ 	.dword	_ZN34_INTERNAL_9d5d6bf7_4_k_cu_38d60a8e4cuda3std6ranges3__45__cpo6cbeginE
	.align		8
        /*0098*/ 	.dword	_ZN34_INTERNAL_9d5d6bf7_4_k_cu_38d60a8e4cuda3std6ranges3__45__cpo4cendE
	.align		8
        /*00a0*/ 	.dword	_ZN34_INTERNAL_9d5d6bf7_4_k_cu_38d60a8e4cuda3std6ranges3__45__cpo7advanceE
	.align		8
        /*00a8*/ 	.dword	_ZN34_INTERNAL_9d5d6bf7_4_k_cu_38d60a8e4cuda3std6ranges3__45__cpo9iter_swapE
	.align		8
        /*00b0*/ 	.dword	_ZN34_INTERNAL_9d5d6bf7_4_k_cu_38d60a8e4cuda3std6ranges3__45__cpo4nextE
	.align		8
        /*00b8*/ 	.dword	_ZN34_INTERNAL_9d5d6bf7_4_k_cu_38d60a8e4cuda3std6ranges3__45__cpo4prevE
	.align		8
        /*00c0*/ 	.dword	_ZN34_INTERNAL_9d5d6bf7_4_k_cu_38d60a8e4cuda3std6ranges3__45__cpo4dataE
	.align		8
        /*00c8*/ 	.dword	_ZN34_INTERNAL_9d5d6bf7_4_k_cu_38d60a8e4cuda3std6ranges3__45__cpo5cdataE
	.align		8
        /*00d0*/ 	.dword	_ZN34_INTERNAL_9d5d6bf7_4_k_cu_38d60a8e4cuda3std6ranges3__45__cpo4sizeE
	.align		8
        /*00d8*/ 	.dword	_ZN34_INTERNAL_9d5d6bf7_4_k_cu_38d60a8e4cuda3std6ranges3__45__cpo5ssizeE
	.align		8
        /*00e0*/ 	.dword	_ZN34_INTERNAL_9d5d6bf7_4_k_cu_38d60a8e4cuda3std6ranges3__45__cpo8distanceE
	.align		8
        /*00e8*/ 	.dword	_ZN34_INTERNAL_9d5d6bf7_4_k_cu_38d60a8e6thrust24THRUST_300001_SM_1000_NS8cuda_cub3parE
	.align		8
        /*00f0*/ 	.dword	_ZN34_INTERNAL_9d5d6bf7_4_k_cu_38d60a8e6thrust24THRUST_300001_SM_1000_NS8cuda_cub10par_nosyncE
	.align		8
        /*00f8*/ 	.dword	_ZN34_INTERNAL_9d5d6bf7_4_k_cu_38d60a8e6thrust24THRUST_300001_SM_1000_NS6system6detail10sequential3seqE
	.align		8
        /*0100*/ 	.dword	_ZN34_INTERNAL_9d5d6bf7_4_k_cu_38d60a8e6thrust24THRUST_300001_SM_1000_NS6system3cpp3parE
	.align		8
        /*0108*/ 	.dword	_ZN34_INTERNAL_9d5d6bf7_4_k_cu_38d60a8e6thrust24THRUST_300001_SM_1000_NS12placeholders2_1E
	.align		8
        /*0110*/ 	.dword	_ZN34_INTERNAL_9d5d6bf7_4_k_cu_38d60a8e6thrust24THRUST_300001_SM_1000_NS12placeholders2_2E
	.align		8
        /*0118*/ 	.dword	_ZN34_INTERNAL_9d5d6bf7_4_k_cu_38d60a8e6thrust24THRUST_300001_SM_1000_NS12placeholders2_3E
	.align		8
        /*0120*/ 	.dword	_ZN34_INTERNAL_9d5d6bf7_4_k_cu_38d60a8e6thrust24THRUST_300001_SM_1000_NS12placeholders2_4E
	.align		8
        /*0128*/ 	.dword	_ZN34_INTERNAL_9d5d6bf7_4_k_cu_38d60a8e6thrust24THRUST_300001_SM_1000_NS12placeholders2_5E
	.align		8
        /*0130*/ 	.dword	_ZN34_INTERNAL_9d5d6bf7_4_k_cu_38d60a8e6thrust24THRUST_300001_SM_1000_NS12placeholders2_6E
	.align		8
        /*0138*/ 	.dword	_ZN34_INTERNAL_9d5d6bf7_4_k_cu_38d60a8e6thrust24THRUST_300001_SM_1000_NS12placeholders2_7E
	.align		8
        /*0140*/ 	.dword	_ZN34_INTERNAL_9d5d6bf7_4_k_cu_38d60a8e6thrust24THRUST_300001_SM_1000_NS12placeholders2_8E
	.align		8
        /*0148*/ 	.dword	_ZN34_INTERNAL_9d5d6bf7_4_k_cu_38d60a8e6thrust24THRUST_300001_SM_1000_NS12placeholders2_9E
	.align		8
        /*0150*/ 	.dword	_ZN34_INTERNAL_9d5d6bf7_4_k_cu_38d60a8e6thrust24THRUST_300001_SM_1000_NS12placeholders3_10E
	.align		8
        /*0158*/ 	.dword	_ZN34_INTERNAL_9d5d6bf7_4_k_cu_38d60a8e6thrust24THRUST_300001_SM_1000_NS3seqE
	.align		8
        /*0160*/ 	.dword	_ZN34_INTERNAL_9d5d6bf7_4_k_cu_38d60a8e6thrust24THRUST_300001_SM_1000_NS6deviceE


//--------------------- .text._ZN3cub18CUB_300001_SM_10006detail6reduce28DeviceReduceSingleTileKernelINS2_10policy_hubIN4cuda3std3__45tupleIJblEEEyN6thrust24THRUST_300001_SM_1000_NS8cuda_cub9__find_if7functorIS9_EEE10Policy1000EPS9_SI_iSF_S9_S9_NS7_10__identityEEEvT0_T1_T2_T3_T4_T6_ --------------------------
	.section	.text._ZN3cub18CUB_300001_SM_10006detail6reduce28DeviceReduceSingleTileKernelINS2_10policy_hubIN4cuda3std3__45tupleIJblEEEyN6thrust24THRUST_300001_SM_1000_NS8cuda_cub9__find_if7functorIS9_EEE10Policy1000EPS9_SI_iSF_S9_S9_NS7_10__identityEEEvT0_T1_T2_T3_T4_T6_,"ax",@progbits
	.align	128
        .global         _ZN3cub18CUB_300001_SM_10006detail6reduce28DeviceReduceSingleTileKernelINS2_10policy_hubIN4cuda3std3__45tupleIJblEEEyN6thrust24THRUST_300001_SM_1000_NS8cuda_cub9__find_if7functorIS9_EEE10Policy1000EPS9_SI_iSF_S9_S9_NS7_10__identityEEEvT0_T1_T2_T3_T4_T6_
        .type           _ZN3cub18CUB_300001_SM_10006detail6reduce28DeviceReduceSingleTileKernelINS2_10policy_hubIN4cuda3std3__45tupleIJblEEEyN6thrust24THRUST_300001_SM_1000_NS8cuda_cub9__find_if7functorIS9_EEE10Policy1000EPS9_SI_iSF_S9_S9_NS7_10__identityEEEvT0_T1_T2_T3_T4_T6_,@function
        .size           _ZN3cub18CUB_300001_SM_10006detail6reduce28DeviceReduceSingleTileKernelINS2_10policy_hubIN4cuda3std3__45tupleIJblEEEyN6thrust24THRUST_300001_SM_1000_NS8cuda_cub9__find_if7functorIS9_EEE10Policy1000EPS9_SI_iSF_S9_S9_NS7_10__identityEEEvT0_T1_T2_T3_T4_T6_,(.L_x_1772 - _ZN3cub18CUB_300001_SM_10006detail6reduce28DeviceReduceSingleTileKernelINS2_10policy_hubIN4cuda3std3__45tupleIJblEEEyN6thrust24THRUST_300001_SM_1000_NS8cuda_cub9__find_if7functorIS9_EEE10Policy1000EPS9_SI_iSF_S9_S9_NS7_10__identityEEEvT0_T1_T2_T3_T4_T6_)
        .other          _ZN3cub18CUB_300001_SM_10006detail6reduce28DeviceReduceSingleTileKernelINS2_10policy_hubIN4cuda3std3__45tupleIJblEEEyN6thrust24THRUST_300001_SM_1000_NS8cuda_cub9__find_if7functorIS9_EEE10Policy1000EPS9_SI_iSF_S9_S9_NS7_10__identityEEEvT0_T1_T2_T3_T4_T6_,@"STO_CUDA_ENTRY STV_DEFAULT"
_ZN3cub18CUB_300001_SM_10006detail6reduce28DeviceReduceSingleTileKernelINS2_10policy_hubIN4cuda3std3__45tupleIJblEEEyN6thrust24THRUST_300001_SM_1000_NS8cuda_cub9__find_if7functorIS9_EEE10Policy1000EPS9_SI_iSF_S9_S9_NS7_10__identityEEEvT0_T1_T2_T3_T4_T6_:
.text._ZN3cub18CUB_300001_SM_10006detail6reduce28DeviceReduceSingleTileKernelINS2_10policy_hubIN4cuda3std3__45tupleIJblEEEyN6thrust24THRUST_300001_SM_1000_NS8cuda_cub9__find_if7functorIS9_EEE10Policy1000EPS9_SI_iSF_S9_S9_NS7_10__identityEEEvT0_T1_T2_T3_T4_T6_:
[----:B------:R-:W-:Y:S01]  /*0000*/  LDC R1, c[0x0][0x37c] ;  /* 0x0000df00ff017b82 */ /* 0x000fe20000000800 */
[----:B------:R-:W0:Y:S07]  /*0010*/  LDCU UR4, c[0x0][0x390] ;  /* 0x00007200ff0477ac */ /* 0x000e2e0008000800 */
[----:B------:R-:W1:Y:S01]  /*0020*/  LDC.U8 R0, c[0x0][0x398] ;  /* 0x0000e600ff007b82 */ /* 0x000e620000000000 */
[----:B------:R-:W2:Y:S01]  /*0030*/  LDCU.64 UR8, c[0x0][0x358] ;  /* 0x00006b00ff0877ac */ /* 0x000ea20008000a00 */
[----:B0-----:R-:W-:-:S09]  /*0040*/  UISETP.NE.AND UP0, UPT, UR4, URZ, UPT ;  /* 0x000000ff0400728c */ /* 0x001fd2000bf05270 */
[----:B--2---:R-:W-:Y:S05]  /*0050*/  BRA.U UP0, `(.L_x_0) ;  /* 0x0000000100207547 */ /* 0x004fea000b800000 */
[----:B------:R-:W0:Y:S02]  /*0060*/  S2R R2, SR_TID.X ;  /* 0x0000000000027919 */ /* 0x000e240000002100 */
[----:B0-----:R-:W-:-:S13]  /*0070*/  ISETP.NE.AND P0, PT, R2, RZ, PT ;  /* 0x000000ff0200720c */ /* 0x001fda0003f05270 */
[----:B------:R-:W-:Y:S05]  /*0080*/  @P0 EXIT ;  /* 0x000000000000094d */ /* 0x000fea0003800000 */
[----:B------:R-:W1:Y:S08]  /*0090*/  LDC.64 R2, c[0x0][0x388] ;  /* 0x0000e200ff027b82 */ /* 0x000e700000000a00 */
[----:B------:R-:W0:Y:S01]  /*00a0*/  LDC.64 R4, c[0x0][0x3a0] ;  /* 0x0000e800ff047b82 */ /* 0x000e220000000a00 */
[----:B-1----:R-:W-:Y:S04]  /*00b0*/  STG.E.U8 desc[UR8][R2.64], R0 ;  /* 0x0000000002007986 */ /* 0x002fe8000c101108 */
[----:B0-----:R-:W-:Y:S01]  /*00c0*/  STG.E.64 desc[UR8][R2.64+0x8], R4 ;  /* 0x0000080402007986 */ /* 0x001fe2000c101b08 */
[----:B------:R-:W-:Y:S05]  /*00d0*/  EXIT ;  /* 0x000000000000794d */ /* 0x000fea0003800000 */
.L_x_0:
[----:B------:R-:W-:Y:S01]  /*00e0*/  UISETP.GT.AND UP0, UPT, UR4, 0x3ff, UPT ;  /* 0x000003ff0400788c */ /* 0x000fe2000bf04270 */
[----:B------:R-:W-:Y:S08]  /*00f0*/  BSSY.RECONVERGENT B0, `(.L_x_1) ;  /* 0x00003d8000007945 */ /* 0x000ff00003800200 */
[----:B------:R-:W-:Y:S05]  /*0100*/  BRA.U UP0, `(.L_x_2) ;  /* 0x0000002100e47547 */ /* 0x000fea000b800000 */
[----:B------:R-:W0:Y:S01]  /*0110*/  S2R R5, SR_TID.X ;  /* 0x0000000000057919 */ /* 0x000e220000002100 */
[----:B------:R-:W-:Y:S01]  /*0120*/  BSSY.RECONVERGENT B1, `(.L_x_3) ;  /* 0x000000b000017945 */ /* 0x000fe20003800200 */
[----:B------:R-:W-:Y:S02]  /*0130*/  PRMT R4, RZ, 0x7610, R4 ;  /* 0x00007610ff047816 */ /* 0x000fe40000000004 */
[----:B------:R-:W-:Y:S02]  /*0140*/  CS2R R2, SRZ ;  /* 0x0000000000027805 */ /* 0x000fe4000001ff00 */
[----:B0-----:R-:W-:Y:S01]  /*0150*/  ISETP.GE.AND P0, PT, R5, UR4, PT ;  /* 0x0000000405007c0c */ /* 0x001fe2000bf06270 */
[----:B------:R-:W-:-:S12]  /*0160*/  IMAD.MOV.U32 R9, RZ, RZ, R5 ;  /* 0x000000ffff097224 */ /* 0x000fd800078e0005 */
[----:B------:R-:W-:Y:S05]  /*0170*/  @P0 BRA `(.L_x_4) ;  /* 0x0000000000140947 */ /* 0x000fea0003800000 */
[----:B------:R-:W0:Y:S02]  /*0180*/  LDC.64 R6, c[0x0][0x380] ;  /* 0x0000e000ff067b82 */ /* 0x000e240000000a00 */
[----:B0-----:R-:W-:-:S05]  /*0190*/  IMAD.WIDE.U32 R6, R5, 0x10, R6 ;  /* 0x0000001005067825 */ /* 0x001fca00078e0006 */
[----:B------:R0:W5:Y:S04]  /*01a0*/  LDG.E.U16.CONSTANT R4, desc[UR8][R6.64] ;  /* 0x0000000806047981 */ /* 0x000168000c1e9500 */
[----:B------:R0:W5:Y:S01]  /*01b0*/  LDG.E.64.CONSTANT R2, desc[UR8][R6.64+0x8] ;  /* 0x0000080806027981 */ /* 0x000162000c1e9b00 */
[----:B------:R-:W-:-:S07]  /*01c0*/  VIADD R9, R5, 0x100 ;  /* 0x0000010005097836 */ /* 0x000fce0000000000 */
.L_x_4:
[----:B------:R-:W-:Y:S05]  /*01d0*/  BSYNC.RECONVERGENT B1 ;  /* 0x0000000000017941 */ /* 0x000fea0003800200 */
.L_x_3:
[----:B------:R-:W-:Y:S01]  /*01e0*/  ISETP.GE.AND P0, PT, R9, UR4, PT ;  /* 0x0000000409007c0c */ /* 0x000fe2000bf06270 */
[----:B------:R-:W-:-:S12]  /*01f0*/  BSSY.RECONVERGENT B1, `(.L_x_5) ;  /* 0x0000058000017945 */ /* 0x000fd80003800200 */
[----:B------:R-:W-:Y:S05]  /*0200*/  @P0 BRA `(.L_x_6) ;  /* 0x0000000400580947 */ /* 0x000fea0003800000 */
[----:B------:R-:W-:Y:S01]  /*0210*/  LOP3.LUT R8, RZ, R9, RZ, 0x33, !PT ;  /* 0x00000009ff087212 */ /* 0x000fe200078e33ff */
[----:B0-----:R-:W0:Y:S01]  /*0220*/  LDC.64 R6, c[0x0][0x380] ;  /* 0x0000e000ff067b82 */ /* 0x001e220000000a00 */
[----:B------:R-:W-:Y:S03]  /*0230*/  BSSY.RECONVERGENT B2, `(.L_x_7) ;  /* 0x0000020000027945 */ /* 0x000fe60003800200 */
[----:B------:R-:W-:-:S05]  /*0240*/  VIADD R8, R8, UR4 ;  /* 0x0000000408087c36 */ /* 0x000fca0008000000 */
[C---:B------:R-:W-:Y:S02]  /*0250*/  LOP3.LUT R10, R8.reuse, 0x300, RZ, 0xc0, !PT ;  /* 0x00000300080a7812 */ /* 0x040fe400078ec0ff */
[----:B------:R-:W-:Y:S02]  /*0260*/  ISETP.GE.U32.AND P1, PT, R8, 0x300, PT ;  /* 0x000003000800780c */ /* 0x000fe40003f26070 */
[----:B------:R-:W-:-:S13]  /*0270*/  ISETP.NE.AND P0, PT, R10, 0x300, PT ;  /* 0x000003000a00780c */ /* 0x000fda0003f05270 */
[----:B------:R-:W-:Y:S05]  /*0280*/  @!P0 BRA `(.L_x_8) ;  /* 0x0000000000688947 */ /* 0x000fea0003800000 */
[----:B------:R-:W2:Y:S01]  /*0290*/  LDC.64 R10, c[0x0][0x380] ;  /* 0x0000e000ff0a7b82 */ /* 0x000ea20000000a00 */
[----:B------:R-:W-:-:S04]  /*02a0*/  LEA.HI R8, R8, 0x1, RZ, 0x18 ;  /* 0x0000000108087811 */ /* 0x000fc800078fc0ff */
[----:B------:R-:W-:-:S05]  /*02b0*/  LOP3.LUT R8, R8, 0x3, RZ, 0xc0, !PT ;  /* 0x0000000308087812 */ /* 0x000fca00078ec0ff */
[----:B------:R-:W-:Y:S02]  /*02c0*/  IMAD.MOV R8, RZ, RZ, -R8 ;  /* 0x000000ffff087224 */ /* 0x000fe400078e0a08 */
[----:B--2---:R-:W-:-:S04]  /*02d0*/  IMAD.WIDE.U32 R10, R9, 0x10, R10 ;  /* 0x00000010090a7825 */ /* 0x004fc800078e000a */
[----:B------:R-:W-:Y:S02]  /*02e0*/  IMAD.MOV.U32 R15, RZ, RZ, R10 ;  /* 0x000000ffff0f7224 */ /* 0x000fe400078e000a */
[----:B------:R-:W-:-:S07]  /*02f0*/  IMAD.MOV.U32 R13, RZ, RZ, R11 ;  /* 0x000000ffff0d7224 */ /* 0x000fce00078e000b */
.L_x_9:
[----:B------:R-:W-:-:S05]  /*0300*/  IMAD.MOV.U32 R12, RZ, RZ, R15 ;  /* 0x000000ffff0c7224 */ /* 0x000fca00078e000f */
[----:B------:R-:W2:Y:S04]  /*0310*/  LDG.E.U16.CONSTANT R14, desc[UR8][R12.64] ;  /* 0x000000080c0e7981 */ /* 0x000ea8000c1e9500 */
[----:B------:R3:W4:Y:S01]  /*0320*/  LDG.E.64.CONSTANT R10, desc[UR8][R12.64+0x8] ;  /* 0x000008080c0a7981 */ /* 0x000722000c1e9b00 */
[----:B------:R-:W-:Y:S01]  /*0330*/  VIADD R8, R8, 0x1 ;  /* 0x0000000108087836 */ /* 0x000fe20000000000 */
[----:B-----5:R-:W-:Y:S01]  /*0340*/  LOP3.LUT P2, RZ, R4, 0xff, RZ, 0xc0, !PT ;  /* 0x000000ff04ff7812 */ /* 0x020fe2000784c0ff */
[----:B------:R-:W-:Y:S01]  /*0350*/  VIADD R9, R9, 0x100 ;  /* 0x0000010009097836 */ /* 0x000fe20000000000 */
[----:B------:R-:W-:Y:S02]  /*0360*/  IADD3 R15, P5, PT, R12, 0x1000, RZ ;  /* 0x000010000c0f7810 */ /* 0x000fe40007fbe0ff */
[----:B------:R-:W-:-:S03]  /*0370*/  ISETP.NE.AND P4, PT, R8, RZ, PT ;  /* 0x000000ff0800720c */ /* 0x000fc60003f85270 */
[----:B---3--:R-:W-:Y:S01]  /*0380*/  IMAD.X R13, RZ, RZ, R13, P5 ;  /* 0x000000ffff0d7224 */ /* 0x008fe200028e060d */
[----:B--2---:R-:W-:Y:S02]  /*0390*/  LOP3.LUT P3, RZ, R14, 0xff, RZ, 0xc0, !PT ;  /* 0x000000ff0eff7812 */ /* 0x004fe4000786c0ff */
[----:B----4-:R-:W-:-:S03]  /*03a0*/  ISETP.LT.U32.AND P0, PT, R10, R2, PT ;  /* 0x000000020a00720c */ /* 0x010fc60003f01070 */
[----:B------:R-:W-:Y:S02]  /*03b0*/  @P2 SEL R14, R4, 0x1, !P3 ;  /* 0x00000001040e2807 */ /* 0x000fe40005800000 */
[----:B------:R-:W-:Y:S02]  /*03c0*/  ISETP.LT.AND.EX P0, PT, R11, R3, PT, P0 ;  /* 0x000000030b00720c */ /* 0x000fe40003f01300 */
[----:B------:R-:W-:-:S04]  /*03d0*/  PRMT R4, R14, 0x7610, R4 ;  /* 0x000076100e047816 */ /* 0x000fc80000000004 */
[C---:B------:R-:W-:Y:S02]  /*03e0*/  @P3 SEL R2, R10.reuse, R2, P0 ;  /* 0x000000020a023207 */ /* 0x040fe40000000000 */
[C---:B------:R-:W-:Y:S02]  /*03f0*/  @P3 SEL R3, R11.reuse, R3, P0 ;  /* 0x000000030b033207 */ /* 0x040fe40000000000 */
[----:B------:R-:W-:Y:S02]  /*0400*/  SEL R2, R10, R2, !P2 ;  /* 0x000000020a027207 */ /* 0x000fe40005000000 */
[----:B------:R-:W-:Y:S01]  /*0410*/  SEL R3, R11, R3, !P2 ;  /* 0x000000030b037207 */ /* 0x000fe20005000000 */
[----:B------:R-:W-:Y:S06]  /*0420*/  @P4 BRA `(.L_x_9) ;  /* 0xfffffffc00b44947 */ /* 0x000fec000383ffff */
.L_x_8:
[----:B------:R-:W-:Y:S05]  /*0430*/  BSYNC.RECONVERGENT B2 ;  /* 0x0000000000027941 */ /* 0x000fea0003800200 */
.L_x_7:
[----:B------:R-:W-:Y:S05]  /*0440*/  @!P1 BRA `(.L_x_6) ;  /* 0x0000000000c89947 */ /* 0x000fea0003800000 */
.L_x_10:
[----:B0-----:R-:W-:-:S05]  /*0450*/  IMAD.WIDE R20, R9, 0x10, R6 ;  /* 0x0000001009147825 */ /* 0x001fca00078e0206 */
[----:B------:R-:W2:Y:S04]  /*0460*/  LDG.E.U16.CONSTANT R19, desc[UR8][R20.64] ;  /* 0x0000000814137981 */ /* 0x000ea8000c1e9500 */
[----:B------:R-:W3:Y:S04]  /*0470*/  LDG.E.64.CONSTANT R10, desc[UR8][R20.64+0x8] ;  /* 0x00000808140a7981 */ /* 0x000ee8000c1e9b00 */
[----:B------:R-:W4:Y:S04]  /*0480*/  LDG.E.U16.CONSTANT R22, desc[UR8][R20.64+0x1000] ;  /* 0x0010000814167981 */ /* 0x000f28000c1e9500 */
[----:B------:R-:W4:Y:S04]  /*0490*/  LDG.E.64.CONSTANT R12, desc[UR8][R20.64+0x1008] ;  /* 0x00100808140c7981 */ /* 0x000f28000c1e9b00 */
[----:B------:R-:W4:Y:S04]  /*04a0*/  LDG.E.U16.CONSTANT R18, desc[UR8][R20.64+0x2000] ;  /* 0x0020000814127981 */ /* 0x000f28000c1e9500 */
[----:B------:R-:W4:Y:S04]  /*04b0*/  LDG.E.64.CONSTANT R14, desc[UR8][R20.64+0x2008] ;  /* 0x00200808140e7981 */ /* 0x000f28000c1e9b00 */
[----:B------:R-:W4:Y:S04]  /*04c0*/  LDG.E.U16.CONSTANT R8, desc[UR8][R20.64+0x3000] ;  /* 0x0030000814087981 */ /* 0x000f28000c1e9500 */
[----:B------:R-:W4:Y:S01]  /*04d0*/  LDG.E.64.CONSTANT R16, desc[UR8][R20.64+0x3008] ;  /* 0x0030080814107981 */ /* 0x000f22000c1e9b00 */
[----:B-----5:R-:W-:Y:S01]  /*04e0*/  LOP3.LUT P2, RZ, R4, 0xff, RZ, 0xc0, !PT ;  /* 0x000000ff04ff7812 */ /* 0x020fe2000784c0ff */
[----:B------:R-:W-:-:S02]  /*04f0*/  IMAD.MOV.U32 R23, RZ, RZ, R3 ;  /* 0x000000ffff177224 */ /* 0x000fc400078e0003 */
[----:B------:R-:W-:Y:S01]  /*0500*/  VIADD R9, R9, 0x400 ;  /* 0x0000040009097836 */ /* 0x000fe20000000000 */
[----:B--2---:R-:W-:Y:S02]  /*0510*/  LOP3.LUT P1, RZ, R19, 0xff, RZ, 0xc0, !PT ;  /* 0x000000ff13ff7812 */ /* 0x004fe4000782c0ff */
[----:B---3--:R-:W-:-:S07]  /*0520*/  ISETP.LT.U32.AND P0, PT, R10, R2, PT ;  /* 0x000000020a00720c */ /* 0x008fce0003f01070 */
[----:B------:R-:W-:Y:S02]  /*0530*/  @P2 SEL R19, R4, 0x1, !P1 ;  /* 0x0000000104132807 */ /* 0x000fe40004800000 */
[-C--:B------:R-:W-:Y:S02]  /*0540*/  ISETP.LT.AND.EX P0, PT, R11, R23.reuse, PT, P0 ;  /* 0x000000170b00720c */ /* 0x080fe40003f01300 */
[----:B------:R-:W-:Y:S02]  /*0550*/  LOP3.LUT P3, RZ, R19, 0xff, RZ, 0xc0, !PT ;  /* 0x000000ff13ff7812 */ /* 0x000fe4000786c0ff */
[----:B----4-:R-:W-:Y:S02]  /*0560*/  LOP3.LUT P4, RZ, R22, 0xff, RZ, 0xc0, !PT ;  /* 0x000000ff16ff7812 */ /* 0x010fe4000788c0ff */
[----:B------:R-:W-:Y:S02]  /*0570*/  @P1 SEL R2, R10, R2, P0 ;  /* 0x000000020a021207 */ /* 0x000fe40000000000 */
[----:B------:R-:W-:-:S02]  /*0580*/  @P1 SEL R23, R11, R23, P0 ;  /* 0x000000170b171207 */ /* 0x000fc40000000000 */
[----:B------:R-:W-:Y:S02]  /*0590*/  SEL R3, R10, R2, !P2 ;  /* 0x000000020a037207 */ /* 0x000fe40005000000 */
[----:B------:R-:W-:Y:S02]  /*05a0*/  SEL R11, R11, R23, !P2 ;  /* 0x000000170b0b7207 */ /* 0x000fe40005000000 */
[----:B------:R-:W-:Y:S02]  /*05b0*/  ISETP.LT.U32.AND P0, PT, R12, R3, PT ;  /* 0x000000030c00720c */ /* 0x000fe40003f01070 */
[----:B------:R-:W-:Y:S02]  /*05c0*/  @P3 SEL R22, R19, 0x1, !P4 ;  /* 0x0000000113163807 */ /* 0x000fe40006000000 */
[----:B------:R-:W-:Y:S02]  /*05d0*/  ISETP.LT.AND.EX P0, PT, R13, R11, PT, P0 ;  /* 0x0000000b0d00720c */ /* 0x000fe40003f01300 */
[----:B------:R-:W-:-:S02]  /*05e0*/  LOP3.LUT P2, RZ, R18, 0xff, RZ, 0xc0, !PT ;  /* 0x000000ff12ff7812 */ /* 0x000fc4000784c0ff */
[----:B------:R-:W-:Y:S02]  /*05f0*/  @P4 SEL R3, R12, R3, P0 ;  /* 0x000000030c034207 */ /* 0x000fe40000000000 */
[----:B------:R-:W-:Y:S02]  /*0600*/  LOP3.LUT P1, RZ, R22, 0xff, RZ, 0xc0, !PT ;  /* 0x000000ff16ff7812 */ /* 0x000fe4000782c0ff */
[C---:B------:R-:W-:Y:S02]  /*0610*/  @P4 SEL R11, R13.reuse, R11, P0 ;  /* 0x0000000b0d0b4207 */ /* 0x040fe40000000000 */
[----:B------:R-:W-:Y:S02]  /*0620*/  SEL R3, R12, R3, !P3 ;  /* 0x000000030c037207 */ /* 0x000fe40005800000 */
[----:B------:R-:W-:Y:S02]  /*0630*/  SEL R13, R13, R11, !P3 ;  /* 0x0000000b0d0d7207 */ /* 0x000fe40005800000 */
[----:B------:R-:W-:-:S02]  /*0640*/  ISETP.LT.U32.AND P0, PT, R14, R3, PT ;  /* 0x000000030e00720c */ /* 0x000fc40003f01070 */
[----:B------:R-:W-:Y:S02]  /*0650*/  LOP3.LUT P3, RZ, R8, 0xff, RZ, 0xc0, !PT ;  /* 0x000000ff08ff7812 */ /* 0x000fe4000786c0ff */
[C---:B------:R-:W-:Y:S02]  /*0660*/  ISETP.LT.AND.EX P0, PT, R15.reuse, R13, PT, P0 ;  /* 0x0000000d0f00720c */ /* 0x040fe40003f01300 */
[----:B------:R-:W-:Y:S02]  /*0670*/  @P1 SEL R18, R22, 0x1, !P2 ;  /* 0x0000000116121807 */ /* 0x000fe40005000000 */
[C---:B------:R-:W-:Y:S02]  /*0680*/  @P2 SEL R3, R14.reuse, R3, P0 ;  /* 0x000000030e032207 */ /* 0x040fe40000000000 */
[----:B------:R-:W-:Y:S02]  /*0690*/  @P2 SEL R13, R15, R13, P0 ;  /* 0x0000000d0f0d2207 */ /* 0x000fe40000000000 */
[----:B------:R-:W-:-:S02]  /*06a0*/  SEL R3, R14, R3, !P1 ;  /* 0x000000030e037207 */ /* 0x000fc40004800000 */
[----:B------:R-:W-:Y:S02]  /*06b0*/  LOP3.LUT P2, RZ, R18, 0xff, RZ, 0xc0, !PT ;  /* 0x000000ff12ff7812 */ /* 0x000fe4000784c0ff */
[----:B------:R-:W-:Y:S02]  /*06c0*/  SEL R15, R15, R13, !P1 ;  /* 0x0000000d0f0f7207 */ /* 0x000fe40004800000 */
[----:B------:R-:W-:Y:S02]  /*06d0*/  ISETP.GE.AND P1, PT, R9, UR4, PT ;  /* 0x0000000409007c0c */ /* 0x000fe4000bf26270 */
[----:B------:R-:W-:-:S04]  /*06e0*/  ISETP.LT.U32.AND P0, PT, R16, R3, PT ;  /* 0x000000031000720c */ /* 0x000fc80003f01070 */
[----:B------:R-:W-:-:S03]  /*06f0*/  ISETP.LT.AND.EX P0, PT, R17, R15, PT, P0 ;  /* 0x0000000f1100720c */ /* 0x000fc60003f01300 */
[----:B------:R-:W-:Y:S02]  /*0700*/  @P2 SEL R8, R18, 0x1, !P3 ;  /* 0x0000000112082807 */ /* 0x000fe40005800000 */
[C---:B------:R-:W-:Y:S02]  /*0710*/  @P3 SEL R3, R16.reuse, R3, P0 ;  /* 0x0000000310033207 */ /* 0x040fe40000000000 */
[C---:B------:R-:W-:Y:S02]  /*0720*/  @P3 SEL R15, R17.reuse, R15, P0 ;  /* 0x0000000f110f3207 */ /* 0x040fe40000000000 */
[----:B------:R-:W-:Y:S02]  /*0730*/  SEL R2, R16, R3, !P2 ;  /* 0x0000000310027207 */ /* 0x000fe40005000000 */
[----:B------:R-:W-:Y:S02]  /*0740*/  SEL R3, R17, R15, !P2 ;  /* 0x0000000f11037207 */ /* 0x000fe40005000000 */
[----:B------:R-:W-:Y:S01]  /*0750*/  PRMT R4, R8, 0x7610, R4 ;  /* 0x0000761008047816 */ /* 0x000fe20000000004 */
[----:B------:R-:W-:Y:S06]  /*0760*/  @!P1 BRA `(.L_x_10) ;  /* 0xfffffffc00389947 */ /* 0x000fec000383ffff */
.L_x_6:
[----:B------:R-:W-:Y:S05]  /*0770*/  BSYNC.RECONVERGENT B1 ;  /* 0x0000000000017941 */ /* 0x000fea0003800200 */
.L_x_5:
[----:B------:R-:W-:-:S09]  /*0780*/  UISETP.GE.AND UP0, UPT, UR4, 0x100, UPT ;  /* 0x000001000400788c */ /* 0x000fd2000bf06270 */
[----:B------:R-:W-:Y:S05]  /*0790*/  BRA.U !UP0, `(.L_x_11) ;  /* 0x0000000d08407547 */ /* 0x000fea000b800000 */
[----:B------:R-:W2:Y:S01]  /*07a0*/  S2R R10, SR_LANEID ;  /* 0x00000000000a7919 */ /* 0x000ea20000000000 */
[----:B0----5:R-:W-:Y:S01]  /*07b0*/  LOP3.LUT R6, R4, 0xff, RZ, 0xc0, !PT ;  /* 0x000000ff04067812 */ /* 0x021fe200078ec0ff */
[----:B------:R-:W-:Y:S01]  /*07c0*/  BSSY.RECONVERGENT B1, `(.L_x_12) ;  /* 0x0000016000017945 */ /* 0x000fe20003800200 */
[----:B------:R0:W3:Y:S04]  /*07d0*/  SHFL.DOWN PT, R9, R2, 0x1, 0x1f ;  /* 0x08201f0002097f89 */ /* 0x0000e800000e0000 */
[----:B------:R0:W4:Y:S04]  /*07e0*/  SHFL.DOWN PT, R8, R3, 0x1, 0x1f ;  /* 0x08201f0003087f89 */ /* 0x00012800000e0000 */
[----:B------:R0:W0:Y:S01]  /*07f0*/  SHFL.DOWN PT, R7, R6, 0x1, 0x1f ;  /* 0x08201f0006077f89 */ /* 0x00002200000e0000 */
[----:B--2---:R-:W-:-:S02]  /*0800*/  ISETP.GT.AND P0, PT, R10, 0x1e, PT ;  /* 0x0000001e0a00780c */ /* 0x004fc40003f04270 */
[C---:B------:R-:W-:Y:S02]  /*0810*/  ISETP.GT.AND P3, PT, R10.reuse, 0x1d, PT ;  /* 0x0000001d0a00780c */ /* 0x040fe40003f64270 */
[----:B------:R-:W-:-:S09]  /*0820*/  ISETP.GT.AND P2, PT, R10, 0x1b, PT ;  /* 0x0000001b0a00780c */ /* 0x000fd20003f44270 */
[----:B0--34-:R-:W-:Y:S05]  /*0830*/  @P0 BRA `(.L_x_13) ;  /* 0x0000000000380947 */ /* 0x019fea0003800000 */
[----:B------:R-:W-:Y:S01]  /*0840*/  LOP3.LUT P1, RZ, R7, 0xff, RZ, 0xc0, !PT ;  /* 0x000000ff07ff7812 */ /* 0x000fe2000782c0ff */
[----:B------:R-:W-:Y:S01]  /*0850*/  IMAD.MOV.U32 R11, RZ, RZ, 0x1 ;  /* 0x00000001ff0b7424 */ /* 0x000fe200078e00ff */
[----:B------:R-:W-:-:S04]  /*0860*/  LOP3.LUT P0, R6, R4, 0xff, RZ, 0xc0, !PT ;  /* 0x000000ff04067812 */ /* 0x000fc8000780c0ff */
[----:B------:R-:W-:-:S13]  /*0870*/  PLOP3.LUT P0, PT, P0, P1, PT, 0x2f, 0xf2 ;  /* 0x0000000000f2781c */ /* 0x000fda0000702577 */
[----:B------:R-:W-:Y:S02]  /*0880*/  @!P0 ISETP.LT.U32.AND P1, PT, R9, R2, PT ;  /* 0x000000020900820c */ /* 0x000fe40003f21070 */
[----:B------:R-:W-:Y:S02]  /*0890*/  @P0 ISETP.NE.AND P4, PT, R6, RZ, PT ;  /* 0x000000ff0600020c */ /* 0x000fe40003f85270 */
[----:B------:R-:W-:Y:S02]  /*08a0*/  @!P0 PRMT R4, R11, 0x7610, R4 ;  /* 0x000076100b048816 */ /* 0x000fe40000000004 */
[----:B------:R-:W-:Y:S02]  /*08b0*/  @!P0 ISETP.LT.AND.EX P1, PT, R8, R3, PT, P1 ;  /* 0x000000030800820c */ /* 0x000fe40003f21310 */
[----:B------:R-:W-:Y:S02]  /*08c0*/  @P0 SEL R6, R7, R4, !P4 ;  /* 0x0000000407060207 */ /* 0x000fe40006000000 */
[----:B------:R-:W-:-:S02]  /*08d0*/  @!P0 SEL R2, R9, R2, P1 ;  /* 0x0000000209028207 */ /* 0x000fc40000800000 */
[----:B------:R-:W-:Y:S02]  /*08e0*/  @!P0 SEL R3, R8, R3, P1 ;  /* 0x0000000308038207 */ /* 0x000fe40000800000 */
[----:B------:R-:W-:Y:S02]  /*08f0*/  @P0 PRMT R4, R6, 0x7610, R4 ;  /* 0x0000761006040816 */ /* 0x000fe40000000004 */
[----:B------:R-:W-:Y:S02]  /*0900*/  @P0 SEL R2, R9, R2, !P4 ;  /* 0x0000000209020207 */ /* 0x000fe40006000000 */
[----:B------:R-:W-:-:S07]  /*0910*/  @P0 SEL R3, R8, R3, !P4 ;  /* 0x0000000308030207 */ /* 0x000fce0006000000 */
.L_x_13:
[----:B------:R-:W-:Y:S05]  /*0920*/  BSYNC.RECONVERGENT B1 ;  /* 0x0000000000017941 */ /* 0x000fea0003800200 */
.L_x_12:
[----:B------:R-:W-:Y:S01]  /*0930*/  LOP3.LUT R7, R4, 0xff, RZ, 0xc0, !PT ;  /* 0x000000ff04077812 */ /* 0x000fe200078ec0ff */
[----:B------:R0:W2:Y:S01]  /*0940*/  SHFL.DOWN PT, R9, R2, 0x2, 0x1f ;  /* 0x08401f0002097f89 */ /* 0x0000a200000e0000 */
[----:B------:R-:W-:Y:S01]  /*0950*/  BSSY.RECONVERGENT B1, `(.L_x_14) ;  /* 0x0000015000017945 */ /* 0x000fe20003800200 */
[C---:B------:R-:W-:Y:S02]  /*0960*/  ISETP.GT.AND P5, PT, R10.reuse, 0x17, PT ;  /* 0x000000170a00780c */ /* 0x040fe40003fa4270 */
[----:B------:R0:W3:Y:S01]  /*0970*/  SHFL.DOWN PT, R8, R3, 0x2, 0x1f ;  /* 0x08401f0003087f89 */ /* 0x0000e200000e0000 */
[C---:B------:R-:W-:Y:S02]  /*0980*/  ISETP.GT.AND P4, PT, R10.reuse, 0xf, PT ;  /* 0x0000000f0a00780c */ /* 0x040fe40003f84270 */
[----:B------:R-:W-:Y:S01]  /*0990*/  ISETP.NE.AND P1, PT, R10, RZ, PT ;  /* 0x000000ff0a00720c */ /* 0x000fe20003f25270 */
[----:B------:R-:W4:Y:S01]  /*09a0*/  SHFL.DOWN PT, R7, R7, 0x2, 0x1f ;  /* 0x08401f0007077f89 */ /* 0x000f2200000e0000 */
[----:B------:R-:W-:Y:S11]  /*09b0*/  @P3 BRA `(.L_x_15) ;  /* 0x0000000000383947 */ /* 0x000ff60003800000 */
[----:B----4-:R-:W-:Y:S01]  /*09c0*/  LOP3.LUT P0, RZ, R7, 0xff, RZ, 0xc0, !PT ;  /* 0x000000ff07ff7812 */ /* 0x010fe2000780c0ff */
[----:B------:R-:W-:Y:S01]  /*09d0*/  IMAD.MOV.U32 R10, RZ, RZ, 0x1 ;  /* 0x00000001ff0a7424 */ /* 0x000fe200078e00ff */
[----:B------:R-:W-:-:S04]  /*09e0*/  LOP3.LUT P3, R6, R4, 0xff, RZ, 0xc0, !PT ;  /* 0x000000ff04067812 */ /* 0x000fc8000786c0ff */
[----:B------:R-:W-:-:S13]  /*09f0*/  PLOP3.LUT P0, PT, P3, P0, PT, 0x2f, 0xf2 ;  /* 0x0000000000f2781c */ /* 0x000fda0001f00577 */
[----:B--2---:R-:W-:Y:S02]  /*0a00*/  @!P0 ISETP.LT.U32.AND P3, PT, R9, R2, PT ;  /* 0x000000020900820c */ /* 0x004fe40003f61070 */
[----:B------:R-:W-:Y:S02]  /*0a10*/  @P0 ISETP.NE.AND P6, PT, R6, RZ, PT ;  /* 0x000000ff0600020c */ /* 0x000fe40003fc5270 */
[----:B------:R-:W-:Y:S02]  /*0a20*/  @!P0 PRMT R4, R10, 0x7610, R4 ;  /* 0x000076100a048816 */ /* 0x000fe40000000004 */
[----:B---3--:R-:W-:Y:S02]  /*0a30*/  @!P0 ISETP.LT.AND.EX P3, PT, R8, R3, PT, P3 ;  /* 0x000000030800820c */ /* 0x008fe40003f61330 */
[----:B------:R-:W-:Y:S02]  /*0a40*/  @P0 SEL R6, R7, R4, !P6 ;  /* 0x0000000407060207 */ /* 0x000fe40007000000 */
[----:B0-----:R-:W-:-:S02]  /*0a50*/  @!P0 SEL R2, R9, R2, P3 ;  /* 0x0000000209028207 */ /* 0x001fc40001800000 */
[----:B------:R-:W-:Y:S02]  /*0a60*/  @!P0 SEL R3, R8, R3, P3 ;  /* 0x0000000308038207 */ /* 0x000fe40001800000 */
[----:B------:R-:W-:Y:S02]  /*0a70*/  @P0 PRMT R4, R6, 0x7610, R4 ;  /* 0x0000761006040816 */ /* 0x000fe40000000004 */
[----:B------:R-:W-:Y:S02]  /*0a80*/  @P0 SEL R2, R9, R2, !P6 ;  /* 0x0000000209020207 */ /* 0x000fe40007000000 */
[----:B------:R-:W-:-:S07]  /*0a90*/  @P0 SEL R3, R8, R3, !P6 ;  /* 0x0000000308030207 */ /* 0x000fce0007000000 */
.L_x_15:
[----:B------:R-:W-:Y:S05]  /*0aa0*/  BSYNC.RECONVERGENT B1 ;  /* 0x0000000000017941 */ /* 0x000fea0003800200 */
.L_x_14:
[----:B----4-:R-:W-:Y:S01]  /*0ab0*/  LOP3.LUT R7, R4, 0xff, RZ, 0xc0, !PT ;  /* 0x000000ff04077812 */ /* 0x010fe200078ec0ff */
[----:B--2---:R2:W4:Y:S01]  /*0ac0*/  SHFL.DOWN PT, R9, R2, 0x4, 0x1f ;  /* 0x08801f0002097f89 */ /* 0x00452200000e0000 */
[----:B------:R-:W-:Y:S03]  /*0ad0*/  BSSY.RECONVERGENT B1, `(.L_x_16) ;  /* 0x0000012000017945 */ /* 0x000fe60003800200 */
[----:B---3--:R2:W3:Y:S04]  /*0ae0*/  SHFL.DOWN PT, R8, R3, 0x4, 0x1f ;  /* 0x08801f0003087f89 */ /* 0x0084e800000e0000 */
[----:B------:R-:W0:Y:S01]  /*0af0*/  SHFL.DOWN PT, R7, R7, 0x4, 0x1f ;  /* 0x08801f0007077f89 */ /* 0x000e2200000e0000 */
[----:B------:R-:W-:Y:S05]  /*0b00*/  @P2 BRA `(.L_x_17) ;  /* 0x0000000000382947 */ /* 0x000fea0003800000 */
[----:B0-----:R-:W-:Y:S01]  /*0b10*/  LOP3.LUT P0, RZ, R7, 0xff, RZ, 0xc0, !PT ;  /* 0x000000ff07ff7812 */ /* 0x001fe2000780c0ff */
[----:B------:R-:W-:Y:S01]  /*0b20*/  IMAD.MOV.U32 R10, RZ, RZ, 0x1 ;  /* 0x00000001ff0a7424 */ /* 0x000fe200078e00ff */
[----:B------:R-:W-:-:S04]  /*0b30*/  LOP3.LUT P2, R6, R4, 0xff, RZ, 0xc0, !PT ;  /* 0x000000ff04067812 */ /* 0x000fc8000784c0ff */
[----:B------:R-:W-:-:S13]  /*0b40*/  PLOP3.LUT P0, PT, P2, P0, PT, 0x2f, 0xf2 ;  /* 0x0000000000f2781c */ /* 0x000fda0001700577 */
[----:B----4-:R-:W-:Y:S02]  /*0b50*/  @!P0 ISETP.LT.U32.AND P2, PT, R9, R2, PT ;  /* 0x000000020900820c */ /* 0x010fe40003f41070 */
[----:B------:R-:W-:Y:S02]  /*0b60*/  @P0 ISETP.NE.AND P3, PT, R6, RZ, PT ;  /* 0x000000ff0600020c */ /* 0x000fe40003f65270 */
[----:B------:R-:W-:Y:S02]  /*0b70*/  @!P0 PRMT R4, R10, 0x7610, R4 ;  /* 0x000076100a048816 */ /* 0x000fe40000000004 */
[----:B---3--:R-:W-:Y:S02]  /*0b80*/  @!P0 ISETP.LT.AND.EX P2, PT, R8, R3, PT, P2 ;  /* 0x000000030800820c */ /* 0x008fe40003f41320 */
[----:B------:R-:W-:Y:S02]  /*0b90*/  @P0 SEL R6, R7, R4, !P3 ;  /* 0x0000000407060207 */ /* 0x000fe40005800000 */
[----:B--2---:R-:W-:-:S02]  /*0ba0*/  @!P0 SEL R2, R9, R2, P2 ;  /* 0x0000000209028207 */ /* 0x004fc40001000000 */
[----:B------:R-:W-:Y:S02]  /*0bb0*/  @!P0 SEL R3, R8, R3, P2 ;  /* 0x0000000308038207 */ /* 0x000fe40001000000 */
[----:B------:R-:W-:Y:S02]  /*0bc0*/  @P0 PRMT R4, R6, 0x7610, R4 ;  /* 0x0000761006040816 */ /* 0x000fe40000000004 */
[----:B------:R-:W-:Y:S02]  /*0bd0*/  @P0 SEL R2, R9, R2, !P3 ;  /* 0x0000000209020207 */ /* 0x000fe40005800000 */
[----:B------:R-:W-:-:S07]  /*0be0*/  @P0 SEL R3, R8, R3, !P3 ;  /* 0x0000000308030207 */ /* 0x000fce0005800000 */
.L_x_17:
[----:B------:R-:W-:Y:S05]  /*0bf0*/  BSYNC.RECONVERGENT B1 ;  /* 0x0000000000017941 */ /* 0x000fea0003800200 */
.L_x_16:
[----:B0-----:R-:W-:Y:S01]  /*0c00*/  LOP3.LUT R7, R4, 0xff, RZ, 0xc0, !PT ;  /* 0x000000ff04077812 */ /* 0x001fe200078ec0ff */
[----:B----4-:R0:W4:Y:S01]  /*0c10*/  SHFL.DOWN PT, R9, R2, 0x8, 0x1f ;  /* 0x09001f0002097f89 */ /* 0x01012200000e0000 */
        /* <DEDUP_REMOVED lines=18> */
.L_x_19:
[----:B------:R-:W-:Y:S05]  /*0d40*/  BSYNC.RECONVERGENT B1 ;  /* 0x0000000000017941 */ /* 0x000fea0003800200 */
.L_x_18:
        /* <DEDUP_REMOVED lines=20> */
.L_x_21:
[----:B------:R-:W-:Y:S05]  /*0e90*/  BSYNC.RECONVERGENT B1 ;  /* 0x0000000000017941 */ /* 0x000fea0003800200 */
.L_x_20:
[----:B------:R-:W-:Y:S04]  /*0ea0*/  BSSY.RECONVERGENT B1, `(.L_x_22) ;  /* 0x000000a000017945 */ /* 0x000fe80003800200 */
[----:B------:R-:W-:Y:S05]  /*0eb0*/  @P1 BRA `(.L_x_23) ;  /* 0x0000000000201947 */ /* 0x000fea0003800000 */
[----:B---3--:R-:W3:Y:S01]  /*0ec0*/  S2R R8, SR_CgaCtaId ;  /* 0x0000000000087919 */ /* 0x008ee20000008800 */
[----:B0-----:R-:W-:Y:S02]  /*0ed0*/  MOV R7, 0x400 ;  /* 0x0000040000077802 */ /* 0x001fe40000000f00 */
[----:B------:R-:W-:-:S04]  /*0ee0*/  SHF.R.U32.HI R6, RZ, 0x1, R5 ;  /* 0x00000001ff067819 */ /* 0x000fc80000011605 */
[----:B------:R-:W-:Y:S02]  /*0ef0*/  LOP3.LUT R6, R6, 0x1f0, RZ, 0xc0, !PT ;  /* 0x000001f006067812 */ /* 0x000fe400078ec0ff */
[----:B---3--:R-:W-:-:S05]  /*0f00*/  LEA R7, R8, R7, 0x18 ;  /* 0x0000000708077211 */ /* 0x008fca00078ec0ff */
[----:B------:R-:W-:-:S05]  /*0f10*/  IMAD.IADD R7, R6, 0x1, R7 ;  /* 0x0000000106077824 */ /* 0x000fca00078e0207 */
[----:B------:R0:W-:Y:S04]  /*0f20*/  STS.64 [R7+0x10], R2 ;  /* 0x0000100207007388 */ /* 0x0001e80000000a00 */
[----:B------:R0:W-:Y:S02]  /*0f30*/  STS.U8 [R7+0x8], R4 ;  /* 0x0000080407007388 */ /* 0x0001e40000000000 */
.L_x_23:
[----:B------:R-:W-:Y:S05]  /*0f40*/  BSYNC.RECONVERGENT B1 ;  /* 0x0000000000017941 */ /* 0x000fea0003800200 */
.L_x_22:
[----:B------:R-:W-:Y:S01]  /*0f50*/  BAR.SYNC.DEFER_BLOCKING 0x0 ;  /* 0x0000000000007b1d */ /* 0x000fe20000010000 */
[----:B------:R-:W-:-:S13]  /*0f60*/  ISETP.NE.AND P1, PT, R5, RZ, PT ;  /* 0x000000ff0500720c */ /* 0x000fda0003f25270 */
[----:B------:R-:W-:Y:S05]  /*0f70*/  @P1 BRA `(.L_x_24) ;  /* 0x0000002c00bc1947 */ /* 0x000fea0003800000 */
[----:B------:R-:W5:Y:S01]  /*0f80*/  S2UR UR6, SR_CgaCtaId ;  /* 0x00000000000679c3 */ /* 0x000f620000008800 */
[----:B------:R-:W-:Y:S01]  /*0f90*/  UMOV UR5, 0x400 ;  /* 0x0000040000057882 */ /* 0x000fe20000000000 */
[----:B------:R-:W-:Y:S01]  /*0fa0*/  LOP3.LUT P2, RZ, R4, 0xff, RZ, 0xc0, !PT ;  /* 0x000000ff04ff7812 */ /* 0x000fe2000784c0ff */
[----:B-----5:R-:W-:-:S09]  /*0fb0*/  ULEA UR5, UR6, UR5, 0x18 ;  /* 0x0000000506057291 */ /* 0x020fd2000f8ec0ff */
[----:B------:R-:W5:Y:S04]  /*0fc0*/  LDS.U8 R16, [UR5+0x18] ;  /* 0x00001805ff107984 */ /* 0x000f680008000000 */
[----:B0-----:R-:W0:Y:S04]  /*0fd0*/  LDS.64 R6, [UR5+0x20] ;  /* 0x00002005ff067984 */ /* 0x001e280008000a00 */
[----:B------:R-:W1:Y:S04]  /*0fe0*/  LDS.U8 R17, [UR5+0x28] ;  /* 0x00002805ff117984 */ /* 0x000e680008000000 */
[----:B------:R-:W2:Y:S04]  /*0ff0*/  LDS.64 R12, [UR5+0x30] ;  /* 0x00003005ff0c7984 */ /* 0x000ea80008000a00 */
[----:B------:R-:W2:Y:S04]  /*1000*/  LDS.U8 R18, [UR5+0x38] ;  /* 0x00003805ff127984 */ /* 0x000ea80008000000 */
[----:B------:R-:W2:Y:S04]  /*1010*/  LDS.64 R10, [UR5+0x40] ;  /* 0x00004005ff0a7984 */ /* 0x000ea80008000a00 */
[----:B------:R-:W2:Y:S04]  /*1020*/  LDS.U8 R14, [UR5+0x48] ;  /* 0x00004805ff0e7984 */ /* 0x000ea80008000000 */
[----:B---34-:R-:W3:Y:S01]  /*1030*/  LDS.64 R8, [UR5+0x50] ;  /* 0x00005005ff087984 */ /* 0x018ee20008000a00 */
[----:B-----5:R-:W-:-:S02]  /*1040*/  ISETP.NE.AND P4, PT, R16, RZ, PT ;  /* 0x000000ff1000720c */ /* 0x020fc40003f85270 */
[----:B0-----:R-:W-:Y:S02]  /*1050*/  ISETP.LT.U32.AND P0, PT, R6, R2, PT ;  /* 0x000000020600720c */ /* 0x001fe40003f01070 */
[----:B------:R-:W-:Y:S02]  /*1060*/  @P2 SEL R16, R4, 0x1, !P4 ;  /* 0x0000000104102807 */ /* 0x000fe40006000000 */
[----:B------:R-:W-:Y:S02]  /*1070*/  ISETP.LT.AND.EX P0, PT, R7, R3, PT, P0 ;  /* 0x000000030700720c */ /* 0x000fe40003f01300 */
[----:B------:R-:W-:Y:S02]  /*1080*/  LOP3.LUT P3, RZ, R16, 0xff, RZ, 0xc0, !PT ;  /* 0x000000ff10ff7812 */ /* 0x000fe4000786c0ff */
[----:B-1----:R-:W-:-:S03]  /*1090*/  ISETP.NE.AND P5, PT, R17, RZ, PT ;  /* 0x000000ff1100720c */ /* 0x002fc60003fa5270 */
[C---:B--2---:R-:W-:Y:S02]  /*10a0*/  @P4 SEL R2, R6.reuse, R2, P0 ;  /* 0x0000000206024207 */ /* 0x044fe40000000000 */
[C---:B------:R-:W-:Y:S02]  /*10b0*/  @P4 SEL R3, R7.reuse, R3, P0 ;  /* 0x0000000307034207 */ /* 0x040fe40000000000 */
[----:B------:R-:W-:Y:S02]  /*10c0*/  SEL R5, R6, R2, !P2 ;  /* 0x0000000206057207 */ /* 0x000fe40005000000 */
[----:B------:R-:W-:Y:S02]  /*10d0*/  SEL R15, R7, R3, !P2 ;  /* 0x00000003070f7207 */ /* 0x000fe40005000000 */
[----:B------:R-:W-:Y:S01]  /*10e0*/  ISETP.LT.U32.AND P0, PT, R12, R5, PT ;  /* 0x000000050c00720c */ /* 0x000fe20003f01070 */
[----:B------:R-:W-:Y:S01]  /*10f0*/  LDS.64 R6, [UR5+0x60] ;  /* 0x00006005ff067984 */ /* 0x000fe20008000a00 */
[----:B------:R-:W-:-:S02]  /*1100*/  @P3 SEL R17, R16, 0x1, !P5 ;  /* 0x0000000110113807 */ /* 0x000fc40006800000 */
[----:B------:R-:W-:Y:S01]  /*1110*/  ISETP.LT.AND.EX P0, PT, R13, R15, PT, P0 ;  /* 0x0000000f0d00720c */ /* 0x000fe20003f01300 */
[----:B------:R-:W0:Y:S01]  /*1120*/  LDS.U8 R16, [UR5+0x58] ;  /* 0x00005805ff107984 */ /* 0x000e220008000000 */
[----:B------:R-:W-:Y:S02]  /*1130*/  LOP3.LUT P2, RZ, R17, 0xff, RZ, 0xc0, !PT ;  /* 0x000000ff11ff7812 */ /* 0x000fe4000784c0ff */
[----:B------:R-:W-:Y:S02]  /*1140*/  @P5 SEL R5, R12, R5, P0 ;  /* 0x000000050c055207 */ /* 0x000fe40000000000 */
[----:B------:R-:W-:Y:S02]  /*1150*/  ISETP.NE.AND P4, PT, R18, RZ, PT ;  /* 0x000000ff1200720c */ /* 0x000fe40003f85270 */
[----:B------:R-:W-:Y:S02]  /*1160*/  @P5 SEL R15, R13, R15, P0 ;  /* 0x0000000f0d0f5207 */ /* 0x000fe40000000000 */
[----:B------:R-:W-:-:S02]  /*1170*/  SEL R3, R12, R5, !P3 ;  /* 0x000000050c037207 */ /* 0x000fc40005800000 */
[----:B------:R-:W-:Y:S01]  /*1180*/  SEL R15, R13, R15, !P3 ;  /* 0x0000000f0d0f7207 */ /* 0x000fe20005800000 */
[----:B------:R-:W1:Y:S01]  /*1190*/  LDS.U8 R12, [UR5+0x68] ;  /* 0x00006805ff0c7984 */ /* 0x000e620008000000 */
[----:B------:R-:W-:Y:S02]  /*11a0*/  ISETP.LT.U32.AND P0, PT, R10, R3, PT ;  /* 0x000000030a00720c */ /* 0x000fe40003f01070 */
[----:B------:R-:W-:Y:S01]  /*11b0*/  @P2 SEL R18, R17, 0x1, !P4 ;  /* 0x0000000111122807 */ /* 0x000fe20006000000 */
[----:B------:R-:W2:Y:S01]  /*11c0*/  LDS.64 R4, [UR5+0x70] ;  /* 0x00007005ff047984 */ /* 0x000ea20008000a00 */
[----:B------:R-:W-:Y:S02]  /*11d0*/  ISETP.LT.AND.EX P0, PT, R11, R15, PT, P0 ;  /* 0x0000000f0b00720c */ /* 0x000fe40003f01300 */
[----:B------:R-:W-:Y:S02]  /*11e0*/  LOP3.LUT P5, RZ, R18, 0xff, RZ, 0xc0, !PT ;  /* 0x000000ff12ff7812 */ /* 0x000fe400078ac0ff */
[----:B------:R-:W-:-:S02]  /*11f0*/  @P4 SEL R3, R10, R3, P0 ;  /* 0x000000030a034207 */ /* 0x000fc40000000000 */
[----:B------:R-:W-:Y:S02]  /*1200*/  ISETP.NE.AND P3, PT, R14, RZ, PT ;  /* 0x000000ff0e00720c */ /* 0x000fe40003f65270 */
[C---:B------:R-:W-:Y:S02]  /*1210*/  @P4 SEL R15, R11.reuse, R15, P0 ;  /* 0x0000000f0b0f4207 */ /* 0x040fe40000000000 */
[----:B------:R-:W-:Y:S02]  /*1220*/  SEL R13, R10, R3, !P2 ;  /* 0x000000030a0d7207 */ /* 0x000fe40005000000 */
[----:B------:R-:W-:Y:S01]  /*1230*/  SEL R15, R11, R15, !P2 ;  /* 0x0000000f0b0f7207 */ /* 0x000fe20005000000 */
[----:B------:R-:W4:Y:S01]  /*1240*/  LDS.U8 R10, [UR5+0x78] ;  /* 0x00007805ff0a7984 */ /* 0x000f220008000000 */
[----:B---3--:R-:W-:Y:S02]  /*1250*/  ISETP.LT.U32.AND P0, PT, R8, R13, PT ;  /* 0x0000000d0800720c */ /* 0x008fe40003f01070 */
[----:B------:R-:W-:Y:S01]  /*1260*/  @P5 SEL R14, R18, 0x1, !P3 ;  /* 0x00000001120e5807 */ /* 0x000fe20005800000 */
[----:B------:R-:W3:Y:S01]  /*1270*/  LDS.64 R2, [UR5+0x80] ;  /* 0x00008005ff027984 */ /* 0x000ee20008000a00 */
[----:B------:R-:W-:-:S02]  /*1280*/  ISETP.LT.AND.EX P0, PT, R9, R15, PT, P0 ;  /* 0x0000000f0900720c */ /* 0x000fc40003f01300 */
[----:B------:R-:W-:Y:S02]  /*1290*/  LOP3.LUT P4, RZ, R14, 0xff, RZ, 0xc0, !PT ;  /* 0x000000ff0eff7812 */ /* 0x000fe4000788c0ff */
[----:B------:R-:W-:Y:S02]  /*12a0*/  @P3 SEL R13, R8, R13, P0 ;  /* 0x0000000d080d3207 */ /* 0x000fe40000000000 */
[----:B0-----:R-:W-:Y:S02]  /*12b0*/  ISETP.NE.AND P2, PT, R16, RZ, PT ;  /* 0x000000ff1000720c */ /* 0x001fe40003f45270 */
[C---:B------:R-:W-:Y:S02]  /*12c0*/  @P3 SEL R15, R9.reuse, R15, P0 ;  /* 0x0000000f090f3207 */ /* 0x040fe40000000000 */
[----:B------:R-:W-:Y:S02]  /*12d0*/  SEL R11, R8, R13, !P5 ;  /* 0x0000000d080b7207 */ /* 0x000fe40006800000 */
[----:B------:R-:W-:-:S02]  /*12e0*/  SEL R13, R9, R15, !P5 ;  /* 0x0000000f090d7207 */ /* 0x000fc40006800000 */
[----:B------:R-:W-:Y:S02]  /*12f0*/  ISETP.LT.U32.AND P0, PT, R6, R11, PT ;  /* 0x0000000b0600720c */ /* 0x000fe40003f01070 */
[----:B------:R-:W-:Y:S02]  /*1300*/  @P4 SEL R16, R14, 0x1, !P2 ;  /* 0x000000010e104807 */ /* 0x000fe40005000000 */
[----:B------:R-:W-:Y:S02]  /*1310*/  ISETP.LT.AND.EX P0, PT, R7, R13, PT, P0 ;  /* 0x0000000d0700720c */ /* 0x000fe40003f01300 */
[----:B------:R-:W-:Y:S02]  /*1320*/  LOP3.LUT P5, RZ, R16, 0xff, RZ, 0xc0, !PT ;  /* 0x000000ff10ff7812 */ /* 0x000fe400078ac0ff */
[----:B------:R-:W-:Y:S02]  /*1330*/  @P2 SEL R11, R6, R11, P0 ;  /* 0x0000000b060b2207 */ /* 0x000fe40000000000 */
[----:B-1----:R-:W-:-:S02]  /*1340*/  ISETP.NE.AND P3, PT, R12, RZ, PT ;  /* 0x000000ff0c00720c */ /* 0x002fc40003f65270 */
[C---:B------:R-:W-:Y:S02]  /*1350*/  @P2 SEL R13, R7.reuse, R13, P0 ;  /* 0x0000000d070d2207 */ /* 0x040fe40000000000 */
[----:B------:R-:W-:Y:S02]  /*1360*/  SEL R9, R6, R11, !P4 ;  /* 0x0000000b06097207 */ /* 0x000fe40006000000 */
[----:B------:R-:W-:Y:S02]  /*1370*/  SEL R11, R7, R13, !P4 ;  /* 0x0000000d070b7207 */ /* 0x000fe40006000000 */
[----:B--2---:R-:W-:Y:S02]  /*1380*/  ISETP.LT.U32.AND P0, PT, R4, R9, PT ;  /* 0x000000090400720c */ /* 0x004fe40003f01070 */
[----:B------:R-:W-:Y:S02]  /*1390*/  @P5 SEL R12, R16, 0x1, !P3 ;  /* 0x00000001100c5807 */ /* 0x000fe40005800000 */
[----:B------:R-:W-:-:S02]  /*13a0*/  ISETP.LT.AND.EX P0, PT, R5, R11, PT, P0 ;  /* 0x0000000b0500720c */ /* 0x000fc40003f01300 */
[----:B----4-:R-:W-:Y:S02]  /*13b0*/  ISETP.NE.AND P4, PT, R10, RZ, PT ;  /* 0x000000ff0a00720c */ /* 0x010fe40003f85270 */
[----:B------:R-:W-:Y:S02]  /*13c0*/  @P3 SEL R9, R4, R9, P0 ;  /* 0x0000000904093207 */ /* 0x000fe40000000000 */
[----:B------:R-:W-:Y:S02]  /*13d0*/  LOP3.LUT P2, RZ, R12, 0xff, RZ, 0xc0, !PT ;  /* 0x000000ff0cff7812 */ /* 0x000fe4000784c0ff */
[C---:B------:R-:W-:Y:S02]  /*13e0*/  @P3 SEL R11, R5.reuse, R11, P0 ;  /* 0x0000000b050b3207 */ /* 0x040fe40000000000 */
[----:B------:R-:W-:Y:S02]  /*13f0*/  SEL R7, R4, R9, !P5 ;  /* 0x0000000904077207 */ /* 0x000fe40006800000 */
[----:B------:R-:W-:-:S02]  /*1400*/  SEL R5, R5, R11, !P5 ;  /* 0x0000000b05057207 */ /* 0x000fc40006800000 */
[----:B---3--:R-:W-:-:S04]  /*1410*/  ISETP.LT.U32.AND P0, PT, R2, R7, PT ;  /* 0x000000070200720c */ /* 0x008fc80003f01070 */
[C---:B------:R-:W-:Y:S02]  /*1420*/  ISETP.LT.AND.EX P0, PT, R3.reuse, R5, PT, P0 ;  /* 0x000000050300720c */ /* 0x040fe40003f01300 */
[----:B------:R-:W-:Y:S02]  /*1430*/  @P2 SEL R10, R12, 0x1, !P4 ;  /* 0x000000010c0a2807 */ /* 0x000fe40006000000 */
[----:B------:R-:W-:Y:S02]  /*1440*/  @P4 SEL R7, R2, R7, P0 ;  /* 0x0000000702074207 */ /* 0x000fe40000000000 */
[----:B------:R-:W-:Y:S02]  /*1450*/  @P4 SEL R5, R3, R5, P0 ;  /* 0x0000000503054207 */ /* 0x000fe40000000000 */
[----:B------:R-:W-:Y:S02]  /*1460*/  PRMT R4, R10, 0x7610, R4 ;  /* 0x000076100a047816 */ /* 0x000fe40000000004 */
[----:B------:R-:W-:-:S02]  /*1470*/  SEL R2, R2, R7, !P2 ;  /* 0x0000000702027207 */ /* 0x000fc40005000000 */
[----:B------:R-:W-:Y:S01]  /*1480*/  SEL R3, R3, R5, !P2 ;  /* 0x0000000503037207 */ /* 0x000fe20005000000 */
[----:B------:R-:W-:Y:S06]  /*1490*/  BRA `(.L_x_24) ;  /* 0x0000002800747947 */ /* 0x000fec0003800000 */
.L_x_11:
[----:B------:R-:W2:Y:S01]  /*14a0*/  S2R R13, SR_LANEID ;  /* 0x00000000000d7919 */ /* 0x000ea20000000000 */
[----:B0-----:R-:W-:Y:S01]  /*14b0*/  LOP3.LUT R6, R5, 0x3e0, RZ, 0xc0, !PT ;  /* 0x000003e005067812 */ /* 0x001fe200078ec0ff */
[----:B------:R-:W-:Y:S04]  /*14c0*/  BSSY.RECONVERGENT B1, `(.L_x_25) ;  /* 0x0000022000017945 */ /* 0x000fe80003800200 */
[----:B------:R-:W-:Y:S01]  /*14d0*/  VIADD R7, R6, 0x20 ;  /* 0x0000002006077836 */ /* 0x000fe20000000000 */
[----:B------:R-:W-:-:S04]  /*14e0*/  LOP3.LUT R6, RZ, R6, RZ, 0x33, !PT ;  /* 0x00000006ff067212 */ /* 0x000fc800078e33ff */
[----:B------:R-:W-:Y:S01]  /*14f0*/  ISETP.GT.AND P0, PT, R7, UR4, PT ;  /* 0x0000000407007c0c */ /* 0x000fe2000bf04270 */
[----:B------:R-:W-:-:S05]  /*1500*/  VIADD R6, R6, UR4 ;  /* 0x0000000406067c36 */ /* 0x000fca0008000000 */
[----:B------:R-:W-:-:S05]  /*1510*/  SEL R6, R6, 0x1f, P0 ;  /* 0x0000001f06067807 */ /* 0x000fca0000000000 */
[----:B-----5:R0:W3:Y:S01]  /*1520*/  SHFL.DOWN PT, R8, R3, 0x1, R6 ;  /* 0x0820000003087989 */ /* 0x0200e200000e0006 */
[C---:B--2---:R-:W-:Y:S01]  /*1530*/  VIADD R7, R13.reuse, 0x2 ;  /* 0x000000020d077836 */ /* 0x044fe20000000000 */
[CC--:B------:R-:W-:Y:S01]  /*1540*/  ISETP.GE.AND P0, PT, R13.reuse, R6.reuse, PT ;  /* 0x000000060d00720c */ /* 0x0c0fe20003f06270 */
[C---:B------:R-:W-:Y:S01]  /*1550*/  VIADD R11, R13.reuse, 0x8 ;  /* 0x000000080d0b7836 */ /* 0x040fe20000000000 */
[C---:B------:R-:W-:Y:S01]  /*1560*/  ISETP.NE.AND P1, PT, R13.reuse, RZ, PT ;  /* 0x000000ff0d00720c */ /* 0x040fe20003f25270 */
[----:B------:R-:W-:Y:S01]  /*1570*/  VIADD R9, R13, 0x4 ;  /* 0x000000040d097836 */ /* 0x000fe20000000000 */
[-C--:B------:R-:W-:Y:S02]  /*1580*/  ISETP.GT.AND P5, PT, R7, R6.reuse, PT ;  /* 0x000000060700720c */ /* 0x080fe40003fa4270 */
[----:B------:R-:W-:Y:S02]  /*1590*/  LOP3.LUT R7, R4, 0xff, RZ, 0xc0, !PT ;  /* 0x000000ff04077812 */ /* 0x000fe400078ec0ff */
[----:B------:R-:W-:-:S02]  /*15a0*/  ISETP.GT.AND P2, PT, R11, R6, PT ;  /* 0x000000060b00720c */ /* 0x000fc40003f44270 */
[----:B------:R0:W2:Y:S01]  /*15b0*/  SHFL.DOWN PT, R11, R2, 0x1, R6 ;  /* 0x08200000020b7989 */ /* 0x0000a200000e0006 */
[----:B------:R-:W-:Y:S01]  /*15c0*/  ISETP.GT.AND P3, PT, R9, R6, PT ;  /* 0x000000060900720c */ /* 0x000fe20003f64270 */
[----:B------:R-:W-:Y:S02]  /*15d0*/  VIADD R9, R13, 0x10 ;  /* 0x000000100d097836 */ /* 0x000fe40000000000 */
[----:B------:R0:W4:Y:S01]  /*15e0*/  SHFL.DOWN PT, R7, R7, 0x1, R6 ;  /* 0x0820000007077989 */ /* 0x00012200000e0006 */
[----:B---3--:R-:W-:Y:S09]  /*15f0*/  @P0 BRA `(.L_x_26) ;  /* 0x0000000000380947 */ /* 0x008ff20003800000 */
[----:B----4-:R-:W-:Y:S01]  /*1600*/  LOP3.LUT P0, RZ, R7, 0xff, RZ, 0xc0, !PT ;  /* 0x000000ff07ff7812 */ /* 0x010fe2000780c0ff */
[----:B------:R-:W-:Y:S01]  /*1610*/  IMAD.MOV.U32 R12, RZ, RZ, 0x1 ;  /* 0x00000001ff0c7424 */ /* 0x000fe200078e00ff */
[----:B------:R-:W-:-:S04]  /*1620*/  LOP3.LUT P4, R10, R4, 0xff, RZ, 0xc0, !PT ;  /* 0x000000ff040a7812 */ /* 0x000fc8000788c0ff */
[----:B------:R-:W-:-:S13]  /*1630*/  PLOP3.LUT P0, PT, P4, P0, PT, 0x2f, 0xf2 ;  /* 0x0000000000f2781c */ /* 0x000fda0002700577 */
[----:B--2---:R-:W-:Y:S02]  /*1640*/  @!P0 ISETP.LT.U32.AND P4, PT, R11, R2, PT ;  /* 0x000000020b00820c */ /* 0x004fe40003f81070 */
[----:B------:R-:W-:Y:S02]  /*1650*/  @P0 ISETP.NE.AND P6, PT, R10, RZ, PT ;  /* 0x000000ff0a00020c */ /* 0x000fe40003fc5270 */
[----:B------:R-:W-:Y:S02]  /*1660*/  @!P0 PRMT R4, R12, 0x7610, R4 ;  /* 0x000076100c048816 */ /* 0x000fe40000000004 */
[----:B------:R-:W-:Y:S02]  /*1670*/  @!P0 ISETP.LT.AND.EX P4, PT, R8, R3, PT, P4 ;  /* 0x000000030800820c */ /* 0x000fe40003f81340 */
[----:B------:R-:W-:Y:S02]  /*1680*/  @P0 SEL R7, R7, R4, !P6 ;  /* 0x0000000407070207 */ /* 0x000fe40007000000 */
[----:B0-----:R-:W-:-:S02]  /*1690*/  @!P0 SEL R2, R11, R2, P4 ;  /* 0x000000020b028207 */ /* 0x001fc40002000000 */
[C---:B------:R-:W-:Y:S02]  /*16a0*/  @!P0 SEL R3, R8.reuse, R3, P4 ;  /* 0x0000000308038207 */ /* 0x040fe40002000000 */
[----:B------:R-:W-:Y:S02]  /*16b0*/  @P0 PRMT R4, R7, 0x7610, R4 ;  /* 0x0000761007040816 */ /* 0x000fe40000000004 */
[----:B------:R-:W-:Y:S02]  /*16c0*/  @P0 SEL R2, R11, R2, !P6 ;  /* 0x000000020b020207 */ /* 0x000fe40007000000 */
[----:B------:R-:W-:-:S07]  /*16d0*/  @P0 SEL R3, R8, R3, !P6 ;  /* 0x0000000308030207 */ /* 0x000fce0007000000 */
.L_x_26:
[----:B------:R-:W-:Y:S05]  /*16e0*/  BSYNC.RECONVERGENT B1 ;  /* 0x0000000000017941 */ /* 0x000fea0003800200 */
.L_x_25:
[----:B----4-:R-:W-:Y:S01]  /*16f0*/  LOP3.LUT R7, R4, 0xff, RZ, 0xc0, !PT ;  /* 0x000000ff04077812 */ /* 0x010fe200078ec0ff */
[----:B------:R3:W4:Y:S01]  /*1700*/  SHFL.DOWN PT, R8, R3, 0x2, R6 ;  /* 0x0840000003087989 */ /* 0x00072200000e0006 */
[----:B------:R-:W-:Y:S01]  /*1710*/  ISETP.GT.AND P4, PT, R9, R6, PT ;  /* 0x000000060900720c */ /* 0x000fe20003f84270 */
[----:B------:R-:W-:Y:S02]  /*1720*/  BSSY.RECONVERGENT B1, `(.L_x_27) ;  /* 0x0000012000017945 */ /* 0x000fe40003800200 */
[----:B------:R3:W0:Y:S04]  /*1730*/  SHFL.DOWN PT, R9, R2, 0x2, R6 ;  /* 0x0840000002097989 */ /* 0x00062800000e0006 */
[----:B------:R3:W0:Y:S01]  /*1740*/  SHFL.DOWN PT, R7, R7, 0x2, R6 ;  /* 0x0840000007077989 */ /* 0x00062200000e0006 */
[----:B------:R-:W-:Y:S05]  /*1750*/  @P5 BRA `(.L_x_28) ;  /* 0x0000000000385947 */ /* 0x000fea0003800000 */
[----:B0-----:R-:W-:Y:S01]  /*1760*/  LOP3.LUT P0, RZ, R7, 0xff, RZ, 0xc0, !PT ;  /* 0x000000ff07ff7812 */ /* 0x001fe2000780c0ff */
[----:B--2---:R-:W-:Y:S01]  /*1770*/  IMAD.MOV.U32 R11, RZ, RZ, 0x1 ;  /* 0x00000001ff0b7424 */ /* 0x004fe200078e00ff */
[----:B------:R-:W-:-:S04]  /*1780*/  LOP3.LUT P5, R10, R4, 0xff, RZ, 0xc0, !PT ;  /* 0x000000ff040a7812 */ /* 0x000fc800078ac0ff */
[----:B------:R-:W-:-:S13]  /*1790*/  PLOP3.LUT P0, PT, P5, P0, PT, 0x2f, 0xf2 ;  /* 0x0000000000f2781c */ /* 0x000fda0002f00577 */
[----:B------:R-:W-:Y:S02]  /*17a0*/  @!P0 ISETP.LT.U32.AND P5, PT, R9, R2, PT ;  /* 0x000000020900820c */ /* 0x000fe40003fa1070 */
[----:B------:R-:W-:Y:S02]  /*17b0*/  @P0 ISETP.NE.AND P6, PT, R10, RZ, PT ;  /* 0x000000ff0a00020c */ /* 0x000fe40003fc5270 */
[----:B------:R-:W-:Y:S02]  /*17c0*/  @!P0 PRMT R4, R11, 0x7610, R4 ;  /* 0x000076100b048816 */ /* 0x000fe40000000004 */
[----:B----4-:R-:W-:Y:S02]  /*17d0*/  @!P0 ISETP.LT.AND.EX P5, PT, R8, R3, PT, P5 ;  /* 0x000000030800820c */ /* 0x010fe40003fa1350 */
[----:B------:R-:W-:Y:S02]  /*17e0*/  @P0 SEL R7, R7, R4, !P6 ;  /* 0x0000000407070207 */ /* 0x000fe40007000000 */
[----:B---3--:R-:W-:-:S02]  /*17f0*/  @!P0 SEL R2, R9, R2, P5 ;  /* 0x0000000209028207 */ /* 0x008fc40002800000 */
[C---:B------:R-:W-:Y:S02]  /*1800*/  @!P0 SEL R3, R8.reuse, R3, P5 ;  /* 0x0000000308038207 */ /* 0x040fe40002800000 */
[----:B------:R-:W-:Y:S02]  /*1810*/  @P0 PRMT R4, R7, 0x7610, R4 ;  /* 0x0000761007040816 */ /* 0x000fe40000000004 */
[----:B------:R-:W-:Y:S02]  /*1820*/  @P0 SEL R2, R9, R2, !P6 ;  /* 0x0000000209020207 */ /* 0x000fe40007000000 */
[----:B------:R-:W-:-:S07]  /*1830*/  @P0 SEL R3, R8, R3, !P6 ;  /* 0x0000000308030207 */ /* 0x000fce0007000000 */
.L_x_28:
[----:B------:R-:W-:Y:S05]  /*1840*/  BSYNC.RECONVERGENT B1 ;  /* 0x0000000000017941 */ /* 0x000fea0003800200 */
.L_x_27:
[----:B0-----:R-:W-:Y:S01]  /*1850*/  LOP3.LUT R7, R4, 0xff, RZ, 0xc0, !PT ;  /* 0x000000ff04077812 */ /* 0x001fe200078ec0ff */
[----:B------:R0:W0:Y:S01]  /*1860*/  SHFL.DOWN PT, R9, R2, 0x4, R6 ;  /* 0x0880000002097989 */ /* 0x00002200000e0006 */
[----:B------:R-:W-:Y:S03]  /*1870*/  BSSY.RECONVERGENT B1, `(.L_x_29) ;  /* 0x0000012000017945 */ /* 0x000fe60003800200 */
[----:B----4-:R4:W0:Y:S04]  /*1880*/  SHFL.DOWN PT, R8, R3, 0x4, R6 ;  /* 0x0880000003087989 */ /* 0x01082800000e0006 */
        /* <DEDUP_REMOVED lines=9> */
[----:B------:R-:W-:Y:S02]  /*1920*/  @!P0 ISETP.LT.AND.EX P3, PT, R8, R3, PT, P3 ;  /* 0x000000030800820c */ /* 0x000fe40003f61330 */
[----:B------:R-:W-:Y:S02]  /*1930*/  @P0 SEL R7, R7, R4, !P5 ;  /* 0x0000000407070207 */ /* 0x000fe40006800000 */
[----:B---3--:R-:W-:-:S02]  /*1940*/  @!P0 SEL R2, R9, R2, P3 ;  /* 0x0000000209028207 */ /* 0x008fc40001800000 */
[C---:B----4-:R-:W-:Y:S02]  /*1950*/  @!P0 SEL R3, R8.reuse, R3, P3 ;  /* 0x0000000308038207 */ /* 0x050fe40001800000 */
[----:B------:R-:W-:Y:S02]  /*1960*/  @P0 PRMT R4, R7, 0x7610, R4 ;  /* 0x0000761007040816 */ /* 0x000fe40000000004 */
[----:B------:R-:W-:Y:S02]  /*1970*/  @P0 SEL R2, R9, R2, !P5 ;  /* 0x0000000209020207 */ /* 0x000fe40006800000 */
[----:B------:R-:W-:-:S07]  /*1980*/  @P0 SEL R3, R8, R3, !P5 ;  /* 0x0000000308030207 */ /* 0x000fce0006800000 */
.L_x_30:
[----:B------:R-:W-:Y:S05]  /*1990*/  BSYNC.RECONVERGENT B1 ;  /* 0x0000000000017941 */ /* 0x000fea0003800200 */
.L_x_29:
[----:B0-----:R-:W-:Y:S01]  /*19a0*/  LOP3.LUT R7, R4, 0xff, RZ, 0xc0, !PT ;  /* 0x000000ff04077812 */ /* 0x001fe200078ec0ff */
[----:B------:R0:W0:Y:S01]  /*19b0*/  SHFL.DOWN PT, R9, R2, 0x8, R6 ;  /* 0x0900000002097989 */ /* 0x00002200000e0006 */
[----:B------:R-:W-:Y:S03]  /*19c0*/  BSSY.RECONVERGENT B1, `(.L_x_31) ;  /* 0x0000012000017945 */ /* 0x000fe60003800200 */
        /* <DEDUP_REMOVED lines=17> */
.L_x_32:
[----:B------:R-:W-:Y:S05]  /*1ae0*/  BSYNC.RECONVERGENT B1 ;  /* 0x0000000000017941 */ /* 0x000fea0003800200 */
.L_x_31:
[----:B0-----:R-:W-:Y:S01]  /*1af0*/  LOP3.LUT R7, R4, 0xff, RZ, 0xc0, !PT ;  /* 0x000000ff04077812 */ /* 0x001fe200078ec0ff */
[----:B------:R0:W0:Y:S01]  /*1b00*/  SHFL.DOWN PT, R9, R2, 0x10, R6 ;  /* 0x0a00000002097989 */ /* 0x00002200000e0006 */
[----:B------:R-:W-:Y:S03]  /*1b10*/  BSSY.RECONVERGENT B1, `(.L_x_33) ;  /* 0x0000012000017945 */ /* 0x000fe60003800200 */
[----:B------:R0:W0:Y:S04]  /*1b20*/  SHFL.DOWN PT, R8, R3, 0x10, R6 ;  /* 0x0a00000003087989 */ /* 0x00002800000e0006 */
[----:B------:R0:W0:Y:S01]  /*1b30*/  SHFL.DOWN PT, R7, R7, 0x10, R6 ;  /* 0x0a00000007077989 */ /* 0x00002200000e0006 */
[----:B------:R-:W-:Y:S05]  /*1b40*/  @P4 BRA `(.L_x_34) ;  /* 0x0000000000384947 */ /* 0x000fea0003800000 */
[----:B0-----:R-:W-:Y:S01]  /*1b50*/  LOP3.LUT P0, RZ, R7, 0xff, RZ, 0xc0, !PT ;  /* 0x000000ff07ff7812 */ /* 0x001fe2000780c0ff */
[----:B------:R-:W-:Y:S01]  /*1b60*/  IMAD.MOV.U32 R10, RZ, RZ, 0x1 ;  /* 0x00000001ff0a7424 */ /* 0x000fe200078e00ff */
[----:B---34-:R-:W-:-:S04]  /*1b70*/  LOP3.LUT P2, R6, R4, 0xff, RZ, 0xc0, !PT ;  /* 0x000000ff04067812 */ /* 0x018fc8000784c0ff */
        /* <DEDUP_REMOVED lines=11> */
.L_x_34:
[----:B------:R-:W-:Y:S05]  /*1c30*/  BSYNC.RECONVERGENT B1 ;  /* 0x0000000000017941 */ /* 0x000fea0003800200 */
.L_x_33:
[----:B------:R-:W-:Y:S04]  /*1c40*/  BSSY.RECONVERGENT B1, `(.L_x_35) ;  /* 0x000000a000017945 */ /* 0x000fe80003800200 */
[----:B------:R-:W-:Y:S05]  /*1c50*/  @P1 BRA `(.L_x_36) ;  /* 0x0000000000201947 */ /* 0x000fea0003800000 */
[----:B0-----:R-:W0:Y:S01]  /*1c60*/  S2R R8, SR_CgaCtaId ;  /* 0x0000000000087919 */ /* 0x001e220000008800 */
[----:B------:R-:W-:Y:S02]  /*1c70*/  MOV R7, 0x400 ;  /* 0x0000040000077802 */ /* 0x000fe40000000f00 */
[----:B---34-:R-:W-:-:S04]  /*1c80*/  SHF.R.U32.HI R6, RZ, 0x1, R5 ;  /* 0x00000001ff067819 */ /* 0x018fc80000011605 */
[----:B------:R-:W-:Y:S02]  /*1c90*/  LOP3.LUT R6, R6, 0x1f0, RZ, 0xc0, !PT ;  /* 0x000001f006067812 */ /* 0x000fe400078ec0ff */
[----:B0-----:R-:W-:-:S05]  /*1ca0*/  LEA R7, R8, R7, 0x18 ;  /* 0x0000000708077211 */ /* 0x001fca00078ec0ff */
[----:B------:R-:W-:-:S05]  /*1cb0*/  IMAD.IADD R7, R6, 0x1, R7 ;  /* 0x0000000106077824 */ /* 0x000fca00078e0207 */
[----:B------:R0:W-:Y:S04]  /*1cc0*/  STS.64 [R7+0x10], R2 ;  /* 0x0000100207007388 */ /* 0x0001e80000000a00 */
[----:B------:R0:W-:Y:S02]  /*1cd0*/  STS.U8 [R7+0x8], R4 ;  /* 0x0000080407007388 */ /* 0x0001e40000000000 */
.L_x_36:
[----:B------:R-:W-:Y:S05]  /*1ce0*/  BSYNC.RECONVERGENT B1 ;  /* 0x0000000000017941 */ /* 0x000fea0003800200 */
.L_x_35:
[----:B------:R-:W-:Y:S01]  /*1cf0*/  BAR.SYNC.DEFER_BLOCKING 0x0 ;  /* 0x0000000000007b1d */ /* 0x000fe20000010000 */
[----:B------:R-:W-:-:S13]  /*1d00*/  ISETP.NE.AND P1, PT, R5, RZ, PT ;  /* 0x000000ff0500720c */ /* 0x000fda0003f25270 */
[----:B------:R-:W-:Y:S05]  /*1d10*/  @P1 BRA `(.L_x_24) ;  /* 0x0000002000541947 */ /* 0x000fea0003800000 */
[----:B------:R-:W-:Y:S02]  /*1d20*/  UISETP.GE.AND UP0, UPT, UR4, 0x21, UPT ;  /* 0x000000210400788c */ /* 0x000fe4000bf06270 */
[----:B------:R-:W-:Y:S02]  /*1d30*/  UISETP.GE.AND UP1, UPT, UR4, 0x41, UPT ;  /* 0x000000410400788c */ /* 0x000fe4000bf26270 */
[----:B------:R-:W-:Y:S02]  /*1d40*/  UISETP.GE.AND UP2, UPT, UR4, 0x61, UPT ;  /* 0x000000610400788c */ /* 0x000fe4000bf46270 */
[----:B------:R-:W-:Y:S02]  /*1d50*/  UISETP.GE.AND UP3, UPT, UR4, 0x81, UPT ;  /* 0x000000810400788c */ /* 0x000fe4000bf66270 */
[----:B------:R-:W-:Y:S02]  /*1d60*/  UISETP.GE.AND UP4, UPT, UR4, 0xa1, UPT ;  /* 0x000000a10400788c */ /* 0x000fe4000bf86270 */
[----:B------:R-:W-:-:S02]  /*1d70*/  UISETP.GE.AND UP5, UPT, UR4, 0xc1, UPT ;  /* 0x000000c10400788c */ /* 0x000fc4000bfa6270 */
[----:B------:R-:W-:Y:S01]  /*1d80*/  UISETP.GE.AND UP6, UPT, UR4, 0xe1, UPT ;  /* 0x000000e10400788c */ /* 0x000fe2000bfc6270 */
[----:B------:R-:W-:Y:S10]  /*1d90*/  BRA.U !UP0, `(.L_x_37) ;  /* 0x00000001083c7547 */ /* 0x000ff4000b800000 */
[----:B------:R-:W5:Y:S01]  /*1da0*/  S2UR UR6, SR_CgaCtaId ;  /* 0x00000000000679c3 */ /* 0x000f620000008800 */
[----:B------:R-:W-:Y:S01]  /*1db0*/  UMOV UR5, 0x400 ;  /* 0x0000040000057882 */ /* 0x000fe20000000000 */
[----:B------:R-:W-:Y:S01]  /*1dc0*/  LOP3.LUT P3, RZ, R4, 0xff, RZ, 0xc0, !PT ;  /* 0x000000ff04ff7812 */ /* 0x000fe2000786c0ff */
[----:B-----5:R-:W-:-:S09]  /*1dd0*/  ULEA UR5, UR6, UR5, 0x18 ;  /* 0x0000000506057291 */ /* 0x020fd2000f8ec0ff */
[----:B------:R-:W5:Y:S04]  /*1de0*/  LDS.U8 R5, [UR5+0x18] ;  /* 0x00001805ff057984 */ /* 0x000f680008000000 */
[----:B0--34-:R-:W0:Y:S01]  /*1df0*/  LDS.64 R6, [UR5+0x20] ;  /* 0x00002005ff067984 */ /* 0x019e220008000a00 */
[----:B-----5:R-:W-:Y:S02]  /*1e00*/  ISETP.NE.AND P2, PT, R5, RZ, PT ;  /* 0x000000ff0500720c */ /* 0x020fe40003f45270 */
[----:B0-----:R-:W-:Y:S02]  /*1e10*/  ISETP.LT.U32.AND P0, PT, R6, R2, PT ;  /* 0x000000020600720c */ /* 0x001fe40003f01070 */
[----:B------:R-:W-:Y:S02]  /*1e20*/  @P3 SEL R5, R4, 0x1, !P2 ;  /* 0x0000000104053807 */ /* 0x000fe40005000000 */
[----:B------:R-:W-:-:S02]  /*1e30*/  ISETP.LT.AND.EX P0, PT, R7, R3, PT, P0 ;  /* 0x000000030700720c */ /* 0x000fc40003f01300 */
[----:B------:R-:W-:-:S05]  /*1e40*/  PRMT R4, R5, 0x7610, R4 ;  /* 0x0000761005047816 */ /* 0x000fca0000000004 */
[C---:B------:R-:W-:Y:S02]  /*1e50*/  @P2 SEL R2, R6.reuse, R2, P0 ;  /* 0x0000000206022207 */ /* 0x040fe40000000000 */
[C---:B------:R-:W-:Y:S02]  /*1e60*/  @P2 SEL R3, R7.reuse, R3, P0 ;  /* 0x0000000307032207 */ /* 0x040fe40000000000 */
[----:B------:R-:W-:Y:S02]  /*1e70*/  SEL R2, R6, R2, !P3 ;  /* 0x0000000206027207 */ /* 0x000fe40005800000 */
[----:B------:R-:W-:-:S07]  /*1e80*/  SEL R3, R7, R3, !P3 ;  /* 0x0000000307037207 */ /* 0x000fce0005800000 */
.L_x_37:
[----:B------:R-:W-:Y:S05]  /*1e90*/  BRA.U !UP1, `(.L_x_38) ;  /* 0x00000001093c7547 */ /* 0x000fea000b800000 */
        /* <DEDUP_REMOVED lines=15> */
.L_x_38:
        /* <DEDUP_REMOVED lines=16> */
.L_x_39:
        /* <DEDUP_REMOVED lines=16> */
.L_x_40:
        /* <DEDUP_REMOVED lines=16> */
.L_x_41:
        /* <DEDUP_REMOVED lines=16> */
.L_x_42:
        /* <DEDUP_REMOVED lines=15> */
[----:B------:R-:W-:Y:S01]  /*2480*/  SEL R3, R7, R3, !P3 ;  /* 0x0000000307037207 */ /* 0x000fe20005800000 */
[----:B------:R-:W-:Y:S06]  /*2490*/  BRA `(.L_x_24) ;  /* 0x0000001800747947 */ /* 0x000fec0003800000 */
.L_x_2:
[----:B------:R-:W0:Y:S01]  /*24a0*/  S2R R5, SR_TID.X ;  /* 0x0000000000057919 */ /* 0x000e220000002100 */
[----:B------:R-:W0:Y:S02]  /*24b0*/  LDC.64 R6, c[0x0][0x380] ;  /* 0x0000e000ff067b82 */ /* 0x000e240000000a00 */
[----:B0-----:R-:W-:-:S05]  /*24c0*/  IMAD.WIDE.U32 R6, R5, 0x10, R6 ;  /* 0x0000001005067825 */ /* 0x001fca00078e0006 */
[----:B------:R-:W2:Y:S04]  /*24d0*/  LDG.E.U16.CONSTANT R16, desc[UR8][R6.64] ;  /* 0x0000000806107981 */ /* 0x000ea8000c1e9500 */
[----:B------:R-:W3:Y:S04]  /*24e0*/  LDG.E.64.CONSTANT R12, desc[UR8][R6.64+0x8] ;  /* 0x00000808060c7981 */ /* 0x000ee8000c1e9b00 */
[----:B------:R-:W3:Y:S04]  /*24f0*/  LDG.E.64.CONSTANT R10, desc[UR8][R6.64+0x1008] ;  /* 0x00100808060a7981 */ /* 0x000ee8000c1e9b00 */
[----:B------:R-:W4:Y:S04]  /*2500*/  LDG.E.U16.CONSTANT R4, desc[UR8][R6.64+0x1000] ;  /* 0x0010000806047981 */ /* 0x000f28000c1e9500 */
[----:B------:R-:W5:Y:S04]  /*2510*/  LDG.E.U16.CONSTANT R14, desc[UR8][R6.64+0x2000] ;  /* 0x00200008060e7981 */ /* 0x000f68000c1e9500 */
[----:B------:R-:W5:Y:S04]  /*2520*/  LDG.E.64.CONSTANT R8, desc[UR8][R6.64+0x2008] ;  /* 0x0020080806087981 */ /* 0x000f68000c1e9b00 */
[----:B------:R-:W5:Y:S04]  /*2530*/  LDG.E.U16.CONSTANT R15, desc[UR8][R6.64+0x3000] ;  /* 0x00300008060f7981 */ /* 0x000f68000c1e9500 */
[----:B------:R-:W5:Y:S01]  /*2540*/  LDG.E.64.CONSTANT R2, desc[UR8][R6.64+0x3008] ;  /* 0x0030080806027981 */ /* 0x000f62000c1e9b00 */
[----:B------:R-:W-:Y:S01]  /*2550*/  UISETP.GE.U32.AND UP0, UPT, UR4, 0x800, UPT ;  /* 0x000008000400788c */ /* 0x000fe2000bf06070 */
[----:B--2---:R-:W-:-:S02]  /*2560*/  LOP3.LUT P1, RZ, R16, 0xff, RZ, 0xc0, !PT ;  /* 0x000000ff10ff7812 */ /* 0x004fc4000782c0ff */
[----:B---3--:R-:W-:-:S04]  /*2570*/  ISETP.LT.U32.AND P0, PT, R10, R12, PT ;  /* 0x0000000c0a00720c */ /* 0x008fc80003f01070 */
[CC--:B------:R-:W-:Y:S02]  /*2580*/  ISETP.LT.AND.EX P0, PT, R11.reuse, R13.reuse, PT, P0 ;  /* 0x0000000d0b00720c */ /* 0x0c0fe40003f01300 */
[----:B----4-:R-:W-:Y:S02]  /*2590*/  LOP3.LUT P2, RZ, R4, 0xff, RZ, 0xc0, !PT ;  /* 0x000000ff04ff7812 */ /* 0x010fe4000784c0ff */
[----:B------:R-:W-:Y:S02]  /*25a0*/  SEL R17, R10, R12, P0 ;  /* 0x0000000c0a117207 */ /* 0x000fe40000000000 */
[----:B------:R-:W-:Y:S02]  /*25b0*/  SEL R19, R11, R13, P0 ;  /* 0x0000000d0b137207 */ /* 0x000fe40000000000 */
[----:B------:R-:W-:Y:S02]  /*25c0*/  @P1 SEL R4, R16, 0x1, !P2 ;  /* 0x0000000110041807 */ /* 0x000fe40005000000 */
[----:B------:R-:W-:-:S02]  /*25d0*/  SEL R17, R12, R17, !P2 ;  /* 0x000000110c117207 */ /* 0x000fc40005000000 */
[----:B------:R-:W-:Y:S02]  /*25e0*/  SEL R19, R13, R19, !P2 ;  /* 0x000000130d137207 */ /* 0x000fe40005000000 */
[----:B-----5:R-:W-:Y:S02]  /*25f0*/  LOP3.LUT P3, RZ, R14, 0xff, RZ, 0xc0, !PT ;  /* 0x000000ff0eff7812 */ /* 0x020fe4000786c0ff */
[----:B------:R-:W-:Y:S02]  /*2600*/  LOP3.LUT P2, RZ, R4, 0xff, RZ, 0xc0, !PT ;  /* 0x000000ff04ff7812 */ /* 0x000fe4000784c0ff */
[----:B------:R-:W-:Y:S02]  /*2610*/  SEL R13, R10, R17, !P1 ;  /* 0x000000110a0d7207 */ /* 0x000fe40004800000 */
[----:B------:R-:W-:Y:S02]  /*2620*/  SEL R17, R11, R19, !P1 ;  /* 0x000000130b117207 */ /* 0x000fe40004800000 */
[----:B------:R-:W-:-:S02]  /*2630*/  ISETP.LT.U32.AND P0, PT, R8, R13, PT ;  /* 0x0000000d0800720c */ /* 0x000fc40003f01070 */
[----:B------:R-:W-:Y:S02]  /*2640*/  LOP3.LUT P4, RZ, R15, 0xff, RZ, 0xc0, !PT ;  /* 0x000000ff0fff7812 */ /* 0x000fe4000788c0ff */
[----:B------:R-:W-:-:S03]  /*2650*/  ISETP.LT.AND.EX P0, PT, R9, R17, PT, P0 ;  /* 0x000000110900720c */ /* 0x000fc60003f01300 */
[----:B------:R-:W-:Y:S02]  /*2660*/  @P2 SEL R14, R4, 0x1, !P3 ;  /* 0x00000001040e2807 */ /* 0x000fe40005800000 */
[C---:B------:R-:W-:Y:S02]  /*2670*/  @P3 SEL R13, R8.reuse, R13, P0 ;  /* 0x0000000d080d3207 */ /* 0x040fe40000000000 */
[C---:B------:R-:W-:Y:S02]  /*2680*/  @P3 SEL R17, R9.reuse, R17, P0 ;  /* 0x0000001109113207 */ /* 0x040fe40000000000 */
[----:B------:R-:W-:Y:S02]  /*2690*/  SEL R11, R8, R13, !P2 ;  /* 0x0000000d080b7207 */ /* 0x000fe40005000000 */
[----:B------:R-:W-:Y:S02]  /*26a0*/  LOP3.LUT P1, RZ, R14, 0xff, RZ, 0xc0, !PT ;  /* 0x000000ff0eff7812 */ /* 0x000fe4000782c0ff */
[----:B------:R-:W-:-:S02]  /*26b0*/  SEL R9, R9, R17, !P2 ;  /* 0x0000001109097207 */ /* 0x000fc40005000000 */
[----:B------:R-:W-:-:S04]  /*26c0*/  ISETP.LT.U32.AND P0, PT, R2, R11, PT ;  /* 0x0000000b0200720c */ /* 0x000fc80003f01070 */
[----:B------:R-:W-:-:S04]  /*26d0*/  ISETP.LT.AND.EX P0, PT, R3, R9, PT, P0 ;  /* 0x000000090300720c */ /* 0x000fc80003f01300 */
[C---:B------:R-:W-:Y:S02]  /*26e0*/  @P4 SEL R9, R3.reuse, R9, P0 ;  /* 0x0000000903094207 */ /* 0x040fe40000000000 */
[----:B------:R-:W-:Y:S02]  /*26f0*/  @P4 SEL R11, R2, R11, P0 ;  /* 0x0000000b020b4207 */ /* 0x000fe40000000000 */
[----:B------:R-:W-:Y:S02]  /*2700*/  @P1 SEL R15, R14, 0x1, !P4 ;  /* 0x000000010e0f1807 */ /* 0x000fe40006000000 */
[----:B------:R-:W-:Y:S01]  /*2710*/  SEL R3, R3, R9, !P1 ;  /* 0x0000000903037207 */ /* 0x000fe20004800000 */
[----:B------:R-:W-:Y:S01]  /*2720*/  IMAD.MOV.U32 R9, RZ, RZ, 0x400 ;  /* 0x00000400ff097424 */ /* 0x000fe200078e00ff */
[----:B------:R-:W-:Y:S02]  /*2730*/  SEL R2, R2, R11, !P1 ;  /* 0x0000000b02027207 */ /* 0x000fe40004800000 */
[----:B------:R-:W-:Y:S01]  /*2740*/  PRMT R4, R15, 0x7610, R4 ;  /* 0x000076100f047816 */ /* 0x000fe20000000004 */
[----:B------:R-:W-:Y:S06]  /*2750*/  BRA.U !UP0, `(.L_x_43) ;  /* 0x0000000108e47547 */ /* 0x000fec000b800000 */
[----:B------:R-:W-:Y:S01]  /*2760*/  IMAD.MOV.U32 R9, RZ, RZ, 0x400 ;  /* 0x00000400ff097424 */ /* 0x000fe200078e00ff */
[----:B------:R-:W0:Y:S01]  /*2770*/  LDCU UR5, c[0x0][0x390] ;  /* 0x00007200ff0577ac */ /* 0x000e220008000800 */
[----:B------:R-:W-:-:S12]  /*2780*/  UIADD3 UR6, UPT, UPT, UR4, -0x400, URZ ;  /* 0xfffffc0004067890 */ /* 0x000fd8000fffe0ff */
.L_x_45:
[----:B------:R-:W-:-:S05]  /*2790*/  IMAD.WIDE R20, R9, 0x10, R6 ;  /* 0x0000001009147825 */ /* 0x000fca00078e0206 */
[----:B------:R-:W2:Y:S04]  /*27a0*/  LDG.E.U16.CONSTANT R19, desc[UR8][R20.64] ;  /* 0x0000000814137981 */ /* 0x000ea8000c1e9500 */
[----:B------:R-:W3:Y:S04]  /*27b0*/  LDG.E.64.CONSTANT R10, desc[UR8][R20.64+0x8] ;  /* 0x00000808140a7981 */ /* 0x000ee8000c1e9b00 */
[----:B------:R-:W4:Y:S04]  /*27c0*/  LDG.E.U16.CONSTANT R22, desc[UR8][R20.64+0x1000] ;  /* 0x0010000814167981 */ /* 0x000f28000c1e9500 */
[----:B------:R-:W5:Y:S04]  /*27d0*/  LDG.E.64.CONSTANT R12, desc[UR8][R20.64+0x1008] ;  /* 0x00100808140c7981 */ /* 0x000f68000c1e9b00 */
[----:B------:R-:W5:Y:S04]  /*27e0*/  LDG.E.U16.CONSTANT R8, desc[UR8][R20.64+0x2000] ;  /* 0x0020000814087981 */ /* 0x000f68000c1e9500 */
[----:B------:R-:W5:Y:S04]  /*27f0*/  LDG.E.64.CONSTANT R14, desc[UR8][R20.64+0x2008] ;  /* 0x00200808140e7981 */ /* 0x000f68000c1e9b00 */
[----:B------:R-:W5:Y:S04]  /*2800*/  LDG.E.U16.CONSTANT R18, desc[UR8][R20.64+0x3000] ;  /* 0x0030000814127981 */ /* 0x000f68000c1e9500 */
[----:B------:R-:W5:Y:S01]  /*2810*/  LDG.E.64.CONSTANT R16, desc[UR8][R20.64+0x3008] ;  /* 0x0030080814107981 */ /* 0x000f62000c1e9b00 */
[----:B------:R-:W-:Y:S01]  /*2820*/  LOP3.LUT P2, RZ, R4, 0xff, RZ, 0xc0, !PT ;  /* 0x000000ff04ff7812 */ /* 0x000fe2000784c0ff */
[----:B------:R-:W-:Y:S01]  /*2830*/  IMAD.MOV.U32 R23, RZ, RZ, R3 ;  /* 0x000000ffff177224 */ /* 0x000fe200078e0003 */
[----:B0-----:R-:W-:Y:S01]  /*2840*/  UMOV UR4, UR5 ;  /* 0x0000000500047c82 */ /* 0x001fe20008000000 */
[----:B--2---:R-:W-:-:S02]  /*2850*/  LOP3.LUT P1, RZ, R19, 0xff, RZ, 0xc0, !PT ;  /* 0x000000ff13ff7812 */ /* 0x004fc4000782c0ff */
[----:B---3--:R-:W-:-:S08]  /*2860*/  ISETP.LT.U32.AND P0, PT, R10, R2, PT ;  /* 0x000000020a00720c */ /* 0x008fd00003f01070 */
        /* <DEDUP_REMOVED lines=8> */
[----:B-----5:R-:W-:Y:S02]  /*28f0*/  ISETP.LT.U32.AND P0, PT, R12, R3, PT ;  /* 0x000000030c00720c */ /* 0x020fe40003f01070 */
        /* <DEDUP_REMOVED lines=9> */
[----:B------:R-:W-:Y:S02]  /*2990*/  IADD3 R2, PT, PT, -R9, UR4, RZ ;  /* 0x0000000409027c10 */ /* 0x000fe4000fffe1ff */
[C---:B------:R-:W-:Y:S02]  /*29a0*/  ISETP.LT.AND.EX P0, PT, R15.reuse, R13, PT, P0 ;  /* 0x0000000d0f00720c */ /* 0x040fe40003f01300 */
[----:B------:R-:W-:Y:S02]  /*29b0*/  @P1 SEL R8, R22, 0x1, !P2 ;  /* 0x0000000116081807 */ /* 0x000fe40005000000 */
[----:B------:R-:W-:Y:S02]  /*29c0*/  @P2 SEL R3, R14, R3, P0 ;  /* 0x000000030e032207 */ /* 0x000fe40000000000 */
[----:B------:R-:W-:Y:S02]  /*29d0*/  @P2 SEL R13, R15, R13, P0 ;  /* 0x0000000d0f0d2207 */ /* 0x000fe40000000000 */
[----:B------:R-:W-:-:S02]  /*29e0*/  LOP3.LUT P3, RZ, R18, 0xff, RZ, 0xc0, !PT ;  /* 0x000000ff12ff7812 */ /* 0x000fc4000786c0ff */
[----:B------:R-:W-:Y:S02]  /*29f0*/  SEL R3, R14, R3, !P1 ;  /* 0x000000030e037207 */ /* 0x000fe40004800000 */
[----:B------:R-:W-:Y:S02]  /*2a00*/  LOP3.LUT P2, RZ, R8, 0xff, RZ, 0xc0, !PT ;  /* 0x000000ff08ff7812 */ /* 0x000fe4000784c0ff */
[----:B------:R-:W-:Y:S02]  /*2a10*/  SEL R15, R15, R13, !P1 ;  /* 0x0000000d0f0f7207 */ /* 0x000fe40004800000 */
[----:B------:R-:W-:Y:S02]  /*2a20*/  ISETP.GE.AND P1, PT, R2, 0x400, PT ;  /* 0x000004000200780c */ /* 0x000fe40003f26270 */
        /* <DEDUP_REMOVED lines=9> */
[----:B------:R-:W-:-:S05]  /*2ac0*/  VIADD R9, R9, 0x400 ;  /* 0x0000040009097836 */ /* 0x000fca0000000000 */
[----:B------:R-:W-:-:S13]  /*2ad0*/  ISETP.GT.AND P0, PT, R9, UR6, PT ;  /* 0x0000000609007c0c */ /* 0x000fda000bf04270 */
[----:B------:R-:W-:Y:S05]  /*2ae0*/  @!P0 BRA `(.L_x_45) ;  /* 0xfffffffc00288947 */ /* 0x000fea000383ffff */
.L_x_43:
[----:B------:R-:W-:-:S13]  /*2af0*/  ISETP.GE.AND P0, PT, R9, UR4, PT ;  /* 0x0000000409007c0c */ /* 0x000fda000bf06270 */
[----:B------:R-:W-:Y:S05]  /*2b00*/  @P0 BRA `(.L_x_44) ;  /* 0x00000004009c0947 */ /* 0x000fea0003800000 */
[----:B------:R-:W-:Y:S01]  /*2b10*/  IADD3 R19, PT, PT, -R9, UR4, RZ ;  /* 0x0000000409137c10 */ /* 0x000fe2000fffe1ff */
[----:B------:R-:W-:Y:S03]  /*2b20*/  BSSY.RECONVERGENT B1, `(.L_x_44) ;  /* 0x0000065000017945 */ /* 0x000fe60003800200 */
[----:B------:R-:W-:-:S13]  /*2b30*/  ISETP.GE.AND P0, PT, R5, R19, PT ;  /* 0x000000130500720c */ /* 0x000fda0003f06270 */
[----:B------:R-:W-:Y:S05]  /*2b40*/  @P0 BRA `(.L_x_46) ;  /* 0x0000000400880947 */ /* 0x000fea0003800000 */
[----:B------:R-:W-:Y:S01]  /*2b50*/  LOP3.LUT R6, RZ, R5, RZ, 0x33, !PT ;  /* 0x00000005ff067212 */ /* 0x000fe200078e33ff */
[----:B------:R-:W-:Y:S01]  /*2b60*/  BSSY.RECONVERGENT B2, `(.L_x_47) ;  /* 0x000001f000027945 */ /* 0x000fe20003800200 */
[----:B------:R-:W-:Y:S02]  /*2b70*/  IMAD.MOV.U32 R18, RZ, RZ, R5 ;  /* 0x000000ffff127224 */ /* 0x000fe400078e0005 */
[----:B------:R-:W-:-:S04]  /*2b80*/  IADD3 R8, PT, PT, -R9, UR4, R6 ;  /* 0x0000000409087c10 */ /* 0x000fc8000fffe106 */
[C---:B------:R-:W-:Y:S02]  /*2b90*/  LOP3.LUT R6, R8.reuse, 0x300, RZ, 0xc0, !PT ;  /* 0x0000030008067812 */ /* 0x040fe400078ec0ff */
[----:B------:R-:W-:Y:S02]  /*2ba0*/  ISETP.GE.U32.AND P2, PT, R8, 0x300, PT ;  /* 0x000003000800780c */ /* 0x000fe40003f46070 */
[----:B------:R-:W-:-:S13]  /*2bb0*/  ISETP.NE.AND P0, PT, R6, 0x300, PT ;  /* 0x000003000600780c */ /* 0x000fda0003f05270 */
[----:B------:R-:W-:Y:S05]  /*2bc0*/  @!P0 BRA `(.L_x_48) ;  /* 0x0000000000608947 */ /* 0x000fea0003800000 */
[----:B------:R-:W0:Y:S01]  /*2bd0*/  LDC.64 R6, c[0x0][0x380] ;  /* 0x0000e000ff067b82 */ /* 0x000e220000000a00 */
[----:B------:R-:W-:Y:S01]  /*2be0*/  LEA.HI R8, R8, 0x1, RZ, 0x18 ;  /* 0x0000000108087811 */ /* 0x000fe200078fc0ff */
[----:B------:R-:W-:Y:S02]  /*2bf0*/  IMAD.IADD R15, R5, 0x1, R9 ;  /* 0x00000001050f7824 */ /* 0x000fe400078e0209 */
[----:B------:R-:W-:Y:S01]  /*2c00*/  IMAD.MOV.U32 R18, RZ, RZ, R5 ;  /* 0x000000ffff127224 */ /* 0x000fe200078e0005 */
[----:B------:R-:W-:-:S05]  /*2c10*/  LOP3.LUT R8, R8, 0x3, RZ, 0xc0, !PT ;  /* 0x0000000308087812 */ /* 0x000fca00078ec0ff */
[----:B------:R-:W-:-:S07]  /*2c20*/  IMAD.MOV R8, RZ, RZ, -R8 ;  /* 0x000000ffff087224 */ /* 0x000fce00078e0a08 */
.L_x_49:
[----:B0-----:R-:W-:-:S05]  /*2c30*/  IMAD.WIDE.U32 R10, R15, 0x10, R6 ;  /* 0x000000100f0a7825 */ /* 0x001fca00078e0006 */
[----:B------:R-:W2:Y:S04]  /*2c40*/  LDG.E.U16.CONSTANT R14, desc[UR8][R10.64] ;  /* 0x000000080a0e7981 */ /* 0x000ea8000c1e9500 */
[----:B------:R-:W3:Y:S01]  /*2c50*/  LDG.E.64.CONSTANT R12, desc[UR8][R10.64+0x8] ;  /* 0x000008080a0c7981 */ /* 0x000ee2000c1e9b00 */
[----:B------:R-:W-:Y:S01]  /*2c60*/  VIADD R8, R8, 0x1 ;  /* 0x0000000108087836 */ /* 0x000fe20000000000 */
[----:B------:R-:W-:Y:S01]  /*2c70*/  LOP3.LUT P3, RZ, R4, 0xff, RZ, 0xc0, !PT ;  /* 0x000000ff04ff7812 */ /* 0x000fe2000786c0ff */
[----:B------:R-:W-:Y:S02]  /*2c80*/  VIADD R18, R18, 0x100 ;  /* 0x0000010012127836 */ /* 0x000fe40000000000 */
[----:B------:R-:W-:Y:S01]  /*2c90*/  VIADD R15, R15, 0x100 ;  /* 0x000001000f0f7836 */ /* 0x000fe20000000000 */
[----:B--2---:R-:W-:-:S02]  /*2ca0*/  LOP3.LUT P1, RZ, R14, 0xff, RZ, 0xc0, !PT ;  /* 0x000000ff0eff7812 */ /* 0x004fc4000782c0ff */
[----:B---3--:R-:W-:-:S07]  /*2cb0*/  ISETP.LT.U32.AND P0, PT, R12, R2, PT ;  /* 0x000000020c00720c */ /* 0x008fce0003f01070 */
[----:B------:R-:W-:Y:S02]  /*2cc0*/  @P3 SEL R14, R4, 0x1, !P1 ;  /* 0x00000001040e3807 */ /* 0x000fe40004800000 */
[CC--:B------:R-:W-:Y:S02]  /*2cd0*/  ISETP.LT.AND.EX P0, PT, R13.reuse, R3.reuse, PT, P0 ;  /* 0x000000030d00720c */ /* 0x0c0fe40003f01300 */
[----:B------:R-:W-:Y:S02]  /*2ce0*/  PRMT R4, R14, 0x7610, R4 ;  /* 0x000076100e047816 */ /* 0x000fe40000000004 */
[----:B------:R-:W-:Y:S02]  /*2cf0*/  @P1 SEL R2, R12, R2, P0 ;  /* 0x000000020c021207 */ /* 0x000fe40000000000 */
[----:B------:R-:W-:Y:S02]  /*2d00*/  @P1 SEL R3, R13, R3, P0 ;  /* 0x000000030d031207 */ /* 0x000fe40000000000 */
[----:B------:R-:W-:-:S02]  /*2d10*/  ISETP.NE.AND P0, PT, R8, RZ, PT ;  /* 0x000000ff0800720c */ /* 0x000fc40003f05270 */
[----:B------:R-:W-:Y:S02]  /*2d20*/  SEL R2, R12, R2, !P3 ;  /* 0x000000020c027207 */ /* 0x000fe40005800000 */
[----:B------:R-:W-:-:S09]  /*2d30*/  SEL R3, R13, R3, !P3 ;  /* 0x000000030d037207 */ /* 0x000fd20005800000 */
[----:B------:R-:W-:Y:S05]  /*2d40*/  @P0 BRA `(.L_x_49) ;  /* 0xfffffffc00b80947 */ /* 0x000fea000383ffff */
.L_x_48:
[----:B------:R-:W-:Y:S05]  /*2d50*/  BSYNC.RECONVERGENT B2 ;  /* 0x0000000000027941 */ /* 0x000fea0003800200 */
.L_x_47:
[----:B------:R-:W-:Y:S05]  /*2d60*/  @!P2 BRA `(.L_x_46) ;  /* 0x000000040000a947 */ /* 0x000fea0003800000 */
[----:B------:R-:W0:Y:S01]  /*2d70*/  LDCU.64 UR6, c[0x0][0x380] ;  /* 0x00007000ff0677ac */ /* 0x000e220008000a00 */
[----:B------:R-:W2:Y:S01]  /*2d80*/  LDC.64 R6, c[0x0][0x380] ;  /* 0x0000e000ff067b82 */ /* 0x000ea20000000a00 */
[C---:B------:R-:W-:Y:S01]  /*2d90*/  IADD3 R13, P0, PT, R18.reuse, R9, RZ ;  /* 0x00000009120d7210 */ /* 0x040fe20007f1e0ff */
[----:B------:R-:W-:-:S04]  /*2da0*/  IMAD.IADD R21, R18, 0x1, R9 ;  /* 0x0000000112157824 */ /* 0x000fc800078e0209 */
[----:B------:R-:W-:Y:S01]  /*2db0*/  IMAD.X R8, RZ, RZ, RZ, P0 ;  /* 0x000000ffff087224 */ /* 0x000fe200000e06ff */
[----:B0-----:R-:W-:-:S04]  /*2dc0*/  LEA R10, P1, R13, UR6, 0x4 ;  /* 0x000000060d0a7c11 */ /* 0x001fc8000f8220ff */
[----:B------:R-:W-:Y:S02]  /*2dd0*/  IADD3 R10, P0, PT, R10, 0x3008, RZ ;  /* 0x000030080a0a7810 */ /* 0x000fe40007f1e0ff */
[----:B------:R-:W-:-:S05]  /*2de0*/  LEA.HI.X R13, R13, UR7, R8, 0x4, P1 ;  /* 0x000000070d0d7c11 */ /* 0x000fca00088f2408 */
[----:B------:R-:W-:-:S07]  /*2df0*/  IMAD.X R13, RZ, RZ, R13, P0 ;  /* 0x000000ffff0d7224 */ /* 0x000fce00000e060d */
.L_x_50:
[----:B--2---:R-:W-:-:S05]  /*2e00*/  IMAD.WIDE.U32 R8, R21, 0x10, R6 ;  /* 0x0000001015087825 */ /* 0x004fca00078e0006 */
[----:B------:R-:W2:Y:S04]  /*2e10*/  LDG.E.U16.CONSTANT R23, desc[UR8][R8.64] ;  /* 0x0000000808177981 */ /* 0x000ea8000c1e9500 */
[----:B------:R0:W3:Y:S02]  /*2e20*/  LDG.E.64.CONSTANT R14, desc[UR8][R8.64+0x8] ;  /* 0x00000808080e7981 */ /* 0x0000e4000c1e9b00 */
[----:B0-----:R-:W-:Y:S02]  /*2e30*/  IMAD.MOV.U32 R8, RZ, RZ, R10 ;  /* 0x000000ffff087224 */ /* 0x001fe400078e000a */
[----:B------:R-:W-:-:S05]  /*2e40*/  IMAD.MOV.U32 R9, RZ, RZ, R13 ;  /* 0x000000ffff097224 */ /* 0x000fca00078e000d */
[----:B------:R-:W4:Y:S04]  /*2e50*/  LDG.E.U16.CONSTANT R24, desc[UR8][R8.64+-0x2008] ;  /* 0xffdff80808187981 */ /* 0x000f28000c1e9500 */
[----:B------:R-:W5:Y:S04]  /*2e60*/  LDG.E.64.CONSTANT R12, desc[UR8][R8.64+-0x2000] ;  /* 0xffe00008080c7981 */ /* 0x000f68000c1e9b00 */
[----:B------:R-:W5:Y:S04]  /*2e70*/  LDG.E.U16.CONSTANT R20, desc[UR8][R8.64+-0x1008] ;  /* 0xffeff80808147981 */ /* 0x000f68000c1e9500 */
[----:B------:R-:W5:Y:S04]  /*2e80*/  LDG.E.64.CONSTANT R10, desc[UR8][R8.64+-0x1000] ;  /* 0xfff00008080a7981 */ /* 0x000f68000c1e9b00 */
[----:B------:R-:W5:Y:S04]  /*2e90*/  LDG.E.U16.CONSTANT R22, desc[UR8][R8.64+-0x8] ;  /* 0xfffff80808167981 */ /* 0x000f68000c1e9500 */
[----:B------:R-:W5:Y:S01]  /*2ea0*/  LDG.E.64.CONSTANT R16, desc[UR8][R8.64] ;  /* 0x0000000808107981 */ /* 0x000f62000c1e9b00 */
[----:B------:R-:W-:Y:S01]  /*2eb0*/  LOP3.LUT P2, RZ, R4, 0xff, RZ, 0xc0, !PT ;  /* 0x000000ff04ff7812 */ /* 0x000fe2000784c0ff */
[----:B------:R-:W-:-:S02]  /*2ec0*/  IMAD.MOV.U32 R25, RZ, RZ, R3 ;  /* 0x000000ffff197224 */ /* 0x000fc400078e0003 */
[----:B------:R-:W-:Y:S02]  /*2ed0*/  VIADD R18, R18, 0x400 ;  /* 0x0000040012127836 */ /* 0x000fe40000000000 */
[----:B------:R-:W-:Y:S01]  /*2ee0*/  VIADD R21, R21, 0x400 ;  /* 0x0000040015157836 */ /* 0x000fe20000000000 */
[----:B--2---:R-:W-:Y:S02]  /*2ef0*/  LOP3.LUT P1, RZ, R23, 0xff, RZ, 0xc0, !PT ;  /* 0x000000ff17ff7812 */ /* 0x004fe4000782c0ff */
[----:B---3--:R-:W-:-:S05]  /*2f00*/  ISETP.LT.U32.AND P0, PT, R14, R2, PT ;  /* 0x000000020e00720c */ /* 0x008fca0003f01070 */
[----:B------:R-:W-:Y:S02]  /*2f10*/  @P2 SEL R23, R4, 0x1, !P1 ;  /* 0x0000000104172807 */ /* 0x000fe40004800000 */
[-C--:B------:R-:W-:Y:S02]  /*2f20*/  ISETP.LT.AND.EX P0, PT, R15, R25.reuse, PT, P0 ;  /* 0x000000190f00720c */ /* 0x080fe40003f01300 */
[----:B------:R-:W-:Y:S02]  /*2f30*/  LOP3.LUT P3, RZ, R23, 0xff, RZ, 0xc0, !PT ;  /* 0x000000ff17ff7812 */ /* 0x000fe4000786c0ff */
[C---:B------:R-:W-:Y:S02]  /*2f40*/  @P1 SEL R2, R14.reuse, R2, P0 ;  /* 0x000000020e021207 */ /* 0x040fe40000000000 */
[----:B------:R-:W-:Y:S02]  /*2f50*/  @P1 SEL R25, R15, R25, P0 ;  /* 0x000000190f191207 */ /* 0x000fe40000000000 */
[----:B------:R-:W-:-:S02]  /*2f60*/  SEL R3, R14, R2, !P2 ;  /* 0x000000020e037207 */ /* 0x000fc40005000000 */
[----:B------:R-:W-:Y:S02]  /*2f70*/  SEL R15, R15, R25, !P2 ;  /* 0x000000190f0f7207 */ /* 0x000fe40005000000 */
[----:B----4-:R-:W-:Y:S02]  /*2f80*/  LOP3.LUT P4, RZ, R24, 0xff, RZ, 0xc0, !PT ;  /* 0x000000ff18ff7812 */ /* 0x010fe4000788c0ff */
[----:B-----5:R-:W-:Y:S02]  /*2f90*/  ISETP.LT.U32.AND P0, PT, R12, R3, PT ;  /* 0x000000030c00720c */ /* 0x020fe40003f01070 */
[----:B------:R-:W-:Y:S02]  /*2fa0*/  @P3 SEL R24, R23, 0x1, !P4 ;  /* 0x0000000117183807 */ /* 0x000fe40006000000 */
[----:B------:R-:W-:Y:S02]  /*2fb0*/  ISETP.LT.AND.EX P0, PT, R13, R15, PT, P0 ;  /* 0x0000000f0d00720c */ /* 0x000fe40003f01300 */
[----:B------:R-:W-:-:S02]  /*2fc0*/  LOP3.LUT P2, RZ, R20, 0xff, RZ, 0xc0, !PT ;  /* 0x000000ff14ff7812 */ /* 0x000fc4000784c0ff */
[----:B------:R-:W-:-:S03]  /*2fd0*/  LOP3.LUT P1, RZ, R24, 0xff, RZ, 0xc0, !PT ;  /* 0x000000ff18ff7812 */ /* 0x000fc6000782c0ff */
[C---:B------:R-:W-:Y:S02]  /*2fe0*/  @P4 SEL R3, R12.reuse, R3, P0 ;  /* 0x000000030c034207 */ /* 0x040fe40000000000 */
[C---:B------:R-:W-:Y:S02]  /*2ff0*/  @P4 SEL R15, R13.reuse, R15, P0 ;  /* 0x0000000f0d0f4207 */ /* 0x040fe40000000000 */
[----:B------:R-:W-:Y:S02]  /*3000*/  SEL R3, R12, R3, !P3 ;  /* 0x000000030c037207 */ /* 0x000fe40005800000 */
[----:B------:R-:W-:Y:S02]  /*3010*/  SEL R13, R13, R15, !P3 ;  /* 0x0000000f0d0d7207 */ /* 0x000fe40005800000 */
[----:B------:R-:W-:Y:S02]  /*3020*/  ISETP.LT.U32.AND P0, PT, R10, R3, PT ;  /* 0x000000030a00720c */ /* 0x000fe40003f01070 */
[----:B------:R-:W-:-:S02]  /*3030*/  LOP3.LUT P3, RZ, R22, 0xff, RZ, 0xc0, !PT ;  /* 0x000000ff16ff7812 */ /* 0x000fc4000786c0ff */
[C---:B------:R-:W-:Y:S02]  /*3040*/  ISETP.LT.AND.EX P0, PT, R11.reuse, R13, PT, P0 ;  /* 0x0000000d0b00720c */ /* 0x040fe40003f01300 */
[----:B------:R-:W-:Y:S02]  /*3050*/  @P1 SEL R20, R24, 0x1, !P2 ;  /* 0x0000000118141807 */ /* 0x000fe40005000000 */
[C---:B------:R-:W-:Y:S02]  /*3060*/  @P2 SEL R3, R10.reuse, R3, P0 ;  /* 0x000000030a032207 */ /* 0x040fe40000000000 */
[----:B------:R-:W-:Y:S02]  /*3070*/  @P2 SEL R13, R11, R13, P0 ;  /* 0x0000000d0b0d2207 */ /* 0x000fe40000000000 */
[----:B------:R-:W-:Y:S02]  /*3080*/  SEL R3, R10, R3, !P1 ;  /* 0x000000030a037207 */ /* 0x000fe40004800000 */
[----:B------:R-:W-:-:S02]  /*3090*/  LOP3.LUT P2, RZ, R20, 0xff, RZ, 0xc0, !PT ;  /* 0x000000ff14ff7812 */ /* 0x000fc4000784c0ff */
[----:B------:R-:W-:Y:S02]  /*30a0*/  SEL R11, R11, R13, !P1 ;  /* 0x0000000d0b0b7207 */ /* 0x000fe40004800000 */
[----:B------:R-:W-:Y:S02]  /*30b0*/  ISETP.GE.AND P1, PT, R18, R19, PT ;  /* 0x000000131200720c */ /* 0x000fe40003f26270 */
[----:B------:R-:W-:Y:S02]  /*30c0*/  ISETP.LT.U32.AND P0, PT, R16, R3, PT ;  /* 0x000000031000720c */ /* 0x000fe40003f01070 */
[----:B------:R-:W-:Y:S02]  /*30d0*/  IADD3 R10, P4, PT, R8, 0x4000, RZ ;  /* 0x00004000080a7810 */ /* 0x000fe40007f9e0ff */
[----:B------:R-:W-:-:S03]  /*30e0*/  ISETP.LT.AND.EX P0, PT, R17, R11, PT, P0 ;  /* 0x0000000b1100720c */ /* 0x000fc60003f01300 */
[----:B------:R-:W-:Y:S01]  /*30f0*/  @P2 SEL R22, R20, 0x1, !P3 ;  /* 0x0000000114162807 */ /* 0x000fe20005800000 */
[----:B------:R-:W-:Y:S01]  /*3100*/  IMAD.X R13, RZ, RZ, R9, P4 ;  /* 0x000000ffff0d7224 */ /* 0x000fe200020e0609 */
[C---:B------:R-:W-:Y:S02]  /*3110*/  @P3 SEL R3, R16.reuse, R3, P0 ;  /* 0x0000000310033207 */ /* 0x040fe40000000000 */
[C---:B------:R-:W-:Y:S02]  /*3120*/  @P3 SEL R11, R17.reuse, R11, P0 ;  /* 0x0000000b110b3207 */ /* 0x040fe40000000000 */
[----:B------:R-:W-:Y:S02]  /*3130*/  SEL R2, R16, R3, !P2 ;  /* 0x0000000310027207 */ /* 0x000fe40005000000 */
[----:B------:R-:W-:Y:S02]  /*3140*/  SEL R3, R17, R11, !P2 ;  /* 0x0000000b11037207 */ /* 0x000fe40005000000 */
[----:B------:R-:W-:Y:S01]  /*3150*/  PRMT R4, R22, 0x7610, R4 ;  /* 0x0000761016047816 */ /* 0x000fe20000000004 */
[----:B------:R-:W-:Y:S06]  /*3160*/  @!P1 BRA `(.L_x_50) ;  /* 0xfffffffc00249947 */ /* 0x000fec000383ffff */
.L_x_46:
[----:B------:R-:W-:Y:S05]  /*3170*/  BSYNC.RECONVERGENT B1 ;  /* 0x0000000000017941 */ /* 0x000fea0003800200 */
.L_x_44:
[----:B------:R-:W0:Y:S01]  /*3180*/  S2R R10, SR_LANEID ;  /* 0x00000000000a7919 */ /* 0x000e220000000000 */
[----:B------:R-:W-:Y:S01]  /*3190*/  LOP3.LUT R7, R4, 0xff, RZ, 0xc0, !PT ;  /* 0x000000ff04077812 */ /* 0x000fe200078ec0ff */
[----:B------:R-:W-:Y:S01]  /*31a0*/  BSSY.RECONVERGENT B1, `(.L_x_51) ;  /* 0x0000016000017945 */ /* 0x000fe20003800200 */
[----:B------:R2:W3:Y:S04]  /*31b0*/  SHFL.DOWN PT, R9, R2, 0x1, 0x1f ;  /* 0x08201f0002097f89 */ /* 0x0004e800000e0000 */
[----:B------:R2:W4:Y:S04]  /*31c0*/  SHFL.DOWN PT, R8, R3, 0x1, 0x1f ;  /* 0x08201f0003087f89 */ /* 0x00052800000e0000 */
[----:B------:R-:W1:Y:S01]  /*31d0*/  SHFL.DOWN PT, R7, R7, 0x1, 0x1f ;  /* 0x08201f0007077f89 */ /* 0x000e6200000e0000 */
[----:B0-----:R-:W-:-:S02]  /*31e0*/  ISETP.GT.AND P0, PT, R10, 0x1e, PT ;  /* 0x0000001e0a00780c */ /* 0x001fc40003f04270 */
[C---:B------:R-:W-:Y:S02]  /*31f0*/  ISETP.GT.AND P5, PT, R10.reuse, 0x1d, PT ;  /* 0x0000001d0a00780c */ /* 0x040fe40003fa4270 */
[----:B------:R-:W-:-:S09]  /*3200*/  ISETP.GT.AND P2, PT, R10, 0x1b, PT ;  /* 0x0000001b0a00780c */ /* 0x000fd20003f44270 */
[----:B-1234-:R-:W-:Y:S05]  /*3210*/  @P0 BRA `(.L_x_52) ;  /* 0x0000000000380947 */ /* 0x01efea0003800000 */
        /* <DEDUP_REMOVED lines=14> */
.L_x_52:
[----:B------:R-:W-:Y:S05]  /*3300*/  BSYNC.RECONVERGENT B1 ;  /* 0x0000000000017941 */ /* 0x000fea0003800200 */
.L_x_51:
[----:B------:R-:W-:Y:S01]  /*3310*/  LOP3.LUT R7, R4, 0xff, RZ, 0xc0, !PT ;  /* 0x000000ff04077812 */ /* 0x000fe200078ec0ff */
[----:B------:R0:W1:Y:S01]  /*3320*/  SHFL.DOWN PT, R9, R2, 0x2, 0x1f ;  /* 0x08401f0002097f89 */ /* 0x00006200000e0000 */
[----:B------:R-:W-:Y:S01]  /*3330*/  BSSY.RECONVERGENT B1, `(.L_x_53) ;  /* 0x0000015000017945 */ /* 0x000fe20003800200 */
[C---:B------:R-:W-:Y:S02]  /*3340*/  ISETP.GT.AND P4, PT, R10.reuse, 0x17, PT ;  /* 0x000000170a00780c */ /* 0x040fe40003f84270 */
[----:B------:R0:W2:Y:S01]  /*3350*/  SHFL.DOWN PT, R8, R3, 0x2, 0x1f ;  /* 0x08401f0003087f89 */ /* 0x0000a200000e0000 */
[C---:B------:R-:W-:Y:S02]  /*3360*/  ISETP.GT.AND P3, PT, R10.reuse, 0xf, PT ;  /* 0x0000000f0a00780c */ /* 0x040fe40003f64270 */
[----:B------:R-:W-:Y:S01]  /*3370*/  ISETP.NE.AND P1, PT, R10, RZ, PT ;  /* 0x000000ff0a00720c */ /* 0x000fe20003f25270 */
[----:B------:R-:W3:Y:S01]  /*3380*/  SHFL.DOWN PT, R7, R7, 0x2, 0x1f ;  /* 0x08401f0007077f89 */ /* 0x000ee200000e0000 */
[----:B------:R-:W-:Y:S11]  /*3390*/  @P5 BRA `(.L_x_54) ;  /* 0x0000000000385947 */ /* 0x000ff60003800000 */
[----:B---3--:R-:W-:Y:S01]  /*33a0*/  LOP3.LUT P0, RZ, R7, 0xff, RZ, 0xc0, !PT ;  /* 0x000000ff07ff7812 */ /* 0x008fe2000780c0ff */
[----:B------:R-:W-:Y:S01]  /*33b0*/  IMAD.MOV.U32 R10, RZ, RZ, 0x1 ;  /* 0x00000001ff0a7424 */ /* 0x000fe200078e00ff */
[----:B------:R-:W-:-:S04]  /*33c0*/  LOP3.LUT P5, R6, R4, 0xff, RZ, 0xc0, !PT ;  /* 0x000000ff04067812 */ /* 0x000fc800078ac0ff */
[----:B------:R-:W-:-:S13]  /*33d0*/  PLOP3.LUT P0, PT, P5, P0, PT, 0x2f, 0xf2 ;  /* 0x0000000000f2781c */ /* 0x000fda0002f00577 */
[----:B-1----:R-:W-:Y:S02]  /*33e0*/  @!P0 ISETP.LT.U32.AND P5, PT, R9, R2, PT ;  /* 0x000000020900820c */ /* 0x002fe40003fa1070 */
[----:B------:R-:W-:Y:S02]  /*33f0*/  @P0 ISETP.NE.AND P6, PT, R6, RZ, PT ;  /* 0x000000ff0600020c */ /* 0x000fe40003fc5270 */
[----:B------:R-:W-:Y:S02]  /*3400*/  @!P0 PRMT R4, R10, 0x7610, R4 ;  /* 0x000076100a048816 */ /* 0x000fe40000000004 */
[----:B--2---:R-:W-:Y:S02]  /*3410*/  @!P0 ISETP.LT.AND.EX P5, PT, R8, R3, PT, P5 ;  /* 0x000000030800820c */ /* 0x004fe40003fa1350 */
[----:B------:R-:W-:Y:S02]  /*3420*/  @P0 SEL R6, R7, R4, !P6 ;  /* 0x0000000407060207 */ /* 0x000fe40007000000 */
[----:B0-----:R-:W-:-:S02]  /*3430*/  @!P0 SEL R2, R9, R2, P5 ;  /* 0x0000000209028207 */ /* 0x001fc40002800000 */
[----:B------:R-:W-:Y:S02]  /*3440*/  @!P0 SEL R3, R8, R3, P5 ;  /* 0x0000000308038207 */ /* 0x000fe40002800000 */
[----:B------:R-:W-:Y:S02]  /*3450*/  @P0 PRMT R4, R6, 0x7610, R4 ;  /* 0x0000761006040816 */ /* 0x000fe40000000004 */
[----:B------:R-:W-:Y:S02]  /*3460*/  @P0 SEL R2, R9, R2, !P6 ;  /* 0x0000000209020207 */ /* 0x000fe40007000000 */
[----:B------:R-:W-:-:S07]  /*3470*/  @P0 SEL R3, R8, R3, !P6 ;  /* 0x0000000308030207 */ /* 0x000fce0007000000 */
.L_x_54:
[----:B------:R-:W-:Y:S05]  /*3480*/  BSYNC.RECONVERGENT B1 ;  /* 0x0000000000017941 */ /* 0x000fea0003800200 */
.L_x_53:
[----:B---3--:R-:W-:Y:S01]  /*3490*/  LOP3.LUT R7, R4, 0xff, RZ, 0xc0, !PT ;  /* 0x000000ff04077812 */ /* 0x008fe200078ec0ff */
[----:B-1----:R1:W3:Y:S01]  /*34a0*/  SHFL.DOWN PT, R9, R2, 0x4, 0x1f ;  /* 0x08801f0002097f89 */ /* 0x0022e200000e0000 */
[----:B------:R-:W-:Y:S03]  /*34b0*/  BSSY.RECONVERGENT B1, `(.L_x_55) ;  /* 0x0000012000017945 */ /* 0x000fe60003800200 */
[----:B--2---:R1:W2:Y:S04]  /*34c0*/  SHFL.DOWN PT, R8, R3, 0x4, 0x1f ;  /* 0x08801f0003087f89 */ /* 0x0042a800000e0000 */
[----:B------:R-:W4:Y:S01]  /*34d0*/  SHFL.DOWN PT, R7, R7, 0x4, 0x1f ;  /* 0x08801f0007077f89 */ /* 0x000f2200000e0000 */
[----:B------:R-:W-:Y:S05]  /*34e0*/  @P2 BRA `(.L_x_56) ;  /* 0x0000000000382947 */ /* 0x000fea0003800000 */
[----:B----4-:R-:W-:Y:S01]  /*34f0*/  LOP3.LUT P0, RZ, R7, 0xff, RZ, 0xc0, !PT ;  /* 0x000000ff07ff7812 */ /* 0x010fe2000780c0ff */
[----:B------:R-:W-:Y:S01]  /*3500*/  IMAD.MOV.U32 R10, RZ, RZ, 0x1 ;  /* 0x00000001ff0a7424 */ /* 0x000fe200078e00ff */
[----:B------:R-:W-:-:S04]  /*3510*/  LOP3.LUT P2, R6, R4, 0xff, RZ, 0xc0, !PT ;  /* 0x000000ff04067812 */ /* 0x000fc8000784c0ff */
[----:B------:R-:W-:-:S13]  /*3520*/  PLOP3.LUT P0, PT, P2, P0, PT, 0x2f, 0xf2 ;  /* 0x0000000000f2781c */ /* 0x000fda0001700577 */
[----:B---3--:R-:W-:Y:S02]  /*3530*/  @!P0 ISETP.LT.U32.AND P2, PT, R9, R2, PT ;  /* 0x000000020900820c */ /* 0x008fe40003f41070 */
[----:B------:R-:W-:Y:S02]  /*3540*/  @P0 ISETP.NE.AND P5, PT, R6, RZ, PT ;  /* 0x000000ff0600020c */ /* 0x000fe40003fa5270 */
[----:B------:R-:W-:Y:S02]  /*3550*/  @!P0 PRMT R4, R10, 0x7610, R4 ;  /* 0x000076100a048816 */ /* 0x000fe40000000004 */
[----:B--2---:R-:W-:Y:S02]  /*3560*/  @!P0 ISETP.LT.AND.EX P2, PT, R8, R3, PT, P2 ;  /* 0x000000030800820c */ /* 0x004fe40003f41320 */
[----:B------:R-:W-:Y:S02]  /*3570*/  @P0 SEL R6, R7, R4, !P5 ;  /* 0x0000000407060207 */ /* 0x000fe40006800000 */
[----:B01----:R-:W-:-:S02]  /*3580*/  @!P0 SEL R2, R9, R2, P2 ;  /* 0x0000000209028207 */ /* 0x003fc40001000000 */
[----:B------:R-:W-:Y:S02]  /*3590*/  @!P0 SEL R3, R8, R3, P2 ;  /* 0x0000000308038207 */ /* 0x000fe40001000000 */
[----:B------:R-:W-:Y:S02]  /*35a0*/  @P0 PRMT R4, R6, 0x7610, R4 ;  /* 0x0000761006040816 */ /* 0x000fe40000000004 */
[----:B------:R-:W-:Y:S02]  /*35b0*/  @P0 SEL R2, R9, R2, !P5 ;  /* 0x0000000209020207 */ /* 0x000fe40006800000 */
[----:B------:R-:W-:-:S07]  /*35c0*/  @P0 SEL R3, R8, R3, !P5 ;  /* 0x0000000308030207 */ /* 0x000fce0006800000 */
.L_x_56:
[----:B------:R-:W-:Y:S05]  /*35d0*/  BSYNC.RECONVERGENT B1 ;  /* 0x0000000000017941 */ /* 0x000fea0003800200 */
.L_x_55:
[----:B----4-:R-:W-:Y:S01]  /*35e0*/  LOP3.LUT R7, R4, 0xff, RZ, 0xc0, !PT ;  /* 0x000000ff04077812 */ /* 0x010fe200078ec0ff */
[----:B---3--:R3:W4:Y:S01]  /*35f0*/  SHFL.DOWN PT, R9, R2, 0x8, 0x1f ;  /* 0x09001f0002097f89 */ /* 0x00872200000e0000 */
[----:B------:R-:W-:Y:S03]  /*3600*/  BSSY.RECONVERGENT B1, `(.L_x_57) ;  /* 0x0000012000017945 */ /* 0x000fe60003800200 */
[----:B--2---:R3:W2:Y:S04]  /*3610*/  SHFL.DOWN PT, R8, R3, 0x8, 0x1f ;  /* 0x09001f0003087f89 */ /* 0x0046a800000e0000 */
        /* <DEDUP_REMOVED lines=9> */
[----:B--2---:R-:W-:Y:S02]  /*36b0*/  @!P0 ISETP.LT.AND.EX P2, PT, R8, R3, PT, P2 ;  /* 0x000000030800820c */ /* 0x004fe40003f41320 */
[----:B------:R-:W-:Y:S02]  /*36c0*/  @P0 SEL R6, R7, R4, !P4 ;  /* 0x0000000407060207 */ /* 0x000fe40006000000 */
[----:B-1-3--:R-:W-:-:S02]  /*36d0*/  @!P0 SEL R2, R9, R2, P2 ;  /* 0x0000000209028207 */ /* 0x00afc40001000000 */
[----:B------:R-:W-:Y:S02]  /*36e0*/  @!P0 SEL R3, R8, R3, P2 ;  /* 0x0000000308038207 */ /* 0x000fe40001000000 */
[----:B------:R-:W-:Y:S02]  /*36f0*/  @P0 PRMT R4, R6, 0x7610, R4 ;  /* 0x0000761006040816 */ /* 0x000fe40000000004 */
[----:B------:R-:W-:Y:S02]  /*3700*/  @P0 SEL R2, R9, R2, !P4 ;  /* 0x0000000209020207 */ /* 0x000fe40006000000 */
[----:B------:R-:W-:-:S07]  /*3710*/  @P0 SEL R3, R8, R3, !P4 ;  /* 0x0000000308030207 */ /* 0x000fce0006000000 */
.L_x_58:
[----:B------:R-:W-:Y:S05]  /*3720*/  BSYNC.RECONVERGENT B1 ;  /* 0x0000000000017941 */ /* 0x000fea0003800200 */
.L_x_57:
[----:B0-----:R-:W-:Y:S01]  /*3730*/  LOP3.LUT R7, R4, 0xff, RZ, 0xc0, !PT ;  /* 0x000000ff04077812 */ /* 0x001fe200078ec0ff */
[----:B----4-:R0:W4:Y:S01]  /*3740*/  SHFL.DOWN PT, R9, R2, 0x10, 0x1f ;  /* 0x0a001f0002097f89 */ /* 0x01012200000e0000 */
        /* <DEDUP_REMOVED lines=18> */
.L_x_60:
[----:B------:R-:W-:Y:S05]  /*3870*/  BSYNC.RECONVERGENT B1 ;  /* 0x0000000000017941 */ /* 0x000fea0003800200 */
.L_x_59:
[----:B------:R-:W-:Y:S04]  /*3880*/  BSSY.RECONVERGENT B1, `(.L_x_61) ;  /* 0x000000a000017945 */ /* 0x000fe80003800200 */
[----:B------:R-:W-:Y:S05]  /*3890*/  @P1 BRA `(.L_x_62) ;  /* 0x0000000000201947 */ /* 0x000fea0003800000 */
[----:B--2---:R-:W2:Y:S01]  /*38a0*/  S2R R8, SR_CgaCtaId ;  /* 0x0000000000087919 */ /* 0x004ea20000008800 */
[----:B0-----:R-:W-:Y:S02]  /*38b0*/  MOV R7, 0x400 ;  /* 0x0000040000077802 */ /* 0x001fe40000000f00 */
[----:B------:R-:W-:-:S04]  /*38c0*/  SHF.R.U32.HI R6, RZ, 0x1, R5 ;  /* 0x00000001ff067819 */ /* 0x000fc80000011605 */
[----:B------:R-:W-:Y:S02]  /*38d0*/  LOP3.LUT R6, R6, 0x1f0, RZ, 0xc0, !PT ;  /* 0x000001f006067812 */ /* 0x000fe400078ec0ff */
[----:B--2---:R-:W-:-:S05]  /*38e0*/  LEA R7, R8, R7, 0x18 ;  /* 0x0000000708077211 */ /* 0x004fca00078ec0ff */
[----:B------:R-:W-:-:S05]  /*38f0*/  IMAD.IADD R7, R6, 0x1, R7 ;  /* 0x0000000106077824 */ /* 0x000fca00078e0207 */
[----:B------:R0:W-:Y:S04]  /*3900*/  STS.64 [R7+0x10], R2 ;  /* 0x0000100207007388 */ /* 0x0001e80000000a00 */
[----:B------:R0:W-:Y:S02]  /*3910*/  STS.U8 [R7+0x8], R4 ;  /* 0x0000080407007388 */ /* 0x0001e40000000000 */
.L_x_62:
[----:B------:R-:W-:Y:S05]  /*3920*/  BSYNC.RECONVERGENT B1 ;  /* 0x0000000000017941 */ /* 0x000fea0003800200 */
.L_x_61:
        /* <DEDUP_REMOVED lines=10> */
[----:B------:R-:W3:Y:S04]  /*39d0*/  LDS.64 R12, [UR5+0x30] ;  /* 0x00003005ff0c7984 */ /* 0x000ee80008000a00 */
[----:B------:R-:W3:Y:S04]  /*39e0*/  LDS.U8 R18, [UR5+0x38] ;  /* 0x00003805ff127984 */ /* 0x000ee80008000000 */
[----:B------:R-:W3:Y:S04]  /*39f0*/  LDS.64 R10, [UR5+0x40] ;  /* 0x00004005ff0a7984 */ /* 0x000ee80008000a00 */
[----:B------:R-:W3:Y:S04]  /*3a00*/  LDS.U8 R14, [UR5+0x48] ;  /* 0x00004805ff0e7984 */ /* 0x000ee80008000000 */
[----:B--2-4-:R-:W2:Y:S01]  /*3a10*/  LDS.64 R8, [UR5+0x50] ;  /* 0x00005005ff087984 */ /* 0x014ea20008000a00 */
[----:B-----5:R-:W-:-:S02]  /*3a20*/  ISETP.NE.AND P2, PT, R16, RZ, PT ;  /* 0x000000ff1000720c */ /* 0x020fc40003f45270 */
[----:B0-----:R-:W-:Y:S02]  /*3a30*/  ISETP.LT.U32.AND P0, PT, R6, R2, PT ;  /* 0x000000020600720c */ /* 0x001fe40003f01070 */
[----:B------:R-:W-:Y:S02]  /*3a40*/  @P4 SEL R16, R4, 0x1, !P2 ;  /* 0x0000000104104807 */ /* 0x000fe40005000000 */
[----:B------:R-:W-:Y:S02]  /*3a50*/  ISETP.LT.AND.EX P0, PT, R7, R3, PT, P0 ;  /* 0x000000030700720c */ /* 0x000fe40003f01300 */
[----:B------:R-:W-:Y:S02]  /*3a60*/  LOP3.LUT P3, RZ, R16, 0xff, RZ, 0xc0, !PT ;  /* 0x000000ff10ff7812 */ /* 0x000fe4000786c0ff */
[----:B-1----:R-:W-:-:S03]  /*3a70*/  ISETP.NE.AND P5, PT, R17, RZ, PT ;  /* 0x000000ff1100720c */ /* 0x002fc60003fa5270 */
[C---:B---3--:R-:W-:Y:S02]  /*3a80*/  @P2 SEL R2, R6.reuse, R2, P0 ;  /* 0x0000000206022207 */ /* 0x048fe40000000000 */
        /* <DEDUP_REMOVED lines=17> */
[----:B------:R-:W3:Y:S01]  /*3ba0*/  LDS.64 R4, [UR5+0x70] ;  /* 0x00007005ff047984 */ /* 0x000ee20008000a00 */
        /* <DEDUP_REMOVED lines=8> */
[----:B--2---:R-:W-:Y:S02]  /*3c30*/  ISETP.LT.U32.AND P0, PT, R8, R13, PT ;  /* 0x0000000d0800720c */ /* 0x004fe40003f01070 */
[----:B------:R-:W-:Y:S01]  /*3c40*/  @P5 SEL R14, R18, 0x1, !P3 ;  /* 0x00000001120e5807 */ /* 0x000fe20005800000 */
[----:B------:R-:W2:Y:S01]  /*3c50*/  LDS.64 R2, [UR5+0x80] ;  /* 0x00008005ff027984 */ /* 0x000ea20008000a00 */
        /* <DEDUP_REMOVED lines=16> */
[----:B---3--:R-:W-:Y:S02]  /*3d60*/  ISETP.LT.U32.AND P0, PT, R4, R9, PT ;  /* 0x000000090400720c */ /* 0x008fe40003f01070 */
        /* <DEDUP_REMOVED lines=8> */
[----:B--2---:R-:W-:-:S04]  /*3df0*/  ISETP.LT.U32.AND P0, PT, R2, R7, PT ;  /* 0x000000070200720c */ /* 0x004fc80003f01070 */
[C---:B------:R-:W-:Y:S02]  /*3e00*/  ISETP.LT.AND.EX P0, PT, R3.reuse, R5, PT, P0 ;  /* 0x000000050300720c */ /* 0x040fe40003f01300 */
[----:B------:R-:W-:Y:S02]  /*3e10*/  @P2 SEL R10, R12, 0x1, !P4 ;  /* 0x000000010c0a2807 */ /* 0x000fe40006000000 */
[----:B------:R-:W-:Y:S02]  /*3e20*/  @P4 SEL R7, R2, R7, P0 ;  /* 0x0000000702074207 */ /* 0x000fe40000000000 */
[----:B------:R-:W-:Y:S02]  /*3e30*/  @P4 SEL R5, R3, R5, P0 ;  /* 0x0000000503054207 */ /* 0x000fe40000000000 */
[----:B------:R-:W-:Y:S02]  /*3e40*/  PRMT R4, R10, 0x7610, R4 ;  /* 0x000076100a047816 */ /* 0x000fe40000000004 */
[----:B------:R-:W-:-:S02]  /*3e50*/  SEL R2, R2, R7, !P2 ;  /* 0x0000000702027207 */ /* 0x000fc40005000000 */
[----:B------:R-:W-:-:S07]  /*3e60*/  SEL R3, R3, R5, !P2 ;  /* 0x0000000503037207 */ /* 0x000fce0005000000 */
.L_x_24:
[----:B------:R-:W-:Y:S05]  /*3e70*/  BSYNC.RECONVERGENT B0 ;  /* 0x0000000000007941 */ /* 0x000fea0003800200 */
.L_x_1:
[----:B------:R-:W-:Y:S05]  /*3e80*/  @P1 EXIT ;  /* 0x000000000000194d */ /* 0x000fea0003800000 */
[----:B0-234-:R-:W0:Y:S01]  /*3e90*/  LDC.64 R8, c[0x0][0x3a0] ;  /* 0x0000e800ff087b82 */ /* 0x01de220000000a00 */
[----:B------:R-:W-:Y:S02]  /*3ea0*/  PRMT R7, R4, 0x7610, R7 ;  /* 0x0000761004077816 */ /* 0x000fe40000000007 */
[----:B-1----:R-:W-:Y:S02]  /*3eb0*/  ISETP.NE.AND P1, PT, R0, RZ, PT ;  /* 0x000000ff0000720c */ /* 0x002fe40003f25270 */
[----:B------:R-:W-:-:S03]  /*3ec0*/  LOP3.LUT P2, RZ, R7, 0xff, RZ, 0xc0, !PT ;  /* 0x000000ff07ff7812 */ /* 0x000fc6000784c0ff */
[----:B------:R-:W1:Y:S08]  /*3ed0*/  LDC.64 R4, c[0x0][0x388] ;  /* 0x0000e200ff047b82 */ /* 0x000e700000000a00 */
[----:B------:R-:W-:Y:S02]  /*3ee0*/  @P1 SEL R7, R0, 0x1, !P2 ;  /* 0x0000000100071807 */ /* 0x000fe40005000000 */
[----:B0-----:R-:W-:-:S04]  /*3ef0*/  ISETP.LT.U32.AND P0, PT, R2, R8, PT ;  /* 0x000000080200720c */ /* 0x001fc80003f01070 */
[----:B------:R-:W-:-:S04]  /*3f00*/  ISETP.LT.AND.EX P0, PT, R3, R9, PT, P0 ;  /* 0x000000090300720c */ /* 0x000fc80003f01300 */
[C---:B------:R-:W-:Y:S01]  /*3f10*/  @P2 SEL R8, R2.reuse, R8, P0 ;  /* 0x0000000802082207 */ /* 0x040fe20000000000 */
[----:B-1----:R-:W-:Y:S01]  /*3f20*/  STG.E.U8 desc[UR8][R4.64], R7 ;  /* 0x0000000704007986 */ /* 0x002fe2000c101108 */
[C---:B------:R-:W-:Y:S02]  /*3f30*/  @P2 SEL R9, R3.reuse, R9, P0 ;  /* 0x0000000903092207 */ /* 0x040fe40000000000 */
[----:B------:R-:W-:Y:S02]  /*3f40*/  SEL R2, R2, R8, !P1 ;  /* 0x0000000802027207 */ /* 0x000fe40004800000 */
[----:B------:R-:W-:-:S05]  /*3f50*/  SEL R3, R3, R9, !P1 ;  /* 0x0000000903037207 */ /* 0x000fca0004800000 */
[----:B------:R-:W-:Y:S01]  /*3f60*/  STG.E.64 desc[UR8][R4.64+0x8], R2 ;  /* 0x0000080204007986 */ /* 0x000fe2000c101b08 */
[----:B------:R-:W-:Y:S05]  /*3f70*/  EXIT ;  /* 0x000000000000794d */ /* 0x000fea0003800000 */
.L_x_63:
[----:B------:R-:W-:-:S00]  /*3f80*/  BRA `(.L_x_63) ;  /* 0xfffffffc00fc7947 */ /* 0x000fc0000383ffff */
[----:B------:R-:W-:-:S00]  /*3f90*/  NOP ;  /* 0x0000000000007918 */ /* 0x000fc00000000000 */
        /* <DEDUP_REMOVED lines=14> */
.L_x_1772:


//--------------------- .text._ZN3cub18CUB_300001_SM_10006detail6reduce18DeviceReduceKernelINS2_10policy_hubIN4cuda3std3__45tupleIJblEEEyN6thrust24THRUST_300001_SM_1000_NS8cuda_cub9__find_if7functorIS9_EEE10Policy1000ENSB_12zip_iteratorINS8_IJNSD_26transform_input_iterator_tIbNSB_6detail15normal_iteratorINSB_10device_ptrIbEEEENSK_10functional5actorINSP_9compositeIJNSP_16operator_adaptorINS7_8equal_toIvEEEENSQ_INSP_8argumentILj0EEEEENSQ_INSP_5valueIbEEEEEEEEEEENSB_17counting_iteratorIlNSB_11use_defaultES16_S16_EEEEEEEySF_S9_NS7_10__identityEEEvT0_PT3_T1_NS0_13GridEvenShareIS1E_EET2_T4_ --------------------------
	.section	.text._ZN3cub18CUB_300001_SM_10006detail6reduce18DeviceReduceKernelINS2_10policy_hubIN4cuda3std3__45tupleIJblEEEyN6thrust24THRUST_300001_SM_1000_NS8cuda_cub9__find_if7functorIS9_EEE10Policy1000ENSB_12zip_iteratorINS8_IJNSD_26transform_input_iterator_tIbNSB_6detail15normal_iteratorINSB_10device_ptrIbEEEENSK_10functional5actorINSP_9compositeIJNSP_16operator_adaptorINS7_8equal_toIvEEEENSQ_INSP_8argumentILj0EEEEENSQ_INSP_5valueIbEEEEEEEEEEENSB_17counting_iteratorIlNSB_11use_defaultES16_S16_EEEEEEEySF_S9_NS7_10__identityEEEvT0_PT3_T1_NS0_13GridEvenShareIS1E_EET2_T4_,"ax",@progbits
	.align	128
        .global         _ZN3cub18CUB_300001_SM_10006detail6reduce18DeviceReduceKernelINS2_10policy_hubIN4cuda3std3__45tupleIJblEEEyN6thrust24THRUST_300001_SM_1000_NS8cuda_cub9__find_if7functorIS9_EEE10Policy1000ENSB_12zip_iteratorINS8_IJNSD_26transform_input_iterator_tIbNSB_6detail15normal_iteratorINSB_10device_ptrIbEEEENSK_10functional5actorINSP_9compositeIJNSP_16operator_adaptorINS7_8equal_toIvEEEENSQ_INSP_8argumentILj0EEEEENSQ_INSP_5valueIbEEEEEEEEEEENSB_17counting_iteratorIlNSB_11use_defaultES16_S16_EEEEEEEySF_S9_NS7_10__identityEEEvT0_PT3_T1_NS0_13GridEvenShareIS1E_EET2_T4_
        .type           _ZN3cub18CUB_300001_SM_10006detail6reduce18DeviceReduceKernelINS2_10policy_hubIN4cuda3std3__45tupleIJblEEEyN6thrust24THRUST_300001_SM_1000_NS8cuda_cub9__find_if7functorIS9_EEE10Policy1000ENSB_12zip_iteratorINS8_IJNSD_26transform_input_iterator_tIbNSB_6detail15normal_iteratorINSB_10device_ptrIbEEEENSK_10functional5actorINSP_9compositeIJNSP_16operator_adaptorINS7_8equal_toIvEEEENSQ_INSP_8argumentILj0EEEEENSQ_INSP_5valueIbEEEEEEEEEEENSB_17counting_iteratorIlNSB_11use_defaultES16_S16_EEEEEEEySF_S9_NS7_10__identityEEEvT0_PT3_T1_NS0_13GridEvenShareIS1E_EET2_T4_,@function
        .size           _ZN3cub18CUB_300001_SM_10006detail6reduce18DeviceReduceKernelINS2_10policy_hubIN4cuda3std3__45tupleIJblEEEyN6thrust24THRUST_300001_SM_1000_NS8cuda_cub9__find_if7functorIS9_EEE10Policy1000ENSB_12zip_iteratorINS8_IJNSD_26transform_input_iterator_tIbNSB_6detail15normal_iteratorINSB_10device_ptrIbEEEENSK_10functional5actorINSP_9compositeIJNSP_16operator_adaptorINS7_8equal_toIvEEEENSQ_INSP_8argumentILj0EEEEENSQ_INSP_5valueIbEEEEEEEEEEENSB_17counting_iteratorIlNSB_11use_defaultES16_S16_EEEEEEEySF_S9_NS7_10__identityEEEvT0_PT3_T1_NS0_13GridEvenShareIS1E_EET2_T4_,(.L_x_1773 - _ZN3cub18CUB_300001_SM_10006detail6reduce18DeviceReduceKernelINS2_10policy_hubIN4cuda3std3__45tupleIJblEEEyN6thrust24THRUST_300001_SM_1000_NS8cuda_cub9__find_if7functorIS9_EEE10Policy1000ENSB_12zip_iteratorINS8_IJNSD_26transform_input_iterator_tIbNSB_6detail15normal_iteratorINSB_10device_ptrIbEEEENSK_10functional5actorINSP_9compositeIJNSP_16operator_adaptorINS7_8equal_toIvEEEENSQ_INSP_8argumentILj0EEEEENSQ_INSP_5valueIbEEEEEEEEEEENSB_17counting_iteratorIlNSB_11use_defaultES16_S16_EEEEEEEySF_S9_NS7_10__identityEEEvT0_PT3_T1_NS0_13GridEvenShareIS1E_EET2_T4_)
        .other          _ZN3cub18CUB_300001_SM_10006detail6reduce18DeviceReduceKernelINS2_10policy_hubIN4cuda3std3__45tupleIJblEEEyN6thrust24THRUST_300001_SM_1000_NS8cuda_cub9__find_if7functorIS9_EEE10Policy1000ENSB_12zip_iteratorINS8_IJNSD_26transform_input_iterator_tIbNSB_6detail15normal_iteratorINSB_10device_ptrIbEEEENSK_10functional5actorINSP_9compositeIJNSP_16operator_adaptorINS7_8equal_toIvEEEENSQ_INSP_8argumentILj0EEEEENSQ_INSP_5valueIbEEEEEEEEEEENSB_17counting_iteratorIlNSB_11use_defaultES16_S16_EEEEEEEySF_S9_NS7_10__identityEEEvT0_PT3_T1_NS0_13GridEvenShareIS1E_EET2_T4_,@"STO_CUDA_ENTRY STV_DEFAULT"
_ZN3cub18CUB_300001_SM_10006detail6reduce18DeviceReduceKernelINS2_10policy_hubIN4cuda3std3__45tupleIJblEEEyN6thrust24THRUST_300001_SM_1000_NS8cuda_cub9__find_if7functorIS9_EEE10Policy1000ENSB_12zip_iteratorINS8_IJNSD_26transform_input_iterator_tIbNSB_6detail15normal_iteratorINSB_10device_ptrIbEEEENSK_10functional5actorINSP_9compositeIJNSP_16operator_adaptorINS7_8equal_toIvEEEENSQ_INSP_8argumentILj0EEEEENSQ_INSP_5valueIbEEEEEEEEEEENSB_17counting_iteratorIlNSB_11use_defaultES16_S16_EEEEEEEySF_S9_NS7_10__identityEEEvT0_PT3_T1_NS0_13GridEvenShareIS1E_EET2_T4_:
.text._ZN3cub18CUB_300001_SM_10006detail6reduce18DeviceReduceKernelINS2_10policy_hubIN4cuda3std3__45tupleIJblEEEyN6thrust24THRUST_300001_SM_1000_NS8cuda_cub9__find_if7functorIS9_EEE10Policy1000ENSB_12zip_iteratorINS8_IJNSD_26transform_input_iterator_tIbNSB_6detail15normal_iteratorINSB_10device_ptrIbEEEENSK_10functional5actorINSP_9compositeIJNSP_16operator_adaptorINS7_8equal_toIvEEEENSQ_INSP_8argumentILj0EEEEENSQ_INSP_5valueIbEEEEEEEEEEENSB_17counting_iteratorIlNSB_11use_defaultES16_S16_EEEEEEEySF_S9_NS7_10__identityEEEvT0_PT3_T1_NS0_13GridEvenShareIS1E_EET2_T4_:
[----:B------:R-:W-:Y:S01]  /*0000*/  LDC R1, c[0x0][0x37c] ;  /* 0x0000df00ff017b82 */ /* 0x000fe20000000800 */
[----:B------:R-:W0:Y:S01]  /*0010*/  S2R R0, SR_CTAID.X ;  /* 0x0000000000007919 */ /* 0x000e220000002500 */
[----:B------:R-:W1:Y:S06]  /*0020*/  LDCU.64 UR6, c[0x0][0x3c8] ;  /* 0x00007900ff0677ac */ /* 0x000e6c0008000a00 */
[----:B------:R-:W2:Y:S01]  /*0030*/  LDC.U16 R7, c[0x0][0x38a] ;  /* 0x0000e280ff077b82 */ /* 0x000ea20000000400 */
[----:B------:R-:W-:Y:S01]  /*0040*/  BSSY.RECONVERGENT B0, `(.L_x_64) ;  /* 0x000058c000007945 */ /* 0x000fe20003800200 */
[----:B------:R-:W3:Y:S01]  /*0050*/  LDCU UR5, c[0x0][0x3d0] ;  /* 0x00007a00ff0577ac */ /* 0x000ee20008000800 */
[----:B------:R-:W4:Y:S01]  /*0060*/  LDCU.64 UR10, c[0x0][0x358] ;  /* 0x00006b00ff0a77ac */ /* 0x000f220008000a00 */
[----:B-1----:R-:W-:-:S02]  /*0070*/  IMAD.U32 R2, RZ, RZ, UR6 ;  /* 0x00000006ff027e24 */ /* 0x002fc4000f8e00ff */
[----:B------:R-:W-:Y:S01]  /*0080*/  IMAD.U32 R3, RZ, RZ, UR7 ;  /* 0x00000007ff037e24 */ /* 0x000fe2000f8e00ff */
[----:B---3--:R-:W-:-:S04]  /*0090*/  USHF.L.U32 UR5, UR5, 0xa, URZ ;  /* 0x0000000a05057899 */ /* 0x008fc800080006ff */
[----:B------:R-:W-:Y:S01]  /*00a0*/  USHF.R.S32.HI UR4, URZ, 0x1f, UR5 ;  /* 0x0000001fff047899 */ /* 0x000fe20008011405 */
[----:B0-----:R-:W-:-:S05]  /*00b0*/  IMAD.SHL.U32 R8, R0, 0x400, RZ ;  /* 0x0000040000087824 */ /* 0x001fca00078e00ff */
[----:B------:R-:W-:-:S04]  /*00c0*/  IADD3 R18, P1, PT, -R8, R2, RZ ;  /* 0x0000000208127210 */ /* 0x000fc80007f3e1ff */
[----:B------:R-:W-:Y:S02]  /*00d0*/  ISETP.GT.U32.AND P0, PT, R18, 0x3ff, PT ;  /* 0x000003ff1200780c */ /* 0x000fe40003f04070 */
[----:B------:R-:W-:-:S04]  /*00e0*/  IADD3.X R16, PT, PT, R3, -0x1, RZ, P1, !PT ;  /* 0xffffffff03107810 */ /* 0x000fc80000ffe4ff */
[----:B------:R-:W-:-:S13]  /*00f0*/  ISETP.GT.U32.AND.EX P0, PT, R16, RZ, PT, P0 ;  /* 0x000000ff1000720c */ /* 0x000fda0003f04100 */
[----:B--2-4-:R-:W-:Y:S05]  /*0100*/  @P0 BRA `(.L_x_65) ;  /* 0x0000003000580947 */ /* 0x014fea0003800000 */
[----:B------:R-:W0:Y:S01]  /*0110*/  S2R R9, SR_TID.X ;  /* 0x0000000000097919 */ /* 0x000e220000002100 */
[----:B------:R-:W-:Y:S01]  /*0120*/  IMAD.IADD R10, R2, 0x1, -R8 ;  /* 0x00000001020a7824 */ /* 0x000fe200078e0a08 */
[----:B------:R-:W1:Y:S01]  /*0130*/  LDCU.64 UR4, c[0x0][0x380] ;  /* 0x00007000ff0477ac */ /* 0x000e620008000a00 */
[----:B------:R-:W-:Y:S01]  /*0140*/  IMAD.MOV.U32 R6, RZ, RZ, RZ ;  /* 0x000000ffff067224 */ /* 0x000fe200078e00ff */
[----:B------:R-:W2:Y:S02]  /*0150*/  LDCU.64 UR6, c[0x0][0x390] ;  /* 0x00007200ff0677ac */ /* 0x000ea40008000a00 */
[----:B0-----:R-:W-:-:S13]  /*0160*/  ISETP.GE.AND P0, PT, R9, R10, PT ;  /* 0x0000000a0900720c */ /* 0x001fda0003f06270 */
[----:B------:R-:W0:Y:S01]  /*0170*/  @!P0 LDC.64 R4, c[0x0][0x380] ;  /* 0x0000e000ff048b82 */ /* 0x000e220000000a00 */
[----:B------:R-:W-:-:S07]  /*0180*/  @!P0 IMAD.IADD R3, R8, 0x1, R9 ;  /* 0x0000000108038824 */ /* 0x000fce00078e0209 */
[----:B------:R-:W3:Y:S01]  /*0190*/  @!P0 LDC.64 R12, c[0x0][0x390] ;  /* 0x0000e400ff0c8b82 */ /* 0x000ee20000000a00 */
[----:B0-----:R-:W-:-:S05]  /*01a0*/  @!P0 IADD3 R4, P1, PT, R3, R4, RZ ;  /* 0x0000000403048210 */ /* 0x001fca0007f3e0ff */
[----:B------:R-:W-:-:S05]  /*01b0*/  @!P0 IMAD.X R5, RZ, RZ, R5, P1 ;  /* 0x000000ffff058224 */ /* 0x000fca00008e0605 */
[----:B------:R0:W4:Y:S01]  /*01c0*/  @!P0 LDG.E.U8 R4, desc[UR10][R4.64] ;  /* 0x0000000a04048981 */ /* 0x000122000c1e1100 */
[----:B------:R-:W-:Y:S01]  /*01d0*/  IMAD.MOV.U32 R15, RZ, RZ, R9 ;  /* 0x000000ffff0f7224 */ /* 0x000fe200078e0009 */
[----:B------:R-:W-:Y:S01]  /*01e0*/  @!P0 PRMT R11, R7, 0x7770, RZ ;  /* 0x00007770070b8816 */ /* 0x000fe200000000ff */
[----:B------:R-:W-:Y:S01]  /*01f0*/  @!P0 VIADD R15, R9, 0x100 ;  /* 0x00000100090f8836 */ /* 0x000fe20000000000 */
[----:B---3--:R-:W-:Y:S01]  /*0200*/  @!P0 IADD3 R6, P3, PT, R3, R12, RZ ;  /* 0x0000000c03068210 */ /* 0x008fe20007f7e0ff */
[----:B------:R-:W-:Y:S03]  /*0210*/  BSSY.RECONVERGENT B1, `(.L_x_66) ;  /* 0x0000131000017945 */ /* 0x000fe60003800200 */
[----:B------:R-:W-:Y:S01]  /*0220*/  ISETP.GE.AND P2, PT, R15, R10, PT ;  /* 0x0000000a0f00720c */ /* 0x000fe20003f46270 */
[----:B0-----:R-:W-:Y:S02]  /*0230*/  IMAD.MOV.U32 R5, RZ, RZ, RZ ;  /* 0x000000ffff057224 */ /* 0x001fe400078e00ff */
[----:B------:R-:W-:Y:S01]  /*0240*/  @!P0 IMAD.X R5, RZ, RZ, R13, P3 ;  /* 0x000000ffff058224 */ /* 0x000fe200018e060d */
[----:B----4-:R-:W-:-:S02]  /*0250*/  @!P0 ISETP.NE.AND P1, PT, R4, R11, PT ;  /* 0x0000000b0400820c */ /* 0x010fc40003f25270 */
[----:B------:R-:W-:Y:S02]  /*0260*/  PRMT R4, RZ, 0x7610, R4 ;  /* 0x00007610ff047816 */ /* 0x000fe40000000004 */
[----:B------:R-:W-:-:S04]  /*0270*/  @!P0 SEL R3, RZ, 0x1, P1 ;  /* 0x00000001ff038807 */ /* 0x000fc80000800000 */
[----:B------:R-:W-:Y:S01]  /*0280*/  @!P0 PRMT R4, R3, 0x7610, R4 ;  /* 0x0000761003048816 */ /* 0x000fe20000000004 */
[----:B-12---:R-:W-:Y:S06]  /*0290*/  @P2 BRA `(.L_x_67) ;  /* 0x0000001000a02947 */ /* 0x006fec0003800000 */
[----:B------:R-:W-:Y:S01]  /*02a0*/  LOP3.LUT R11, RZ, R15, RZ, 0x33, !PT ;  /* 0x0000000fff0b7212 */ /* 0x000fe200078e33ff */
[----:B------:R-:W-:Y:S04]  /*02b0*/  BSSY.RECONVERGENT B2, `(.L_x_68) ;  /* 0x0000095000027945 */ /* 0x000fe80003800200 */
[----:B------:R-:W-:-:S04]  /*02c0*/  IMAD.IADD R11, R11, 0x1, R2 ;  /* 0x000000010b0b7824 */ /* 0x000fc800078e0202 */
[----:B------:R-:W-:-:S05]  /*02d0*/  IMAD.IADD R12, R11, 0x1, -R8 ;  /* 0x000000010b0c7824 */ /* 0x000fca00078e0a08 */
[C---:B------:R-:W-:Y:S02]  /*02e0*/  ISETP.GE.U32.AND P0, PT, R12.reuse, 0x700, PT ;  /* 0x000007000c00780c */ /* 0x040fe40003f06070 */
[----:B------:R-:W-:-:S04]  /*02f0*/  LEA.HI R12, R12, 0x1, RZ, 0x18 ;  /* 0x000000010c0c7811 */ /* 0x000fc800078fc0ff */
[----:B------:R-:W-:-:S07]  /*0300*/  LOP3.LUT R22, R12, 0x7, RZ, 0xc0, !PT ;  /* 0x000000070c167812 */ /* 0x000fce00078ec0ff */
[----:B------:R-:W-:Y:S05]  /*0310*/  @!P0 BRA `(.L_x_69) ;  /* 0x0000000800388947 */ /* 0x000fea0003800000 */
[----:B------:R-:W-:Y:S01]  /*0320*/  LOP3.LUT R14, R12, 0x1fffff8, RZ, 0xc0, !PT ;  /* 0x01fffff80c0e7812 */ /* 0x000fe200078ec0ff */
[----:B------:R-:W-:Y:S01]  /*0330*/  BSSY.RECONVERGENT B3, `(.L_x_70) ;  /* 0x000008b000037945 */ /* 0x000fe20003800200 */
[----:B------:R-:W-:-:S03]  /*0340*/  VIADD R15, R15, 0x400 ;  /* 0x000004000f0f7836 */ /* 0x000fc60000000000 */
[----:B------:R-:W-:-:S07]  /*0350*/  IMAD.MOV R14, RZ, RZ, -R14 ;  /* 0x000000ffff0e7224 */ /* 0x000fce00078e0a0e */
.L_x_71:
[----:B------:R-:W-:-:S05]  /*0360*/  VIADD R3, R15, 0xfffffc00 ;  /* 0xfffffc000f037836 */ /* 0x000fca0000000000 */
[----:B------:R-:W-:-:S04]  /*0370*/  IADD3 R25, P0, PT, R8, R3, RZ ;  /* 0x0000000308197210 */ /* 0x000fc80007f1e0ff */
[----:B------:R-:W-:Y:S02]  /*0380*/  LEA.HI.X.SX32 R26, R3, RZ, 0x1, P0 ;  /* 0x000000ff031a7211 */ /* 0x000fe400000f0eff */
[----:B------:R-:W-:-:S04]  /*0390*/  IADD3 R2, P0, PT, R25, UR4, RZ ;  /* 0x0000000419027c10 */ /* 0x000fc8000ff1e0ff */
[----:B------:R-:W-:-:S05]  /*03a0*/  IADD3.X R3, PT, PT, R26, UR5, RZ, P0, !PT ;  /* 0x000000051a037c10 */ /* 0x000fca00087fe4ff */
[----:B------:R-:W2:Y:S04]  /*03b0*/  LDG.E.U8 R23, desc[UR10][R2.64] ;  /* 0x0000000a02177981 */ /* 0x000ea8000c1e1100 */
[----:B------:R-:W3:Y:S04]  /*03c0*/  LDG.E.U8 R21, desc[UR10][R2.64+0x100] ;  /* 0x0001000a02157981 */ /* 0x000ee8000c1e1100 */
[----:B------:R-:W4:Y:S04]  /*03d0*/  LDG.E.U8 R20, desc[UR10][R2.64+0x200] ;  /* 0x0002000a02147981 */ /* 0x000f28000c1e1100 */
[----:B------:R-:W5:Y:S04]  /*03e0*/  LDG.E.U8 R19, desc[UR10][R2.64+0x300] ;  /* 0x0003000a02137981 */ /* 0x000f68000c1e1100 */
[----:B------:R-:W5:Y:S04]  /*03f0*/  LDG.E.U8 R18, desc[UR10][R2.64+0x400] ;  /* 0x0004000a02127981 */ /* 0x000f68000c1e1100 */
[----:B------:R-:W5:Y:S04]  /*0400*/  LDG.E.U8 R16, desc[UR10][R2.64+0x500] ;  /* 0x0005000a02107981 */ /* 0x000f68000c1e1100 */
[----:B------:R-:W5:Y:S04]  /*0410*/  LDG.E.U8 R13, desc[UR10][R2.64+0x600] ;  /* 0x0006000a020d7981 */ /* 0x000f68000c1e1100 */
[----:B------:R0:W5:Y:S01]  /*0420*/  LDG.E.U8 R17, desc[UR10][R2.64+0x700] ;  /* 0x0007000a02117981 */ /* 0x000162000c1e1100 */
[----:B------:R-:W-:Y:S01]  /*0430*/  PRMT R24, R4, 0x7610, R24 ;  /* 0x0000761004187816 */ /* 0x000fe20000000018 */
[----:B------:R-:W-:Y:S01]  /*0440*/  VIADD R14, R14, 0x8 ;  /* 0x000000080e0e7836 */ /* 0x000fe20000000000 */
[----:B------:R-:W-:-:S02]  /*0450*/  PRMT R4, R7, 0x7770, RZ ;  /* 0x0000777007047816 */ /* 0x000fc400000000ff */
[----:B------:R-:W-:Y:S02]  /*0460*/  LOP3.LUT P1, RZ, R24, 0xff, RZ, 0xc0, !PT ;  /* 0x000000ff18ff7812 */ /* 0x000fe4000782c0ff */
[----:B------:R-:W-:-:S04]  /*0470*/  IADD3 R25, P0, PT, R25, UR6, RZ ;  /* 0x0000000619197c10 */ /* 0x000fc8000ff1e0ff */
[----:B------:R-:W-:Y:S02]  /*0480*/  IADD3.X R26, PT, PT, R26, UR7, RZ, P0, !PT ;  /* 0x000000071a1a7c10 */ /* 0x000fe400087fe4ff */
[----:B------:R-:W-:-:S04]  /*0490*/  ISETP.LT.U32.AND P0, PT, R25, R6, PT ;  /* 0x000000061900720c */ /* 0x000fc80003f01070 */
[----:B------:R-:W-:-:S04]  /*04a0*/  ISETP.LT.AND.EX P0, PT, R26, R5, PT, P0 ;  /* 0x000000051a00720c */ /* 0x000fc80003f01300 */
[----:B0-----:R-:W-:Y:S02]  /*04b0*/  SEL R2, R25, R6, P0 ;  /* 0x0000000619027207 */ /* 0x001fe40000000000 */
[----:B------:R-:W-:Y:S02]  /*04c0*/  SEL R3, R26, R5, P0 ;  /* 0x000000051a037207 */ /* 0x000fe40000000000 */
[CC--:B--2---:R-:W-:Y:S02]  /*04d0*/  ISETP.NE.AND P2, PT, R23.reuse, R4.reuse, PT ;  /* 0x000000041700720c */ /* 0x0c4fe40003f45270 */
[-C--:B------:R-:W-:Y:S02]  /*04e0*/  ISETP.EQ.AND P3, PT, R23, R4.reuse, P1 ;  /* 0x000000041700720c */ /* 0x080fe40000f62270 */
[----:B------:R-:W-:Y:S02]  /*04f0*/  @!P1 SEL R24, RZ, 0x1, P2 ;  /* 0x00000001ff189807 */ /* 0x000fe40001000000 */
[----:B---3--:R-:W-:-:S02]  /*0500*/  ISETP.NE.AND P0, PT, R21, R4, PT ;  /* 0x000000041500720c */ /* 0x008fc40003f05270 */
[----:B------:R-:W-:-:S04]  /*0510*/  SEL R23, R24, 0x1, !P3 ;  /* 0x0000000118177807 */ /* 0x000fc80005800000 */
[----:B------:R-:W-:-:S03]  /*0520*/  LOP3.LUT P2, RZ, R23, 0xff, RZ, 0xc0, !PT ;  /* 0x000000ff17ff7812 */ /* 0x000fc6000784c0ff */
[----:B------:R-:W-:Y:S01]  /*0530*/  @!P3 SEL R2, R25, R6, !P1 ;  /* 0x000000061902b207 */ /* 0x000fe20004800000 */
[----:B------:R-:W-:Y:S01]  /*0540*/  VIADD R25, R15, 0xfffffd00 ;  /* 0xfffffd000f197836 */ /* 0x000fe20000000000 */
[----:B------:R-:W-:Y:S02]  /*0550*/  @!P3 SEL R3, R26, R5, !P1 ;  /* 0x000000051a03b207 */ /* 0x000fe40004800000 */
[----:B------:R-:W-:Y:S01]  /*0560*/  ISETP.EQ.AND P3, PT, R21, R4, P2 ;  /* 0x000000041500720c */ /* 0x000fe20001762270 */
[----:B------:R-:W-:Y:S01]  /*0570*/  VIADD R21, R15, 0xfffffe00 ;  /* 0xfffffe000f157836 */ /* 0x000fe20000000000 */
[----:B------:R-:W-:Y:S02]  /*0580*/  SHF.R.S32.HI R5, RZ, 0x1f, R25 ;  /* 0x0000001fff057819 */ /* 0x000fe40000011419 */
[----:B------:R-:W-:Y:S02]  /*0590*/  IADD3 R25, P1, P4, R25, UR6, R8 ;  /* 0x0000000619197c10 */ /* 0x000fe4000fc3e008 */
[----:B------:R-:W-:-:S02]  /*05a0*/  @!P2 SEL R23, RZ, 0x1, P0 ;  /* 0x00000001ff17a807 */ /* 0x000fc40000000000 */
[----:B------:R-:W-:Y:S02]  /*05b0*/  IADD3.X R24, PT, PT, R5, UR7, RZ, P1, P4 ;  /* 0x0000000705187c10 */ /* 0x000fe40008fe84ff */
[----:B------:R-:W-:Y:S02]  /*05c0*/  SEL R23, R23, 0x1, !P3 ;  /* 0x0000000117177807 */ /* 0x000fe40005800000 */
[----:B------:R-:W-:Y:S02]  /*05d0*/  ISETP.LT.U32.AND P0, PT, R25, R2, PT ;  /* 0x000000021900720c */ /* 0x000fe40003f01070 */
[----:B------:R-:W-:Y:S02]  /*05e0*/  LOP3.LUT P1, RZ, R23, 0xff, RZ, 0xc0, !PT ;  /* 0x000000ff17ff7812 */ /* 0x000fe4000782c0ff */
[----:B------:R-:W-:Y:S02]  /*05f0*/  ISETP.LT.AND.EX P0, PT, R24, R3, PT, P0 ;  /* 0x000000031800720c */ /* 0x000fe40003f01300 */
[----:B------:R-:W-:-:S02]  /*0600*/  SHF.R.S32.HI R6, RZ, 0x1f, R21 ;  /* 0x0000001fff067819 */ /* 0x000fc40000011415 */
[CC--:B------:R-:W-:Y:S02]  /*0610*/  SEL R5, R25.reuse, R2.reuse, P0 ;  /* 0x0000000219057207 */ /* 0x0c0fe40000000000 */
[----:B------:R-:W-:Y:S02]  /*0620*/  @!P3 SEL R5, R25, R2, !P2 ;  /* 0x000000021905b207 */ /* 0x000fe40005000000 */
[-C--:B------:R-:W-:Y:S02]  /*0630*/  SEL R2, R24, R3.reuse, P0 ;  /* 0x0000000318027207 */ /* 0x080fe40000000000 */
[-C--:B----4-:R-:W-:Y:S02]  /*0640*/  ISETP.NE.AND P0, PT, R20, R4.reuse, PT ;  /* 0x000000041400720c */ /* 0x090fe40003f05270 */
[----:B------:R-:W-:Y:S02]  /*0650*/  @!P3 SEL R2, R24, R3, !P2 ;  /* 0x000000031802b207 */ /* 0x000fe40005000000 */
[----:B------:R-:W-:-:S02]  /*0660*/  ISETP.EQ.AND P3, PT, R20, R4, P1 ;  /* 0x000000041400720c */ /* 0x000fc40000f62270 */
[----:B------:R-:W-:Y:S02]  /*0670*/  @!P1 SEL R23, RZ, 0x1, P0 ;  /* 0x00000001ff179807 */ /* 0x000fe40000000000 */
[----:B------:R-:W-:Y:S01]  /*0680*/  IADD3 R26, P4, P5, R21, UR6, R8 ;  /* 0x00000006151a7c10 */ /* 0x000fe2000fd9e008 */
[----:B------:R-:W-:Y:S01]  /*0690*/  VIADD R21, R15, 0xffffff00 ;  /* 0xffffff000f157836 */ /* 0x000fe20000000000 */
[----:B------:R-:W-:Y:S02]  /*06a0*/  SEL R23, R23, 0x1, !P3 ;  /* 0x0000000117177807 */ /* 0x000fe40005800000 */
[----:B------:R-:W-:Y:S02]  /*06b0*/  IADD3.X R25, PT, PT, R6, UR7, RZ, P4, P5 ;  /* 0x0000000706197c10 */ /* 0x000fe4000a7ea4ff */
[----:B------:R-:W-:Y:S02]  /*06c0*/  ISETP.LT.U32.AND P0, PT, R26, R5, PT ;  /* 0x000000051a00720c */ /* 0x000fe40003f01070 */
[----:B------:R-:W-:-:S02]  /*06d0*/  LOP3.LUT P2, RZ, R23, 0xff, RZ, 0xc0, !PT ;  /* 0x000000ff17ff7812 */ /* 0x000fc4000784c0ff */
[----:B------:R-:W-:-:S04]  /*06e0*/  ISETP.LT.AND.EX P0, PT, R25, R2, PT, P0 ;  /* 0x000000021900720c */ /* 0x000fc80003f01300 */
[CC--:B------:R-:W-:Y:S02]  /*06f0*/  SEL R24, R26.reuse, R5.reuse, P0 ;  /* 0x000000051a187207 */ /* 0x0c0fe40000000000 */
[----:B------:R-:W-:Y:S02]  /*0700*/  SEL R3, R25, R2, P0 ;  /* 0x0000000219037207 */ /* 0x000fe40000000000 */
[----:B-----5:R-:W-:Y:S02]  /*0710*/  ISETP.NE.AND P0, PT, R19, R4, PT ;  /* 0x000000041300720c */ /* 0x020fe40003f05270 */
[----:B------:R-:W-:Y:S02]  /*0720*/  @!P3 SEL R24, R26, R5, !P1 ;  /* 0x000000051a18b207 */ /* 0x000fe40004800000 */
[----:B------:R-:W-:Y:S02]  /*0730*/  @!P3 SEL R3, R25, R2, !P1 ;  /* 0x000000021903b207 */ /* 0x000fe40004800000 */
[----:B------:R-:W-:-:S02]  /*0740*/  ISETP.EQ.AND P3, PT, R19, R4, P2 ;  /* 0x000000041300720c */ /* 0x000fc40001762270 */
[----:B------:R-:W-:Y:S02]  /*0750*/  @!P2 SEL R23, RZ, 0x1, P0 ;  /* 0x00000001ff17a807 */ /* 0x000fe40000000000 */
[----:B------:R-:W-:Y:S02]  /*0760*/  SHF.R.S32.HI R5, RZ, 0x1f, R21 ;  /* 0x0000001fff057819 */ /* 0x000fe40000011415 */
[----:B------:R-:W-:Y:S02]  /*0770*/  IADD3 R21, P4, P5, R21, UR6, R8 ;  /* 0x0000000615157c10 */ /* 0x000fe4000fd9e008 */
[----:B------:R-:W-:Y:S02]  /*0780*/  SEL R23, R23, 0x1, !P3 ;  /* 0x0000000117177807 */ /* 0x000fe40005800000 */
[----:B------:R-:W-:Y:S02]  /*0790*/  IADD3.X R20, PT, PT, R5, UR7, RZ, P4, P5 ;  /* 0x0000000705147c10 */ /* 0x000fe4000a7ea4ff */
[----:B------:R-:W-:-:S02]  /*07a0*/  ISETP.LT.U32.AND P0, PT, R21, R24, PT ;  /* 0x000000181500720c */ /* 0x000fc40003f01070 */
[----:B------:R-:W-:Y:S02]  /*07b0*/  LOP3.LUT P1, RZ, R23, 0xff, RZ, 0xc0, !PT ;  /* 0x000000ff17ff7812 */ /* 0x000fe4000782c0ff */
[CC--:B------:R-:W-:Y:S02]  /*07c0*/  ISETP.LT.AND.EX P0, PT, R20.reuse, R3.reuse, PT, P0 ;  /* 0x000000031400720c */ /* 0x0c0fe40003f01300 */
[----:B------:R-:W-:Y:S02]  /*07d0*/  SHF.R.S32.HI R2, RZ, 0x1f, R15 ;  /* 0x0000001fff027819 */ /* 0x000fe4000001140f */
[CC--:B------:R-:W-:Y:S02]  /*07e0*/  SEL R6, R21.reuse, R24.reuse, P0 ;  /* 0x0000001815067207 */ /* 0x0c0fe40000000000 */
[----:B------:R-:W-:Y:S02]  /*07f0*/  @!P3 SEL R6, R21, R24, !P2 ;  /* 0x000000181506b207 */ /* 0x000fe40005000000 */
[----:B------:R-:W-:-:S02]  /*0800*/  SEL R21, R20, R3, P0 ;  /* 0x0000000314157207 */ /* 0x000fc40000000000 */
[-C--:B------:R-:W-:Y:S02]  /*0810*/  ISETP.NE.AND P0, PT, R18, R4.reuse, PT ;  /* 0x000000041200720c */ /* 0x080fe40003f05270 */
[----:B------:R-:W-:Y:S01]  /*0820*/  @!P3 SEL R21, R20, R3, !P2 ;  /* 0x000000031415b207 */ /* 0x000fe20005000000 */
[C---:B------:R-:W-:Y:S01]  /*0830*/  VIADD R3, R15.reuse, 0x100 ;  /* 0x000001000f037836 */ /* 0x040fe20000000000 */
[----:B------:R-:W-:Y:S02]  /*0840*/  ISETP.EQ.AND P3, PT, R18, R4, P1 ;  /* 0x000000041200720c */ /* 0x000fe40000f62270 */
[----:B------:R-:W-:Y:S02]  /*0850*/  @!P1 SEL R23, RZ, 0x1, P0 ;  /* 0x00000001ff179807 */ /* 0x000fe40000000000 */
[----:B------:R-:W-:Y:S02]  /*0860*/  IADD3 R5, P4, P5, R15, UR6, R8 ;  /* 0x000000060f057c10 */ /* 0x000fe4000fd9e008 */
[----:B------:R-:W-:-:S02]  /*0870*/  SEL R23, R23, 0x1, !P3 ;  /* 0x0000000117177807 */ /* 0x000fc40005800000 */
[----:B------:R-:W-:Y:S02]  /*0880*/  IADD3.X R18, PT, PT, R2, UR7, RZ, P4, P5 ;  /* 0x0000000702127c10 */ /* 0x000fe4000a7ea4ff */
[-C--:B------:R-:W-:Y:S02]  /*0890*/  ISETP.LT.U32.AND P0, PT, R5, R6.reuse, PT ;  /* 0x000000060500720c */ /* 0x080fe40003f01070 */
[----:B------:R-:W-:Y:S02]  /*08a0*/  LOP3.LUT P2, RZ, R23, 0xff, RZ, 0xc0, !PT ;  /* 0x000000ff17ff7812 */ /* 0x000fe4000784c0ff */
[----:B------:R-:W-:Y:S02]  /*08b0*/  ISETP.LT.AND.EX P0, PT, R18, R21, PT, P0 ;  /* 0x000000151200720c */ /* 0x000fe40003f01300 */
[----:B------:R-:W-:Y:S02]  /*08c0*/  SHF.R.S32.HI R2, RZ, 0x1f, R3 ;  /* 0x0000001fff027819 */ /* 0x000fe40000011403 */
[----:B------:R-:W-:-:S02]  /*08d0*/  SEL R19, R5, R6, P0 ;  /* 0x0000000605137207 */ /* 0x000fc40000000000 */
[-C--:B------:R-:W-:Y:S02]  /*08e0*/  SEL R25, R18, R21.reuse, P0 ;  /* 0x0000001512197207 */ /* 0x080fe40000000000 */
[----:B------:R-:W-:Y:S02]  /*08f0*/  ISETP.NE.AND P0, PT, R16, R4, PT ;  /* 0x000000041000720c */ /* 0x000fe40003f05270 */
[----:B------:R-:W-:Y:S01]  /*0900*/  @!P3 SEL R19, R5, R6, !P1 ;  /* 0x000000060513b207 */ /* 0x000fe20004800000 */
[----:B------:R-:W-:Y:S01]  /*0910*/  VIADD R5, R15, 0x200 ;  /* 0x000002000f057836 */ /* 0x000fe20000000000 */
[----:B------:R-:W-:Y:S02]  /*0920*/  @!P3 SEL R25, R18, R21, !P1 ;  /* 0x000000151219b207 */ /* 0x000fe40004800000 */
[----:B------:R-:W-:Y:S02]  /*0930*/  ISETP.EQ.AND P3, PT, R16, R4, P2 ;  /* 0x000000041000720c */ /* 0x000fe40001762270 */
[----:B------:R-:W-:-:S02]  /*0940*/  @!P2 SEL R23, RZ, 0x1, P0 ;  /* 0x00000001ff17a807 */ /* 0x000fc40000000000 */
[----:B------:R-:W-:Y:S02]  /*0950*/  IADD3 R6, P4, P5, R3, UR6, R8 ;  /* 0x0000000603067c10 */ /* 0x000fe4000fd9e008 */
[----:B------:R-:W-:Y:S02]  /*0960*/  SEL R23, R23, 0x1, !P3 ;  /* 0x0000000117177807 */ /* 0x000fe40005800000 */
[----:B------:R-:W-:Y:S02]  /*0970*/  IADD3.X R16, PT, PT, R2, UR7, RZ, P4, P5 ;  /* 0x0000000702107c10 */ /* 0x000fe4000a7ea4ff */
[----:B------:R-:W-:Y:S02]  /*0980*/  ISETP.LT.U32.AND P0, PT, R6, R19, PT ;  /* 0x000000130600720c */ /* 0x000fe40003f01070 */
[----:B------:R-:W-:Y:S02]  /*0990*/  LOP3.LUT P1, RZ, R23, 0xff, RZ, 0xc0, !PT ;  /* 0x000000ff17ff7812 */ /* 0x000fe4000782c0ff */
[----:B------:R-:W-:-:S04]  /*09a0*/  ISETP.LT.AND.EX P0, PT, R16, R25, PT, P0 ;  /* 0x000000191000720c */ /* 0x000fc80003f01300 */
[----:B------:R-:W-:Y:S02]  /*09b0*/  SEL R2, R6, R19, P0 ;  /* 0x0000001306027207 */ /* 0x000fe40000000000 */
[----:B------:R-:W-:Y:S02]  /*09c0*/  SEL R3, R16, R25, P0 ;  /* 0x0000001910037207 */ /* 0x000fe40000000000 */
[----:B------:R-:W-:Y:S02]  /*09d0*/  @!P3 SEL R2, R6, R19, !P2 ;  /* 0x000000130602b207 */ /* 0x000fe40005000000 */
[----:B------:R-:W-:Y:S02]  /*09e0*/  SHF.R.S32.HI R6, RZ, 0x1f, R5 ;  /* 0x0000001fff067819 */ /* 0x000fe40000011405 */
[----:B------:R-:W-:Y:S01]  /*09f0*/  IADD3 R21, P0, P4, R5, UR6, R8 ;  /* 0x0000000605157c10 */ /* 0x000fe2000fc1e008 */
[C---:B------:R-:W-:Y:S01]  /*0a00*/  VIADD R5, R15.reuse, 0x300 ;  /* 0x000003000f057836 */ /* 0x040fe20000000000 */
[----:B------:R-:W-:Y:S01]  /*0a10*/  @!P3 SEL R3, R16, R25, !P2 ;  /* 0x000000191003b207 */ /* 0x000fe20005000000 */
[----:B------:R-:W-:Y:S01]  /*0a20*/  VIADD R15, R15, 0x800 ;  /* 0x000008000f0f7836 */ /* 0x000fe20000000000 */
[----:B------:R-:W-:-:S02]  /*0a30*/  ISETP.EQ.AND P3, PT, R13, R4, P1 ;  /* 0x000000040d00720c */ /* 0x000fc40000f62270 */
[----:B------:R-:W-:Y:S02]  /*0a40*/  ISETP.NE.AND P2, PT, R13, R4, PT ;  /* 0x000000040d00720c */ /* 0x000fe40003f45270 */
[----:B------:R-:W-:Y:S02]  /*0a50*/  IADD3.X R18, PT, PT, R6, UR7, RZ, P0, P4 ;  /* 0x0000000706127c10 */ /* 0x000fe400087e84ff */
[----:B------:R-:W-:Y:S02]  /*0a60*/  ISETP.LT.U32.AND P0, PT, R21, R2, PT ;  /* 0x000000021500720c */ /* 0x000fe40003f01070 */
[----:B------:R-:W-:Y:S02]  /*0a70*/  @!P1 SEL R23, RZ, 0x1, P2 ;  /* 0x00000001ff179807 */ /* 0x000fe40001000000 */
[----:B------:R-:W-:Y:S02]  /*0a80*/  ISETP.LT.AND.EX P0, PT, R18, R3, PT, P0 ;  /* 0x000000031200720c */ /* 0x000fe40003f01300 */
[----:B------:R-:W-:-:S02]  /*0a90*/  SEL R23, R23, 0x1, !P3 ;  /* 0x0000000117177807 */ /* 0x000fc40005800000 */
[----:B------:R-:W-:Y:S02]  /*0aa0*/  SHF.R.S32.HI R6, RZ, 0x1f, R5 ;  /* 0x0000001fff067819 */ /* 0x000fe40000011405 */
[----:B------:R-:W-:Y:S02]  /*0ab0*/  IADD3 R13, P4, P5, R5, UR6, R8 ;  /* 0x00000006050d7c10 */ /* 0x000fe4000fd9e008 */
[-C--:B------:R-:W-:Y:S02]  /*0ac0*/  SEL R16, R21, R2.reuse, P0 ;  /* 0x0000000215107207 */ /* 0x080fe40000000000 */
[----:B------:R-:W-:Y:S02]  /*0ad0*/  LOP3.LUT P2, RZ, R23, 0xff, RZ, 0xc0, !PT ;  /* 0x000000ff17ff7812 */ /* 0x000fe4000784c0ff */
[----:B------:R-:W-:Y:S02]  /*0ae0*/  @!P3 SEL R16, R21, R2, !P1 ;  /* 0x000000021510b207 */ /* 0x000fe40004800000 */
[----:B------:R-:W-:-:S02]  /*0af0*/  IADD3.X R2, PT, PT, R6, UR7, RZ, P4, P5 ;  /* 0x0000000706027c10 */ /* 0x000fc4000a7ea4ff */
[-C--:B------:R-:W-:Y:S02]  /*0b00*/  SEL R19, R18, R3.reuse, P0 ;  /* 0x0000000312137207 */ /* 0x080fe40000000000 */
[----:B------:R-:W-:Y:S02]  /*0b10*/  ISETP.NE.AND P4, PT, R14, RZ, PT ;  /* 0x000000ff0e00720c */ /* 0x000fe40003f85270 */
[----:B------:R-:W-:Y:S02]  /*0b20*/  @!P3 SEL R19, R18, R3, !P1 ;  /* 0x000000031213b207 */ /* 0x000fe40004800000 */
[----:B------:R-:W-:Y:S02]  /*0b30*/  ISETP.EQ.AND P1, PT, R17, R4, P2 ;  /* 0x000000041100720c */ /* 0x000fe40001722270 */
[----:B------:R-:W-:Y:S02]  /*0b40*/  ISETP.LT.U32.AND P0, PT, R13, R16, PT ;  /* 0x000000100d00720c */ /* 0x000fe40003f01070 */
[----:B------:R-:W-:-:S02]  /*0b50*/  ISETP.NE.AND P3, PT, R17, R4, PT ;  /* 0x000000041100720c */ /* 0x000fc40003f65270 */
[CC--:B------:R-:W-:Y:S02]  /*0b60*/  ISETP.LT.AND.EX P0, PT, R2.reuse, R19.reuse, PT, P0 ;  /* 0x000000130200720c */ /* 0x0c0fe40003f01300 */
[----:B------:R-:W-:Y:S02]  /*0b70*/  @!P2 SEL R23, RZ, 0x1, P3 ;  /* 0x00000001ff17a807 */ /* 0x000fe40001800000 */
[-C--:B------:R-:W-:Y:S02]  /*0b80*/  SEL R6, R13, R16.reuse, P0 ;  /* 0x000000100d067207 */ /* 0x080fe40000000000 */
[----:B------:R-:W-:Y:S02]  /*0b90*/  SEL R5, R2, R19, P0 ;  /* 0x0000001302057207 */ /* 0x000fe40000000000 */
[----:B------:R-:W-:Y:S02]  /*0ba0*/  SEL R4, R23, 0x1, !P1 ;  /* 0x0000000117047807 */ /* 0x000fe40004800000 */
[----:B------:R-:W-:-:S02]  /*0bb0*/  @!P1 SEL R6, R13, R16, !P2 ;  /* 0x000000100d069207 */ /* 0x000fc40005000000 */
[----:B------:R-:W-:Y:S01]  /*0bc0*/  @!P1 SEL R5, R2, R19, !P2 ;  /* 0x0000001302059207 */ /* 0x000fe20005000000 */
[----:B------:R-:W-:Y:S06]  /*0bd0*/  @P4 BRA `(.L_x_71) ;  /* 0xfffffff400e04947 */ /* 0x000fec000383ffff */
[----:B------:R-:W-:Y:S05]  /*0be0*/  BSYNC.RECONVERGENT B3 ;  /* 0x0000000000037941 */ /* 0x000fea0003800200 */
.L_x_70:
[----:B------:R-:W-:-:S07]  /*0bf0*/  VIADD R15, R15, 0xfffffc00 ;  /* 0xfffffc000f0f7836 */ /* 0x000fce0000000000 */
.L_x_69:
[----:B------:R-:W-:Y:S05]  /*0c00*/  BSYNC.RECONVERGENT B2 ;  /* 0x0000000000027941 */ /* 0x000fea0003800200 */
.L_x_68:
[----:B------:R-:W-:-:S13]  /*0c10*/  ISETP.NE.AND P0, PT, R22, RZ, PT ;  /* 0x000000ff1600720c */ /* 0x000fda0003f05270 */
[----:B------:R-:W-:Y:S05]  /*0c20*/  @!P0 BRA `(.L_x_67) ;  /* 0x00000008003c8947 */ /* 0x000fea0003800000 */
[----:B------:R-:W-:Y:S01]  /*0c30*/  ISETP.GE.U32.AND P0, PT, R22, 0x4, PT ;  /* 0x000000041600780c */ /* 0x000fe20003f06070 */
[----:B------:R-:W-:Y:S01]  /*0c40*/  BSSY.RECONVERGENT B2, `(.L_x_72) ;  /* 0x0000049000027945 */ /* 0x000fe20003800200 */
[----:B------:R-:W-:-:S11]  /*0c50*/  LOP3.LUT P1, R12, R12, 0x3, RZ, 0xc0, !PT ;  /* 0x000000030c0c7812 */ /* 0x000fd6000782c0ff */
[----:B------:R-:W-:Y:S05]  /*0c60*/  @!P0 BRA `(.L_x_73) ;  /* 0x0000000400188947 */ /* 0x000fea0003800000 */
[----:B------:R-:W0:Y:S01]  /*0c70*/  LDCU.64 UR8, c[0x0][0x380] ;  /* 0x00007000ff0877ac */ /* 0x000e220008000a00 */
[----:B------:R-:W-:-:S04]  /*0c80*/  IADD3 R17, P0, PT, R8, R15, RZ ;  /* 0x0000000f08117210 */ /* 0x000fc80007f1e0ff */
[----:B------:R-:W-:Y:S02]  /*0c90*/  LEA.HI.X.SX32 R19, R15, RZ, 0x1, P0 ;  /* 0x000000ff0f137211 */ /* 0x000fe400000f0eff */
[----:B0-----:R-:W-:-:S04]  /*0ca0*/  IADD3 R2, P0, PT, R17, UR8, RZ ;  /* 0x0000000811027c10 */ /* 0x001fc8000ff1e0ff */
[----:B------:R-:W-:Y:S01]  /*0cb0*/  IADD3.X R3, PT, PT, R19, UR9, RZ, P0, !PT ;  /* 0x0000000913037c10 */ /* 0x000fe200087fe4ff */
[----:B------:R-:W0:Y:S04]  /*0cc0*/  LDCU.64 UR8, c[0x0][0x390] ;  /* 0x00007200ff0877ac */ /* 0x000e280008000a00 */
[----:B------:R-:W2:Y:S04]  /*0cd0*/  LDG.E.U8 R18, desc[UR10][R2.64] ;  /* 0x0000000a02127981 */ /* 0x000ea8000c1e1100 */
[----:B------:R-:W3:Y:S04]  /*0ce0*/  LDG.E.U8 R20, desc[UR10][R2.64+0x100] ;  /* 0x0001000a02147981 */ /* 0x000ee8000c1e1100 */
[----:B------:R-:W4:Y:S04]  /*0cf0*/  LDG.E.U8 R16, desc[UR10][R2.64+0x200] ;  /* 0x0002000a02107981 */ /* 0x000f28000c1e1100 */
[----:B------:R1:W5:Y:S01]  /*0d00*/  LDG.E.U8 R14, desc[UR10][R2.64+0x300] ;  /* 0x0003000a020e7981 */ /* 0x000362000c1e1100 */
[----:B------:R-:W-:-:S02]  /*0d10*/  LOP3.LUT P3, RZ, R4, 0xff, RZ, 0xc0, !PT ;  /* 0x000000ff04ff7812 */ /* 0x000fc4000786c0ff */
[----:B------:R-:W-:Y:S02]  /*0d20*/  PRMT R13, R7, 0x7770, RZ ;  /* 0x00007770070d7816 */ /* 0x000fe400000000ff */
[----:B0-----:R-:W-:Y:S01]  /*0d30*/  IADD3 R17, P2, PT, R17, UR8, RZ ;  /* 0x0000000811117c10 */ /* 0x001fe2000ff5e0ff */
[----:B-1----:R-:W-:-:S05]  /*0d40*/  VIADD R3, R15, 0x100 ;  /* 0x000001000f037836 */ /* 0x002fca0000000000 */
[----:B------:R-:W-:Y:S02]  /*0d50*/  SHF.R.S32.HI R2, RZ, 0x1f, R3 ;  /* 0x0000001fff027819 */ /* 0x000fe40000011403 */
[CC--:B--2---:R-:W-:Y:S02]  /*0d60*/  ISETP.NE.AND P0, PT, R18.reuse, R13.reuse, PT ;  /* 0x0000000d1200720c */ /* 0x0c4fe40003f05270 */
[----:B------:R-:W-:Y:S02]  /*0d70*/  ISETP.EQ.AND P4, PT, R18, R13, P3 ;  /* 0x0000000d1200720c */ /* 0x000fe40001f82270 */
[----:B------:R-:W-:Y:S02]  /*0d80*/  @!P3 SEL R4, RZ, 0x1, P0 ;  /* 0x00000001ff04b807 */ /* 0x000fe40000000000 */
[----:B------:R-:W-:Y:S02]  /*0d90*/  IADD3.X R18, PT, PT, R19, UR9, RZ, P2, !PT ;  /* 0x0000000913127c10 */ /* 0x000fe400097fe4ff */
[----:B------:R-:W-:-:S02]  /*0da0*/  SEL R4, R4, 0x1, !P4 ;  /* 0x0000000104047807 */ /* 0x000fc40006000000 */
[----:B------:R-:W-:Y:S02]  /*0db0*/  ISETP.LT.U32.AND P0, PT, R17, R6, PT ;  /* 0x000000061100720c */ /* 0x000fe40003f01070 */
[----:B------:R-:W-:Y:S02]  /*0dc0*/  LOP3.LUT P2, RZ, R4, 0xff, RZ, 0xc0, !PT ;  /* 0x000000ff04ff7812 */ /* 0x000fe4000784c0ff */
[----:B------:R-:W-:-:S04]  /*0dd0*/  ISETP.LT.AND.EX P0, PT, R18, R5, PT, P0 ;  /* 0x000000051200720c */ /* 0x000fc80003f01300 */
[CC--:B------:R-:W-:Y:S02]  /*0de0*/  SEL R21, R17.reuse, R6.reuse, P0 ;  /* 0x0000000611157207 */ /* 0x0c0fe40000000000 */
[CC--:B------:R-:W-:Y:S02]  /*0df0*/  SEL R22, R18.reuse, R5.reuse, P0 ;  /* 0x0000000512167207 */ /* 0x0c0fe40000000000 */
[----:B------:R-:W-:Y:S02]  /*0e00*/  @!P4 SEL R21, R17, R6, !P3 ;  /* 0x000000061115c207 */ /* 0x000fe40005800000 */
[----:B------:R-:W-:Y:S02]  /*0e10*/  @!P4 SEL R22, R18, R5, !P3 ;  /* 0x000000051216c207 */ /* 0x000fe40005800000 */
[CC--:B---3--:R-:W-:Y:S02]  /*0e20*/  ISETP.NE.AND P3, PT, R20.reuse, R13.reuse, PT ;  /* 0x0000000d1400720c */ /* 0x0c8fe40003f65270 */
        /* <DEDUP_REMOVED lines=8> */
[CC--:B------:R-:W-:Y:S02]  /*0eb0*/  ISETP.LT.AND.EX P0, PT, R17.reuse, R22.reuse, PT, P0 ;  /* 0x000000161100720c */ /* 0x0c0fe40003f01300 */
[----:B------:R-:W-:Y:S02]  /*0ec0*/  SHF.R.S32.HI R2, RZ, 0x1f, R3 ;  /* 0x0000001fff027819 */ /* 0x000fe40000011403 */
[CC--:B------:R-:W-:Y:S02]  /*0ed0*/  SEL R18, R6.reuse, R21.reuse, P0 ;  /* 0x0000001506127207 */ /* 0x0c0fe40000000000 */
[CC--:B------:R-:W-:Y:S02]  /*0ee0*/  SEL R19, R17.reuse, R22.reuse, P0 ;  /* 0x0000001611137207 */ /* 0x0c0fe40000000000 */
[----:B------:R-:W-:Y:S02]  /*0ef0*/  @!P4 SEL R18, R6, R21, !P2 ;  /* 0x000000150612c207 */ /* 0x000fe40005000000 */
[----:B------:R-:W-:-:S02]  /*0f00*/  @!P4 SEL R19, R17, R22, !P2 ;  /* 0x000000161113c207 */ /* 0x000fc40005000000 */
[CC--:B----4-:R-:W-:Y:S02]  /*0f10*/  ISETP.NE.AND P4, PT, R16.reuse, R13.reuse, PT ;  /* 0x0000000d1000720c */ /* 0x0d0fe40003f85270 */
[----:B------:R-:W-:Y:S01]  /*0f20*/  IADD3 R5, P5, P0, R3, UR8, R8 ;  /* 0x0000000803057c10 */ /* 0x000fe2000f8be008 */
[C---:B------:R-:W-:Y:S01]  /*0f30*/  VIADD R3, R15.reuse, 0x300 ;  /* 0x000003000f037836 */ /* 0x040fe20000000000 */
[----:B------:R-:W-:Y:S01]  /*0f40*/  ISETP.EQ.AND P2, PT, R16, R13, P3 ;  /* 0x0000000d1000720c */ /* 0x000fe20001f42270 */
[----:B------:R-:W-:Y:S01]  /*0f50*/  VIADD R15, R15, 0x400 ;  /* 0x000004000f0f7836 */ /* 0x000fe20000000000 */
[----:B------:R-:W-:Y:S02]  /*0f60*/  @!P3 SEL R4, RZ, 0x1, P4 ;  /* 0x00000001ff04b807 */ /* 0x000fe40002000000 */
[----:B------:R-:W-:Y:S02]  /*0f70*/  IADD3.X R6, PT, PT, R2, UR9, RZ, P5, P0 ;  /* 0x0000000902067c10 */ /* 0x000fe4000afe04ff */
[----:B------:R-:W-:-:S02]  /*0f80*/  ISETP.LT.U32.AND P0, PT, R5, R18, PT ;  /* 0x000000120500720c */ /* 0x000fc40003f01070 */
[----:B------:R-:W-:Y:S02]  /*0f90*/  SEL R4, R4, 0x1, !P2 ;  /* 0x0000000104047807 */ /* 0x000fe40005000000 */
[-C--:B------:R-:W-:Y:S02]  /*0fa0*/  ISETP.LT.AND.EX P0, PT, R6, R19.reuse, PT, P0 ;  /* 0x000000130600720c */ /* 0x080fe40003f01300 */
[----:B------:R-:W-:Y:S02]  /*0fb0*/  LOP3.LUT P4, RZ, R4, 0xff, RZ, 0xc0, !PT ;  /* 0x000000ff04ff7812 */ /* 0x000fe4000788c0ff */
[----:B------:R-:W-:Y:S02]  /*0fc0*/  SEL R16, R5, R18, P0 ;  /* 0x0000001205107207 */ /* 0x000fe40000000000 */
[----:B------:R-:W-:Y:S02]  /*0fd0*/  SEL R17, R6, R19, P0 ;  /* 0x0000001306117207 */ /* 0x000fe40000000000 */
[----:B------:R-:W-:-:S02]  /*0fe0*/  SHF.R.S32.HI R2, RZ, 0x1f, R3 ;  /* 0x0000001fff027819 */ /* 0x000fc40000011403 */
[----:B------:R-:W-:Y:S02]  /*0ff0*/  @!P2 SEL R16, R5, R18, !P3 ;  /* 0x000000120510a207 */ /* 0x000fe40005800000 */
[----:B------:R-:W-:Y:S02]  /*1000*/  @!P2 SEL R17, R6, R19, !P3 ;  /* 0x000000130611a207 */ /* 0x000fe40005800000 */
[----:B------:R-:W-:Y:S02]  /*1010*/  IADD3 R3, P5, P6, R3, UR8, R8 ;  /* 0x0000000803037c10 */ /* 0x000fe4000febe008 */
[----:B-----5:R-:W-:Y:S02]  /*1020*/  ISETP.EQ.AND P2, PT, R14, R13, P4 ;  /* 0x0000000d0e00720c */ /* 0x020fe40002742270 */
[----:B------:R-:W-:Y:S02]  /*1030*/  IADD3.X R2, PT, PT, R2, UR9, RZ, P5, P6 ;  /* 0x0000000902027c10 */ /* 0x000fe4000afec4ff */
[----:B------:R-:W-:-:S02]  /*1040*/  ISETP.LT.U32.AND P0, PT, R3, R16, PT ;  /* 0x000000100300720c */ /* 0x000fc40003f01070 */
[----:B------:R-:W-:Y:S02]  /*1050*/  ISETP.NE.AND P3, PT, R14, R13, PT ;  /* 0x0000000d0e00720c */ /* 0x000fe40003f65270 */
[CC--:B------:R-:W-:Y:S02]  /*1060*/  ISETP.LT.AND.EX P0, PT, R2.reuse, R17.reuse, PT, P0 ;  /* 0x000000110200720c */ /* 0x0c0fe40003f01300 */
[----:B------:R-:W-:Y:S02]  /*1070*/  @!P4 SEL R4, RZ, 0x1, P3 ;  /* 0x00000001ff04c807 */ /* 0x000fe40001800000 */
[----:B------:R-:W-:Y:S02]  /*1080*/  SEL R6, R3, R16, P0 ;  /* 0x0000001003067207 */ /* 0x000fe40000000000 */
[----:B------:R-:W-:Y:S02]  /*1090*/  SEL R5, R2, R17, P0 ;  /* 0x0000001102057207 */ /* 0x000fe40000000000 */
[----:B------:R-:W-:-:S02]  /*10a0*/  SEL R4, R4, 0x1, !P2 ;  /* 0x0000000104047807 */ /* 0x000fc40005000000 */
[----:B------:R-:W-:Y:S02]  /*10b0*/  @!P2 SEL R6, R3, R16, !P4 ;  /* 0x000000100306a207 */ /* 0x000fe40006000000 */
[----:B------:R-:W-:-:S07]  /*10c0*/  @!P2 SEL R5, R2, R17, !P4 ;  /* 0x000000110205a207 */ /* 0x000fce0006000000 */
.L_x_73:
[----:B------:R-:W-:Y:S05]  /*10d0*/  BSYNC.RECONVERGENT B2 ;  /* 0x0000000000027941 */ /* 0x000fea0003800200 */
.L_x_72:
[----:B------:R-:W-:Y:S05]  /*10e0*/  @!P1 BRA `(.L_x_67) ;  /* 0x00000004000c9947 */ /* 0x000fea0003800000 */
[----:B------:R-:W-:Y:S01]  /*10f0*/  ISETP.NE.AND P0, PT, R12, 0x1, PT ;  /* 0x000000010c00780c */ /* 0x000fe20003f05270 */
[----:B------:R-:W-:Y:S01]  /*1100*/  BSSY.RECONVERGENT B2, `(.L_x_74) ;  /* 0x0000029000027945 */ /* 0x000fe20003800200 */
[----:B------:R-:W-:-:S11]  /*1110*/  LOP3.LUT P1, RZ, R11, 0x100, RZ, 0xc0, !PT ;  /* 0x000001000bff7812 */ /* 0x000fd6000782c0ff */
        /* <DEDUP_REMOVED lines=8> */
[----:B------:R1:W3:Y:S01]  /*11a0*/  LDG.E.U8 R17, desc[UR10][R2.64+0x100] ;  /* 0x0001000a02117981 */ /* 0x0002e2000c1e1100 */
[----:B------:R-:W-:-:S02]  /*11b0*/  LOP3.LUT P2, RZ, R4, 0xff, RZ, 0xc0, !PT ;  /* 0x000000ff04ff7812 */ /* 0x000fc4000784c0ff */
[----:B------:R-:W-:Y:S02]  /*11c0*/  PRMT R14, R7, 0x7770, RZ ;  /* 0x00007770070e7816 */ /* 0x000fe400000000ff */
[----:B0-----:R-:W-:-:S04]  /*11d0*/  IADD3 R11, P0, PT, R11, UR8, RZ ;  /* 0x000000080b0b7c10 */ /* 0x001fc8000ff1e0ff */
[----:B------:R-:W-:Y:S02]  /*11e0*/  IADD3.X R12, PT, PT, R12, UR9, RZ, P0, !PT ;  /* 0x000000090c0c7c10 */ /* 0x000fe400087fe4ff */
[----:B------:R-:W-:-:S04]  /*11f0*/  ISETP.LT.U32.AND P0, PT, R11, R6, PT ;  /* 0x000000060b00720c */ /* 0x000fc80003f01070 */
[----:B------:R-:W-:-:S04]  /*1200*/  ISETP.LT.AND.EX P0, PT, R12, R5, PT, P0 ;  /* 0x000000050c00720c */ /* 0x000fc80003f01300 */
[----:B-1----:R-:W-:Y:S02]  /*1210*/  SEL R2, R11, R6, P0 ;  /* 0x000000060b027207 */ /* 0x002fe40000000000 */
[----:B------:R-:W-:Y:S02]  /*1220*/  SEL R3, R12, R5, P0 ;  /* 0x000000050c037207 */ /* 0x000fe40000000000 */
[CC--:B--2---:R-:W-:Y:S02]  /*1230*/  ISETP.NE.AND P4, PT, R13.reuse, R14.reuse, PT ;  /* 0x0000000e0d00720c */ /* 0x0c4fe40003f85270 */
[----:B------:R-:W-:Y:S01]  /*1240*/  ISETP.EQ.AND P3, PT, R13, R14, P2 ;  /* 0x0000000e0d00720c */ /* 0x000fe20001762270 */
[C---:B------:R-:W-:Y:S01]  /*1250*/  VIADD R13, R15.reuse, 0x100 ;  /* 0x000001000f0d7836 */ /* 0x040fe20000000000 */
[----:B------:R-:W-:Y:S01]  /*1260*/  @!P2 SEL R4, RZ, 0x1, P4 ;  /* 0x00000001ff04a807 */ /* 0x000fe20002000000 */
[----:B------:R-:W-:-:S03]  /*1270*/  VIADD R15, R15, 0x200 ;  /* 0x000002000f0f7836 */ /* 0x000fc60000000000 */
[----:B------:R-:W-:Y:S02]  /*1280*/  SEL R4, R4, 0x1, !P3 ;  /* 0x0000000104047807 */ /* 0x000fe40005800000 */
[----:B------:R-:W-:Y:S02]  /*1290*/  SHF.R.S32.HI R16, RZ, 0x1f, R13 ;  /* 0x0000001fff107819 */ /* 0x000fe4000001140d */
[----:B------:R-:W-:Y:S02]  /*12a0*/  LOP3.LUT P4, RZ, R4, 0xff, RZ, 0xc0, !PT ;  /* 0x000000ff04ff7812 */ /* 0x000fe4000788c0ff */
[----:B------:R-:W-:Y:S02]  /*12b0*/  IADD3 R13, P5, P6, R13, UR8, R8 ;  /* 0x000000080d0d7c10 */ /* 0x000fe4000febe008 */
[----:B------:R-:W-:Y:S02]  /*12c0*/  @!P3 SEL R2, R11, R6, !P2 ;  /* 0x000000060b02b207 */ /* 0x000fe40005000000 */
[----:B------:R-:W-:-:S02]  /*12d0*/  @!P3 SEL R3, R12, R5, !P2 ;  /* 0x000000050c03b207 */ /* 0x000fc40005000000 */
[----:B---3--:R-:W-:Y:S02]  /*12e0*/  ISETP.EQ.AND P3, PT, R17, R14, P4 ;  /* 0x0000000e1100720c */ /* 0x008fe40002762270 */
[----:B------:R-:W-:Y:S02]  /*12f0*/  IADD3.X R16, PT, PT, R16, UR9, RZ, P5, P6 ;  /* 0x0000000910107c10 */ /* 0x000fe4000afec4ff */
[----:B------:R-:W-:Y:S02]  /*1300*/  ISETP.LT.U32.AND P0, PT, R13, R2, PT ;  /* 0x000000020d00720c */ /* 0x000fe40003f01070 */
[----:B------:R-:W-:Y:S02]  /*1310*/  ISETP.NE.AND P2, PT, R17, R14, PT ;  /* 0x0000000e1100720c */ /* 0x000fe40003f45270 */
[----:B------:R-:W-:Y:S02]  /*1320*/  ISETP.LT.AND.EX P0, PT, R16, R3, PT, P0 ;  /* 0x000000031000720c */ /* 0x000fe40003f01300 */
[----:B------:R-:W-:-:S02]  /*1330*/  @!P4 SEL R4, RZ, 0x1, P2 ;  /* 0x00000001ff04c807 */ /* 0x000fc40001000000 */
[CC--:B------:R-:W-:Y:S02]  /*1340*/  SEL R6, R13.reuse, R2.reuse, P0 ;  /* 0x000000020d067207 */ /* 0x0c0fe40000000000 */
[-C--:B------:R-:W-:Y:S02]  /*1350*/  SEL R5, R16, R3.reuse, P0 ;  /* 0x0000000310057207 */ /* 0x080fe40000000000 */
[----:B------:R-:W-:Y:S02]  /*1360*/  SEL R4, R4, 0x1, !P3 ;  /* 0x0000000104047807 */ /* 0x000fe40005800000 */
[----:B------:R-:W-:Y:S02]  /*1370*/  @!P3 SEL R6, R13, R2, !P4 ;  /* 0x000000020d06b207 */ /* 0x000fe40006000000 */
[----:B------:R-:W-:-:S07]  /*1380*/  @!P3 SEL R5, R16, R3, !P4 ;  /* 0x000000031005b207 */ /* 0x000fce0006000000 */
.L_x_75:
[----:B------:R-:W-:Y:S05]  /*1390*/  BSYNC.RECONVERGENT B2 ;  /* 0x0000000000027941 */ /* 0x000fea0003800200 */
.L_x_74:
[----:B------:R-:W-:Y:S05]  /*13a0*/  @P1 BRA `(.L_x_67) ;  /* 0x00000000005c1947 */ /* 0x000fea0003800000 */
[----:B------:R-:W0:Y:S01]  /*13b0*/  LDCU.64 UR8, c[0x0][0x380] ;  /* 0x00007000ff0877ac */ /* 0x000e220008000a00 */
[----:B------:R-:W-:-:S04]  /*13c0*/  IADD3 R8, P0, PT, R8, R15, RZ ;  /* 0x0000000f08087210 */ /* 0x000fc80007f1e0ff */
[----:B------:R-:W-:Y:S02]  /*13d0*/  LEA.HI.X.SX32 R11, R15, RZ, 0x1, P0 ;  /* 0x000000ff0f0b7211 */ /* 0x000fe400000f0eff */
[----:B0-----:R-:W-:-:S04]  /*13e0*/  IADD3 R2, P0, PT, R8, UR8, RZ ;  /* 0x0000000808027c10 */ /* 0x001fc8000ff1e0ff */
[----:B------:R-:W-:Y:S01]  /*13f0*/  IADD3.X R3, PT, PT, R11, UR9, RZ, P0, !PT ;  /* 0x000000090b037c10 */ /* 0x000fe200087fe4ff */
[----:B------:R-:W0:Y:S04]  /*1400*/  LDCU.64 UR8, c[0x0][0x390] ;  /* 0x00007200ff0877ac */ /* 0x000e280008000a00 */
[----:B------:R1:W2:Y:S01]  /*1410*/  LDG.E.U8 R2, desc[UR10][R2.64] ;  /* 0x0000000a02027981 */ /* 0x0002a2000c1e1100 */
[----:B------:R-:W-:Y:S02]  /*1420*/  PRMT R13, R7, 0x7770, RZ ;  /* 0x00007770070d7816 */ /* 0x000fe400000000ff */
[----:B------:R-:W-:Y:S02]  /*1430*/  LOP3.LUT P3, RZ, R4, 0xff, RZ, 0xc0, !PT ;  /* 0x000000ff04ff7812 */ /* 0x000fe4000786c0ff */
[----:B0-----:R-:W-:-:S04]  /*1440*/  IADD3 R7, P0, PT, R8, UR8, RZ ;  /* 0x0000000808077c10 */ /* 0x001fc8000ff1e0ff */
[----:B------:R-:W-:Y:S02]  /*1450*/  IADD3.X R8, PT, PT, R11, UR9, RZ, P0, !PT ;  /* 0x000000090b087c10 */ /* 0x000fe400087fe4ff */
[----:B------:R-:W-:-:S04]  /*1460*/  ISETP.LT.U32.AND P0, PT, R7, R6, PT ;  /* 0x000000060700720c */ /* 0x000fc80003f01070 */
[----:B------:R-:W-:-:S04]  /*1470*/  ISETP.LT.AND.EX P0, PT, R8, R5, PT, P0 ;  /* 0x000000050800720c */ /* 0x000fc80003f01300 */
[----:B-1----:R-:W-:Y:S02]  /*1480*/  SEL R3, R8, R5, P0 ;  /* 0x0000000508037207 */ /* 0x002fe40000000000 */
[CC--:B--2---:R-:W-:Y:S02]  /*1490*/  ISETP.EQ.AND P1, PT, R2.reuse, R13.reuse, P3 ;  /* 0x0000000d0200720c */ /* 0x0c4fe40001f22270 */
[----:B------:R-:W-:Y:S02]  /*14a0*/  ISETP.NE.AND P2, PT, R2, R13, PT ;  /* 0x0000000d0200720c */ /* 0x000fe40003f45270 */
[----:B------:R-:W-:Y:S02]  /*14b0*/  SEL R2, R7, R6, P0 ;  /* 0x0000000607027207 */ /* 0x000fe40000000000 */
[----:B------:R-:W-:-:S04]  /*14c0*/  @!P3 SEL R4, RZ, 0x1, P2 ;  /* 0x00000001ff04b807 */ /* 0x000fc80001000000 */
[----:B------:R-:W-:-:S03]  /*14d0*/  SEL R4, R4, 0x1, !P1 ;  /* 0x0000000104047807 */ /* 0x000fc60004800000 */
[----:B------:R-:W-:Y:S02]  /*14e0*/  @!P1 SEL R2, R7, R6, !P3 ;  /* 0x0000000607029207 */ /* 0x000fe40005800000 */
[----:B------:R-:W-:-:S03]  /*14f0*/  @!P1 SEL R3, R8, R5, !P3 ;  /* 0x0000000508039207 */ /* 0x000fc60005800000 */
[----:B------:R-:W-:Y:S02]  /*1500*/  IMAD.MOV.U32 R6, RZ, RZ, R2 ;  /* 0x000000ffff067224 */ /* 0x000fe400078e0002 */
[----:B------:R-:W-:-:S07]  /*1510*/  IMAD.MOV.U32 R5, RZ, RZ, R3 ;  /* 0x000000ffff057224 */ /* 0x000fce00078e0003 */
.L_x_67:
[----:B------:R-:W-:Y:S05]  /*1520*/  BSYNC.RECONVERGENT B1 ;  /* 0x0000000000017941 */ /* 0x000fea0003800200 */
.L_x_66:
[----:B------:R-:W-:-:S13]  /*1530*/  ISETP.GE.AND P0, PT, R10, 0x100, PT ;  /* 0x000001000a00780c */ /* 0x000fda0003f06270 */
[----:B------:R-:W-:Y:S05]  /*1540*/  @!P0 BRA `(.L_x_76) ;  /* 0x0000000c00448947 */ /* 0x000fea0003800000 */
[----:B------:R-:W0:Y:S01]  /*1550*/  S2R R10, SR_LANEID ;  /* 0x00000000000a7919 */ /* 0x000e220000000000 */
[----:B------:R-:W-:Y:S01]  /*1560*/  LOP3.LUT R2, R4, 0xff, RZ, 0xc0, !PT ;  /* 0x000000ff04027812 */ /* 0x000fe200078ec0ff */
[----:B------:R-:W-:Y:S01]  /*1570*/  BSSY.RECONVERGENT B1, `(.L_x_77) ;  /* 0x0000016000017945 */ /* 0x000fe20003800200 */
[----:B------:R1:W2:Y:S04]  /*1580*/  SHFL.DOWN PT, R7, R6, 0x1, 0x1f ;  /* 0x08201f0006077f89 */ /* 0x0002a800000e0000 */
[----:B------:R1:W3:Y:S04]  /*1590*/  SHFL.DOWN PT, R8, R5, 0x1, 0x1f ;  /* 0x08201f0005087f89 */ /* 0x0002e800000e0000 */
[----:B------:R1:W4:Y:S01]  /*15a0*/  SHFL.DOWN PT, R3, R2, 0x1, 0x1f ;  /* 0x08201f0002037f89 */ /* 0x00032200000e0000 */
        /* <DEDUP_REMOVED lines=18> */
.L_x_78:
[----:B------:R-:W-:Y:S05]  /*16d0*/  BSYNC.RECONVERGENT B1 ;  /* 0x0000000000017941 */ /* 0x000fea0003800200 */
.L_x_77:
        /* <DEDUP_REMOVED lines=23> */
.L_x_80:
[----:B------:R-:W-:Y:S05]  /*1850*/  BSYNC.RECONVERGENT B1 ;  /* 0x0000000000017941 */ /* 0x000fea0003800200 */
.L_x_79:
        /* <DEDUP_REMOVED lines=20> */
.L_x_82:
[----:B------:R-:W-:Y:S05]  /*19a0*/  BSYNC.RECONVERGENT B1 ;  /* 0x0000000000017941 */ /* 0x000fea0003800200 */
.L_x_81:
        /* <DEDUP_REMOVED lines=20> */
.L_x_84:
[----:B------:R-:W-:Y:S05]  /*1af0*/  BSYNC.RECONVERGENT B1 ;  /* 0x0000000000017941 */ /* 0x000fea0003800200 */
.L_x_83:
        /* <DEDUP_REMOVED lines=20> */
.L_x_86:
[----:B------:R-:W-:Y:S05]  /*1c40*/  BSYNC.RECONVERGENT B1 ;  /* 0x0000000000017941 */ /* 0x000fea0003800200 */
.L_x_85:
[----:B------:R-:W-:Y:S04]  /*1c50*/  BSSY.RECONVERGENT B1, `(.L_x_87) ;  /* 0x000000b000017945 */ /* 0x000fe80003800200 */
[----:B------:R-:W-:Y:S05]  /*1c60*/  @P1 BRA `(.L_x_88) ;  /* 0x0000000000241947 */ /* 0x000fea0003800000 */
[----:B--2---:R-:W2:Y:S01]  /*1c70*/  S2R R8, SR_CgaCtaId ;  /* 0x0000000000087919 */ /* 0x004ea20000008800 */
[----:B0-----:R-:W-:Y:S01]  /*1c80*/  MOV R3, 0x400 ;  /* 0x0000040000037802 */ /* 0x001fe20000000f00 */
[----:B----4-:R-:W-:Y:S01]  /*1c90*/  IMAD.MOV.U32 R7, RZ, RZ, R5 ;  /* 0x000000ffff077224 */ /* 0x010fe200078e0005 */
[----:B------:R-:W-:-:S04]  /*1ca0*/  SHF.R.U32.HI R2, RZ, 0x1, R9 ;  /* 0x00000001ff027819 */ /* 0x000fc80000011609 */
[----:B------:R-:W-:Y:S02]  /*1cb0*/  LOP3.LUT R2, R2, 0x1f0, RZ, 0xc0, !PT ;  /* 0x000001f002027812 */ /* 0x000fe400078ec0ff */
[----:B--2---:R-:W-:-:S05]  /*1cc0*/  LEA R3, R8, R3, 0x18 ;  /* 0x0000000308037211 */ /* 0x004fca00078ec0ff */
[----:B------:R-:W-:-:S05]  /*1cd0*/  IMAD.IADD R3, R2, 0x1, R3 ;  /* 0x0000000102037824 */ /* 0x000fca00078e0203 */
[----:B------:R0:W-:Y:S04]  /*1ce0*/  STS.64 [R3+0x10], R6 ;  /* 0x0000100603007388 */ /* 0x0001e80000000a00 */
[----:B------:R0:W-:Y:S02]  /*1cf0*/  STS.U8 [R3+0x8], R4 ;  /* 0x0000080403007388 */ /* 0x0001e40000000000 */
.L_x_88:
[----:B------:R-:W-:Y:S05]  /*1d00*/  BSYNC.RECONVERGENT B1 ;  /* 0x0000000000017941 */ /* 0x000fea0003800200 */
.L_x_87:
[----:B------:R-:W-:Y:S01]  /*1d10*/  BAR.SYNC.DEFER_BLOCKING 0x0 ;  /* 0x0000000000007b1d */ /* 0x000fe20000010000 */
[----:B------:R-:W-:-:S13]  /*1d20*/  ISETP.NE.AND P1, PT, R9, RZ, PT ;  /* 0x000000ff0900720c */ /* 0x000fda0003f25270 */
[----:B------:R-:W-:Y:S05]  /*1d30*/  @P1 BRA `(.L_x_89) ;  /* 0x0000003800f01947 */ /* 0x000fea0003800000 */
[----:B------:R-:W5:Y:S01]  /*1d40*/  S2UR UR5, SR_CgaCtaId ;  /* 0x00000000000579c3 */ /* 0x000f620000008800 */
[----:B------:R-:W-:Y:S01]  /*1d50*/  UMOV UR4, 0x400 ;  /* 0x0000040000047882 */ /* 0x000fe20000000000 */
[----:B------:R-:W-:Y:S01]  /*1d60*/  LOP3.LUT P4, RZ, R4, 0xff, RZ, 0xc0, !PT ;  /* 0x000000ff04ff7812 */ /* 0x000fe2000788c0ff */
[----:B-----5:R-:W-:-:S09]  /*1d70*/  ULEA UR4, UR5, UR4, 0x18 ;  /* 0x0000000405047291 */ /* 0x020fd2000f8ec0ff */
[----:B0---4-:R-:W0:Y:S04]  /*1d80*/  LDS.U8 R7, [UR4+0x18] ;  /* 0x00001804ff077984 */ /* 0x011e280008000000 */
[----:B------:R-:W4:Y:S04]  /*1d90*/  LDS.64 R12, [UR4+0x20] ;  /* 0x00002004ff0c7984 */ /* 0x000f280008000a00 */
[----:B------:R-:W5:Y:S04]  /*1da0*/  LDS.U8 R16, [UR4+0x28] ;  /* 0x00002804ff107984 */ /* 0x000f680008000000 */
[----:B------:R-:W1:Y:S04]  /*1db0*/  LDS.64 R10, [UR4+0x30] ;  /* 0x00003004ff0a7984 */ /* 0x000e680008000a00 */
[----:B------:R-:W1:Y:S04]  /*1dc0*/  LDS.U8 R17, [UR4+0x38] ;  /* 0x00003804ff117984 */ /* 0x000e680008000000 */
[----:B------:R-:W1:Y:S04]  /*1dd0*/  LDS.64 R2, [UR4+0x40] ;  /* 0x00004004ff027984 */ /* 0x000e680008000a00 */
[----:B------:R-:W1:Y:S04]  /*1de0*/  LDS.U8 R14, [UR4+0x48] ;  /* 0x00004804ff0e7984 */ /* 0x000e680008000000 */
[----:B--2---:R-:W2:Y:S01]  /*1df0*/  LDS.64 R8, [UR4+0x50] ;  /* 0x00005004ff087984 */ /* 0x004ea20008000a00 */
[----:B0-----:R-:W-:-:S04]  /*1e00*/  ISETP.NE.AND P2, PT, R7, RZ, PT ;  /* 0x000000ff0700720c */ /* 0x001fc80003f45270 */
[----:B------:R-:W-:Y:S02]  /*1e10*/  @P4 SEL R7, R4, 0x1, !P2 ;  /* 0x0000000104074807 */ /* 0x000fe40005000000 */
[-C--:B----4-:R-:W-:Y:S02]  /*1e20*/  ISETP.LT.U32.AND P0, PT, R12, R6.reuse, PT ;  /* 0x000000060c00720c */ /* 0x090fe40003f01070 */
[----:B------:R-:W-:Y:S02]  /*1e30*/  LOP3.LUT P3, RZ, R7, 0xff, RZ, 0xc0, !PT ;  /* 0x000000ff07ff7812 */ /* 0x000fe4000786c0ff */
[----:B------:R-:W-:Y:S02]  /*1e40*/  ISETP.LT.AND.EX P0, PT, R13, R5, PT, P0 ;  /* 0x000000050d00720c */ /* 0x000fe40003f01300 */
[----:B-----5:R-:W-:Y:S02]  /*1e50*/  ISETP.NE.AND P5, PT, R16, RZ, PT ;  /* 0x000000ff1000720c */ /* 0x020fe40003fa5270 */
[----:B-1-3--:R-:W-:-:S02]  /*1e60*/  @P2 SEL R6, R12, R6, P0 ;  /* 0x000000060c062207 */ /* 0x00afc40000000000 */
[C---:B------:R-:W-:Y:S02]  /*1e70*/  @P2 SEL R5, R13.reuse, R5, P0 ;  /* 0x000000050d052207 */ /* 0x040fe40000000000 */
[----:B------:R-:W-:Y:S02]  /*1e80*/  SEL R15, R12, R6, !P4 ;  /* 0x000000060c0f7207 */ /* 0x000fe40006000000 */
[----:B------:R-:W-:Y:S01]  /*1e90*/  SEL R5, R13, R5, !P4 ;  /* 0x000000050d057207 */ /* 0x000fe20006000000 */
[----:B------:R-:W0:Y:S01]  /*1ea0*/  LDS.U8 R12, [UR4+0x58] ;  /* 0x00005804ff0c7984 */ /* 0x000e220008000000 */
[----:B------:R-:W-:Y:S02]  /*1eb0*/  ISETP.LT.U32.AND P0, PT, R10, R15, PT ;  /* 0x0000000f0a00720c */ /* 0x000fe40003f01070 */
[----:B------:R-:W-:Y:S02]  /*1ec0*/  @P3 SEL R16, R7, 0x1, !P5 ;  /* 0x0000000107103807 */ /* 0x000fe40006800000 */
[----:B------:R-:W-:Y:S01]  /*1ed0*/  ISETP.LT.AND.EX P0, PT, R11, R5, PT, P0 ;  /* 0x000000050b00720c */ /* 0x000fe20003f01300 */
[----:B------:R-:W1:Y:S01]  /*1ee0*/  LDS.64 R6, [UR4+0x60] ;  /* 0x00006004ff067984 */ /* 0x000e620008000a00 */
[----:B------:R-:W-:-:S02]  /*1ef0*/  LOP3.LUT P2, RZ, R16, 0xff, RZ, 0xc0, !PT ;  /* 0x000000ff10ff7812 */ /* 0x000fc4000784c0ff */
[C---:B------:R-:W-:Y:S02]  /*1f00*/  @P5 SEL R15, R10.reuse, R15, P0 ;  /* 0x0000000f0a0f5207 */ /* 0x040fe40000000000 */
[----:B------:R-:W-:Y:S02]  /*1f10*/  ISETP.NE.AND P4, PT, R17, RZ, PT ;  /* 0x000000ff1100720c */ /* 0x000fe40003f85270 */
[C---:B------:R-:W-:Y:S02]  /*1f20*/  @P5 SEL R5, R11.reuse, R5, P0 ;  /* 0x000000050b055207 */ /* 0x040fe40000000000 */
[----:B------:R-:W-:Y:S02]  /*1f30*/  SEL R13, R10, R15, !P3 ;  /* 0x0000000f0a0d7207 */ /* 0x000fe40005800000 */
[----:B------:R-:W-:Y:S01]  /*1f40*/  SEL R15, R11, R5, !P3 ;  /* 0x000000050b0f7207 */ /* 0x000fe20005800000 */
[----:B------:R-:W-:Y:S01]  /*1f50*/  LDS.U8 R10, [UR4+0x78] ;  /* 0x00007804ff0a7984 */ /* 0x000fe20008000000 */
[----:B------:R-:W-:-:S02]  /*1f60*/  ISETP.LT.U32.AND P0, PT, R2, R13, PT ;  /* 0x0000000d0200720c */ /* 0x000fc40003f01070 */
[----:B------:R-:W-:Y:S01]  /*1f70*/  @P2 SEL R17, R16, 0x1, !P4 ;  /* 0x0000000110112807 */ /* 0x000fe20006000000 */
[----:B------:R-:W-:Y:S01]  /*1f80*/  LDS.64 R4, [UR4+0x70] ;  /* 0x00007004ff047984 */ /* 0x000fe20008000a00 */
[----:B------:R-:W-:Y:S02]  /*1f90*/  ISETP.LT.AND.EX P0, PT, R3, R15, PT, P0 ;  /* 0x0000000f0300720c */ /* 0x000fe40003f01300 */
[----:B------:R-:W-:Y:S01]  /*1fa0*/  LOP3.LUT P5, RZ, R17, 0xff, RZ, 0xc0, !PT ;  /* 0x000000ff11ff7812 */ /* 0x000fe200078ac0ff */
[----:B------:R-:W3:Y:S01]  /*1fb0*/  LDS.U8 R16, [UR4+0x68] ;  /* 0x00006804ff107984 */ /* 0x000ee20008000000 */
[----:B------:R-:W-:Y:S02]  /*1fc0*/  @P4 SEL R13, R2, R13, P0 ;  /* 0x0000000d020d4207 */ /* 0x000fe40000000000 */
[----:B------:R-:W-:Y:S02]  /*1fd0*/  ISETP.NE.AND P3, PT, R14, RZ, PT ;  /* 0x000000ff0e00720c */ /* 0x000fe40003f65270 */
[----:B------:R-:W-:-:S02]  /*1fe0*/  @P4 SEL R15, R3, R15, P0 ;  /* 0x0000000f030f4207 */ /* 0x000fc40000000000 */
[----:B------:R-:W-:Y:S02]  /*1ff0*/  SEL R11, R2, R13, !P2 ;  /* 0x0000000d020b7207 */ /* 0x000fe40005000000 */
[----:B------:R-:W-:Y:S02]  /*2000*/  SEL R13, R3, R15, !P2 ;  /* 0x0000000f030d7207 */ /* 0x000fe40005000000 */
[----:B--2---:R-:W-:Y:S01]  /*2010*/  ISETP.LT.U32.AND P0, PT, R8, R11, PT ;  /* 0x0000000b0800720c */ /* 0x004fe20003f01070 */
[----:B------:R-:W2:Y:S01]  /*2020*/  LDS.64 R2, [UR4+0x80] ;  /* 0x00008004ff027984 */ /* 0x000ea20008000a00 */
[----:B------:R-:W-:Y:S02]  /*2030*/  @P5 SEL R14, R17, 0x1, !P3 ;  /* 0x00000001110e5807 */ /* 0x000fe40005800000 */
[----:B------:R-:W-:Y:S02]  /*2040*/  ISETP.LT.AND.EX P0, PT, R9, R13, PT, P0 ;  /* 0x0000000d0900720c */ /* 0x000fe40003f01300 */
[----:B------:R-:W-:-:S02]  /*2050*/  LOP3.LUT P4, RZ, R14, 0xff, RZ, 0xc0, !PT ;  /* 0x000000ff0eff7812 */ /* 0x000fc4000788c0ff */
[----:B------:R-:W-:Y:S02]  /*2060*/  @P3 SEL R11, R8, R11, P0 ;  /* 0x0000000b080b3207 */ /* 0x000fe40000000000 */
[----:B0-----:R-:W-:Y:S02]  /*2070*/  ISETP.NE.AND P2, PT, R12, RZ, PT ;  /* 0x000000ff0c00720c */ /* 0x001fe40003f45270 */
[C---:B------:R-:W-:Y:S02]  /*2080*/  @P3 SEL R13, R9.reuse, R13, P0 ;  /* 0x0000000d090d3207 */ /* 0x040fe40000000000 */
[----:B------:R-:W-:Y:S02]  /*2090*/  SEL R11, R8, R11, !P5 ;  /* 0x0000000b080b7207 */ /* 0x000fe40006800000 */
[----:B------:R-:W-:Y:S02]  /*20a0*/  SEL R13, R9, R13, !P5 ;  /* 0x0000000d090d7207 */ /* 0x000fe40006800000 */
[----:B-1----:R-:W-:-:S02]  /*20b0*/  ISETP.LT.U32.AND P0, PT, R6, R11, PT ;  /* 0x0000000b0600720c */ /* 0x002fc40003f01070 */
[----:B------:R-:W-:Y:S02]  /*20c0*/  @P4 SEL R12, R14, 0x1, !P2 ;  /* 0x000000010e0c4807 */ /* 0x000fe40005000000 */
[C---:B------:R-:W-:Y:S02]  /*20d0*/  ISETP.LT.AND.EX P0, PT, R7.reuse, R13, PT, P0 ;  /* 0x0000000d0700720c */ /* 0x040fe40003f01300 */
[----:B------:R-:W-:Y:S02]  /*20e0*/  LOP3.LUT P5, RZ, R12, 0xff, RZ, 0xc0, !PT ;  /* 0x000000ff0cff7812 */ /* 0x000fe400078ac0ff */
[----:B------:R-:W-:Y:S02]  /*20f0*/  @P2 SEL R11, R6, R11, P0 ;  /* 0x0000000b060b2207 */ /* 0x000fe40000000000 */
[----:B------:R-:W-:Y:S02]  /*2100*/  @P2 SEL R13, R7, R13, P0 ;  /* 0x0000000d070d2207 */ /* 0x000fe40000000000 */
[----:B---3--:R-:W-:-:S02]  /*2110*/  ISETP.NE.AND P3, PT, R16, RZ, PT ;  /* 0x000000ff1000720c */ /* 0x008fc40003f65270 */
[----:B------:R-:W-:Y:S02]  /*2120*/  SEL R9, R6, R11, !P4 ;  /* 0x0000000b06097207 */ /* 0x000fe40006000000 */
[----:B------:R-:W-:Y:S02]  /*2130*/  SEL R11, R7, R13, !P4 ;  /* 0x0000000d070b7207 */ /* 0x000fe40006000000 */
[----:B------:R-:W-:Y:S02]  /*2140*/  ISETP.LT.U32.AND P0, PT, R4, R9, PT ;  /* 0x000000090400720c */ /* 0x000fe40003f01070 */
[----:B------:R-:W-:Y:S02]  /*2150*/  @P5 SEL R16, R12, 0x1, !P3 ;  /* 0x000000010c105807 */ /* 0x000fe40005800000 */
[----:B------:R-:W-:Y:S02]  /*2160*/  ISETP.LT.AND.EX P0, PT, R5, R11, PT, P0 ;  /* 0x0000000b0500720c */ /* 0x000fe40003f01300 */
[----:B------:R-:W-:-:S02]  /*2170*/  ISETP.NE.AND P4, PT, R10, RZ, PT ;  /* 0x000000ff0a00720c */ /* 0x000fc40003f85270 */
[----:B------:R-:W-:Y:S02]  /*2180*/  @P3 SEL R9, R4, R9, P0 ;  /* 0x0000000904093207 */ /* 0x000fe40000000000 */
[----:B------:R-:W-:Y:S02]  /*2190*/  LOP3.LUT P2, RZ, R16, 0xff, RZ, 0xc0, !PT ;  /* 0x000000ff10ff7812 */ /* 0x000fe4000784c0ff */
[C---:B------:R-:W-:Y:S02]  /*21a0*/  @P3 SEL R11, R5.reuse, R11, P0 ;  /* 0x0000000b050b3207 */ /* 0x040fe40000000000 */
[----:B------:R-:W-:Y:S02]  /*21b0*/  SEL R7, R4, R9, !P5 ;  /* 0x0000000904077207 */ /* 0x000fe40006800000 */
[----:B------:R-:W-:Y:S02]  /*21c0*/  SEL R5, R5, R11, !P5 ;  /* 0x0000000b05057207 */ /* 0x000fe40006800000 */
[----:B--2---:R-:W-:-:S04]  /*21d0*/  ISETP.LT.U32.AND P0, PT, R2, R7, PT ;  /* 0x000000070200720c */ /* 0x004fc80003f01070 */
        /* <DEDUP_REMOVED lines=8> */
.L_x_76:
[----:B------:R-:W0:Y:S01]  /*2260*/  S2R R13, SR_LANEID ;  /* 0x00000000000d7919 */ /* 0x000e220000000000 */
[----:B------:R-:W-:Y:S01]  /*2270*/  LOP3.LUT R2, R9, 0x3e0, RZ, 0xc0, !PT ;  /* 0x000003e009027812 */ /* 0x000fe200078ec0ff */
[----:B------:R-:W-:Y:S03]  /*2280*/  BSSY.RECONVERGENT B1, `(.L_x_90) ;  /* 0x0000022000017945 */ /* 0x000fe60003800200 */
[----:B------:R-:W-:Y:S01]  /*2290*/  LOP3.LUT R7, RZ, R2, RZ, 0x33, !PT ;  /* 0x00000002ff077212 */ /* 0x000fe200078e33ff */
[----:B------:R-:W-:-:S04]  /*22a0*/  VIADD R3, R2, 0x20 ;  /* 0x0000002002037836 */ /* 0x000fc80000000000 */
[----:B------:R-:W-:Y:S01]  /*22b0*/  IMAD.IADD R2, R10, 0x1, R7 ;  /* 0x000000010a027824 */ /* 0x000fe200078e0207 */
[----:B------:R-:W-:-:S04]  /*22c0*/  ISETP.GT.AND P0, PT, R3, R10, PT ;  /* 0x0000000a0300720c */ /* 0x000fc80003f04270 */
[----:B------:R-:W-:-:S05]  /*22d0*/  SEL R2, R2, 0x1f, P0 ;  /* 0x0000001f02027807 */ /* 0x000fca0000000000 */
[----:B------:R1:W2:Y:S01]  /*22e0*/  SHFL.DOWN PT, R8, R5, 0x1, R2 ;  /* 0x0820000005087989 */ /* 0x0002a200000e0002 */
[C---:B0-----:R-:W-:Y:S01]  /*22f0*/  VIADD R3, R13.reuse, 0x2 ;  /* 0x000000020d037836 */ /* 0x041fe20000000000 */
[CC--:B------:R-:W-:Y:S01]  /*2300*/  ISETP.GE.AND P0, PT, R13.reuse, R2.reuse, PT ;  /* 0x000000020d00720c */ /* 0x0c0fe20003f06270 */
[C---:B------:R-:W-:Y:S01]  /*2310*/  VIADD R11, R13.reuse, 0x8 ;  /* 0x000000080d0b7836 */ /* 0x040fe20000000000 */
[C---:B------:R-:W-:Y:S01]  /*2320*/  ISETP.NE.AND P1, PT, R13.reuse, RZ, PT ;  /* 0x000000ff0d00720c */ /* 0x040fe20003f25270 */
[----:B------:R-:W-:Y:S01]  /*2330*/  VIADD R7, R13, 0x4 ;  /* 0x000000040d077836 */ /* 0x000fe20000000000 */
[-C--:B------:R-:W-:Y:S02]  /*2340*/  ISETP.GT.AND P5, PT, R3, R2.reuse, PT ;  /* 0x000000020300720c */ /* 0x080fe40003fa4270 */
[----:B------:R-:W-:Y:S02]  /*2350*/  LOP3.LUT R3, R4, 0xff, RZ, 0xc0, !PT ;  /* 0x000000ff04037812 */ /* 0x000fe400078ec0ff */
[----:B------:R-:W-:-:S02]  /*2360*/  ISETP.GT.AND P2, PT, R11, R2, PT ;  /* 0x000000020b00720c */ /* 0x000fc40003f44270 */
[----:B------:R1:W0:Y:S01]  /*2370*/  SHFL.DOWN PT, R11, R6, 0x1, R2 ;  /* 0x08200000060b7989 */ /* 0x00022200000e0002 */
[----:B------:R-:W-:Y:S01]  /*2380*/  ISETP.GT.AND P3, PT, R7, R2, PT ;  /* 0x000000020700720c */ /* 0x000fe20003f64270 */
[----:B------:R-:W-:Y:S02]  /*2390*/  VIADD R7, R13, 0x10 ;  /* 0x000000100d077836 */ /* 0x000fe40000000000 */
[----:B------:R1:W3:Y:S01]  /*23a0*/  SHFL.DOWN PT, R3, R3, 0x1, R2 ;  /* 0x0820000003037989 */ /* 0x0002e200000e0002 */
[----:B--2---:R-:W-:Y:S09]  /*23b0*/  @P0 BRA `(.L_x_91) ;  /* 0x0000000000380947 */ /* 0x004ff20003800000 */
[----:B---3--:R-:W-:Y:S01]  /*23c0*/  LOP3.LUT P0, RZ, R3, 0xff, RZ, 0xc0, !PT ;  /* 0x000000ff03ff7812 */ /* 0x008fe2000780c0ff */
[----:B------:R-:W-:Y:S01]  /*23d0*/  IMAD.MOV.U32 R13, RZ, RZ, 0x1 ;  /* 0x00000001ff0d7424 */ /* 0x000fe200078e00ff */
[----:B------:R-:W-:-:S04]  /*23e0*/  LOP3.LUT P4, R12, R4, 0xff, RZ, 0xc0, !PT ;  /* 0x000000ff040c7812 */ /* 0x000fc8000788c0ff */
[----:B------:R-:W-:-:S13]  /*23f0*/  PLOP3.LUT P0, PT, P4, P0, PT, 0x2f, 0xf2 ;  /* 0x0000000000f2781c */ /* 0x000fda0002700577 */
[----:B0-----:R-:W-:Y:S02]  /*2400*/  @!P0 ISETP.LT.U32.AND P4, PT, R11, R6, PT ;  /* 0x000000060b00820c */ /* 0x001fe40003f81070 */
[----:B------:R-:W-:Y:S02]  /*2410*/  @P0 ISETP.NE.AND P6, PT, R12, RZ, PT ;  /* 0x000000ff0c00020c */ /* 0x000fe40003fc5270 */
[----:B------:R-:W-:Y:S02]  /*2420*/  @!P0 PRMT R4, R13, 0x7610, R4 ;  /* 0x000076100d048816 */ /* 0x000fe40000000004 */
[----:B------:R-:W-:Y:S02]  /*2430*/  @!P0 ISETP.LT.AND.EX P4, PT, R8, R5, PT, P4 ;  /* 0x000000050800820c */ /* 0x000fe40003f81340 */
[----:B------:R-:W-:Y:S02]  /*2440*/  @P0 SEL R3, R3, R4, !P6 ;  /* 0x0000000403030207 */ /* 0x000fe40007000000 */
[----:B-1----:R-:W-:-:S02]  /*2450*/  @!P0 SEL R6, R11, R6, P4 ;  /* 0x000000060b068207 */ /* 0x002fc40002000000 */
[C---:B------:R-:W-:Y:S02]  /*2460*/  @!P0 SEL R5, R8.reuse, R5, P4 ;  /* 0x0000000508058207 */ /* 0x040fe40002000000 */
[----:B------:R-:W-:Y:S02]  /*2470*/  @P0 PRMT R4, R3, 0x7610, R4 ;  /* 0x0000761003040816 */ /* 0x000fe40000000004 */
[----:B------:R-:W-:Y:S02]  /*2480*/  @P0 SEL R6, R11, R6, !P6 ;  /* 0x000000060b060207 */ /* 0x000fe40007000000 */
[----:B------:R-:W-:-:S07]  /*2490*/  @P0 SEL R5, R8, R5, !P6 ;  /* 0x0000000508050207 */ /* 0x000fce0007000000 */
.L_x_91:
[----:B------:R-:W-:Y:S05]  /*24a0*/  BSYNC.RECONVERGENT B1 ;  /* 0x0000000000017941 */ /* 0x000fea0003800200 */
.L_x_90:
[----:B---3--:R-:W-:Y:S01]  /*24b0*/  LOP3.LUT R3, R4, 0xff, RZ, 0xc0, !PT ;  /* 0x000000ff04037812 */ /* 0x008fe200078ec0ff */
[----:B------:R2:W3:Y:S01]  /*24c0*/  SHFL.DOWN PT, R8, R5, 0x2, R2 ;  /* 0x0840000005087989 */ /* 0x0004e200000e0002 */
[----:B------:R-:W-:Y:S01]  /*24d0*/  ISETP.GT.AND P4, PT, R7, R2, PT ;  /* 0x000000020700720c */ /* 0x000fe20003f84270 */
[----:B------:R-:W-:Y:S02]  /*24e0*/  BSSY.RECONVERGENT B1, `(.L_x_92) ;  /* 0x0000012000017945 */ /* 0x000fe40003800200 */
[----:B------:R2:W4:Y:S04]  /*24f0*/  SHFL.DOWN PT, R7, R6, 0x2, R2 ;  /* 0x0840000006077989 */ /* 0x00052800000e0002 */
[----:B------:R2:W0:Y:S01]  /*2500*/  SHFL.DOWN PT, R3, R3, 0x2, R2 ;  /* 0x0840000003037989 */ /* 0x00042200000e0002 */
        /* <DEDUP_REMOVED lines=10> */
[----:B-12---:R-:W-:-:S02]  /*25b0*/  @!P0 SEL R6, R7, R6, P5 ;  /* 0x0000000607068207 */ /* 0x006fc40002800000 */
[C---:B------:R-:W-:Y:S02]  /*25c0*/  @!P0 SEL R5, R8.reuse, R5, P5 ;  /* 0x0000000508058207 */ /* 0x040fe40002800000 */
[----:B------:R-:W-:Y:S02]  /*25d0*/  @P0 PRMT R4, R3, 0x7610, R4 ;  /* 0x0000761003040816 */ /* 0x000fe40000000004 */
[----:B------:R-:W-:Y:S02]  /*25e0*/  @P0 SEL R6, R7, R6, !P6 ;  /* 0x0000000607060207 */ /* 0x000fe40007000000 */
[----:B------:R-:W-:-:S07]  /*25f0*/  @P0 SEL R5, R8, R5, !P6 ;  /* 0x0000000508050207 */ /* 0x000fce0007000000 */
.L_x_93:
[----:B------:R-:W-:Y:S05]  /*2600*/  BSYNC.RECONVERGENT B1 ;  /* 0x0000000000017941 */ /* 0x000fea0003800200 */
.L_x_92:
[----:B0-----:R-:W-:Y:S01]  /*2610*/  LOP3.LUT R3, R4, 0xff, RZ, 0xc0, !PT ;  /* 0x000000ff04037812 */ /* 0x001fe200078ec0ff */
[----:B----4-:R0:W4:Y:S01]  /*2620*/  SHFL.DOWN PT, R7, R6, 0x4, R2 ;  /* 0x0880000006077989 */ /* 0x01012200000e0002 */
[----:B------:R-:W-:Y:S03]  /*2630*/  BSSY.RECONVERGENT B1, `(.L_x_94) ;  /* 0x0000012000017945 */ /* 0x000fe60003800200 */
[----:B---3--:R0:W3:Y:S04]  /*2640*/  SHFL.DOWN PT, R8, R5, 0x4, R2 ;  /* 0x0880000005087989 */ /* 0x0080e800000e0002 */
        /* <DEDUP_REMOVED lines=16> */
.L_x_95:
[----:B------:R-:W-:Y:S05]  /*2750*/  BSYNC.RECONVERGENT B1 ;  /* 0x0000000000017941 */ /* 0x000fea0003800200 */
.L_x_94:
        /* <DEDUP_REMOVED lines=20> */
.L_x_97:
[----:B------:R-:W-:Y:S05]  /*28a0*/  BSYNC.RECONVERGENT B1 ;  /* 0x0000000000017941 */ /* 0x000fea0003800200 */
.L_x_96:
        /* <DEDUP_REMOVED lines=8> */
[----:B-12---:R-:W-:-:S04]  /*2930*/  LOP3.LUT P2, R2, R4, 0xff, RZ, 0xc0, !PT ;  /* 0x000000ff04027812 */ /* 0x006fc8000784c0ff */
[----:B------:R-:W-:-:S13]  /*2940*/  PLOP3.LUT P0, PT, P2, P0, PT, 0x2f, 0xf2 ;  /* 0x0000000000f2781c */ /* 0x000fda0001700577 */
[----:B----4-:R-:W-:Y:S02]  /*2950*/  @!P0 ISETP.LT.U32.AND P2, PT, R7, R6, PT ;  /* 0x000000060700820c */ /* 0x010fe40003f41070 */
[----:B------:R-:W-:Y:S02]  /*2960*/  @P0 ISETP.NE.AND P3, PT, R2, RZ, PT ;  /* 0x000000ff0200020c */ /* 0x000fe40003f65270 */
[----:B------:R-:W-:Y:S02]  /*2970*/  @!P0 PRMT R4, R11, 0x7610, R4 ;  /* 0x000076100b048816 */ /* 0x000fe40000000004 */
[----:B---3--:R-:W-:Y:S02]  /*2980*/  @!P0 ISETP.LT.AND.EX P2, PT, R8, R5, PT, P2 ;  /* 0x000000050800820c */ /* 0x008fe40003f41320 */
[----:B------:R-:W-:Y:S02]  /*2990*/  @P0 SEL R2, R3, R4, !P3 ;  /* 0x0000000403020207 */ /* 0x000fe40005800000 */
[----:B------:R-:W-:-:S02]  /*29a0*/  @!P0 SEL R6, R7, R6, P2 ;  /* 0x0000000607068207 */ /* 0x000fc40001000000 */
[----:B------:R-:W-:Y:S02]  /*29b0*/  @!P0 SEL R5, R8, R5, P2 ;  /* 0x0000000508058207 */ /* 0x000fe40001000000 */
[----:B------:R-:W-:Y:S02]  /*29c0*/  @P0 PRMT R4, R2, 0x7610, R4 ;  /* 0x0000761002040816 */ /* 0x000fe40000000004 */
[----:B------:R-:W-:Y:S02]  /*29d0*/  @P0 SEL R6, R7, R6, !P3 ;  /* 0x0000000607060207 */ /* 0x000fe40005800000 */
[----:B------:R-:W-:-:S07]  /*29e0*/  @P0 SEL R5, R8, R5, !P3 ;  /* 0x0000000508050207 */ /* 0x000fce0005800000 */
.L_x_99:
[----:B------:R-:W-:Y:S05]  /*29f0*/  BSYNC.RECONVERGENT B1 ;  /* 0x0000000000017941 */ /* 0x000fea0003800200 */
.L_x_98:
[----:B------:R-:W-:Y:S04]  /*2a00*/  BSSY.RECONVERGENT B1, `(.L_x_100) ;  /* 0x000000b000017945 */ /* 0x000fe80003800200 */
[----:B------:R-:W-:Y:S05]  /*2a10*/  @P1 BRA `(.L_x_101) ;  /* 0x0000000000241947 */ /* 0x000fea0003800000 */
[----:B---3--:R-:W3:Y:S01]  /*2a20*/  S2R R8, SR_CgaCtaId ;  /* 0x0000000000087919 */ /* 0x008ee20000008800 */
[----:B0-----:R-:W-:Y:S01]  /*2a30*/  MOV R3, 0x400 ;  /* 0x0000040000037802 */ /* 0x001fe20000000f00 */
[----:B----4-:R-:W-:Y:S01]  /*2a40*/  IMAD.MOV.U32 R7, RZ, RZ, R5 ;  /* 0x000000ffff077224 */ /* 0x010fe200078e0005 */
[----:B-12---:R-:W-:-:S04]  /*2a50*/  SHF.R.U32.HI R2, RZ, 0x1, R9 ;  /* 0x00000001ff027819 */ /* 0x006fc80000011609 */
[----:B------:R-:W-:Y:S02]  /*2a60*/  LOP3.LUT R2, R2, 0x1f0, RZ, 0xc0, !PT ;  /* 0x000001f002027812 */ /* 0x000fe400078ec0ff */
[----:B---3--:R-:W-:-:S05]  /*2a70*/  LEA R3, R8, R3, 0x18 ;  /* 0x0000000308037211 */ /* 0x008fca00078ec0ff */
[----:B------:R-:W-:-:S05]  /*2a80*/  IMAD.IADD R3, R2, 0x1, R3 ;  /* 0x0000000102037824 */ /* 0x000fca00078e0203 */
[----:B------:R0:W-:Y:S04]  /*2a90*/  STS.64 [R3+0x10], R6 ;  /* 0x0000100603007388 */ /* 0x0001e80000000a00 */
[----:B------:R0:W-:Y:S02]  /*2aa0*/  STS.U8 [R3+0x8], R4 ;  /* 0x0000080403007388 */ /* 0x0001e40000000000 */
.L_x_101:
[----:B------:R-:W-:Y:S05]  /*2ab0*/  BSYNC.RECONVERGENT B1 ;  /* 0x0000000000017941 */ /* 0x000fea0003800200 */
.L_x_100:
[----:B------:R-:W-:Y:S01]  /*2ac0*/  BAR.SYNC.DEFER_BLOCKING 0x0 ;  /* 0x0000000000007b1d */ /* 0x000fe20000010000 */
[----:B------:R-:W-:-:S13]  /*2ad0*/  ISETP.NE.AND P1, PT, R9, RZ, PT ;  /* 0x000000ff0900720c */ /* 0x000fda0003f25270 */
[----:B------:R-:W-:Y:S05]  /*2ae0*/  @P1 BRA `(.L_x_89) ;  /* 0x0000002c00841947 */ /* 0x000fea0003800000 */
[C---:B------:R-:W-:Y:S02]  /*2af0*/  ISETP.GE.AND P0, PT, R10.reuse, 0x21, PT ;  /* 0x000000210a00780c */ /* 0x040fe40003f06270 */
[C---:B------:R-:W-:Y:S02]  /*2b00*/  ISETP.GE.AND P2, PT, R10.reuse, 0x41, PT ;  /* 0x000000410a00780c */ /* 0x040fe40003f46270 */
[C---:B------:R-:W-:Y:S02]  /*2b10*/  ISETP.GE.AND P3, PT, R10.reuse, 0x61, PT ;  /* 0x000000610a00780c */ /* 0x040fe40003f66270 */
[----:B------:R-:W-:-:S07]  /*2b20*/  ISETP.GE.AND P4, PT, R10, 0x81, PT ;  /* 0x000000810a00780c */ /* 0x000fce0003f86270 */
[----:B------:R-:W-:Y:S06]  /*2b30*/  @!P0 BRA `(.L_x_102) ;  /* 0x00000000003c8947 */ /* 0x000fec0003800000 */
[----:B------:R-:W5:Y:S01]  /*2b40*/  S2UR UR5, SR_CgaCtaId ;  /* 0x00000000000579c3 */ /* 0x000f620000008800 */
[----:B------:R-:W-:Y:S01]  /*2b50*/  UMOV UR4, 0x400 ;  /* 0x0000040000047882 */ /* 0x000fe20000000000 */
[----:B------:R-:W-:Y:S01]  /*2b60*/  LOP3.LUT P5, RZ, R4, 0xff, RZ, 0xc0, !PT ;  /* 0x000000ff04ff7812 */ /* 0x000fe200078ac0ff */
[----:B-----5:R-:W-:-:S09]  /*2b70*/  ULEA UR4, UR5, UR4, 0x18 ;  /* 0x0000000405047291 */ /* 0x020fd2000f8ec0ff */
[----:B0---4-:R-:W0:Y:S04]  /*2b80*/  LDS.U8 R7, [UR4+0x18] ;  /* 0x00001804ff077984 */ /* 0x011e280008000000 */
[----:B-12---:R-:W1:Y:S01]  /*2b90*/  LDS.64 R2, [UR4+0x20] ;  /* 0x00002004ff027984 */ /* 0x006e620008000a00 */
[----:B0-----:R-:W-:Y:S02]  /*2ba0*/  ISETP.NE.AND P6, PT, R7, RZ, PT ;  /* 0x000000ff0700720c */ /* 0x001fe40003fc5270 */
[----:B-1----:R-:W-:Y:S02]  /*2bb0*/  ISETP.LT.U32.AND P0, PT, R2, R6, PT ;  /* 0x000000060200720c */ /* 0x002fe40003f01070 */
[----:B------:R-:W-:Y:S02]  /*2bc0*/  @P5 SEL R7, R4, 0x1, !P6 ;  /* 0x0000000104075807 */ /* 0x000fe40007000000 */
[----:B------:R-:W-:-:S02]  /*2bd0*/  ISETP.LT.AND.EX P0, PT, R3, R5, PT, P0 ;  /* 0x000000050300720c */ /* 0x000fc40003f01300 */
[----:B------:R-:W-:-:S05]  /*2be0*/  PRMT R4, R7, 0x7610, R4 ;  /* 0x0000761007047816 */ /* 0x000fca0000000004 */
[C---:B------:R-:W-:Y:S02]  /*2bf0*/  @P6 SEL R6, R2.reuse, R6, P0 ;  /* 0x0000000602066207 */ /* 0x040fe40000000000 */
[C---:B------:R-:W-:Y:S02]  /*2c00*/  @P6 SEL R5, R3.reuse, R5, P0 ;  /* 0x0000000503056207 */ /* 0x040fe40000000000 */
[----:B------:R-:W-:Y:S02]  /*2c10*/  SEL R6, R2, R6, !P5 ;  /* 0x0000000602067207 */ /* 0x000fe40006800000 */
[----:B------:R-:W-:-:S07]  /*2c20*/  SEL R5, R3, R5, !P5 ;  /* 0x0000000503057207 */ /* 0x000fce0006800000 */
.L_x_102:
[----:B------:R-:W-:Y:S01]  /*2c30*/  ISETP.GE.AND P5, PT, R10, 0xa1, PT ;  /* 0x000000a10a00780c */ /* 0x000fe20003fa6270 */
[----:B------:R-:W-:-:S12]  /*2c40*/  @!P2 BRA `(.L_x_103) ;  /* 0x00000000003ca947 */ /* 0x000fd80003800000 */
        /* <DEDUP_REMOVED lines=15> */
.L_x_103:
        /* <DEDUP_REMOVED lines=17> */
.L_x_104:
        /* <DEDUP_REMOVED lines=17> */
.L_x_105:
[----:B------:R-:W-:Y:S05]  /*2f60*/  @!P5 BRA `(.L_x_106) ;  /* 0x00000000003cd947 */ /* 0x000fea0003800000 */
        /* <DEDUP_REMOVED lines=15> */
.L_x_106:
        /* <DEDUP_REMOVED lines=16> */
.L_x_107:
        /* <DEDUP_REMOVED lines=17> */
.L_x_65:
[----:B------:R-:W0:Y:S01]  /*3270*/  S2R R9, SR_TID.X ;  /* 0x0000000000097919 */ /* 0x000e220000002100 */
[----:B------:R-:W0:Y:S01]  /*3280*/  LDCU.64 UR8, c[0x0][0x380] ;  /* 0x00007000ff0877ac */ /* 0x000e220008000a00 */
[----:B------:R-:W1:Y:S01]  /*3290*/  LDCU.64 UR6, c[0x0][0x390] ;  /* 0x00007200ff0677ac */ /* 0x000e620008000a00 */
[----:B0-----:R-:W-:-:S04]  /*32a0*/  IADD3 R10, P0, P1, R9, UR8, R8 ;  /* 0x00000008090a7c10 */ /* 0x001fc8000f91e008 */
[----:B------:R-:W-:-:S05]  /*32b0*/  IADD3.X R11, PT, PT, RZ, UR9, RZ, P0, P1 ;  /* 0x00000009ff0b7c10 */ /* 0x000fca00087e24ff */
[----:B------:R-:W2:Y:S04]  /*32c0*/  LDG.E.U8 R13, desc[UR10][R10.64] ;  /* 0x0000000a0a0d7981 */ /* 0x000ea8000c1e1100 */
[----:B------:R-:W3:Y:S04]  /*32d0*/  LDG.E.U8 R5, desc[UR10][R10.64+0x200] ;  /* 0x0002000a0a057981 */ /* 0x000ee8000c1e1100 */
[----:B------:R-:W4:Y:S04]  /*32e0*/  LDG.E.U8 R15, desc[UR10][R10.64+0x100] ;  /* 0x0001000a0a0f7981 */ /* 0x000f28000c1e1100 */
[----:B------:R0:W5:Y:S01]  /*32f0*/  LDG.E.U8 R17, desc[UR10][R10.64+0x300] ;  /* 0x0003000a0a117981 */ /* 0x000162000c1e1100 */
[----:B------:R-:W-:Y:S01]  /*3300*/  PRMT R12, R7, 0x7770, RZ ;  /* 0x00007770070c7816 */ /* 0x000fe200000000ff */
[C---:B------:R-:W-:Y:S01]  /*3310*/  VIADD R6, R9.reuse, 0x100 ;  /* 0x0000010009067836 */ /* 0x040fe20000000000 */
[----:B-1----:R-:W-:Y:S01]  /*3320*/  IADD3 R19, P1, PT, R8, UR6, RZ ;  /* 0x0000000608137c10 */ /* 0x002fe2000ff3e0ff */
[----:B------:R-:W-:-:S02]  /*3330*/  VIADD R4, R9, 0x200 ;  /* 0x0000020009047836 */ /* 0x000fc40000000000 */
[----:B------:R-:W-:-:S04]  /*3340*/  IMAD.U32 R14, RZ, RZ, UR7 ;  /* 0x00000007ff0e7e24 */ /* 0x000fc8000f8e00ff */
[----:B0-----:R-:W-:Y:S01]  /*3350*/  IMAD.X R10, RZ, RZ, R14, P1 ;  /* 0x000000ffff0a7224 */ /* 0x001fe200008e060e */
[----:B--2---:R-:W-:Y:S02]  /*3360*/  ISETP.NE.AND P0, PT, R13, R12, PT ;  /* 0x0000000c0d00720c */ /* 0x004fe40003f05270 */
[-C--:B------:R-:W-:Y:S02]  /*3370*/  IADD3 R13, P3, PT, R4, R19.reuse, RZ ;  /* 0x00000013040d7210 */ /* 0x080fe40007f7e0ff */
[----:B------:R-:W-:Y:S02]  /*3380*/  SEL R6, R9, R6, !P0 ;  /* 0x0000000609067207 */ /* 0x000fe40004000000 */
[-C--:B---3--:R-:W-:Y:S02]  /*3390*/  ISETP.NE.AND P2, PT, R5, R12.reuse, PT ;  /* 0x0000000c0500720c */ /* 0x088fe40003f45270 */
[----:B------:R-:W-:Y:S01]  /*33a0*/  IADD3 R6, P4, PT, R6, R19, RZ ;  /* 0x0000001306067210 */ /* 0x000fe20007f9e0ff */
[----:B------:R-:W-:Y:S01]  /*33b0*/  IMAD.X R19, RZ, RZ, R10, P3 ;  /* 0x000000ffff137224 */ /* 0x000fe200018e060a */
[----:B----4-:R-:W-:-:S02]  /*33c0*/  ISETP.EQ.OR P0, PT, R15, R12, !P0 ;  /* 0x0000000c0f00720c */ /* 0x010fc40004702670 */
[C---:B------:R-:W-:Y:S01]  /*33d0*/  ISETP.LT.U32.AND P1, PT, R13.reuse, R6, PT ;  /* 0x000000060d00720c */ /* 0x040fe20003f21070 */
[----:B------:R-:W-:Y:S01]  /*33e0*/  IMAD.X R10, RZ, RZ, R10, P4 ;  /* 0x000000ffff0a7224 */ /* 0x000fe200020e060a */
[----:B------:R-:W-:Y:S02]  /*33f0*/  IADD3 R11, P4, PT, R13, 0x100, RZ ;  /* 0x000001000d0b7810 */ /* 0x000fe40007f9e0ff */
[----:B-----5:R-:W-:Y:S02]  /*3400*/  ISETP.NE.AND P3, PT, R17, R12, PT ;  /* 0x0000000c1100720c */ /* 0x020fe40003f65270 */
[----:B------:R-:W-:-:S04]  /*3410*/  ISETP.LT.AND.EX P1, PT, R19, R10, PT, P1 ;  /* 0x0000000a1300720c */ /* 0x000fc80003f21310 */
[----:B------:R-:W-:Y:S02]  /*3420*/  @!P2 SEL R6, R13, R6, P1 ;  /* 0x000000060d06a207 */ /* 0x000fe40000800000 */
[----:B------:R-:W-:Y:S02]  /*3430*/  @!P2 SEL R10, R19, R10, P1 ;  /* 0x0000000a130aa207 */ /* 0x000fe40000800000 */
[----:B------:R-:W-:Y:S02]  /*3440*/  ISETP.GE.U32.AND P1, PT, R18, UR5, PT ;  /* 0x0000000512007c0c */ /* 0x000fe4000bf26070 */
[----:B------:R-:W-:Y:S01]  /*3450*/  SEL R6, R6, R13, P0 ;  /* 0x0000000d06067207 */ /* 0x000fe20000000000 */
[----:B------:R-:W-:Y:S01]  /*3460*/  IMAD.X R13, RZ, RZ, R19, P4 ;  /* 0x000000ffff0d7224 */ /* 0x000fe200020e0613 */
[----:B------:R-:W-:Y:S02]  /*3470*/  ISETP.GE.U32.AND.EX P1, PT, R16, UR4, PT, P1 ;  /* 0x0000000410007c0c */ /* 0x000fe4000bf26110 */
[----:B------:R-:W-:-:S02]  /*3480*/  SEL R10, R10, R19, P0 ;  /* 0x000000130a0a7207 */ /* 0x000fc40000000000 */
[----:B------:R-:W-:Y:S02]  /*3490*/  ISETP.LT.U32.AND P2, PT, R11, R6, PT ;  /* 0x000000060b00720c */ /* 0x000fe40003f41070 */
[----:B------:R-:W-:Y:S02]  /*34a0*/  ISETP.EQ.OR P0, PT, R5, R12, P0 ;  /* 0x0000000c0500720c */ /* 0x000fe40000702670 */
[----:B------:R-:W-:Y:S02]  /*34b0*/  ISETP.LT.AND.EX P2, PT, R13, R10, PT, P2 ;  /* 0x0000000a0d00720c */ /* 0x000fe40003f41320 */
[----:B------:R-:W-:Y:S02]  /*34c0*/  ISETP.EQ.OR P4, PT, R17, R12, P0 ;  /* 0x0000000c1100720c */ /* 0x000fe40000782670 */
[----:B------:R-:W-:Y:S02]  /*34d0*/  @!P3 SEL R6, R11, R6, P2 ;  /* 0x000000060b06b207 */ /* 0x000fe40001000000 */
[----:B------:R-:W-:-:S02]  /*34e0*/  @!P3 SEL R10, R13, R10, P2 ;  /* 0x0000000a0d0ab207 */ /* 0x000fc40001000000 */
[----:B------:R-:W-:Y:S02]  /*34f0*/  SEL R4, RZ, 0x1, !P4 ;  /* 0x00000001ff047807 */ /* 0x000fe40006000000 */
[----:B------:R-:W-:Y:S02]  /*3500*/  SEL R6, R6, R11, P0 ;  /* 0x0000000b06067207 */ /* 0x000fe40000000000 */
[----:B------:R-:W-:Y:S01]  /*3510*/  SEL R5, R10, R13, P0 ;  /* 0x0000000d0a057207 */ /* 0x000fe20000000000 */
[----:B------:R-:W-:Y:S06]  /*3520*/  @!P1 BRA `(.L_x_108) ;  /* 0x0000001400b49947 */ /* 0x000fec0003800000 */
[----:B------:R-:W-:Y:S02]  /*3530*/  IADD3 R10, P1, PT, R8, UR5, RZ ;  /* 0x00000005080a7c10 */ /* 0x000fe4000ff3e0ff */
[----:B------:R-:W-:Y:S02]  /*3540*/  IADD3 R13, P2, PT, R2, -0x400, RZ ;  /* 0xfffffc00020d7810 */ /* 0x000fe40007f5e0ff */
[----:B------:R-:W-:Y:S01]  /*3550*/  LOP3.LUT R15, RZ, R9, RZ, 0x33, !PT ;  /* 0x00000009ff0f7212 */ /* 0x000fe200078e33ff */
[----:B------:R-:W-:Y:S01]  /*3560*/  IMAD.X R11, RZ, RZ, UR4, P1 ;  /* 0x00000004ff0b7e24 */ /* 0x000fe200088e06ff */
[----:B------:R-:W-:Y:S01]  /*3570*/  ISETP.GT.U32.AND P0, PT, R10, R13, PT ;  /* 0x0000000d0a00720c */ /* 0x000fe20003f04070 */
[----:B------:R-:W-:Y:S01]  /*3580*/  UMOV UR4, URZ ;  /* 0x000000ff00047c82 */ /* 0x000fe20008000000 */
[----:B------:R-:W-:Y:S02]  /*3590*/  IADD3.X R18, PT, PT, R3, -0x1, RZ, P2, !PT ;  /* 0xffffffff03127810 */ /* 0x000fe400017fe4ff */
[----:B------:R-:W-:-:S02]  /*35a0*/  IADD3 R15, PT, PT, R2, -UR5, R15 ;  /* 0x80000005020f7c10 */ /* 0x000fc4000fffe00f */
[----:B------:R-:W-:-:S03]  /*35b0*/  ISETP.GT.U32.AND.EX P0, PT, R11, R18, PT, P0 ;  /* 0x000000120b00720c */ /* 0x000fc60003f04100 */
[----:B------:R-:W-:-:S10]  /*35c0*/  IMAD.IADD R8, R15, 0x1, -R8 ;  /* 0x000000010f087824 */ /* 0x000fd400078e0a08 */
[----:B------:R-:W-:Y:S05]  /*35d0*/  @P0 BRA `(.L_x_109) ;  /* 0x0000000400300947 */ /* 0x000fea0003800000 */
[----:B------:R-:W0:Y:S01]  /*35e0*/  LDC.64 R2, c[0x0][0x3c8] ;  /* 0x0000f200ff027b82 */ /* 0x000e220000000a00 */
[----:B------:R-:W-:Y:S01]  /*35f0*/  PRMT R12, R7, 0x7770, RZ ;  /* 0x00007770070c7816 */ /* 0x000fe200000000ff */
[----:B------:R-:W1:Y:S01]  /*3600*/  LDCU.64 UR8, c[0x0][0x380] ;  /* 0x00007000ff0877ac */ /* 0x000e620008000a00 */
[----:B------:R-:W2:Y:S01]  /*3610*/  LDCU.64 UR6, c[0x0][0x390] ;  /* 0x00007200ff0677ac */ /* 0x000ea20008000a00 */
[----:B------:R-:W-:-:S04]  /*3620*/  NOP ;  /* 0x0000000000007918 */ /* 0x000fc80000000000 */
.L_x_110:
[----:B------:R-:W-:-:S05]  /*3630*/  IADD3 R20, P0, PT, R9, R10, RZ ;  /* 0x0000000a09147210 */ /* 0x000fca0007f1e0ff */
[----:B------:R-:W-:Y:S01]  /*3640*/  IMAD.X R23, RZ, RZ, R11, P0 ;  /* 0x000000ffff177224 */ /* 0x000fe200000e060b */
[----:B-1----:R-:W-:-:S04]  /*3650*/  IADD3 R16, P0, PT, R20, UR8, RZ ;  /* 0x0000000814107c10 */ /* 0x002fc8000ff1e0ff */
[----:B------:R-:W-:-:S05]  /*3660*/  IADD3.X R17, PT, PT, R23, UR9, RZ, P0, !PT ;  /* 0x0000000917117c10 */ /* 0x000fca00087fe4ff */
[----:B------:R-:W3:Y:S04]  /*3670*/  LDG.E.U8 R15, desc[UR10][R16.64] ;  /* 0x0000000a100f7981 */ /* 0x000ee8000c1e1100 */
[----:B------:R-:W4:Y:S04]  /*3680*/  LDG.E.U8 R21, desc[UR10][R16.64+0x100] ;  /* 0x0001000a10157981 */ /* 0x000f28000c1e1100 */
[----:B------:R-:W5:Y:S04]  /*3690*/  LDG.E.U8 R19, desc[UR10][R16.64+0x200] ;  /* 0x0002000a10137981 */ /* 0x000f68000c1e1100 */
[----:B------:R1:W5:Y:S01]  /*36a0*/  LDG.E.U8 R7, desc[UR10][R16.64+0x300] ;  /* 0x0003000a10077981 */ /* 0x000362000c1e1100 */
[----:B------:R-:W-:Y:S01]  /*36b0*/  LOP3.LUT P4, RZ, R4, 0xff, RZ, 0xc0, !PT ;  /* 0x000000ff04ff7812 */ /* 0x000fe2000788c0ff */
[----:B--2---:R-:W-:Y:S01]  /*36c0*/  IMAD.U32 R14, RZ, RZ, UR7 ;  /* 0x00000007ff0e7e24 */ /* 0x004fe2000f8e00ff */
[----:B------:R-:W-:Y:S01]  /*36d0*/  USHF.R.S32.HI UR12, URZ, 0x1f, UR5 ;  /* 0x0000001fff0c7899 */ /* 0x000fe20008011405 */
[----:B---3--:R-:W-:-:S02]  /*36e0*/  ISETP.NE.AND P2, PT, R15, R12, PT ;  /* 0x0000000c0f00720c */ /* 0x008fc40003f45270 */
[----:B------:R-:W-:Y:S01]  /*36f0*/  IADD3 R15, P0, PT, R20, UR6, RZ ;  /* 0x00000006140f7c10 */ /* 0x000fe2000ff1e0ff */
[----:B------:R-:W-:Y:S01]  /*3700*/  IMAD.MOV.U32 R20, RZ, RZ, R5 ;  /* 0x000000ffff147224 */ /* 0x000fe200078e0005 */
[----:B------:R-:W-:-:S06]  /*3710*/  SEL R22, RZ, 0x1, P2 ;  /* 0x00000001ff167807 */ /* 0x000fcc0001000000 */
[----:B------:R-:W-:Y:S01]  /*3720*/  @P4 SEL R22, R4, 0x1, P2 ;  /* 0x0000000104164807 */ /* 0x000fe20001000000 */
[----:B------:R-:W-:Y:S01]  /*3730*/  IMAD.X R5, R23, 0x1, R14, P0 ;  /* 0x0000000117057824 */ /* 0x000fe200000e060e */
[C---:B------:R-:W-:Y:S02]  /*3740*/  ISETP.LT.U32.AND P0, PT, R15.reuse, R6, PT ;  /* 0x000000060f00720c */ /* 0x040fe40003f01070 */
[----:B-1----:R-:W-:Y:S02]  /*3750*/  IADD3 R17, P5, PT, R15, 0x100, RZ ;  /* 0x000001000f117810 */ /* 0x002fe40007fbe0ff */
[----:B------:R-:W-:Y:S02]  /*3760*/  ISETP.LT.AND.EX P0, PT, R5, R20, PT, P0 ;  /* 0x000000140500720c */ /* 0x000fe40003f01300 */
[----:B----4-:R-:W-:Y:S01]  /*3770*/  ISETP.NE.AND P3, PT, R21, R12, PT ;  /* 0x0000000c1500720c */ /* 0x010fe20003f65270 */
[----:B------:R-:W-:Y:S01]  /*3780*/  IMAD.X R21, RZ, RZ, R5, P5 ;  /* 0x000000ffff157224 */ /* 0x000fe200028e0605 */
[----:B------:R-:W-:-:S02]  /*3790*/  @!P2 SEL R6, R15, R6, P0 ;  /* 0x000000060f06a207 */ /* 0x000fc40000000000 */
[----:B------:R-:W-:Y:S02]  /*37a0*/  LOP3.LUT P1, RZ, R22, 0xff, RZ, 0xc0, !PT ;  /* 0x000000ff16ff7812 */ /* 0x000fe4000782c0ff */
[----:B------:R-:W-:Y:S02]  /*37b0*/  @!P2 SEL R20, R5, R20, P0 ;  /* 0x000000140514a207 */ /* 0x000fe40000000000 */
[----:B------:R-:W-:Y:S02]  /*37c0*/  SEL R6, R15, R6, !P4 ;  /* 0x000000060f067207 */ /* 0x000fe40006000000 */
[----:B------:R-:W-:Y:S02]  /*37d0*/  SEL R16, R5, R20, !P4 ;  /* 0x0000001405107207 */ /* 0x000fe40006000000 */
[----:B------:R-:W-:Y:S02]  /*37e0*/  ISETP.LT.U32.AND P0, PT, R17, R6, PT ;  /* 0x000000061100720c */ /* 0x000fe40003f01070 */
[----:B------:R-:W-:-:S02]  /*37f0*/  SEL R4, RZ, 0x1, P3 ;  /* 0x00000001ff047807 */ /* 0x000fc40001800000 */
[----:B------:R-:W-:Y:S02]  /*3800*/  ISETP.LT.AND.EX P0, PT, R21, R16, PT, P0 ;  /* 0x000000101500720c */ /* 0x000fe40003f01300 */
[----:B------:R-:W-:Y:S02]  /*3810*/  @P1 SEL R4, R22, 0x1, P3 ;  /* 0x0000000116041807 */ /* 0x000fe40001800000 */
[----:B------:R-:W-:Y:S02]  /*3820*/  @!P3 SEL R6, R17, R6, P0 ;  /* 0x000000061106b207 */ /* 0x000fe40000000000 */
[----:B------:R-:W-:Y:S02]  /*3830*/  @!P3 SEL R16, R21, R16, P0 ;  /* 0x000000101510b207 */ /* 0x000fe40000000000 */
[----:B-----5:R-:W-:Y:S02]  /*3840*/  ISETP.NE.AND P2, PT, R19, R12, PT ;  /* 0x0000000c1300720c */ /* 0x020fe40003f45270 */
[----:B------:R-:W-:-:S02]  /*3850*/  IADD3 R19, P0, PT, R15, 0x200, RZ ;  /* 0x000002000f137810 */ /* 0x000fc40007f1e0ff */
[----:B------:R-:W-:Y:S02]  /*3860*/  SEL R6, R17, R6, !P1 ;  /* 0x0000000611067207 */ /* 0x000fe40004800000 */
[----:B------:R-:W-:Y:S01]  /*3870*/  SEL R16, R21, R16, !P1 ;  /* 0x0000001015107207 */ /* 0x000fe20004800000 */
[----:B------:R-:W-:Y:S01]  /*3880*/  IMAD.X R17, RZ, RZ, R5, P0 ;  /* 0x000000ffff117224 */ /* 0x000fe200000e0605 */
[----:B------:R-:W-:Y:S02]  /*3890*/  LOP3.LUT P1, RZ, R4, 0xff, RZ, 0xc0, !PT ;  /* 0x000000ff04ff7812 */ /* 0x000fe4000782c0ff */
[----:B------:R-:W-:Y:S02]  /*38a0*/  ISETP.LT.U32.AND P0, PT, R19, R6, PT ;  /* 0x000000061300720c */ /* 0x000fe40003f01070 */
[----:B------:R-:W-:Y:S02]  /*38b0*/  SEL R20, RZ, 0x1, P2 ;  /* 0x00000001ff147807 */ /* 0x000fe40001000000 */
[----:B------:R-:W-:-:S04]  /*38c0*/  ISETP.LT.AND.EX P0, PT, R17, R16, PT, P0 ;  /* 0x000000101100720c */ /* 0x000fc80003f01300 */
[----:B------:R-:W-:Y:S02]  /*38d0*/  @!P2 SEL R6, R19, R6, P0 ;  /* 0x000000061306a207 */ /* 0x000fe40000000000 */
[----:B------:R-:W-:Y:S02]  /*38e0*/  @!P2 SEL R16, R17, R16, P0 ;  /* 0x000000101110a207 */ /* 0x000fe40000000000 */
[----:B------:R-:W-:Y:S02]  /*38f0*/  @P1 SEL R20, R4, 0x1, P2 ;  /* 0x0000000104141807 */ /* 0x000fe40001000000 */
[----:B------:R-:W-:Y:S02]  /*3900*/  IADD3 R15, P0, PT, R15, 0x300, RZ ;  /* 0x000003000f0f7810 */ /* 0x000fe40007f1e0ff */
[----:B0-----:R-:W-:Y:S02]  /*3910*/  IADD3 R4, P4, PT, -R10, R2, RZ ;  /* 0x000000020a047210 */ /* 0x001fe40007f9e1ff */
[----:B------:R-:W-:Y:S01]  /*3920*/  ISETP.NE.AND P2, PT, R7, R12, PT ;  /* 0x0000000c0700720c */ /* 0x000fe20003f45270 */
[----:B------:R-:W-:Y:S01]  /*3930*/  IMAD.X R5, RZ, RZ, R5, P0 ;  /* 0x000000ffff057224 */ /* 0x000fe200000e0605 */
[----:B------:R-:W-:Y:S01]  /*3940*/  ISETP.GE.U32.AND P0, PT, R4, UR5, PT ;  /* 0x0000000504007c0c */ /* 0x000fe2000bf06070 */
[----:B------:R-:W-:Y:S01]  /*3950*/  IMAD.X R7, R3, 0x1, ~R11, P4 ;  /* 0x0000000103077824 */ /* 0x000fe200020e0e0b */
[----:B------:R-:W-:-:S02]  /*3960*/  SEL R6, R19, R6, !P1 ;  /* 0x0000000613067207 */ /* 0x000fc40004800000 */
[----:B------:R-:W-:Y:S02]  /*3970*/  SEL R16, R17, R16, !P1 ;  /* 0x0000001011107207 */ /* 0x000fe40004800000 */
[----:B------:R-:W-:Y:S02]  /*3980*/  ISETP.GE.U32.AND.EX P0, PT, R7, UR12, PT, P0 ;  /* 0x0000000c07007c0c */ /* 0x000fe4000bf06100 */
[----:B------:R-:W-:Y:S02]  /*3990*/  LOP3.LUT P3, RZ, R20, 0xff, RZ, 0xc0, !PT ;  /* 0x000000ff14ff7812 */ /* 0x000fe4000786c0ff */
[----:B------:R-:W-:Y:S02]  /*39a0*/  ISETP.LT.U32.AND P1, PT, R15, R6, PT ;  /* 0x000000060f00720c */ /* 0x000fe40003f21070 */
[----:B------:R-:W-:Y:S02]  /*39b0*/  SEL R4, RZ, 0x1, P2 ;  /* 0x00000001ff047807 */ /* 0x000fe40001000000 */
[----:B------:R-:W-:-:S04]  /*39c0*/  ISETP.LT.AND.EX P1, PT, R5, R16, PT, P1 ;  /* 0x000000100500720c */ /* 0x000fc80003f21310 */
[----:B------:R-:W-:Y:S02]  /*39d0*/  @!P2 SEL R6, R15, R6, P1 ;  /* 0x000000060f06a207 */ /* 0x000fe40000800000 */
[----:B------:R-:W-:Y:S02]  /*39e0*/  @!P2 SEL R16, R5, R16, P1 ;  /* 0x000000100510a207 */ /* 0x000fe40000800000 */
[----:B------:R-:W-:Y:S02]  /*39f0*/  @P3 SEL R4, R20, 0x1, P2 ;  /* 0x0000000114043807 */ /* 0x000fe40001000000 */
[----:B------:R-:W-:Y:S02]  /*3a00*/  SEL R6, R15, R6, !P3 ;  /* 0x000000060f067207 */ /* 0x000fe40005800000 */
[----:B------:R-:W-:Y:S01]  /*3a10*/  SEL R5, R5, R16, !P3 ;  /* 0x0000001005057207 */ /* 0x000fe20005800000 */
[----:B------:R-:W-:Y:S06]  /*3a20*/  @!P0 BRA `(.L_x_108) ;  /* 0x0000001000748947 */ /* 0x000fec0003800000 */
[----:B------:R-:W-:Y:S01]  /*3a30*/  IADD3 R10, P0, PT, R10, UR5, RZ ;  /* 0x000000050a0a7c10 */ /* 0x000fe2000ff1e0ff */
[----:B------:R-:W-:Y:S01]  /*3a40*/  UIADD3 UR4, UPT, UPT, UR4, 0x1, URZ ;  /* 0x0000000104047890 */ /* 0x000fe2000fffe0ff */
[----:B------:R-:W-:Y:S02]  /*3a50*/  VIADD R8, R8, -UR5 ;  /* 0x8000000508087c36 */ /* 0x000fe40008000000 */
[----:B------:R-:W-:Y:S02]  /*3a60*/  IADD3.X R11, PT, PT, R11, UR12, RZ, P0, !PT ;  /* 0x0000000c0b0b7c10 */ /* 0x000fe400087fe4ff */
[----:B------:R-:W-:-:S04]  /*3a70*/  ISETP.GT.U32.AND P0, PT, R10, R13, PT ;  /* 0x0000000d0a00720c */ /* 0x000fc80003f04070 */
[----:B------:R-:W-:-:S13]  /*3a80*/  ISETP.GT.U32.AND.EX P0, PT, R11, R18, PT, P0 ;  /* 0x000000120b00720c */ /* 0x000fda0003f04100 */
[----:B------:R-:W-:Y:S05]  /*3a90*/  @!P0 BRA `(.L_x_110) ;  /* 0xfffffff800e48947 */ /* 0x000fea000383ffff */
.L_x_109:
[----:B------:R-:W-:Y:S01]  /*3aa0*/  IMAD.IADD R16, R2, 0x1, -R10 ;  /* 0x0000000102107824 */ /* 0x000fe200078e0a0a */
[----:B------:R-:W-:Y:S01]  /*3ab0*/  ISETP.GE.U32.AND P1, PT, R10, R2, PT ;  /* 0x000000020a00720c */ /* 0x000fe20003f26070 */
[----:B------:R-:W-:Y:S03]  /*3ac0*/  BSSY.RECONVERGENT B1, `(.L_x_108) ;  /* 0x0000113000017945 */ /* 0x000fe60003800200 */
[----:B------:R-:W-:-:S04]  /*3ad0*/  ISETP.GE.AND P0, PT, R9, R16, PT ;  /* 0x000000100900720c */ /* 0x000fc80003f06270 */
[----:B------:R-:W-:-:S13]  /*3ae0*/  ISETP.GE.U32.OR.EX P0, PT, R11, R3, P0, P1 ;  /* 0x000000030b00720c */ /* 0x000fda0000706510 */
[----:B------:R-:W-:Y:S05]  /*3af0*/  @P0 BRA `(.L_x_111) ;  /* 0x00000010003c0947 */ /* 0x000fea0003800000 */
[----:B------:R-:W0:Y:S01]  /*3b00*/  LDC R3, c[0x0][0x3d0] ;  /* 0x0000f400ff037b82 */ /* 0x000e220000000800 */
[----:B------:R-:W-:Y:S01]  /*3b10*/  LOP3.LUT R7, RZ, R9, RZ, 0x33, !PT ;  /* 0x00000009ff077212 */ /* 0x000fe200078e33ff */
[----:B------:R-:W-:Y:S01]  /*3b20*/  IMAD.SHL.U32 R16, R0, 0x400, RZ ;  /* 0x0000040000107824 */ /* 0x000fe200078e00ff */
[----:B------:R-:W-:Y:S01]  /*3b30*/  BSSY.RECONVERGENT B2, `(.L_x_112) ;  /* 0x0000088000027945 */ /* 0x000fe20003800200 */
[----:B------:R-:W-:Y:S02]  /*3b40*/  IMAD.MOV.U32 R13, RZ, RZ, R9 ;  /* 0x000000ffff0d7224 */ /* 0x000fe400078e0009 */
[----:B------:R-:W-:-:S05]  /*3b50*/  IMAD.IADD R7, R7, 0x1, R2 ;  /* 0x0000000107077824 */ /* 0x000fca00078e0202 */
[----:B------:R-:W-:Y:S01]  /*3b60*/  IADD3 R2, PT, PT, R7, -UR5, -R16 ;  /* 0x8000000507027c10 */ /* 0x000fe2000fffe810 */
[----:B0-----:R-:W-:-:S04]  /*3b70*/  IMAD R3, R3, UR4, RZ ;  /* 0x0000000403037c24 */ /* 0x001fc8000f8e02ff */
[----:B------:R-:W-:-:S05]  /*3b80*/  IMAD R2, R3, -0x400, R2 ;  /* 0xfffffc0003027824 */ /* 0x000fca00078e0202 */
[C---:B------:R-:W-:Y:S02]  /*3b90*/  ISETP.GE.U32.AND P0, PT, R2.reuse, 0x700, PT ;  /* 0x000007000200780c */ /* 0x040fe40003f06070 */
[----:B------:R-:W-:-:S04]  /*3ba0*/  LEA.HI R15, R2, 0x1, RZ, 0x18 ;  /* 0x00000001020f7811 */ /* 0x000fc800078fc0ff */
[----:B------:R-:W-:-:S04]  /*3bb0*/  LOP3.LUT R18, R15, 0x7, RZ, 0xc0, !PT ;  /* 0x000000070f127812 */ /* 0x000fc800078ec0ff */
[----:B------:R-:W-:-:S03]  /*3bc0*/  ISETP.NE.AND P1, PT, R18, RZ, PT ;  /* 0x000000ff1200720c */ /* 0x000fc60003f25270 */
[----:B------:R-:W-:Y:S10]  /*3bd0*/  @!P0 BRA `(.L_x_113) ;  /* 0x0000000400f48947 */ /* 0x000ff40003800000 */
[----:B------:R-:W-:Y:S01]  /*3be0*/  LEA.HI R8, R8, 0x1, RZ, 0x18 ;  /* 0x0000000108087811 */ /* 0x000fe200078fc0ff */
[----:B------:R-:W-:-:S03]  /*3bf0*/  IMAD.MOV.U32 R13, RZ, RZ, R9 ;  /* 0x000000ffff0d7224 */ /* 0x000fc600078e0009 */
[----:B------:R-:W-:-:S05]  /*3c00*/  LOP3.LUT R8, R8, 0x1fffff8, RZ, 0xc0, !PT ;  /* 0x01fffff808087812 */ /* 0x000fca00078ec0ff */
[----:B------:R-:W-:-:S07]  /*3c10*/  IMAD.MOV R8, RZ, RZ, -R8 ;  /* 0x000000ffff087224 */ /* 0x000fce00078e0a08 */
.L_x_114:
[----:B------:R-:W-:-:S05]  /*3c20*/  IADD3 R27, P0, PT, R13, R10, RZ ;  /* 0x0000000a0d1b7210 */ /* 0x000fca0007f1e0ff */
[----:B------:R-:W-:Y:S01]  /*3c30*/  IMAD.X R22, RZ, RZ, R11, P0 ;  /* 0x000000ffff167224 */ /* 0x000fe200000e060b */
        /* <DEDUP_REMOVED lines=12> */
[----:B------:R-:W-:Y:S01]  /*3d00*/  IADD3 R27, P2, PT, R27, UR6, RZ ;  /* 0x000000061b1b7c10 */ /* 0x000fe2000ff5e0ff */
[----:B------:R-:W-:Y:S01]  /*3d10*/  VIADD R13, R13, 0x800 ;  /* 0x000008000d0d7836 */ /* 0x000fe20000000000 */
[----:B------:R-:W-:-:S03]  /*3d20*/  LOP3.LUT P4, RZ, R24, 0xff, RZ, 0xc0, !PT ;  /* 0x000000ff18ff7812 */ /* 0x000fc6000788c0ff */
[----:B------:R-:W-:Y:S01]  /*3d30*/  IMAD.X R4, R22, 0x1, R14, P2 ;  /* 0x0000000116047824 */ /* 0x000fe200010e060e */
[CC--:B--2---:R-:W-:Y:S02]  /*3d40*/  ISETP.NE.AND P0, PT, R20.reuse, R12.reuse, PT ;  /* 0x0000000c1400720c */ /* 0x0c4fe40003f05270 */
[----:B------:R-:W-:-:S07]  /*3d50*/  ISETP.EQ.AND P5, PT, R20, R12, P4 ;  /* 0x0000000c1400720c */ /* 0x000fce00027a2270 */
[----:B------:R-:W-:Y:S02]  /*3d60*/  @!P4 SEL R24, RZ, 0x1, P0 ;  /* 0x00000001ff18c807 */ /* 0x000fe40000000000 */
[----:B------:R-:W-:Y:S02]  /*3d70*/  ISETP.LT.U32.AND P0, PT, R27, R6, PT ;  /* 0x000000061b00720c */ /* 0x000fe40003f01070 */
[----:B------:R-:W-:Y:S02]  /*3d80*/  SEL R20, R24, 0x1, !P5 ;  /* 0x0000000118147807 */ /* 0x000fe40006800000 */
[----:B---3--:R-:W-:Y:S02]  /*3d90*/  ISETP.NE.AND P6, PT, R16, R12, PT ;  /* 0x0000000c1000720c */ /* 0x008fe40003fc5270 */
[----:B------:R-:W-:Y:S02]  /*3da0*/  LOP3.LUT P2, RZ, R20, 0xff, RZ, 0xc0, !PT ;  /* 0x000000ff14ff7812 */ /* 0x000fe4000784c0ff */
[----:B------:R-:W-:-:S02]  /*3db0*/  ISETP.LT.AND.EX P0, PT, R4, R5, PT, P0 ;  /* 0x000000050400720c */ /* 0x000fc40003f01300 */
[----:B------:R-:W-:Y:S02]  /*3dc0*/  ISETP.EQ.AND P3, PT, R16, R12, P2 ;  /* 0x0000000c1000720c */ /* 0x000fe40001762270 */
[CC--:B------:R-:W-:Y:S02]  /*3dd0*/  SEL R22, R27.reuse, R6.reuse, P0 ;  /* 0x000000061b167207 */ /* 0x0c0fe40000000000 */
[----:B------:R-:W-:Y:S02]  /*3de0*/  @!P5 SEL R22, R27, R6, !P4 ;  /* 0x000000061b16d207 */ /* 0x000fe40006000000 */
[CC--:B------:R-:W-:Y:S02]  /*3df0*/  SEL R6, R4.reuse, R5.reuse, P0 ;  /* 0x0000000504067207 */ /* 0x0c0fe40000000000 */
[----:B------:R-:W-:Y:S02]  /*3e00*/  @!P5 SEL R6, R4, R5, !P4 ;  /* 0x000000050406d207 */ /* 0x000fe40006000000 */
[----:B------:R-:W-:-:S02]  /*3e10*/  @!P2 SEL R20, RZ, 0x1, P6 ;  /* 0x00000001ff14a807 */ /* 0x000fc40003000000 */
[----:B0-----:R-:W-:Y:S02]  /*3e20*/  IADD3 R3, P0, PT, R27, 0x100, RZ ;  /* 0x000001001b037810 */ /* 0x001fe40007f1e0ff */
[----:B------:R-:W-:Y:S02]  /*3e30*/  SEL R20, R20, 0x1, !P3 ;  /* 0x0000000114147807 */ /* 0x000fe40005800000 */
[----:B----4-:R-:W-:Y:S01]  /*3e40*/  ISETP.NE.AND P6, PT, R29, R12, PT ;  /* 0x0000000c1d00720c */ /* 0x010fe20003fc5270 */
[----:B------:R-:W-:Y:S01]  /*3e50*/  IMAD.X R5, RZ, RZ, R4, P0 ;  /* 0x000000ffff057224 */ /* 0x000fe200000e0604 */
[----:B------:R-:W-:Y:S02]  /*3e60*/  LOP3.LUT P4, RZ, R20, 0xff, RZ, 0xc0, !PT ;  /* 0x000000ff14ff7812 */ /* 0x000fe4000788c0ff */
[----:B------:R-:W-:Y:S02]  /*3e70*/  ISETP.LT.U32.AND P0, PT, R3, R22, PT ;  /* 0x000000160300720c */ /* 0x000fe40003f01070 */
[----:B------:R-:W-:-:S02]  /*3e80*/  ISETP.EQ.AND P5, PT, R29, R12, P4 ;  /* 0x0000000c1d00720c */ /* 0x000fc400027a2270 */
[----:B------:R-:W-:-:S04]  /*3e90*/  ISETP.LT.AND.EX P0, PT, R5, R6, PT, P0 ;  /* 0x000000060500720c */ /* 0x000fc80003f01300 */
[----:B------:R-:W-:Y:S02]  /*3ea0*/  SEL R2, R3, R22, P0 ;  /* 0x0000001603027207 */ /* 0x000fe40000000000 */
[----:B------:R-:W-:Y:S02]  /*3eb0*/  SEL R29, R5, R6, P0 ;  /* 0x00000006051d7207 */ /* 0x000fe40000000000 */
[----:B------:R-:W-:Y:S02]  /*3ec0*/  @!P4 SEL R20, RZ, 0x1, P6 ;  /* 0x00000001ff14c807 */ /* 0x000fe40003000000 */
[----:B------:R-:W-:Y:S02]  /*3ed0*/  @!P3 SEL R2, R3, R22, !P2 ;  /* 0x000000160302b207 */ /* 0x000fe40005000000 */
[----:B------:R-:W-:Y:S02]  /*3ee0*/  SEL R20, R20, 0x1, !P5 ;  /* 0x0000000114147807 */ /* 0x000fe40006800000 */
[----:B------:R-:W-:-:S02]  /*3ef0*/  @!P3 SEL R29, R5, R6, !P2 ;  /* 0x00000006051db207 */ /* 0x000fc40005000000 */
[----:B------:R-:W-:Y:S02]  /*3f00*/  LOP3.LUT P2, RZ, R20, 0xff, RZ, 0xc0, !PT ;  /* 0x000000ff14ff7812 */ /* 0x000fe4000784c0ff */
[----:B------:R-:W-:Y:S02]  /*3f10*/  IADD3 R3, P0, PT, R27, 0x200, RZ ;  /* 0x000002001b037810 */ /* 0x000fe40007f1e0ff */
[CC--:B-----5:R-:W-:Y:S02]  /*3f20*/  ISETP.NE.AND P6, PT, R23.reuse, R12.reuse, PT ;  /* 0x0000000c1700720c */ /* 0x0e0fe40003fc5270 */
[----:B------:R-:W-:Y:S01]  /*3f30*/  ISETP.EQ.AND P3, PT, R23, R12, P2 ;  /* 0x0000000c1700720c */ /* 0x000fe20001762270 */
[----:B------:R-:W-:Y:S01]  /*3f40*/  IMAD.X R6, RZ, RZ, R4, P0 ;  /* 0x000000ffff067224 */ /* 0x000fe200000e0604 */
[----:B------:R-:W-:-:S04]  /*3f50*/  ISETP.LT.U32.AND P0, PT, R3, R2, PT ;  /* 0x000000020300720c */ /* 0x000fc80003f01070 */
[-C--:B------:R-:W-:Y:S02]  /*3f60*/  ISETP.LT.AND.EX P0, PT, R6, R29.reuse, PT, P0 ;  /* 0x0000001d0600720c */ /* 0x080fe40003f01300 */
[----:B------:R-:W-:Y:S02]  /*3f70*/  @!P2 SEL R20, RZ, 0x1, P6 ;  /* 0x00000001ff14a807 */ /* 0x000fe40003000000 */
[CC--:B------:R-:W-:Y:S02]  /*3f80*/  SEL R5, R3.reuse, R2.reuse, P0 ;  /* 0x0000000203057207 */ /* 0x0c0fe40000000000 */
[----:B------:R-:W-:Y:S02]  /*3f90*/  SEL R20, R20, 0x1, !P3 ;  /* 0x0000000114147807 */ /* 0x000fe40005800000 */
[----:B------:R-:W-:Y:S02]  /*3fa0*/  @!P5 SEL R5, R3, R2, !P4 ;  /* 0x000000020305d207 */ /* 0x000fe40006000000 */
[----:B------:R-:W-:-:S02]  /*3fb0*/  SEL R16, R6, R29, P0 ;  /* 0x0000001d06107207 */ /* 0x000fc40000000000 */
[----:B------:R-:W-:Y:S02]  /*3fc0*/  IADD3 R2, P0, PT, R27, 0x300, RZ ;  /* 0x000003001b027810 */ /* 0x000fe40007f1e0ff */
[----:B------:R-:W-:Y:S02]  /*3fd0*/  @!P5 SEL R16, R6, R29, !P4 ;  /* 0x0000001d0610d207 */ /* 0x000fe40006000000 */
[----:B------:R-:W-:Y:S01]  /*3fe0*/  LOP3.LUT P4, RZ, R20, 0xff, RZ, 0xc0, !PT ;  /* 0x000000ff14ff7812 */ /* 0x000fe2000788c0ff */
[----:B------:R-:W-:Y:S01]  /*3ff0*/  IMAD.X R3, RZ, RZ, R4, P0 ;  /* 0x000000ffff037224 */ /* 0x000fe200000e0604 */
[----:B------:R-:W-:Y:S02]  /*4000*/  ISETP.LT.U32.AND P0, PT, R2, R5, PT ;  /* 0x000000050200720c */ /* 0x000fe40003f01070 */
[----:B------:R-:W-:Y:S02]  /*4010*/  ISETP.NE.AND P6, PT, R17, R12, PT ;  /* 0x0000000c1100720c */ /* 0x000fe40003fc5270 */
[----:B------:R-:W-:-:S02]  /*4020*/  ISETP.LT.AND.EX P0, PT, R3, R16, PT, P0 ;  /* 0x000000100300720c */ /* 0x000fc40003f01300 */
[----:B------:R-:W-:Y:S02]  /*4030*/  ISETP.EQ.AND P5, PT, R17, R12, P4 ;  /* 0x0000000c1100720c */ /* 0x000fe400027a2270 */
[CC--:B------:R-:W-:Y:S02]  /*4040*/  SEL R23, R2.reuse, R5.reuse, P0 ;  /* 0x0000000502177207 */ /* 0x0c0fe40000000000 */
[----:B------:R-:W-:Y:S02]  /*4050*/  @!P3 SEL R23, R2, R5, !P2 ;  /* 0x000000050217b207 */ /* 0x000fe40005000000 */
[----:B------:R-:W-:Y:S02]  /*4060*/  @!P4 SEL R20, RZ, 0x1, P6 ;  /* 0x00000001ff14c807 */ /* 0x000fe40003000000 */
[----:B------:R-:W-:Y:S02]  /*4070*/  SEL R6, R3, R16, P0 ;  /* 0x0000001003067207 */ /* 0x000fe40000000000 */
[----:B------:R-:W-:-:S02]  /*4080*/  IADD3 R2, P0, PT, R27, 0x400, RZ ;  /* 0x000004001b027810 */ /* 0x000fc40007f1e0ff */
[----:B------:R-:W-:Y:S02]  /*4090*/  SEL R20, R20, 0x1, !P5 ;  /* 0x0000000114147807 */ /* 0x000fe40006800000 */
[----:B------:R-:W-:Y:S01]  /*40a0*/  @!P3 SEL R6, R3, R16, !P2 ;  /* 0x000000100306b207 */ /* 0x000fe20005000000 */
[----:B------:R-:W-:Y:S01]  /*40b0*/  IMAD.X R3, RZ, RZ, R4, P0 ;  /* 0x000000ffff037224 */ /* 0x000fe200000e0604 */
[----:B------:R-:W-:Y:S02]  /*40c0*/  ISETP.LT.U32.AND P0, PT, R2, R23, PT ;  /* 0x000000170200720c */ /* 0x000fe40003f01070 */
[----:B------:R-:W-:Y:S02]  /*40d0*/  LOP3.LUT P2, RZ, R20, 0xff, RZ, 0xc0, !PT ;  /* 0x000000ff14ff7812 */ /* 0x000fe4000784c0ff */
[----:B------:R-:W-:-:S04]  /*40e0*/  ISETP.LT.AND.EX P0, PT, R3, R6, PT, P0 ;  /* 0x000000060300720c */ /* 0x000fc80003f01300 */
[CC--:B------:R-:W-:Y:S02]  /*40f0*/  SEL R5, R2.reuse, R23.reuse, P0 ;  /* 0x0000001702057207 */ /* 0x0c0fe40000000000 */
[----:B------:R-:W-:Y:S02]  /*4100*/  SEL R16, R3, R6, P0 ;  /* 0x0000000603107207 */ /* 0x000fe40000000000 */
[----:B------:R-:W-:Y:S02]  /*4110*/  ISETP.NE.AND P0, PT, R21, R12, PT ;  /* 0x0000000c1500720c */ /* 0x000fe40003f05270 */
[----:B------:R-:W-:Y:S02]  /*4120*/  @!P5 SEL R5, R2, R23, !P4 ;  /* 0x000000170205d207 */ /* 0x000fe40006000000 */
[----:B------:R-:W-:Y:S02]  /*4130*/  IADD3 R2, P3, PT, R27, 0x500, RZ ;  /* 0x000005001b027810 */ /* 0x000fe40007f7e0ff */
[----:B------:R-:W-:-:S02]  /*4140*/  @!P5 SEL R16, R3, R6, !P4 ;  /* 0x000000060310d207 */ /* 0x000fc40006000000 */
[----:B------:R-:W-:Y:S01]  /*4150*/  ISETP.EQ.AND P4, PT, R21, R12, P2 ;  /* 0x0000000c1500720c */ /* 0x000fe20001782270 */
[----:B------:R-:W-:Y:S01]  /*4160*/  IMAD.X R3, RZ, RZ, R4, P3 ;  /* 0x000000ffff037224 */ /* 0x000fe200018e0604 */
[----:B------:R-:W-:Y:S02]  /*4170*/  @!P2 SEL R20, RZ, 0x1, P0 ;  /* 0x00000001ff14a807 */ /* 0x000fe40000000000 */
[----:B------:R-:W-:Y:S02]  /*4180*/  ISETP.LT.U32.AND P0, PT, R2, R5, PT ;  /* 0x000000050200720c */ /* 0x000fe40003f01070 */
[----:B------:R-:W-:Y:S02]  /*4190*/  SEL R20, R20, 0x1, !P4 ;  /* 0x0000000114147807 */ /* 0x000fe40006000000 */
[----:B------:R-:W-:Y:S02]  /*41a0*/  ISETP.LT.AND.EX P0, PT, R3, R16, PT, P0 ;  /* 0x000000100300720c */ /* 0x000fe40003f01300 */
[----:B------:R-:W-:-:S02]  /*41b0*/  LOP3.LUT P3, RZ, R20, 0xff, RZ, 0xc0, !PT ;  /* 0x000000ff14ff7812 */ /* 0x000fc4000786c0ff */
[CC--:B------:R-:W-:Y:S02]  /*41c0*/  SEL R17, R2.reuse, R5.reuse, P0 ;  /* 0x0000000502117207 */ /* 0x0c0fe40000000000 */
[-C--:B------:R-:W-:Y:S02]  /*41d0*/  SEL R6, R3, R16.reuse, P0 ;  /* 0x0000001003067207 */ /* 0x080fe40000000000 */
[----:B------:R-:W-:Y:S02]  /*41e0*/  @!P4 SEL R17, R2, R5, !P2 ;  /* 0x000000050211c207 */ /* 0x000fe40005000000 */
[----:B------:R-:W-:Y:S02]  /*41f0*/  IADD3 R2, P0, PT, R27, 0x600, RZ ;  /* 0x000006001b027810 */ /* 0x000fe40007f1e0ff */
[----:B------:R-:W-:Y:S02]  /*4200*/  @!P4 SEL R6, R3, R16, !P2 ;  /* 0x000000100306c207 */ /* 0x000fe40005000000 */
[CC--:B------:R-:W-:Y:S01]  /*4210*/  ISETP.EQ.AND P4, PT, R19.reuse, R12.reuse, P3 ;  /* 0x0000000c1300720c */ /* 0x0c0fe20001f82270 */
[----:B------:R-:W-:Y:S01]  /*4220*/  IMAD.X R5, RZ, RZ, R4, P0 ;  /* 0x000000ffff057224 */ /* 0x000fe200000e0604 */
[----:B------:R-:W-:-:S02]  /*4230*/  ISETP.NE.AND P2, PT, R19, R12, PT ;  /* 0x0000000c1300720c */ /* 0x000fc40003f45270 */
[-C--:B------:R-:W-:Y:S02]  /*4240*/  ISETP.LT.U32.AND P0, PT, R2, R17.reuse, PT ;  /* 0x000000110200720c */ /* 0x080fe40003f01070 */
[----:B------:R-:W-:Y:S02]  /*4250*/  @!P3 SEL R20, RZ, 0x1, P2 ;  /* 0x00000001ff14b807 */ /* 0x000fe40001000000 */
[----:B------:R-:W-:Y:S02]  /*4260*/  ISETP.LT.AND.EX P0, PT, R5, R6, PT, P0 ;  /* 0x000000060500720c */ /* 0x000fe40003f01300 */
[----:B------:R-:W-:Y:S02]  /*4270*/  SEL R20, R20, 0x1, !P4 ;  /* 0x0000000114147807 */ /* 0x000fe40006000000 */
[----:B------:R-:W-:Y:S02]  /*4280*/  IADD3 R27, P5, PT, R27, 0x700, RZ ;  /* 0x000007001b1b7810 */ /* 0x000fe40007fbe0ff */
[----:B------:R-:W-:-:S02]  /*4290*/  SEL R16, R2, R17, P0 ;  /* 0x0000001102107207 */ /* 0x000fc40000000000 */
[----:B------:R-:W-:Y:S02]  /*42a0*/  LOP3.LUT P2, RZ, R20, 0xff, RZ, 0xc0, !PT ;  /* 0x000000ff14ff7812 */ /* 0x000fe4000784c0ff */
[----:B------:R-:W-:Y:S01]  /*42b0*/  @!P4 SEL R16, R2, R17, !P3 ;  /* 0x000000110210c207 */ /* 0x000fe20005800000 */
[----:B------:R-:W-:Y:S01]  /*42c0*/  IMAD.X R2, RZ, RZ, R4, P5 ;  /* 0x000000ffff027224 */ /* 0x000fe200028e0604 */
[CC--:B------:R-:W-:Y:S02]  /*42d0*/  SEL R3, R5.reuse, R6.reuse, P0 ;  /* 0x0000000605037207 */ /* 0x0c0fe40000000000 */
[----:B------:R-:W-:Y:S02]  /*42e0*/  ISETP.NE.AND P5, PT, R8, RZ, PT ;  /* 0x000000ff0800720c */ /* 0x000fe40003fa5270 */
[----:B------:R-:W-:Y:S02]  /*42f0*/  @!P4 SEL R3, R5, R6, !P3 ;  /* 0x000000060503c207 */ /* 0x000fe40005800000 */
[----:B------:R-:W-:-:S02]  /*4300*/  ISETP.EQ.AND P3, PT, R25, R12, P2 ;  /* 0x0000000c1900720c */ /* 0x000fc40001762270 */
[----:B------:R-:W-:Y:S02]  /*4310*/  ISETP.LT.U32.AND P0, PT, R27, R16, PT ;  /* 0x000000101b00720c */ /* 0x000fe40003f01070 */
[----:B------:R-:W-:Y:S02]  /*4320*/  ISETP.NE.AND P4, PT, R25, R12, PT ;  /* 0x0000000c1900720c */ /* 0x000fe40003f85270 */
[CC--:B------:R-:W-:Y:S02]  /*4330*/  ISETP.LT.AND.EX P0, PT, R2.reuse, R3.reuse, PT, P0 ;  /* 0x000000030200720c */ /* 0x0c0fe40003f01300 */
[----:B------:R-:W-:Y:S02]  /*4340*/  @!P2 SEL R20, RZ, 0x1, P4 ;  /* 0x00000001ff14a807 */ /* 0x000fe40002000000 */
[----:B------:R-:W-:Y:S02]  /*4350*/  SEL R6, R27, R16, P0 ;  /* 0x000000101b067207 */ /* 0x000fe40000000000 */
[----:B------:R-:W-:-:S02]  /*4360*/  SEL R5, R2, R3, P0 ;  /* 0x0000000302057207 */ /* 0x000fc40000000000 */
[----:B------:R-:W-:Y:S02]  /*4370*/  SEL R4, R20, 0x1, !P3 ;  /* 0x0000000114047807 */ /* 0x000fe40005800000 */
[----:B------:R-:W-:Y:S02]  /*4380*/  @!P3 SEL R6, R27, R16, !P2 ;  /* 0x000000101b06b207 */ /* 0x000fe40005000000 */
[----:B------:R-:W-:Y:S01]  /*4390*/  @!P3 SEL R5, R2, R3, !P2 ;  /* 0x000000030205b207 */ /* 0x000fe20005000000 */
[----:B------:R-:W-:Y:S06]  /*43a0*/  @P5 BRA `(.L_x_114) ;  /* 0xfffffff8001c5947 */ /* 0x000fec000383ffff */
.L_x_113:
[----:B------:R-:W-:Y:S05]  /*43b0*/  BSYNC.RECONVERGENT B2 ;  /* 0x0000000000027941 */ /* 0x000fea0003800200 */
.L_x_112:
[----:B------:R-:W-:Y:S05]  /*43c0*/  @!P1 BRA `(.L_x_111) ;  /* 0x0000000800089947 */ /* 0x000fea0003800000 */
[----:B------:R-:W-:Y:S01]  /*43d0*/  ISETP.GE.U32.AND P0, PT, R18, 0x4, PT ;  /* 0x000000041200780c */ /* 0x000fe20003f06070 */
[----:B------:R-:W-:Y:S01]  /*43e0*/  BSSY.RECONVERGENT B2, `(.L_x_115) ;  /* 0x0000043000027945 */ /* 0x000fe20003800200 */
[----:B------:R-:W-:-:S11]  /*43f0*/  LOP3.LUT P1, R15, R15, 0x3, RZ, 0xc0, !PT ;  /* 0x000000030f0f7812 */ /* 0x000fd6000782c0ff */
[----:B------:R-:W-:Y:S05]  /*4400*/  @!P0 BRA `(.L_x_116) ;  /* 0x0000000400008947 */ /* 0x000fea0003800000 */
[----:B------:R-:W-:-:S05]  /*4410*/  IADD3 R27, P0, PT, R13, R10, RZ ;  /* 0x0000000a0d1b7210 */ /* 0x000fca0007f1e0ff */
[----:B------:R-:W-:Y:S01]  /*4420*/  IMAD.X R25, RZ, RZ, R11, P0 ;  /* 0x000000ffff197224 */ /* 0x000fe200000e060b */
[----:B------:R-:W-:-:S04]  /*4430*/  IADD3 R2, P0, PT, R27, UR8, RZ ;  /* 0x000000081b027c10 */ /* 0x000fc8000ff1e0ff */
[----:B------:R-:W-:-:S05]  /*4440*/  IADD3.X R3, PT, PT, R25, UR9, RZ, P0, !PT ;  /* 0x0000000919037c10 */ /* 0x000fca00087fe4ff */
[----:B------:R-:W2:Y:S04]  /*4450*/  LDG.E.U8 R21, desc[UR10][R2.64] ;  /* 0x0000000a02157981 */ /* 0x000ea8000c1e1100 */
[----:B------:R-:W3:Y:S04]  /*4460*/  LDG.E.U8 R23, desc[UR10][R2.64+0x100] ;  /* 0x0001000a02177981 */ /* 0x000ee8000c1e1100 */
[----:B------:R-:W4:Y:S04]  /*4470*/  LDG.E.U8 R19, desc[UR10][R2.64+0x200] ;  /* 0x0002000a02137981 */ /* 0x000f28000c1e1100 */
[----:B------:R0:W5:Y:S01]  /*4480*/  LDG.E.U8 R17, desc[UR10][R2.64+0x300] ;  /* 0x0003000a02117981 */ /* 0x000162000c1e1100 */
[----:B------:R-:W-:-:S02]  /*4490*/  LOP3.LUT P4, RZ, R4, 0xff, RZ, 0xc0, !PT ;  /* 0x000000ff04ff7812 */ /* 0x000fc4000788c0ff */
[----:B------:R-:W-:-:S05]  /*44a0*/  IADD3 R27, P2, PT, R27, UR6, RZ ;  /* 0x000000061b1b7c10 */ /* 0x000fca000ff5e0ff */
[----:B------:R-:W-:Y:S02]  /*44b0*/  IMAD.X R16, R25, 0x1, R14, P2 ;  /* 0x0000000119107824 */ /* 0x000fe400010e060e */
[----:B0-----:R-:W-:-:S05]  /*44c0*/  VIADD R3, R13, 0x100 ;  /* 0x000001000d037836 */ /* 0x001fca0000000000 */
[----:B------:R-:W-:Y:S01]  /*44d0*/  IADD3 R2, P5, P6, R10, UR6, R3 ;  /* 0x000000060a027c10 */ /* 0x000fe2000febe003 */
[----:B------:R-:W-:Y:S01]  /*44e0*/  VIADD R3, R13, 0x200 ;  /* 0x000002000d037836 */ /* 0x000fe20000000000 */
[CC--:B--2---:R-:W-:Y:S02]  /*44f0*/  ISETP.NE.AND P0, PT, R21.reuse, R12.reuse, PT ;  /* 0x0000000c1500720c */ /* 0x0c4fe40003f05270 */
[----:B------:R-:W-:Y:S02]  /*4500*/  ISETP.EQ.AND P3, PT, R21, R12, P4 ;  /* 0x0000000c1500720c */ /* 0x000fe40002762270 */
[----:B------:R-:W-:Y:S02]  /*4510*/  @!P4 SEL R4, RZ, 0x1, P0 ;  /* 0x00000001ff04c807 */ /* 0x000fe40000000000 */
[----:B------:R-:W-:Y:S02]  /*4520*/  ISETP.LT.U32.AND P0, PT, R27, R6, PT ;  /* 0x000000061b00720c */ /* 0x000fe40003f01070 */
[----:B------:R-:W-:-:S02]  /*4530*/  SEL R4, R4, 0x1, !P3 ;  /* 0x0000000104047807 */ /* 0x000fc40005800000 */
[-C--:B------:R-:W-:Y:S02]  /*4540*/  ISETP.LT.AND.EX P0, PT, R16, R5.reuse, PT, P0 ;  /* 0x000000051000720c */ /* 0x080fe40003f01300 */
[----:B------:R-:W-:Y:S02]  /*4550*/  LOP3.LUT P2, RZ, R4, 0xff, RZ, 0xc0, !PT ;  /* 0x000000ff04ff7812 */ /* 0x000fe4000784c0ff */
[----:B------:R-:W-:Y:S02]  /*4560*/  SEL R25, R27, R6, P0 ;  /* 0x000000061b197207 */ /* 0x000fe40000000000 */
[----:B------:R-:W-:Y:S02]  /*4570*/  SEL R8, R16, R5, P0 ;  /* 0x0000000510087207 */ /* 0x000fe40000000000 */
[----:B---3--:R-:W-:Y:S02]  /*4580*/  ISETP.NE.AND P0, PT, R23, R12, PT ;  /* 0x0000000c1700720c */ /* 0x008fe40003f05270 */
[----:B------:R-:W-:-:S02]  /*4590*/  @!P3 SEL R25, R27, R6, !P4 ;  /* 0x000000061b19b207 */ /* 0x000fc40006000000 */
[----:B------:R-:W-:Y:S02]  /*45a0*/  @!P3 SEL R8, R16, R5, !P4 ;  /* 0x000000051008b207 */ /* 0x000fe40006000000 */
[----:B------:R-:W-:Y:S02]  /*45b0*/  ISETP.EQ.AND P3, PT, R23, R12, P2 ;  /* 0x0000000c1700720c */ /* 0x000fe40001762270 */
[----:B------:R-:W-:Y:S02]  /*45c0*/  @!P2 SEL R4, RZ, 0x1, P0 ;  /* 0x00000001ff04a807 */ /* 0x000fe40000000000 */
[----:B------:R-:W-:Y:S02]  /*45d0*/  IADD3.X R5, PT, PT, R11, R14, RZ, P5, P6 ;  /* 0x0000000e0b057210 */ /* 0x000fe40002fec4ff */
[----:B------:R-:W-:Y:S02]  /*45e0*/  SEL R4, R4, 0x1, !P3 ;  /* 0x0000000104047807 */ /* 0x000fe40005800000 */
[----:B------:R-:W-:-:S02]  /*45f0*/  ISETP.LT.U32.AND P0, PT, R2, R25, PT ;  /* 0x000000190200720c */ /* 0x000fc40003f01070 */
[----:B------:R-:W-:Y:S02]  /*4600*/  LOP3.LUT P4, RZ, R4, 0xff, RZ, 0xc0, !PT ;  /* 0x000000ff04ff7812 */ /* 0x000fe4000788c0ff */
[----:B------:R-:W-:-:S04]  /*4610*/  ISETP.LT.AND.EX P0, PT, R5, R8, PT, P0 ;  /* 0x000000080500720c */ /* 0x000fc80003f01300 */
[CC--:B------:R-:W-:Y:S02]  /*4620*/  SEL R21, R2.reuse, R25.reuse, P0 ;  /* 0x0000001902157207 */ /* 0x0c0fe40000000000 */
[CC--:B------:R-:W-:Y:S02]  /*4630*/  SEL R6, R5.reuse, R8.reuse, P0 ;  /* 0x0000000805067207 */ /* 0x0c0fe40000000000 */
[----:B------:R-:W-:Y:S02]  /*4640*/  @!P3 SEL R21, R2, R25, !P2 ;  /* 0x000000190215b207 */ /* 0x000fe40005000000 */
[----:B------:R-:W-:Y:S02]  /*4650*/  @!P3 SEL R6, R5, R8, !P2 ;  /* 0x000000080506b207 */ /* 0x000fe40005000000 */
[-C--:B----4-:R-:W-:Y:S02]  /*4660*/  ISETP.NE.AND P3, PT, R19, R12.reuse, PT ;  /* 0x0000000c1300720c */ /* 0x090fe40003f65270 */
[----:B------:R-:W-:Y:S01]  /*4670*/  IADD3 R2, P5, P0, R10, UR6, R3 ;  /* 0x000000060a027c10 */ /* 0x000fe2000f8be003 */
[----:B------:R-:W-:Y:S01]  /*4680*/  VIADD R3, R13, 0x300 ;  /* 0x000003000d037836 */ /* 0x000fe20000000000 */
[----:B------:R-:W-:Y:S01]  /*4690*/  ISETP.EQ.AND P2, PT, R19, R12, P4 ;  /* 0x0000000c1300720c */ /* 0x000fe20002742270 */
[----:B------:R-:W-:Y:S01]  /*46a0*/  VIADD R13, R13, 0x400 ;  /* 0x000004000d0d7836 */ /* 0x000fe20000000000 */
[----:B------:R-:W-:-:S02]  /*46b0*/  @!P4 SEL R4, RZ, 0x1, P3 ;  /* 0x00000001ff04c807 */ /* 0x000fc40001800000 */
[----:B------:R-:W-:Y:S02]  /*46c0*/  IADD3.X R5, PT, PT, R11, R14, RZ, P5, P0 ;  /* 0x0000000e0b057210 */ /* 0x000fe40002fe04ff */
[-C--:B------:R-:W-:Y:S02]  /*46d0*/  ISETP.LT.U32.AND P0, PT, R2, R21.reuse, PT ;  /* 0x000000150200720c */ /* 0x080fe40003f01070 */
[----:B------:R-:W-:Y:S02]  /*46e0*/  SEL R4, R4, 0x1, !P2 ;  /* 0x0000000104047807 */ /* 0x000fe40005000000 */
[----:B------:R-:W-:Y:S02]  /*46f0*/  ISETP.LT.AND.EX P0, PT, R5, R6, PT, P0 ;  /* 0x000000060500720c */ /* 0x000fe40003f01300 */
[----:B------:R-:W-:Y:S02]  /*4700*/  LOP3.LUT P3, RZ, R4, 0xff, RZ, 0xc0, !PT ;  /* 0x000000ff04ff7812 */ /* 0x000fe4000786c0ff */
[----:B------:R-:W-:-:S02]  /*4710*/  SEL R8, R2, R21, P0 ;  /* 0x0000001502087207 */ /* 0x000fc40000000000 */
[CC--:B------:R-:W-:Y:S02]  /*4720*/  SEL R19, R5.reuse, R6.reuse, P0 ;  /* 0x0000000605137207 */ /* 0x0c0fe40000000000 */
[----:B------:R-:W-:Y:S02]  /*4730*/  @!P2 SEL R8, R2, R21, !P4 ;  /* 0x000000150208a207 */ /* 0x000fe40006000000 */
[----:B------:R-:W-:Y:S02]  /*4740*/  @!P2 SEL R19, R5, R6, !P4 ;  /* 0x000000060513a207 */ /* 0x000fe40006000000 */
[----:B------:R-:W-:Y:S02]  /*4750*/  IADD3 R3, P5, P6, R10, UR6, R3 ;  /* 0x000000060a037c10 */ /* 0x000fe4000febe003 */
[----:B-----5:R-:W-:Y:S02]  /*4760*/  ISETP.EQ.AND P2, PT, R17, R12, P3 ;  /* 0x0000000c1100720c */ /* 0x020fe40001f42270 */
[----:B------:R-:W-:-:S02]  /*4770*/  IADD3.X R2, PT, PT, R11, R14, RZ, P5, P6 ;  /* 0x0000000e0b027210 */ /* 0x000fc40002fec4ff */
        /* <DEDUP_REMOVED lines=8> */
[----:B------:R-:W-:-:S07]  /*4800*/  @!P2 SEL R5, R2, R19, !P3 ;  /* 0x000000130205a207 */ /* 0x000fce0005800000 */
.L_x_116:
[----:B------:R-:W-:Y:S05]  /*4810*/  BSYNC.RECONVERGENT B2 ;  /* 0x0000000000027941 */ /* 0x000fea0003800200 */
.L_x_115:
[----:B------:R-:W-:Y:S05]  /*4820*/  @!P1 BRA `(.L_x_111) ;  /* 0x0000000000f09947 */ /* 0x000fea0003800000 */
[----:B------:R-:W-:Y:S01]  /*4830*/  ISETP.NE.AND P0, PT, R15, 0x1, PT ;  /* 0x000000010f00780c */ /* 0x000fe20003f05270 */
[----:B------:R-:W-:Y:S01]  /*4840*/  BSSY.RECONVERGENT B2, `(.L_x_117) ;  /* 0x0000025000027945 */ /* 0x000fe20003800200 */
[----:B------:R-:W-:-:S11]  /*4850*/  LOP3.LUT P1, RZ, R7, 0x100, RZ, 0xc0, !PT ;  /* 0x0000010007ff7812 */ /* 0x000fd6000782c0ff */
[----:B------:R-:W-:Y:S05]  /*4860*/  @!P0 BRA `(.L_x_118) ;  /* 0x0000000000888947 */ /* 0x000fea0003800000 */
[----:B------:R-:W-:-:S05]  /*4870*/  IADD3 R7, P0, PT, R13, R10, RZ ;  /* 0x0000000a0d077210 */ /* 0x000fca0007f1e0ff */
[----:B------:R-:W-:Y:S01]  /*4880*/  IMAD.X R15, RZ, RZ, R11, P0 ;  /* 0x000000ffff0f7224 */ /* 0x000fe200000e060b */
[----:B------:R-:W-:-:S04]  /*4890*/  IADD3 R2, P0, PT, R7, UR8, RZ ;  /* 0x0000000807027c10 */ /* 0x000fc8000ff1e0ff */
[----:B------:R-:W-:-:S05]  /*48a0*/  IADD3.X R3, PT, PT, R15, UR9, RZ, P0, !PT ;  /* 0x000000090f037c10 */ /* 0x000fca00087fe4ff */
[----:B------:R-:W2:Y:S04]  /*48b0*/  LDG.E.U8 R17, desc[UR10][R2.64] ;  /* 0x0000000a02117981 */ /* 0x000ea8000c1e1100 */
[----:B------:R0:W3:Y:S01]  /*48c0*/  LDG.E.U8 R19, desc[UR10][R2.64+0x100] ;  /* 0x0001000a02137981 */ /* 0x0000e2000c1e1100 */
[----:B------:R-:W-:Y:S02]  /*48d0*/  LOP3.LUT P2, RZ, R4, 0xff, RZ, 0xc0, !PT ;  /* 0x000000ff04ff7812 */ /* 0x000fe4000784c0ff */
[----:B------:R-:W-:-:S05]  /*48e0*/  IADD3 R7, P0, PT, R7, UR6, RZ ;  /* 0x0000000607077c10 */ /* 0x000fca000ff1e0ff */
[----:B------:R-:W-:Y:S01]  /*48f0*/  IMAD.X R8, R15, 0x1, R14, P0 ;  /* 0x000000010f087824 */ /* 0x000fe200000e060e */
[-C--:B------:R-:W-:Y:S01]  /*4900*/  ISETP.LT.U32.AND P0, PT, R7, R6.reuse, PT ;  /* 0x000000060700720c */ /* 0x080fe20003f01070 */
[C---:B------:R-:W-:Y:S02]  /*4910*/  VIADD R15, R13.reuse, 0x100 ;  /* 0x000001000d0f7836 */ /* 0x040fe40000000000 */
[----:B------:R-:W-:Y:S01]  /*4920*/  VIADD R13, R13, 0x200 ;  /* 0x000002000d0d7836 */ /* 0x000fe20000000000 */
[-C--:B------:R-:W-:Y:S02]  /*4930*/  ISETP.LT.AND.EX P0, PT, R8, R5.reuse, PT, P0 ;  /* 0x000000050800720c */ /* 0x080fe40003f01300 */
[----:B------:R-:W-:Y:S02]  /*4940*/  IADD3 R15, P5, P6, R10, UR6, R15 ;  /* 0x000000060a0f7c10 */ /* 0x000fe4000febe00f */
[----:B0-----:R-:W-:Y:S02]  /*4950*/  SEL R2, R7, R6, P0 ;  /* 0x0000000607027207 */ /* 0x001fe40000000000 */
[----:B------:R-:W-:-:S02]  /*4960*/  SEL R3, R8, R5, P0 ;  /* 0x0000000508037207 */ /* 0x000fc40000000000 */
[CC--:B--2---:R-:W-:Y:S02]  /*4970*/  ISETP.NE.AND P4, PT, R17.reuse, R12.reuse, PT ;  /* 0x0000000c1100720c */ /* 0x0c4fe40003f85270 */
[----:B------:R-:W-:Y:S02]  /*4980*/  ISETP.EQ.AND P3, PT, R17, R12, P2 ;  /* 0x0000000c1100720c */ /* 0x000fe40001762270 */
[----:B------:R-:W-:-:S04]  /*4990*/  @!P2 SEL R4, RZ, 0x1, P4 ;  /* 0x00000001ff04a807 */ /* 0x000fc80002000000 */
[----:B------:R-:W-:-:S04]  /*49a0*/  SEL R4, R4, 0x1, !P3 ;  /* 0x0000000104047807 */ /* 0x000fc80005800000 */
[----:B------:R-:W-:-:S03]  /*49b0*/  LOP3.LUT P4, RZ, R4, 0xff, RZ, 0xc0, !PT ;  /* 0x000000ff04ff7812 */ /* 0x000fc6000788c0ff */
[----:B------:R-:W-:Y:S02]  /*49c0*/  @!P3 SEL R2, R7, R6, !P2 ;  /* 0x000000060702b207 */ /* 0x000fe40005000000 */
[----:B------:R-:W-:Y:S02]  /*49d0*/  @!P3 SEL R3, R8, R5, !P2 ;  /* 0x000000050803b207 */ /* 0x000fe40005000000 */
[----:B---3--:R-:W-:Y:S02]  /*49e0*/  ISETP.EQ.AND P3, PT, R19, R12, P4 ;  /* 0x0000000c1300720c */ /* 0x008fe40002762270 */
[----:B------:R-:W-:Y:S02]  /*49f0*/  IADD3.X R8, PT, PT, R11, R14, RZ, P5, P6 ;  /* 0x0000000e0b087210 */ /* 0x000fe40002fec4ff */
[----:B------:R-:W-:Y:S02]  /*4a00*/  ISETP.LT.U32.AND P0, PT, R15, R2, PT ;  /* 0x000000020f00720c */ /* 0x000fe40003f01070 */
[----:B------:R-:W-:-:S02]  /*4a10*/  ISETP.NE.AND P2, PT, R19, R12, PT ;  /* 0x0000000c1300720c */ /* 0x000fc40003f45270 */
[CC--:B------:R-:W-:Y:S02]  /*4a20*/  ISETP.LT.AND.EX P0, PT, R8.reuse, R3.reuse, PT, P0 ;  /* 0x000000030800720c */ /* 0x0c0fe40003f01300 */
[----:B------:R-:W-:Y:S02]  /*4a30*/  @!P4 SEL R4, RZ, 0x1, P2 ;  /* 0x00000001ff04c807 */ /* 0x000fe40001000000 */
[CC--:B------:R-:W-:Y:S02]  /*4a40*/  SEL R6, R15.reuse, R2.reuse, P0 ;  /* 0x000000020f067207 */ /* 0x0c0fe40000000000 */
[----:B------:R-:W-:Y:S02]  /*4a50*/  SEL R5, R8, R3, P0 ;  /* 0x0000000308057207 */ /* 0x000fe40000000000 */
[----:B------:R-:W-:Y:S02]  /*4a60*/  SEL R4, R4, 0x1, !P3 ;  /* 0x0000000104047807 */ /* 0x000fe40005800000 */
[----:B------:R-:W-:-:S02]  /*4a70*/  @!P3 SEL R6, R15, R2, !P4 ;  /* 0x000000020f06b207 */ /* 0x000fc40006000000 */
[----:B------:R-:W-:-:S07]  /*4a80*/  @!P3 SEL R5, R8, R3, !P4 ;  /* 0x000000030805b207 */ /* 0x000fce0006000000 */
.L_x_118:
[----:B------:R-:W-:Y:S05]  /*4a90*/  BSYNC.RECONVERGENT B2 ;  /* 0x0000000000027941 */ /* 0x000fea0003800200 */
.L_x_117:
[----:B------:R-:W-:Y:S05]  /*4aa0*/  @P1 BRA `(.L_x_111) ;  /* 0x0000000000501947 */ /* 0x000fea0003800000 */
[----:B------:R-:W-:-:S05]  /*4ab0*/  IADD3 R10, P0, PT, R13, R10, RZ ;  /* 0x0000000a0d0a7210 */ /* 0x000fca0007f1e0ff */
[----:B------:R-:W-:Y:S01]  /*4ac0*/  IMAD.X R7, RZ, RZ, R11, P0 ;  /* 0x000000ffff077224 */ /* 0x000fe200000e060b */
[----:B------:R-:W-:-:S04]  /*4ad0*/  IADD3 R2, P0, PT, R10, UR8, RZ ;  /* 0x000000080a027c10 */ /* 0x000fc8000ff1e0ff */
[----:B------:R-:W-:-:S06]  /*4ae0*/  IADD3.X R3, PT, PT, R7, UR9, RZ, P0, !PT ;  /* 0x0000000907037c10 */ /* 0x000fcc00087fe4ff */
[----:B------:R-:W2:Y:S01]  /*4af0*/  LDG.E.U8 R3, desc[UR10][R2.64] ;  /* 0x0000000a02037981 */ /* 0x000ea2000c1e1100 */
[----:B------:R-:W-:Y:S02]  /*4b00*/  LOP3.LUT P3, RZ, R4, 0xff, RZ, 0xc0, !PT ;  /* 0x000000ff04ff7812 */ /* 0x000fe4000786c0ff */
[----:B------:R-:W-:-:S05]  /*4b10*/  IADD3 R11, P0, PT, R10, UR6, RZ ;  /* 0x000000060a0b7c10 */ /* 0x000fca000ff1e0ff */
[----:B------:R-:W-:Y:S01]  /*4b20*/  IMAD.X R14, R7, 0x1, R14, P0 ;  /* 0x00000001070e7824 */ /* 0x000fe200000e060e */
[----:B------:R-:W-:-:S04]  /*4b30*/  ISETP.LT.U32.AND P0, PT, R11, R6, PT ;  /* 0x000000060b00720c */ /* 0x000fc80003f01070 */
[----:B------:R-:W-:-:S04]  /*4b40*/  ISETP.LT.AND.EX P0, PT, R14, R5, PT, P0 ;  /* 0x000000050e00720c */ /* 0x000fc80003f01300 */
[----:B------:R-:W-:Y:S02]  /*4b50*/  SEL R7, R11, R6, P0 ;  /* 0x000000060b077207 */ /* 0x000fe40000000000 */
[----:B------:R-:W-:Y:S02]  /*4b60*/  SEL R8, R14, R5, P0 ;  /* 0x000000050e087207 */ /* 0x000fe40000000000 */
[CC--:B--2---:R-:W-:Y:S02]  /*4b70*/  ISETP.EQ.AND P1, PT, R3.reuse, R12.reuse, P3 ;  /* 0x0000000c0300720c */ /* 0x0c4fe40001f22270 */
[----:B------:R-:W-:-:S04]  /*4b80*/  ISETP.NE.AND P2, PT, R3, R12, PT ;  /* 0x0000000c0300720c */ /* 0x000fc80003f45270 */
[----:B------:R-:W-:-:S04]  /*4b90*/  @!P3 SEL R4, RZ, 0x1, P2 ;  /* 0x00000001ff04b807 */ /* 0x000fc80001000000 */
[----:B------:R-:W-:-:S03]  /*4ba0*/  SEL R4, R4, 0x1, !P1 ;  /* 0x0000000104047807 */ /* 0x000fc60004800000 */
[----:B------:R-:W-:Y:S02]  /*4bb0*/  @!P1 SEL R7, R11, R6, !P3 ;  /* 0x000000060b079207 */ /* 0x000fe40005800000 */
[----:B------:R-:W-:-:S03]  /*4bc0*/  @!P1 SEL R8, R14, R5, !P3 ;  /* 0x000000050e089207 */ /* 0x000fc60005800000 */
[----:B------:R-:W-:Y:S02]  /*4bd0*/  IMAD.MOV.U32 R6, RZ, RZ, R7 ;  /* 0x000000ffff067224 */ /* 0x000fe400078e0007 */
[----:B------:R-:W-:-:S07]  /*4be0*/  IMAD.MOV.U32 R5, RZ, RZ, R8 ;  /* 0x000000ffff057224 */ /* 0x000fce00078e0008 */
.L_x_111:
[----:B------:R-:W-:Y:S05]  /*4bf0*/  BSYNC.RECONVERGENT B1 ;  /* 0x0000000000017941 */ /* 0x000fea0003800200 */
.L_x_108:
[----:B------:R-:W0:Y:S01]  /*4c00*/  S2R R10, SR_LANEID ;  /* 0x00000000000a7919 */ /* 0x000e220000000000 */
[----:B------:R-:W-:Y:S01]  /*4c10*/  LOP3.LUT R3, R4, 0xff, RZ, 0xc0, !PT ;  /* 0x000000ff04037812 */ /* 0x000fe200078ec0ff */
[----:B------:R-:W-:Y:S01]  /*4c20*/  BSSY.RECONVERGENT B1, `(.L_x_119) ;  /* 0x0000016000017945 */ /* 0x000fe20003800200 */
[----:B------:R1:W2:Y:S04]  /*4c30*/  SHFL.DOWN PT, R7, R6, 0x1, 0x1f ;  /* 0x08201f0006077f89 */ /* 0x0002a800000e0000 */
[----:B------:R1:W3:Y:S04]  /*4c40*/  SHFL.DOWN PT, R8, R5, 0x1, 0x1f ;  /* 0x08201f0005087f89 */ /* 0x0002e800000e0000 */
[----:B------:R-:W4:Y:S01]  /*4c50*/  SHFL.DOWN PT, R3, R3, 0x1, 0x1f ;  /* 0x08201f0003037f89 */ /* 0x000f2200000e0000 */
        /* <DEDUP_REMOVED lines=18> */
.L_x_120:
[----:B------:R-:W-:Y:S05]  /*4d80*/  BSYNC.RECONVERGENT B1 ;  /* 0x0000000000017941 */ /* 0x000fea0003800200 */
.L_x_119:
        /* <DEDUP_REMOVED lines=23> */
.L_x_122:
[----:B------:R-:W-:Y:S05]  /*4f00*/  BSYNC.RECONVERGENT B1 ;  /* 0x0000000000017941 */ /* 0x000fea0003800200 */
.L_x_121:
        /* <DEDUP_REMOVED lines=20> */
.L_x_124:
[----:B------:R-:W-:Y:S05]  /*5050*/  BSYNC.RECONVERGENT B1 ;  /* 0x0000000000017941 */ /* 0x000fea0003800200 */
.L_x_123:
        /* <DEDUP_REMOVED lines=20> */
.L_x_126:
[----:B------:R-:W-:Y:S05]  /*51a0*/  BSYNC.RECONVERGENT B1 ;  /* 0x0000000000017941 */ /* 0x000fea0003800200 */
.L_x_125:
        /* <DEDUP_REMOVED lines=20> */
.L_x_128:
[----:B------:R-:W-:Y:S05]  /*52f0*/  BSYNC.RECONVERGENT B1 ;  /* 0x0000000000017941 */ /* 0x000fea0003800200 */
.L_x_127:
        /* <DEDUP_REMOVED lines=11> */
.L_x_130:
[----:B------:R-:W-:Y:S05]  /*53b0*/  BSYNC.RECONVERGENT B1 ;  /* 0x0000000000017941 */ /* 0x000fea0003800200 */
.L_x_129:
        /* <DEDUP_REMOVED lines=84> */
.L_x_89:
[----:B------:R-:W-:Y:S05]  /*5900*/  BSYNC.RECONVERGENT B0 ;  /* 0x0000000000007941 */ /* 0x000fea0003800200 */
.L_x_64:
[----:B------:R-:W-:Y:S05]  /*5910*/  @P1 EXIT ;  /* 0x000000000000194d */ /* 0x000fea0003800000 */
[----:B012---:R-:W0:Y:S01]  /*5920*/  LDC.64 R2, c[0x0][0x398] ;  /* 0x0000e600ff027b82 */ /* 0x007e220000000a00 */
[----:B----4-:R-:W-:Y:S02]  /*5930*/  IMAD.MOV.U32 R7, RZ, RZ, R5 ;  /* 0x000000ffff077224 */ /* 0x010fe400078e0005 */
[----:B0-----:R-:W-:-:S05]  /*5940*/  IMAD.WIDE.U32 R2, R0, 0x10, R2 ;  /* 0x0000001000027825 */ /* 0x001fca00078e0002 */
[----:B------:R-:W-:Y:S04]  /*5950*/  STG.E.64 desc[UR10][R2.64+0x8], R6 ;  /* 0x0000080602007986 */ /* 0x000fe8000c101b0a */
[----:B------:R-:W-:Y:S01]  /*5960*/  STG.E.U8 desc[UR10][R2.64], R4 ;  /* 0x0000000402007986 */ /* 0x000fe2000c10110a */
[----:B------:R-:W-:Y:S05]  /*5970*/  EXIT ;  /* 0x000000000000794d */ /* 0x000fea0003800000 */
.L_x_131:
        /* <DEDUP_REMOVED lines=16> */
.L_x_1773:


//--------------------- .text._ZN3cub18CUB_300001_SM_10006detail6reduce28DeviceReduceSingleTileKernelINS2_10policy_hubIN4cuda3std3__45tupleIJblEEEyN6thrust24THRUST_300001_SM_1000_NS8cuda_cub9__find_if7functorIS9_EEE10Policy1000ENSB_12zip_iteratorINS8_IJNSD_26transform_input_iterator_tIbNSB_6detail15normal_iteratorINSB_10device_ptrIbEEEENSK_10functional5actorINSP_9compositeIJNSP_16operator_adaptorINS7_8equal_toIvEEEENSQ_INSP_8argumentILj0EEEEENSQ_INSP_5valueIbEEEEEEEEEEENSB_17counting_iteratorIlNSB_11use_defaultES16_S16_EEEEEEEPS9_ySF_S9_S9_NS7_10__identityEEEvT0_T1_T2_T3_T4_T6_ --------------------------
	.section	.text._ZN3cub18CUB_300001_SM_10006detail6reduce28DeviceReduceSingleTileKernelINS2_10policy_hubIN4cuda3std3__45tupleIJblEEEyN6thrust24THRUST_300001_SM_1000_NS8cuda_cub9__find_if7functorIS9_EEE10Policy1000ENSB_12zip_iteratorINS8_IJNSD_26transform_input_iterator_tIbNSB_6detail15normal_iteratorINSB_10device_ptrIbEEEENSK_10functional5actorINSP_9compositeIJNSP_16operator_adaptorINS7_8equal_toIvEEEENSQ_INSP_8argumentILj0EEEEENSQ_INSP_5valueIbEEEEEEEEEEENSB_17counting_iteratorIlNSB_11use_defaultES16_S16_EEEEEEEPS9_ySF_S9_S9_NS7_10__identityEEEvT0_T1_T2_T3_T4_T6_,"ax",@progbits
	.align	128
        .global         _ZN3cub18CUB_300001_SM_10006detail6reduce28DeviceReduceSingleTileKernelINS2_10policy_hubIN4cuda3std3__45tupleIJblEEEyN6thrust24THRUST_300001_SM_1000_NS8cuda_cub9__find_if7functorIS9_EEE10Policy1000ENSB_12zip_iteratorINS8_IJNSD_26transform_input_iterator_tIbNSB_6detail15normal_iteratorINSB_10device_ptrIbEEEENSK_10functional5actorINSP_9compositeIJNSP_16operator_adaptorINS7_8equal_toIvEEEENSQ_INSP_8argumentILj0EEEEENSQ_INSP_5valueIbEEEEEEEEEEENSB_17counting_iteratorIlNSB_11use_defaultES16_S16_EEEEEEEPS9_ySF_S9_S9_NS7_10__identityEEEvT0_T1_T2_T3_T4_T6_
        .type           _ZN3cub18CUB_300001_SM_10006detail6reduce28DeviceReduceSingleTileKernelINS2_10policy_hubIN4cuda3std3__45tupleIJblEEEyN6thrust24THRUST_300001_SM_1000_NS8cuda_cub9__find_if7functorIS9_EEE10Policy1000ENSB_12zip_iteratorINS8_IJNSD_26transform_input_iterator_tIbNSB_6detail15normal_iteratorINSB_10device_ptrIbEEEENSK_10functional5actorINSP_9compositeIJNSP_16operator_adaptorINS7_8equal_toIvEEEENSQ_INSP_8argumentILj0EEEEENSQ_INSP_5valueIbEEEEEEEEEEENSB_17counting_iteratorIlNSB_11use_defaultES16_S16_EEEEEEEPS9_ySF_S9_S9_NS7_10__identityEEEvT0_T1_T2_T3_T4_T6_,@function
        .size           _ZN3cub18CUB_300001_SM_10006detail6reduce28DeviceReduceSingleTileKernelINS2_10policy_hubIN4cuda3std3__45tupleIJblEEEyN6thrust24THRUST_300001_SM_1000_NS8cuda_cub9__find_if7functorIS9_EEE10Policy1000ENSB_12zip_iteratorINS8_IJNSD_26transform_input_iterator_tIbNSB_6detail15normal_iteratorINSB_10device_ptrIbEEEENSK_10functional5actorINSP_9compositeIJNSP_16operator_adaptorINS7_8equal_toIvEEEENSQ_INSP_8argumentILj0EEEEENSQ_INSP_5valueIbEEEEEEEEEEENSB_17counting_iteratorIlNSB_11use_defaultES16_S16_EEEEEEEPS9_ySF_S9_S9_NS7_10__identityEEEvT0_T1_T2_T3_T4_T6_,(.L_x_1774 - _ZN3cub18CUB_300001_SM_10006detail6reduce28DeviceReduceSingleTileKernelINS2_10policy_hubIN4cuda3std3__45tupleIJblEEEyN6thrust24THRUST_300001_SM_1000_NS8cuda_cub9__find_if7functorIS9_EEE10Policy1000ENSB_12zip_iteratorINS8_IJNSD_26transform_input_iterator_tIbNSB_6detail15normal_iteratorINSB_10device_ptrIbEEEENSK_10functional5actorINSP_9compositeIJNSP_16operator_adaptorINS7_8equal_toIvEEEENSQ_INSP_8argumentILj0EEEEENSQ_INSP_5valueIbEEEEEEEEEEENSB_17counting_iteratorIlNSB_11use_defaultES16_S16_EEEEEEEPS9_ySF_S9_S9_NS7_10__identityEEEvT0_T1_T2_T3_T4_T6_)
        .other          _ZN3cub18CUB_300001_SM_10006detail6reduce28DeviceReduceSingleTileKernelINS2_10policy_hubIN4cuda3std3__45tupleIJblEEEyN6thrust24THRUST_300001_SM_1000_NS8cuda_cub9__find_if7functorIS9_EEE10Policy1000ENSB_12zip_iteratorINS8_IJNSD_26transform_input_iterator_tIbNSB_6detail15normal_iteratorINSB_10device_ptrIbEEEENSK_10functional5actorINSP_9compositeIJNSP_16operator_adaptorINS7_8equal_toIvEEEENSQ_INSP_8argumentILj0EEEEENSQ_INSP_5valueIbEEEEEEEEEEENSB_17counting_iteratorIlNSB_11use_defaultES16_S16_EEEEEEEPS9_ySF_S9_S9_NS7_10__identityEEEvT0_T1_T2_T3_T4_T6_,@"STO_CUDA_ENTRY STV_DEFAULT"
_ZN3cub18CUB_300001_SM_10006detail6reduce28DeviceReduceSingleTileKernelINS2_10policy_hubIN4cuda3std3__45tupleIJblEEEyN6thrust24THRUST_300001_SM_1000_NS8cuda_cub9__find_if7functorIS9_EEE10Policy1000ENSB_12zip_iteratorINS8_IJNSD_26transform_input_iterator_tIbNSB_6detail15normal_iteratorINSB_10device_ptrIbEEEENSK_10functional5actorINSP_9compositeIJNSP_16operator_adaptorINS7_8equal_toIvEEEENSQ_INSP_8argumentILj0EEEEENSQ_INSP_5valueIbEEEEEEEEEEENSB_17counting_iteratorIlNSB_11use_defaultES16_S16_EEEEEEEPS9_ySF_S9_S9_NS7_10__identityEEEvT0_T1_T2_T3_T4_T6_:
.text._ZN3cub18CUB_300001_SM_10006detail6reduce28DeviceReduceSingleTileKernelINS2_10policy_hubIN4cuda3std3__45tupleIJblEEEyN6thrust24THRUST_300001_SM_1000_NS8cuda_cub9__find_if7functorIS9_EEE10Policy1000ENSB_12zip_iteratorINS8_IJNSD_26transform_input_iterator_tIbNSB_6detail15normal_iteratorINSB_10device_ptrIbEEEENSK_10functional5actorINSP_9compositeIJNSP_16operator_adaptorINS7_8equal_toIvEEEENSQ_INSP_8argumentILj0EEEEENSQ_INSP_5valueIbEEEEEEEEEEENSB_17counting_iteratorIlNSB_11use_defaultES16_S16_EEEEEEEPS9_ySF_S9_S9_NS7_10__identityEEEvT0_T1_T2_T3_T4_T6_:
[----:B------:R-:W-:Y:S01]  /*0000*/  LDC R1, c[0x0][0x37c] ;  /* 0x0000df00ff017b82 */ /* 0x000fe20000000800 */
[----:B------:R-:W0:Y:S07]  /*0010*/  LDCU.64 UR4, c[0x0][0x3a0] ;  /* 0x00007400ff0477ac */ /* 0x000e2e0008000a00 */
[----:B------:R-:W1:Y:S01]  /*0020*/  LDC.U8 R0, c[0x0][0x3b0] ;  /* 0x0000ec00ff007b82 */ /* 0x000e620000000000 */
[----:B------:R-:W2:Y:S01]  /*0030*/  LDCU.64 UR8, c[0x0][0x358] ;  /* 0x00006b00ff0877ac */ /* 0x000ea20008000a00 */
[----:B0-----:R-:W-:-:S04]  /*0040*/  UISETP.NE.U32.AND UP0, UPT, UR4, URZ, UPT ;  /* 0x000000ff0400728c */ /* 0x001fc8000bf05070 */
[----:B------:R-:W-:-:S09]  /*0050*/  UISETP.NE.AND.EX UP0, UPT, UR5, URZ, UPT, UP0 ;  /* 0x000000ff0500728c */ /* 0x000fd2000bf05300 */
        /* <DEDUP_REMOVED lines=9> */
.L_x_132:
[----:B------:R-:W0:Y:S01]  /*00f0*/  LDC.U16 R11, c[0x0][0x38a] ;  /* 0x0000e280ff0b7b82 */ /* 0x000e220000000400 */
[----:B------:R-:W-:Y:S01]  /*0100*/  UISETP.GT.U32.AND UP0, UPT, UR4, 0x3ff, UPT ;  /* 0x000003ff0400788c */ /* 0x000fe2000bf04070 */
[----:B------:R-:W-:Y:S03]  /*0110*/  BSSY.RECONVERGENT B0, `(.L_x_133) ;  /* 0x000055d000007945 */ /* 0x000fe60003800200 */
[----:B------:R-:W-:-:S09]  /*0120*/  UISETP.GT.U32.AND.EX UP0, UPT, UR5, URZ, UPT, UP0 ;  /* 0x000000ff0500728c */ /* 0x000fd2000bf04100 */
[----:B------:R-:W-:Y:S05]  /*0130*/  BRA.U UP0, `(.L_x_134) ;  /* 0x0000003100007547 */ /* 0x000fea000b800000 */
[----:B------:R-:W2:Y:S01]  /*0140*/  S2R R7, SR_TID.X ;  /* 0x0000000000077919 */ /* 0x000ea20000002100 */
[----:B------:R-:W-:Y:S01]  /*0150*/  IMAD.MOV.U32 R5, RZ, RZ, RZ ;  /* 0x000000ffff057224 */ /* 0x000fe200078e00ff */
[----:B------:R-:W3:Y:S01]  /*0160*/  LDCU.64 UR6, c[0x0][0x380] ;  /* 0x00007000ff0677ac */ /* 0x000ee20008000a00 */
[----:B------:R-:W4:Y:S01]  /*0170*/  LDCU.64 UR10, c[0x0][0x390] ;  /* 0x00007200ff0a77ac */ /* 0x000f220008000a00 */
[----:B--2---:R-:W-:-:S13]  /*0180*/  ISETP.GE.U32.AND P0, PT, R7, UR4, PT ;  /* 0x0000000407007c0c */ /* 0x004fda000bf06070 */
[----:B------:R-:W2:Y:S08]  /*0190*/  @!P0 LDC.64 R2, c[0x0][0x380] ;  /* 0x0000e000ff028b82 */ /* 0x000eb00000000a00 */
[----:B------:R-:W5:Y:S01]  /*01a0*/  @!P0 LDC.64 R12, c[0x0][0x390] ;  /* 0x0000e400ff0c8b82 */ /* 0x000f620000000a00 */
[----:B--2---:R-:W-:-:S05]  /*01b0*/  @!P0 IADD3 R2, P1, PT, R7, R2, RZ ;  /* 0x0000000207028210 */ /* 0x004fca0007f3e0ff */
[----:B------:R-:W-:-:S05]  /*01c0*/  @!P0 IMAD.X R3, RZ, RZ, R3, P1 ;  /* 0x000000ffff038224 */ /* 0x000fca00008e0603 */
[----:B------:R-:W2:Y:S01]  /*01d0*/  @!P0 LDG.E.U8 R2, desc[UR8][R2.64] ;  /* 0x0000000802028981 */ /* 0x000ea2000c1e1100 */
[----:B------:R-:W-:Y:S01]  /*01e0*/  IMAD.MOV.U32 R8, RZ, RZ, R7 ;  /* 0x000000ffff087224 */ /* 0x000fe200078e0007 */
[----:B0-----:R-:W-:Y:S01]  /*01f0*/  @!P0 PRMT R9, R11, 0x7770, RZ ;  /* 0x000077700b098816 */ /* 0x001fe200000000ff */
[C---:B------:R-:W-:Y:S01]  /*0200*/  @!P0 VIADD R8, R7.reuse, 0x100 ;  /* 0x0000010007088836 */ /* 0x040fe20000000000 */
[----:B-----5:R-:W-:Y:S01]  /*0210*/  @!P0 IADD3 R5, P3, PT, R7, R12, RZ ;  /* 0x0000000c07058210 */ /* 0x020fe20007f7e0ff */
[----:B------:R-:W-:Y:S01]  /*0220*/  BSSY.RECONVERGENT B1, `(.L_x_135) ;  /* 0x0000113000017945 */ /* 0x000fe20003800200 */
[----:B------:R-:W-:Y:S01]  /*0230*/  PRMT R4, RZ, 0x7610, R4 ;  /* 0x00007610ff047816 */ /* 0x000fe20000000004 */
[----:B------:R-:W-:Y:S01]  /*0240*/  IMAD.MOV.U32 R6, RZ, RZ, RZ ;  /* 0x000000ffff067224 */ /* 0x000fe200078e00ff */
[----:B------:R-:W-:Y:S01]  /*0250*/  ISETP.GE.U32.AND P2, PT, R8, UR4, PT ;  /* 0x0000000408007c0c */ /* 0x000fe2000bf46070 */
[----:B------:R-:W-:Y:S01]  /*0260*/  @!P0 IMAD.X R6, RZ, RZ, R13, P3 ;  /* 0x000000ffff068224 */ /* 0x000fe200018e060d */
[----:B--2---:R-:W-:-:S04]  /*0270*/  @!P0 ISETP.NE.AND P1, PT, R2, R9, PT ;  /* 0x000000090200820c */ /* 0x004fc80003f25270 */
[----:B------:R-:W-:-:S04]  /*0280*/  @!P0 SEL R2, RZ, 0x1, P1 ;  /* 0x00000001ff028807 */ /* 0x000fc80000800000 */
[----:B------:R-:W-:-:S03]  /*0290*/  @!P0 PRMT R4, R2, 0x7610, R4 ;  /* 0x0000761002048816 */ /* 0x000fc60000000004 */
[----:B---34-:R-:W-:Y:S05]  /*02a0*/  @P2 BRA `(.L_x_136) ;  /* 0x0000001000282947 */ /* 0x018fea0003800000 */
[----:B------:R-:W-:Y:S01]  /*02b0*/  LOP3.LUT R9, RZ, R8, RZ, 0x33, !PT ;  /* 0x00000008ff097212 */ /* 0x000fe200078e33ff */
[----:B------:R-:W-:Y:S04]  /*02c0*/  BSSY.RECONVERGENT B2, `(.L_x_137) ;  /* 0x0000082000027945 */ /* 0x000fe80003800200 */
[----:B------:R-:W-:-:S05]  /*02d0*/  VIADD R9, R9, UR4 ;  /* 0x0000000409097c36 */ /* 0x000fca0008000000 */
[C---:B------:R-:W-:Y:S02]  /*02e0*/  ISETP.GE.U32.AND P0, PT, R9.reuse, 0x700, PT ;  /* 0x000007000900780c */ /* 0x040fe40003f06070 */
[----:B------:R-:W-:-:S04]  /*02f0*/  LEA.HI R10, R9, 0x1, RZ, 0x18 ;  /* 0x00000001090a7811 */ /* 0x000fc800078fc0ff */
[----:B------:R-:W-:-:S04]  /*0300*/  LOP3.LUT R18, R10, 0x7, RZ, 0xc0, !PT ;  /* 0x000000070a127812 */ /* 0x000fc800078ec0ff */
[----:B------:R-:W-:-:S03]  /*0310*/  ISETP.NE.AND P1, PT, R18, RZ, PT ;  /* 0x000000ff1200720c */ /* 0x000fc60003f25270 */
[----:B------:R-:W-:Y:S10]  /*0320*/  @!P0 BRA `(.L_x_138) ;  /* 0x0000000400ec8947 */ /* 0x000ff40003800000 */
[----:B------:R-:W-:-:S05]  /*0330*/  LOP3.LUT R12, R10, 0x1fffff8, RZ, 0xc0, !PT ;  /* 0x01fffff80a0c7812 */ /* 0x000fca00078ec0ff */
[----:B------:R-:W-:-:S07]  /*0340*/  IMAD.MOV R12, RZ, RZ, -R12 ;  /* 0x000000ffff0c7224 */ /* 0x000fce00078e0a0c */
.L_x_139:
[----:B------:R-:W-:-:S05]  /*0350*/  IADD3 R2, P0, PT, R8, UR6, RZ ;  /* 0x0000000608027c10 */ /* 0x000fca000ff1e0ff */
[----:B------:R-:W-:-:S05]  /*0360*/  IMAD.X R3, RZ, RZ, UR7, P0 ;  /* 0x00000007ff037e24 */ /* 0x000fca00080e06ff */
        /* <DEDUP_REMOVED lines=12> */
[C---:B------:R-:W-:Y:S01]  /*0430*/  IADD3 R16, P3, PT, R8.reuse, UR10, RZ ;  /* 0x0000000a08107c10 */ /* 0x040fe2000ff7e0ff */
[----:B------:R-:W-:Y:S01]  /*0440*/  VIADD R8, R8, 0x800 ;  /* 0x0000080008087836 */ /* 0x000fe20000000000 */
[CC--:B--2---:R-:W-:Y:S02]  /*0450*/  ISETP.NE.AND P0, PT, R17.reuse, R4.reuse, PT ;  /* 0x000000041100720c */ /* 0x0c4fe40003f05270 */
[----:B------:R-:W-:Y:S01]  /*0460*/  ISETP.EQ.AND P2, PT, R17, R4, P5 ;  /* 0x000000041100720c */ /* 0x000fe20002f42270 */
[----:B------:R-:W-:-:S06]  /*0470*/  IMAD.X R17, RZ, RZ, UR11, P3 ;  /* 0x0000000bff117e24 */ /* 0x000fcc00098e06ff */
[----:B------:R-:W-:Y:S02]  /*0480*/  @!P5 SEL R20, RZ, 0x1, P0 ;  /* 0x00000001ff14d807 */ /* 0x000fe40000000000 */
[----:B---3--:R-:W-:Y:S02]  /*0490*/  ISETP.NE.AND P6, PT, R25, R4, PT ;  /* 0x000000041900720c */ /* 0x008fe40003fc5270 */
[----:B0-----:R-:W-:Y:S02]  /*04a0*/  SEL R2, R20, 0x1, !P2 ;  /* 0x0000000114027807 */ /* 0x001fe40005000000 */
[----:B------:R-:W-:Y:S02]  /*04b0*/  ISETP.LT.U32.AND P0, PT, R16, R5, PT ;  /* 0x000000051000720c */ /* 0x000fe40003f01070 */
[----:B------:R-:W-:Y:S02]  /*04c0*/  LOP3.LUT P3, RZ, R2, 0xff, RZ, 0xc0, !PT ;  /* 0x000000ff02ff7812 */ /* 0x000fe4000786c0ff */
[----:B------:R-:W-:-:S02]  /*04d0*/  ISETP.LT.AND.EX P0, PT, R17, R6, PT, P0 ;  /* 0x000000061100720c */ /* 0x000fc40003f01300 */
[----:B------:R-:W-:Y:S02]  /*04e0*/  ISETP.EQ.AND P4, PT, R25, R4, P3 ;  /* 0x000000041900720c */ /* 0x000fe40001f82270 */
[CC--:B------:R-:W-:Y:S02]  /*04f0*/  SEL R20, R16.reuse, R5.reuse, P0 ;  /* 0x0000000510147207 */ /* 0x0c0fe40000000000 */
[CC--:B------:R-:W-:Y:S02]  /*0500*/  SEL R24, R17.reuse, R6.reuse, P0 ;  /* 0x0000000611187207 */ /* 0x0c0fe40000000000 */
[----:B------:R-:W-:Y:S02]  /*0510*/  @!P2 SEL R20, R16, R5, !P5 ;  /* 0x000000051014a207 */ /* 0x000fe40006800000 */
[----:B------:R-:W-:Y:S02]  /*0520*/  @!P2 SEL R24, R17, R6, !P5 ;  /* 0x000000061118a207 */ /* 0x000fe40006800000 */
[----:B------:R-:W-:-:S02]  /*0530*/  @!P3 SEL R2, RZ, 0x1, P6 ;  /* 0x00000001ff02b807 */ /* 0x000fc40003000000 */
[----:B------:R-:W-:Y:S02]  /*0540*/  IADD3 R3, P0, PT, R16, 0x100, RZ ;  /* 0x0000010010037810 */ /* 0x000fe40007f1e0ff */
        /* <DEDUP_REMOVED lines=19> */
[----:B------:R-:W-:Y:S02]  /*0680*/  ISETP.LT.AND.EX P0, PT, R5, R22, PT, P0 ;  /* 0x000000160500720c */ /* 0x000fe40003f01300 */
        /* <DEDUP_REMOVED lines=23> */
[----:B------:R-:W-:Y:S02]  /*0800*/  ISETP.LT.AND.EX P0, PT, R5, R22, PT, P0 ;  /* 0x000000160500720c */ /* 0x000fe40003f01300 */
[----:B------:R-:W-:-:S02]  /*0810*/  ISETP.EQ.AND P4, PT, R15, R4, P3 ;  /* 0x000000040f00720c */ /* 0x000fc40001f82270 */
[----:B------:R-:W-:Y:S02]  /*0820*/  SEL R20, R3, R6, P0 ;  /* 0x0000000603147207 */ /* 0x000fe40000000000 */
[----:B------:R-:W-:Y:S02]  /*0830*/  SEL R19, R5, R22, P0 ;  /* 0x0000001605137207 */ /* 0x000fe40000000000 */
[----:B------:R-:W-:Y:S02]  /*0840*/  ISETP.NE.AND P0, PT, R15, R4, PT ;  /* 0x000000040f00720c */ /* 0x000fe40003f05270 */
[----:B------:R-:W-:Y:S02]  /*0850*/  @!P5 SEL R20, R3, R6, !P2 ;  /* 0x000000060314d207 */ /* 0x000fe40005000000 */
[----:B------:R-:W-:Y:S02]  /*0860*/  @!P3 SEL R2, RZ, 0x1, P0 ;  /* 0x00000001ff02b807 */ /* 0x000fe40000000000 */
        /* <DEDUP_REMOVED lines=8> */
[CC--:B------:R-:W-:Y:S02]  /*08f0*/  SEL R15, R6.reuse, R19.reuse, P0 ;  /* 0x00000013060f7207 */ /* 0x0c0fe40000000000 */
[----:B------:R-:W-:Y:S02]  /*0900*/  @!P4 SEL R22, R3, R20, !P3 ;  /* 0x000000140316c207 */ /* 0x000fe40005800000 */
[----:B------:R-:W-:Y:S02]  /*0910*/  @!P4 SEL R15, R6, R19, !P3 ;  /* 0x00000013060fc207 */ /* 0x000fe40005800000 */
[----:B------:R-:W-:Y:S02]  /*0920*/  ISETP.NE.AND P3, PT, R13, R4, PT ;  /* 0x000000040d00720c */ /* 0x000fe40003f65270 */
[----:B------:R-:W-:-:S02]  /*0930*/  IADD3 R5, P0, PT, R16, 0x600, RZ ;  /* 0x0000060010057810 */ /* 0x000fc40007f1e0ff */
[----:B------:R-:W-:Y:S02]  /*0940*/  ISETP.EQ.AND P4, PT, R13, R4, P2 ;  /* 0x000000040d00720c */ /* 0x000fe40001782270 */
[----:B------:R-:W-:Y:S01]  /*0950*/  @!P2 SEL R2, RZ, 0x1, P3 ;  /* 0x00000001ff02a807 */ /* 0x000fe20001800000 */
[----:B------:R-:W-:Y:S01]  /*0960*/  IMAD.X R6, RZ, RZ, R17, P0 ;  /* 0x000000ffff067224 */ /* 0x000fe200000e0611 */
[----:B------:R-:W-:Y:S02]  /*0970*/  ISETP.LT.U32.AND P0, PT, R5, R22, PT ;  /* 0x000000160500720c */ /* 0x000fe40003f01070 */
[----:B------:R-:W-:Y:S02]  /*0980*/  SEL R2, R2, 0x1, !P4 ;  /* 0x0000000102027807 */ /* 0x000fe40006000000 */
[----:B------:R-:W-:Y:S02]  /*0990*/  IADD3 R16, P5, PT, R16, 0x700, RZ ;  /* 0x0000070010107810 */ /* 0x000fe40007fbe0ff */
[----:B------:R-:W-:-:S02]  /*09a0*/  LOP3.LUT P3, RZ, R2, 0xff, RZ, 0xc0, !PT ;  /* 0x000000ff02ff7812 */ /* 0x000fc4000786c0ff */
[-C--:B------:R-:W-:Y:S01]  /*09b0*/  ISETP.LT.AND.EX P0, PT, R6, R15.reuse, PT, P0 ;  /* 0x0000000f0600720c */ /* 0x080fe20003f01300 */
[----:B------:R-:W-:Y:S01]  /*09c0*/  IMAD.X R17, RZ, RZ, R17, P5 ;  /* 0x000000ffff117224 */ /* 0x000fe200028e0611 */
[----:B------:R-:W-:Y:S02]  /*09d0*/  ISETP.NE.AND P5, PT, R12, RZ, PT ;  /* 0x000000ff0c00720c */ /* 0x000fe40003fa5270 */
[CC--:B------:R-:W-:Y:S02]  /*09e0*/  SEL R3, R5.reuse, R22.reuse, P0 ;  /* 0x0000001605037207 */ /* 0x0c0fe40000000000 */
[CC--:B------:R-:W-:Y:S02]  /*09f0*/  SEL R20, R6.reuse, R15.reuse, P0 ;  /* 0x0000000f06147207 */ /* 0x0c0fe40000000000 */
[----:B------:R-:W-:Y:S02]  /*0a00*/  @!P4 SEL R3, R5, R22, !P2 ;  /* 0x000000160503c207 */ /* 0x000fe40005000000 */
[----:B------:R-:W-:-:S02]  /*0a10*/  @!P4 SEL R20, R6, R15, !P2 ;  /* 0x0000000f0614c207 */ /* 0x000fc40005000000 */
[CC--:B------:R-:W-:Y:S02]  /*0a20*/  ISETP.EQ.AND P2, PT, R14.reuse, R4.reuse, P3 ;  /* 0x000000040e00720c */ /* 0x0c0fe40001f42270 */
[----:B------:R-:W-:Y:S02]  /*0a30*/  ISETP.NE.AND P4, PT, R14, R4, PT ;  /* 0x000000040e00720c */ /* 0x000fe40003f85270 */
[----:B------:R-:W-:Y:S02]  /*0a40*/  ISETP.LT.U32.AND P0, PT, R16, R3, PT ;  /* 0x000000031000720c */ /* 0x000fe40003f01070 */
[----:B------:R-:W-:Y:S02]  /*0a50*/  @!P3 SEL R2, RZ, 0x1, P4 ;  /* 0x00000001ff02b807 */ /* 0x000fe40002000000 */
[----:B------:R-:W-:Y:S02]  /*0a60*/  ISETP.LT.AND.EX P0, PT, R17, R20, PT, P0 ;  /* 0x000000141100720c */ /* 0x000fe40003f01300 */
[----:B------:R-:W-:-:S02]  /*0a70*/  SEL R2, R2, 0x1, !P2 ;  /* 0x0000000102027807 */ /* 0x000fc40005000000 */
[CC--:B------:R-:W-:Y:S02]  /*0a80*/  SEL R5, R16.reuse, R3.reuse, P0 ;  /* 0x0000000310057207 */ /* 0x0c0fe40000000000 */
[CC--:B------:R-:W-:Y:S02]  /*0a90*/  SEL R6, R17.reuse, R20.reuse, P0 ;  /* 0x0000001411067207 */ /* 0x0c0fe40000000000 */
[----:B------:R-:W-:Y:S02]  /*0aa0*/  @!P2 SEL R5, R16, R3, !P3 ;  /* 0x000000031005a207 */ /* 0x000fe40005800000 */
[----:B------:R-:W-:Y:S02]  /*0ab0*/  @!P2 SEL R6, R17, R20, !P3 ;  /* 0x000000141106a207 */ /* 0x000fe40005800000 */
[----:B------:R-:W-:Y:S01]  /*0ac0*/  PRMT R4, R2, 0x7610, R4 ;  /* 0x0000761002047816 */ /* 0x000fe20000000004 */
[----:B------:R-:W-:Y:S06]  /*0ad0*/  @P5 BRA `(.L_x_139) ;  /* 0xfffffff8001c5947 */ /* 0x000fec000383ffff */
.L_x_138:
[----:B------:R-:W-:Y:S05]  /*0ae0*/  BSYNC.RECONVERGENT B2 ;  /* 0x0000000000027941 */ /* 0x000fea0003800200 */
.L_x_137:
[----:B------:R-:W-:Y:S05]  /*0af0*/  @!P1 BRA `(.L_x_136) ;  /* 0x0000000800149947 */ /* 0x000fea0003800000 */
[----:B------:R-:W-:Y:S01]  /*0b00*/  ISETP.GE.U32.AND P0, PT, R18, 0x4, PT ;  /* 0x000000041200780c */ /* 0x000fe20003f06070 */
[----:B------:R-:W-:Y:S01]  /*0b10*/  BSSY.RECONVERGENT B2, `(.L_x_140) ;  /* 0x0000044000027945 */ /* 0x000fe20003800200 */
[----:B------:R-:W-:-:S11]  /*0b20*/  LOP3.LUT P1, R10, R10, 0x3, RZ, 0xc0, !PT ;  /* 0x000000030a0a7812 */ /* 0x000fd6000782c0ff */
[----:B------:R-:W-:Y:S05]  /*0b30*/  @!P0 BRA `(.L_x_141) ;  /* 0x0000000400048947 */ /* 0x000fea0003800000 */
[----:B------:R-:W0:Y:S02]  /*0b40*/  LDCU.64 UR12, c[0x0][0x380] ;  /* 0x00007000ff0c77ac */ /* 0x000e240008000a00 */
[----:B0-----:R-:W-:-:S05]  /*0b50*/  IADD3 R14, P0, PT, R8, UR12, RZ ;  /* 0x0000000c080e7c10 */ /* 0x001fca000ff1e0ff */
[----:B------:R-:W-:Y:S01]  /*0b60*/  IMAD.X R15, RZ, RZ, UR13, P0 ;  /* 0x0000000dff0f7e24 */ /* 0x000fe200080e06ff */
[----:B------:R-:W0:Y:S04]  /*0b70*/  LDCU.64 UR12, c[0x0][0x390] ;  /* 0x00007200ff0c77ac */ /* 0x000e280008000a00 */
[----:B------:R-:W2:Y:S04]  /*0b80*/  LDG.E.U8 R17, desc[UR8][R14.64] ;  /* 0x000000080e117981 */ /* 0x000ea8000c1e1100 */
[----:B------:R-:W3:Y:S04]  /*0b90*/  LDG.E.U8 R19, desc[UR8][R14.64+0x100] ;  /* 0x000100080e137981 */ /* 0x000ee8000c1e1100 */
[----:B------:R-:W4:Y:S04]  /*0ba0*/  LDG.E.U8 R13, desc[UR8][R14.64+0x200] ;  /* 0x000200080e0d7981 */ /* 0x000f28000c1e1100 */
[----:B------:R5:W4:Y:S01]  /*0bb0*/  LDG.E.U8 R3, desc[UR8][R14.64+0x300] ;  /* 0x000300080e037981 */ /* 0x000b22000c1e1100 */
[----:B------:R-:W-:Y:S01]  /*0bc0*/  LOP3.LUT P3, RZ, R4, 0xff, RZ, 0xc0, !PT ;  /* 0x000000ff04ff7812 */ /* 0x000fe2000786c0ff */
[----:B------:R-:W-:Y:S01]  /*0bd0*/  VIADD R12, R8, 0x100 ;  /* 0x00000100080c7836 */ /* 0x000fe20000000000 */
[----:B------:R-:W-:-:S02]  /*0be0*/  PRMT R2, R11, 0x7770, RZ ;  /* 0x000077700b027816 */ /* 0x000fc400000000ff */
[----:B0-----:R-:W-:Y:S02]  /*0bf0*/  IADD3 R16, P2, PT, R8, UR12, RZ ;  /* 0x0000000c08107c10 */ /* 0x001fe4000ff5e0ff */
[----:B------:R-:W-:-:S05]  /*0c00*/  IADD3 R12, P5, PT, R12, UR12, RZ ;  /* 0x0000000c0c0c7c10 */ /* 0x000fca000ffbe0ff */
[----:B-----5:R-:W-:Y:S01]  /*0c10*/  IMAD.X R14, RZ, RZ, UR13, P5 ;  /* 0x0000000dff0e7e24 */ /* 0x020fe2000a8e06ff */
[CC--:B--2---:R-:W-:Y:S02]  /*0c20*/  ISETP.NE.AND P0, PT, R17.reuse, R2.reuse, PT ;  /* 0x000000021100720c */ /* 0x0c4fe40003f05270 */
[----:B------:R-:W-:Y:S01]  /*0c30*/  ISETP.EQ.AND P4, PT, R17, R2, P3 ;  /* 0x000000021100720c */ /* 0x000fe20001f82270 */
[----:B------:R-:W-:Y:S01]  /*0c40*/  IMAD.X R17, RZ, RZ, UR13, P2 ;  /* 0x0000000dff117e24 */ /* 0x000fe200090e06ff */
[----:B------:R-:W-:Y:S02]  /*0c50*/  @!P3 SEL R4, RZ, 0x1, P0 ;  /* 0x00000001ff04b807 */ /* 0x000fe40000000000 */
[----:B------:R-:W-:Y:S02]  /*0c60*/  ISETP.LT.U32.AND P0, PT, R16, R5, PT ;  /* 0x000000051000720c */ /* 0x000fe40003f01070 */
[----:B------:R-:W-:Y:S02]  /*0c70*/  SEL R4, R4, 0x1, !P4 ;  /* 0x0000000104047807 */ /* 0x000fe40006000000 */
[----:B------:R-:W-:-:S02]  /*0c80*/  ISETP.LT.AND.EX P0, PT, R17, R6, PT, P0 ;  /* 0x000000061100720c */ /* 0x000fc40003f01300 */
[----:B------:R-:W-:Y:S02]  /*0c90*/  LOP3.LUT P2, RZ, R4, 0xff, RZ, 0xc0, !PT ;  /* 0x000000ff04ff7812 */ /* 0x000fe4000784c0ff */
[CC--:B------:R-:W-:Y:S02]  /*0ca0*/  SEL R15, R16.reuse, R5.reuse, P0 ;  /* 0x00000005100f7207 */ /* 0x0c0fe40000000000 */
[----:B------:R-:W-:Y:S02]  /*0cb0*/  SEL R21, R17, R6, P0 ;  /* 0x0000000611157207 */ /* 0x000fe40000000000 */
[----:B---3--:R-:W-:Y:S02]  /*0cc0*/  ISETP.NE.AND P0, PT, R19, R2, PT ;  /* 0x000000021300720c */ /* 0x008fe40003f05270 */
[----:B------:R-:W-:Y:S01]  /*0cd0*/  @!P4 SEL R15, R16, R5, !P3 ;  /* 0x00000005100fc207 */ /* 0x000fe20005800000 */
[----:B------:R-:W-:Y:S01]  /*0ce0*/  VIADD R5, R8, 0x200 ;  /* 0x0000020008057836 */ /* 0x000fe20000000000 */
[----:B------:R-:W-:-:S02]  /*0cf0*/  @!P4 SEL R21, R17, R6, !P3 ;  /* 0x000000061115c207 */ /* 0x000fc40005800000 */
[----:B------:R-:W-:Y:S02]  /*0d00*/  ISETP.EQ.AND P4, PT, R19, R2, P2 ;  /* 0x000000021300720c */ /* 0x000fe40001782270 */
[----:B------:R-:W-:Y:S02]  /*0d10*/  @!P2 SEL R4, RZ, 0x1, P0 ;  /* 0x00000001ff04a807 */ /* 0x000fe40000000000 */
[----:B------:R-:W-:Y:S02]  /*0d20*/  ISETP.LT.U32.AND P0, PT, R12, R15, PT ;  /* 0x0000000f0c00720c */ /* 0x000fe40003f01070 */
[----:B------:R-:W-:Y:S02]  /*0d30*/  SEL R4, R4, 0x1, !P4 ;  /* 0x0000000104047807 */ /* 0x000fe40006000000 */
[----:B------:R-:W-:Y:S02]  /*0d40*/  ISETP.LT.AND.EX P0, PT, R14, R21, PT, P0 ;  /* 0x000000150e00720c */ /* 0x000fe40003f01300 */
[----:B------:R-:W-:-:S02]  /*0d50*/  LOP3.LUT P3, RZ, R4, 0xff, RZ, 0xc0, !PT ;  /* 0x000000ff04ff7812 */ /* 0x000fc4000786c0ff */
[----:B------:R-:W-:Y:S02]  /*0d60*/  SEL R17, R12, R15, P0 ;  /* 0x0000000f0c117207 */ /* 0x000fe40000000000 */
[----:B------:R-:W-:Y:S02]  /*0d70*/  SEL R16, R14, R21, P0 ;  /* 0x000000150e107207 */ /* 0x000fe40000000000 */
[----:B------:R-:W-:Y:S02]  /*0d80*/  @!P4 SEL R17, R12, R15, !P2 ;  /* 0x0000000f0c11c207 */ /* 0x000fe40005000000 */
[----:B------:R-:W-:Y:S02]  /*0d90*/  @!P4 SEL R16, R14, R21, !P2 ;  /* 0x000000150e10c207 */ /* 0x000fe40005000000 */
[----:B------:R-:W-:Y:S01]  /*0da0*/  IADD3 R6, P0, PT, R5, UR12, RZ ;  /* 0x0000000c05067c10 */ /* 0x000fe2000ff1e0ff */
[C---:B------:R-:W-:Y:S01]  /*0db0*/  VIADD R5, R8.reuse, 0x300 ;  /* 0x0000030008057836 */ /* 0x040fe20000000000 */
[CC--:B----4-:R-:W-:Y:S01]  /*0dc0*/  ISETP.NE.AND P2, PT, R13.reuse, R2.reuse, PT ;  /* 0x000000020d00720c */ /* 0x0d0fe20003f45270 */
[----:B------:R-:W-:Y:S01]  /*0dd0*/  VIADD R8, R8, 0x400 ;  /* 0x0000040008087836 */ /* 0x000fe20000000000 */
[----:B------:R-:W-:Y:S01]  /*0de0*/  ISETP.EQ.AND P4, PT, R13, R2, P3 ;  /* 0x000000020d00720c */ /* 0x000fe20001f82270 */
[----:B------:R-:W-:Y:S01]  /*0df0*/  IMAD.X R13, RZ, RZ, UR13, P0 ;  /* 0x0000000dff0d7e24 */ /* 0x000fe200080e06ff */
[----:B------:R-:W-:-:S02]  /*0e00*/  @!P3 SEL R4, RZ, 0x1, P2 ;  /* 0x00000001ff04b807 */ /* 0x000fc40001000000 */
[-C--:B------:R-:W-:Y:S02]  /*0e10*/  ISETP.LT.U32.AND P0, PT, R6, R17.reuse, PT ;  /* 0x000000110600720c */ /* 0x080fe40003f01070 */
[----:B------:R-:W-:Y:S02]  /*0e20*/  SEL R4, R4, 0x1, !P4 ;  /* 0x0000000104047807 */ /* 0x000fe40006000000 */
[----:B------:R-:W-:Y:S02]  /*0e30*/  ISETP.LT.AND.EX P0, PT, R13, R16, PT, P0 ;  /* 0x000000100d00720c */ /* 0x000fe40003f01300 */
[----:B------:R-:W-:Y:S02]  /*0e40*/  LOP3.LUT P2, RZ, R4, 0xff, RZ, 0xc0, !PT ;  /* 0x000000ff04ff7812 */ /* 0x000fe4000784c0ff */
[----:B------:R-:W-:Y:S02]  /*0e50*/  IADD3 R12, P5, PT, R5, UR12, RZ ;  /* 0x0000000c050c7c10 */ /* 0x000fe4000ffbe0ff */
[----:B------:R-:W-:-:S02]  /*0e60*/  SEL R15, R6, R17, P0 ;  /* 0x00000011060f7207 */ /* 0x000fc40000000000 */
[CC--:B------:R-:W-:Y:S02]  /*0e70*/  SEL R14, R13.reuse, R16.reuse, P0 ;  /* 0x000000100d0e7207 */ /* 0x0c0fe40000000000 */
[----:B------:R-:W-:Y:S02]  /*0e80*/  @!P4 SEL R15, R6, R17, !P3 ;  /* 0x00000011060fc207 */ /* 0x000fe40005800000 */
[----:B------:R-:W-:Y:S01]  /*0e90*/  @!P4 SEL R14, R13, R16, !P3 ;  /* 0x000000100d0ec207 */ /* 0x000fe20005800000 */
[----:B------:R-:W-:Y:S01]  /*0ea0*/  IMAD.X R13, RZ, RZ, UR13, P5 ;  /* 0x0000000dff0d7e24 */ /* 0x000fe2000a8e06ff */
[CC--:B------:R-:W-:Y:S02]  /*0eb0*/  ISETP.EQ.AND P3, PT, R3.reuse, R2.reuse, P2 ;  /* 0x000000020300720c */ /* 0x0c0fe40001762270 */
        /* <DEDUP_REMOVED lines=8> */
[----:B------:R-:W-:-:S07]  /*0f40*/  @!P3 SEL R6, R13, R14, !P2 ;  /* 0x0000000e0d06b207 */ /* 0x000fce0005000000 */
.L_x_141:
[----:B------:R-:W-:Y:S05]  /*0f50*/  BSYNC.RECONVERGENT B2 ;  /* 0x0000000000027941 */ /* 0x000fea0003800200 */
.L_x_140:
[----:B------:R-:W-:Y:S05]  /*0f60*/  @!P1 BRA `(.L_x_136) ;  /* 0x0000000000f89947 */ /* 0x000fea0003800000 */
[----:B------:R-:W-:Y:S01]  /*0f70*/  ISETP.NE.AND P0, PT, R10, 0x1, PT ;  /* 0x000000010a00780c */ /* 0x000fe20003f05270 */
[----:B------:R-:W-:Y:S01]  /*0f80*/  BSSY.RECONVERGENT B2, `(.L_x_142) ;  /* 0x0000026000027945 */ /* 0x000fe20003800200 */
[----:B------:R-:W-:-:S11]  /*0f90*/  LOP3.LUT P1, RZ, R9, 0x100, RZ, 0xc0, !PT ;  /* 0x0000010009ff7812 */ /* 0x000fd6000782c0ff */
[----:B------:R-:W-:Y:S05]  /*0fa0*/  @!P0 BRA `(.L_x_143) ;  /* 0x00000000008c8947 */ /* 0x000fea0003800000 */
[----:B------:R-:W0:Y:S02]  /*0fb0*/  LDCU.64 UR12, c[0x0][0x380] ;  /* 0x00007000ff0c77ac */ /* 0x000e240008000a00 */
[----:B0-----:R-:W-:-:S05]  /*0fc0*/  IADD3 R2, P0, PT, R8, UR12, RZ ;  /* 0x0000000c08027c10 */ /* 0x001fca000ff1e0ff */
[----:B------:R-:W-:Y:S01]  /*0fd0*/  IMAD.X R3, RZ, RZ, UR13, P0 ;  /* 0x0000000dff037e24 */ /* 0x000fe200080e06ff */
[----:B------:R-:W0:Y:S04]  /*0fe0*/  LDCU.64 UR12, c[0x0][0x390] ;  /* 0x00007200ff0c77ac */ /* 0x000e280008000a00 */
[----:B------:R-:W2:Y:S04]  /*0ff0*/  LDG.E.U8 R9, desc[UR8][R2.64] ;  /* 0x0000000802097981 */ /* 0x000ea8000c1e1100 */
[----:B------:R3:W4:Y:S01]  /*1000*/  LDG.E.U8 R15, desc[UR8][R2.64+0x100] ;  /* 0x00010008020f7981 */ /* 0x000722000c1e1100 */
[----:B------:R-:W-:-:S02]  /*1010*/  LOP3.LUT P2, RZ, R4, 0xff, RZ, 0xc0, !PT ;  /* 0x000000ff04ff7812 */ /* 0x000fc4000784c0ff */
[----:B------:R-:W-:Y:S02]  /*1020*/  PRMT R12, R11, 0x7770, RZ ;  /* 0x000077700b0c7816 */ /* 0x000fe400000000ff */
[C---:B0-----:R-:W-:Y:S01]  /*1030*/  IADD3 R10, P4, PT, R8.reuse, UR12, RZ ;  /* 0x0000000c080a7c10 */ /* 0x041fe2000ff9e0ff */
[C---:B---3--:R-:W-:Y:S02]  /*1040*/  VIADD R2, R8.reuse, 0x100 ;  /* 0x0000010008027836 */ /* 0x048fe40000000000 */
[----:B------:R-:W-:Y:S01]  /*1050*/  VIADD R8, R8, 0x200 ;  /* 0x0000020008087836 */ /* 0x000fe20000000000 */
[----:B------:R-:W-:Y:S02]  /*1060*/  ISETP.LT.U32.AND P0, PT, R10, R5, PT ;  /* 0x000000050a00720c */ /* 0x000fe40003f01070 */
[CC--:B--2---:R-:W-:Y:S02]  /*1070*/  ISETP.NE.AND P5, PT, R9.reuse, R12.reuse, PT ;  /* 0x0000000c0900720c */ /* 0x0c4fe40003fa5270 */
[----:B------:R-:W-:Y:S01]  /*1080*/  ISETP.EQ.AND P3, PT, R9, R12, P2 ;  /* 0x0000000c0900720c */ /* 0x000fe20001762270 */
[----:B------:R-:W-:Y:S01]  /*1090*/  IMAD.X R9, RZ, RZ, UR13, P4 ;  /* 0x0000000dff097e24 */ /* 0x000fe2000a0e06ff */
[----:B------:R-:W-:-:S02]  /*10a0*/  @!P2 SEL R4, RZ, 0x1, P5 ;  /* 0x00000001ff04a807 */ /* 0x000fc40002800000 */
[----:B------:R-:W-:Y:S02]  /*10b0*/  IADD3 R13, P5, PT, R2, UR12, RZ ;  /* 0x0000000c020d7c10 */ /* 0x000fe4000ffbe0ff */
[----:B------:R-:W-:Y:S02]  /*10c0*/  SEL R4, R4, 0x1, !P3 ;  /* 0x0000000104047807 */ /* 0x000fe40005800000 */
[CC--:B------:R-:W-:Y:S02]  /*10d0*/  ISETP.LT.AND.EX P0, PT, R9.reuse, R6.reuse, PT, P0 ;  /* 0x000000060900720c */ /* 0x0c0fe40003f01300 */
[----:B------:R-:W-:Y:S02]  /*10e0*/  LOP3.LUT P4, RZ, R4, 0xff, RZ, 0xc0, !PT ;  /* 0x000000ff04ff7812 */ /* 0x000fe4000788c0ff */
[----:B------:R-:W-:Y:S02]  /*10f0*/  SEL R2, R10, R5, P0 ;  /* 0x000000050a027207 */ /* 0x000fe40000000000 */
[----:B------:R-:W-:-:S02]  /*1100*/  SEL R3, R9, R6, P0 ;  /* 0x0000000609037207 */ /* 0x000fc40000000000 */
[----:B------:R-:W-:Y:S01]  /*1110*/  @!P3 SEL R2, R10, R5, !P2 ;  /* 0x000000050a02b207 */ /* 0x000fe20005000000 */
[----:B------:R-:W-:Y:S01]  /*1120*/  IMAD.X R10, RZ, RZ, UR13, P5 ;  /* 0x0000000dff0a7e24 */ /* 0x000fe2000a8e06ff */
[----:B------:R-:W-:Y:S02]  /*1130*/  @!P3 SEL R3, R9, R6, !P2 ;  /* 0x000000060903b207 */ /* 0x000fe40005000000 */
[----:B----4-:R-:W-:Y:S02]  /*1140*/  ISETP.EQ.AND P3, PT, R15, R12, P4 ;  /* 0x0000000c0f00720c */ /* 0x010fe40002762270 */
[----:B------:R-:W-:Y:S02]  /*1150*/  ISETP.LT.U32.AND P0, PT, R13, R2, PT ;  /* 0x000000020d00720c */ /* 0x000fe40003f01070 */
[----:B------:R-:W-:Y:S02]  /*1160*/  ISETP.NE.AND P2, PT, R15, R12, PT ;  /* 0x0000000c0f00720c */ /* 0x000fe40003f45270 */
[----:B------:R-:W-:-:S02]  /*1170*/  ISETP.LT.AND.EX P0, PT, R10, R3, PT, P0 ;  /* 0x000000030a00720c */ /* 0x000fc40003f01300 */
[----:B------:R-:W-:Y:S02]  /*1180*/  @!P4 SEL R4, RZ, 0x1, P2 ;  /* 0x00000001ff04c807 */ /* 0x000fe40001000000 */
[CC--:B------:R-:W-:Y:S02]  /*1190*/  SEL R5, R13.reuse, R2.reuse, P0 ;  /* 0x000000020d057207 */ /* 0x0c0fe40000000000 */
[-C--:B------:R-:W-:Y:S02]  /*11a0*/  SEL R6, R10, R3.reuse, P0 ;  /* 0x000000030a067207 */ /* 0x080fe40000000000 */
[----:B------:R-:W-:Y:S02]  /*11b0*/  SEL R4, R4, 0x1, !P3 ;  /* 0x0000000104047807 */ /* 0x000fe40005800000 */
[----:B------:R-:W-:Y:S02]  /*11c0*/  @!P3 SEL R5, R13, R2, !P4 ;  /* 0x000000020d05b207 */ /* 0x000fe40006000000 */
[----:B------:R-:W-:-:S07]  /*11d0*/  @!P3 SEL R6, R10, R3, !P4 ;  /* 0x000000030a06b207 */ /* 0x000fce0006000000 */
.L_x_143:
[----:B------:R-:W-:Y:S05]  /*11e0*/  BSYNC.RECONVERGENT B2 ;  /* 0x0000000000027941 */ /* 0x000fea0003800200 */
.L_x_142:
[----:B------:R-:W-:Y:S05]  /*11f0*/  @P1 BRA `(.L_x_136) ;  /* 0x0000000000541947 */ /* 0x000fea0003800000 */
[----:B------:R-:W0:Y:S02]  /*1200*/  LDCU.64 UR12, c[0x0][0x380] ;  /* 0x00007000ff0c77ac */ /* 0x000e240008000a00 */
[----:B0-----:R-:W-:-:S05]  /*1210*/  IADD3 R2, P0, PT, R8, UR12, RZ ;  /* 0x0000000c08027c10 */ /* 0x001fca000ff1e0ff */
[----:B------:R-:W-:Y:S01]  /*1220*/  IMAD.X R3, RZ, RZ, UR13, P0 ;  /* 0x0000000dff037e24 */ /* 0x000fe200080e06ff */
[----:B------:R-:W0:Y:S04]  /*1230*/  LDCU.64 UR12, c[0x0][0x390] ;  /* 0x00007200ff0c77ac */ /* 0x000e280008000a00 */
[----:B------:R2:W3:Y:S01]  /*1240*/  LDG.E.U8 R2, desc[UR8][R2.64] ;  /* 0x0000000802027981 */ /* 0x0004e2000c1e1100 */
[----:B------:R-:W-:Y:S02]  /*1250*/  PRMT R11, R11, 0x7770, RZ ;  /* 0x000077700b0b7816 */ /* 0x000fe400000000ff */
[----:B------:R-:W-:Y:S02]  /*1260*/  LOP3.LUT P3, RZ, R4, 0xff, RZ, 0xc0, !PT ;  /* 0x000000ff04ff7812 */ /* 0x000fe4000786c0ff */
[----:B0-----:R-:W-:-:S05]  /*1270*/  IADD3 R8, P0, PT, R8, UR12, RZ ;  /* 0x0000000c08087c10 */ /* 0x001fca000ff1e0ff */
[----:B------:R-:W-:Y:S01]  /*1280*/  IMAD.X R9, RZ, RZ, UR13, P0 ;  /* 0x0000000dff097e24 */ /* 0x000fe200080e06ff */
[----:B------:R-:W-:-:S04]  /*1290*/  ISETP.LT.U32.AND P0, PT, R8, R5, PT ;  /* 0x000000050800720c */ /* 0x000fc80003f01070 */
[----:B------:R-:W-:-:S04]  /*12a0*/  ISETP.LT.AND.EX P0, PT, R9, R6, PT, P0 ;  /* 0x000000060900720c */ /* 0x000fc80003f01300 */
[----:B--2---:R-:W-:Y:S02]  /*12b0*/  SEL R3, R9, R6, P0 ;  /* 0x0000000609037207 */ /* 0x004fe40000000000 */
[CC--:B---3--:R-:W-:Y:S02]  /*12c0*/  ISETP.EQ.AND P1, PT, R2.reuse, R11.reuse, P3 ;  /* 0x0000000b0200720c */ /* 0x0c8fe40001f22270 */
        /* <DEDUP_REMOVED lines=8> */
.L_x_136:
[----:B------:R-:W-:Y:S05]  /*1350*/  BSYNC.RECONVERGENT B1 ;  /* 0x0000000000017941 */ /* 0x000fea0003800200 */
.L_x_135:
[----:B------:R-:W-:-:S04]  /*1360*/  UISETP.GE.U32.AND UP0, UPT, UR4, 0x100, UPT ;  /* 0x000001000400788c */ /* 0x000fc8000bf06070 */
[----:B------:R-:W-:-:S09]  /*1370*/  UISETP.GE.U32.AND.EX UP0, UPT, UR5, URZ, UPT, UP0 ;  /* 0x000000ff0500728c */ /* 0x000fd2000bf06100 */
[----:B------:R-:W-:Y:S05]  /*1380*/  BRA.U !UP0, `(.L_x_144) ;  /* 0x0000000d08487547 */ /* 0x000fea000b800000 */
[----:B------:R-:W0:Y:S01]  /*1390*/  S2R R10, SR_LANEID ;  /* 0x00000000000a7919 */ /* 0x000e220000000000 */
[----:B------:R-:W-:Y:S01]  /*13a0*/  LOP3.LUT R2, R4, 0xff, RZ, 0xc0, !PT ;  /* 0x000000ff04027812 */ /* 0x000fe200078ec0ff */
[----:B------:R-:W-:Y:S01]  /*13b0*/  BSSY.RECONVERGENT B1, `(.L_x_145) ;  /* 0x0000016000017945 */ /* 0x000fe20003800200 */
[----:B------:R2:W3:Y:S04]  /*13c0*/  SHFL.DOWN PT, R8, R5, 0x1, 0x1f ;  /* 0x08201f0005087f89 */ /* 0x0004e800000e0000 */
[----:B------:R2:W4:Y:S04]  /*13d0*/  SHFL.DOWN PT, R9, R6, 0x1, 0x1f ;  /* 0x08201f0006097f89 */ /* 0x00052800000e0000 */
[----:B------:R2:W1:Y:S01]  /*13e0*/  SHFL.DOWN PT, R3, R2, 0x1, 0x1f ;  /* 0x08201f0002037f89 */ /* 0x00046200000e0000 */
        /* <DEDUP_REMOVED lines=8> */
[-C--:B------:R-:W-:Y:S02]  /*1470*/  @!P0 ISETP.LT.U32.AND P1, PT, R8, R5.reuse, PT ;  /* 0x000000050800820c */ /* 0x080fe40003f21070 */
[----:B------:R-:W-:Y:S02]  /*1480*/  @P0 ISETP.NE.AND P4, PT, R2, RZ, PT ;  /* 0x000000ff0200020c */ /* 0x000fe40003f85270 */
[----:B------:R-:W-:Y:S02]  /*1490*/  @!P0 PRMT R4, R11, 0x7610, R4 ;  /* 0x000076100b048816 */ /* 0x000fe40000000004 */
[----:B------:R-:W-:Y:S02]  /*14a0*/  @!P0 ISETP.LT.AND.EX P1, PT, R9, R6, PT, P1 ;  /* 0x000000060900820c */ /* 0x000fe40003f21310 */
[----:B------:R-:W-:Y:S02]  /*14b0*/  @P0 SEL R2, R3, R4, !P4 ;  /* 0x0000000403020207 */ /* 0x000fe40006000000 */
[----:B------:R-:W-:-:S02]  /*14c0*/  @!P0 SEL R5, R8, R5, P1 ;  /* 0x0000000508058207 */ /* 0x000fc40000800000 */
[C---:B------:R-:W-:Y:S02]  /*14d0*/  @!P0 SEL R6, R9.reuse, R6, P1 ;  /* 0x0000000609068207 */ /* 0x040fe40000800000 */
[----:B------:R-:W-:Y:S02]  /*14e0*/  @P0 PRMT R4, R2, 0x7610, R4 ;  /* 0x0000761002040816 */ /* 0x000fe40000000004 */
[----:B------:R-:W-:Y:S02]  /*14f0*/  @P0 SEL R5, R8, R5, !P4 ;  /* 0x0000000508050207 */ /* 0x000fe40006000000 */
[----:B------:R-:W-:-:S07]  /*1500*/  @P0 SEL R6, R9, R6, !P4 ;  /* 0x0000000609060207 */ /* 0x000fce0006000000 */
.L_x_146:
[----:B------:R-:W-:Y:S05]  /*1510*/  BSYNC.RECONVERGENT B1 ;  /* 0x0000000000017941 */ /* 0x000fea0003800200 */
.L_x_145:
        /* <DEDUP_REMOVED lines=13> */
[-C--:B-1----:R-:W-:Y:S02]  /*15f0*/  @!P0 ISETP.LT.U32.AND P3, PT, R8, R5.reuse, PT ;  /* 0x000000050800820c */ /* 0x082fe40003f61070 */
[----:B------:R-:W-:Y:S02]  /*1600*/  @P0 ISETP.NE.AND P6, PT, R2, RZ, PT ;  /* 0x000000ff0200020c */ /* 0x000fe40003fc5270 */
[----:B------:R-:W-:Y:S02]  /*1610*/  @!P0 PRMT R4, R10, 0x7610, R4 ;  /* 0x000076100a048816 */ /* 0x000fe40000000004 */
[----:B--2---:R-:W-:Y:S02]  /*1620*/  @!P0 ISETP.LT.AND.EX P3, PT, R9, R6, PT, P3 ;  /* 0x000000060900820c */ /* 0x004fe40003f61330 */
[----:B------:R-:W-:Y:S02]  /*1630*/  @P0 SEL R2, R3, R4, !P6 ;  /* 0x0000000403020207 */ /* 0x000fe40007000000 */
[----:B0-----:R-:W-:-:S02]  /*1640*/  @!P0 SEL R5, R8, R5, P3 ;  /* 0x0000000508058207 */ /* 0x001fc40001800000 */
[C---:B------:R-:W-:Y:S02]  /*1650*/  @!P0 SEL R6, R9.reuse, R6, P3 ;  /* 0x0000000609068207 */ /* 0x040fe40001800000 */
[----:B------:R-:W-:Y:S02]  /*1660*/  @P0 PRMT R4, R2, 0x7610, R4 ;  /* 0x0000761002040816 */ /* 0x000fe40000000004 */
[----:B------:R-:W-:Y:S02]  /*1670*/  @P0 SEL R5, R8, R5, !P6 ;  /* 0x0000000508050207 */ /* 0x000fe40007000000 */
[----:B------:R-:W-:-:S07]  /*1680*/  @P0 SEL R6, R9, R6, !P6 ;  /* 0x0000000609060207 */ /* 0x000fce0007000000 */
.L_x_148:
[----:B------:R-:W-:Y:S05]  /*1690*/  BSYNC.RECONVERGENT B1 ;  /* 0x0000000000017941 */ /* 0x000fea0003800200 */
.L_x_147:
        /* <DEDUP_REMOVED lines=10> */
[-C--:B---3--:R-:W-:Y:S02]  /*1740*/  @!P0 ISETP.LT.U32.AND P2, PT, R8, R5.reuse, PT ;  /* 0x000000050800820c */ /* 0x088fe40003f41070 */
[----:B------:R-:W-:Y:S02]  /*1750*/  @P0 ISETP.NE.AND P3, PT, R2, RZ, PT ;  /* 0x000000ff0200020c */ /* 0x000fe40003f65270 */
[----:B------:R-:W-:Y:S02]  /*1760*/  @!P0 PRMT R4, R10, 0x7610, R4 ;  /* 0x000076100a048816 */ /* 0x000fe40000000004 */
[----:B--2---:R-:W-:Y:S02]  /*1770*/  @!P0 ISETP.LT.AND.EX P2, PT, R9, R6, PT, P2 ;  /* 0x000000060900820c */ /* 0x004fe40003f41320 */
[----:B------:R-:W-:Y:S02]  /*1780*/  @P0 SEL R2, R3, R4, !P3 ;  /* 0x0000000403020207 */ /* 0x000fe40005800000 */
[----:B01----:R-:W-:-:S02]  /*1790*/  @!P0 SEL R5, R8, R5, P2 ;  /* 0x0000000508058207 */ /* 0x003fc40001000000 */
[C---:B------:R-:W-:Y:S02]  /*17a0*/  @!P0 SEL R6, R9.reuse, R6, P2 ;  /* 0x0000000609068207 */ /* 0x040fe40001000000 */
[----:B------:R-:W-:Y:S02]  /*17b0*/  @P0 PRMT R4, R2, 0x7610, R4 ;  /* 0x0000761002040816 */ /* 0x000fe40000000004 */
[----:B------:R-:W-:Y:S02]  /*17c0*/  @P0 SEL R5, R8, R5, !P3 ;  /* 0x0000000508050207 */ /* 0x000fe40005800000 */
[----:B------:R-:W-:-:S07]  /*17d0*/  @P0 SEL R6, R9, R6, !P3 ;  /* 0x0000000609060207 */ /* 0x000fce0005800000 */
.L_x_150:
[----:B------:R-:W-:Y:S05]  /*17e0*/  BSYNC.RECONVERGENT B1 ;  /* 0x0000000000017941 */ /* 0x000fea0003800200 */
.L_x_149:
        /* <DEDUP_REMOVED lines=10> */
[-C--:B----4-:R-:W-:Y:S02]  /*1890*/  @!P0 ISETP.LT.U32.AND P2, PT, R8, R5.reuse, PT ;  /* 0x000000050800820c */ /* 0x090fe40003f41070 */
[----:B------:R-:W-:Y:S02]  /*18a0*/  @P0 ISETP.NE.AND P3, PT, R2, RZ, PT ;  /* 0x000000ff0200020c */ /* 0x000fe40003f65270 */
[----:B------:R-:W-:Y:S02]  /*18b0*/  @!P0 PRMT R4, R10, 0x7610, R4 ;  /* 0x000076100a048816 */ /* 0x000fe40000000004 */
[----:B--2---:R-:W-:Y:S02]  /*18c0*/  @!P0 ISETP.LT.AND.EX P2, PT, R9, R6, PT, P2 ;  /* 0x000000060900820c */ /* 0x004fe40003f41320 */
[----:B------:R-:W-:Y:S02]  /*18d0*/  @P0 SEL R2, R3, R4, !P3 ;  /* 0x0000000403020207 */ /* 0x000fe40005800000 */
[----:B-1-3--:R-:W-:-:S02]  /*18e0*/  @!P0 SEL R5, R8, R5, P2 ;  /* 0x0000000508058207 */ /* 0x00afc40001000000 */
[C---:B------:R-:W-:Y:S02]  /*18f0*/  @!P0 SEL R6, R9.reuse, R6, P2 ;  /* 0x0000000609068207 */ /* 0x040fe40001000000 */
[----:B------:R-:W-:Y:S02]  /*1900*/  @P0 PRMT R4, R2, 0x7610, R4 ;  /* 0x0000761002040816 */ /* 0x000fe40000000004 */
[----:B------:R-:W-:Y:S02]  /*1910*/  @P0 SEL R5, R8, R5, !P3 ;  /* 0x0000000508050207 */ /* 0x000fe40005800000 */
[----:B------:R-:W-:-:S07]  /*1920*/  @P0 SEL R6, R9, R6, !P3 ;  /* 0x0000000609060207 */ /* 0x000fce0005800000 */
.L_x_152:
[----:B------:R-:W-:Y:S05]  /*1930*/  BSYNC.RECONVERGENT B1 ;  /* 0x0000000000017941 */ /* 0x000fea0003800200 */
.L_x_151:
        /* <DEDUP_REMOVED lines=20> */
.L_x_154:
[----:B------:R-:W-:Y:S05]  /*1a80*/  BSYNC.RECONVERGENT B1 ;  /* 0x0000000000017941 */ /* 0x000fea0003800200 */
.L_x_153:
[----:B------:R-:W-:Y:S04]  /*1a90*/  BSSY.RECONVERGENT B1, `(.L_x_155) ;  /* 0x000000c000017945 */ /* 0x000fe80003800200 */
[----:B------:R-:W-:Y:S05]  /*1aa0*/  @P1 BRA `(.L_x_156) ;  /* 0x0000000000281947 */ /* 0x000fea0003800000 */
[----:B----4-:R-:W4:Y:S01]  /*1ab0*/  S2R R8, SR_CgaCtaId ;  /* 0x0000000000087919 */ /* 0x010f220000008800 */
[----:B0-----:R-:W-:Y:S02]  /*1ac0*/  MOV R3, 0x400 ;  /* 0x0000040000037802 */ /* 0x001fe40000000f00 */
[----:B------:R-:W-:-:S04]  /*1ad0*/  SHF.R.U32.HI R2, RZ, 0x1, R7 ;  /* 0x00000001ff027819 */ /* 0x000fc80000011607 */
[----:B------:R-:W-:Y:S02]  /*1ae0*/  LOP3.LUT R2, R2, 0x1f0, RZ, 0xc0, !PT ;  /* 0x000001f002027812 */ /* 0x000fe400078ec0ff */
[----:B----4-:R-:W-:-:S05]  /*1af0*/  LEA R3, R8, R3, 0x18 ;  /* 0x0000000308037211 */ /* 0x010fca00078ec0ff */
[----:B--2---:R-:W-:Y:S02]  /*1b00*/  IMAD.IADD R9, R2, 0x1, R3 ;  /* 0x0000000102097824 */ /* 0x004fe400078e0203 */
[----:B------:R-:W-:Y:S02]  /*1b10*/  IMAD.MOV.U32 R2, RZ, RZ, R5 ;  /* 0x000000ffff027224 */ /* 0x000fe400078e0005 */
[----:B------:R-:W-:Y:S01]  /*1b20*/  IMAD.MOV.U32 R3, RZ, RZ, R6 ;  /* 0x000000ffff037224 */ /* 0x000fe200078e0006 */
[----:B------:R0:W-:Y:S04]  /*1b30*/  STS.U8 [R9+0x8], R4 ;  /* 0x0000080409007388 */ /* 0x0001e80000000000 */
[----:B------:R0:W-:Y:S02]  /*1b40*/  STS.64 [R9+0x10], R2 ;  /* 0x0000100209007388 */ /* 0x0001e40000000a00 */
.L_x_156:
[----:B------:R-:W-:Y:S05]  /*1b50*/  BSYNC.RECONVERGENT B1 ;  /* 0x0000000000017941 */ /* 0x000fea0003800200 */
.L_x_155:
        /* <DEDUP_REMOVED lines=8> */
[----:B0-2-4-:R-:W0:Y:S04]  /*1be0*/  LDS.64 R8, [UR6+0x20] ;  /* 0x00002006ff087984 */ /* 0x015e280008000a00 */
[----:B------:R-:W2:Y:S04]  /*1bf0*/  LDS.U8 R16, [UR6+0x28] ;  /* 0x00002806ff107984 */ /* 0x000ea80008000000 */
[----:B------:R-:W4:Y:S04]  /*1c00*/  LDS.64 R12, [UR6+0x30] ;  /* 0x00003006ff0c7984 */ /* 0x000f280008000a00 */
[----:B------:R-:W4:Y:S04]  /*1c10*/  LDS.U8 R17, [UR6+0x38] ;  /* 0x00003806ff117984 */ /* 0x000f280008000000 */
[----:B------:R-:W4:Y:S04]  /*1c20*/  LDS.64 R10, [UR6+0x40] ;  /* 0x00004006ff0a7984 */ /* 0x000f280008000a00 */
[----:B------:R-:W4:Y:S04]  /*1c30*/  LDS.U8 R14, [UR6+0x48] ;  /* 0x00004806ff0e7984 */ /* 0x000f280008000000 */
[----:B------:R-:W4:Y:S04]  /*1c40*/  LDS.64 R2, [UR6+0x50] ;  /* 0x00005006ff027984 */ /* 0x000f280008000a00 */
[----:B------:R-:W4:Y:S01]  /*1c50*/  LDS.U8 R18, [UR6+0x58] ;  /* 0x00005806ff127984 */ /* 0x000f220008000000 */
[----:B-----5:R-:W-:-:S02]  /*1c60*/  ISETP.NE.AND P2, PT, R7, RZ, PT ;  /* 0x000000ff0700720c */ /* 0x020fc40003f45270 */
[----:B0-----:R-:W-:Y:S02]  /*1c70*/  ISETP.LT.U32.AND P0, PT, R8, R5, PT ;  /* 0x000000050800720c */ /* 0x001fe40003f01070 */
[----:B------:R-:W-:Y:S02]  /*1c80*/  @P4 SEL R7, R4, 0x1, !P2 ;  /* 0x0000000104074807 */ /* 0x000fe40005000000 */
[----:B------:R-:W-:Y:S02]  /*1c90*/  ISETP.LT.AND.EX P0, PT, R9, R6, PT, P0 ;  /* 0x000000060900720c */ /* 0x000fe40003f01300 */
[----:B------:R-:W-:Y:S02]  /*1ca0*/  LOP3.LUT P3, RZ, R7, 0xff, RZ, 0xc0, !PT ;  /* 0x000000ff07ff7812 */ /* 0x000fe4000786c0ff */
[----:B--2---:R-:W-:-:S03]  /*1cb0*/  ISETP.NE.AND P5, PT, R16, RZ, PT ;  /* 0x000000ff1000720c */ /* 0x004fc60003fa5270 */
[C---:B-1-3--:R-:W-:Y:S02]  /*1cc0*/  @P2 SEL R5, R8.reuse, R5, P0 ;  /* 0x0000000508052207 */ /* 0x04afe40000000000 */
[C---:B------:R-:W-:Y:S02]  /*1cd0*/  @P2 SEL R6, R9.reuse, R6, P0 ;  /* 0x0000000609062207 */ /* 0x040fe40000000000 */
[----:B------:R-:W-:Y:S02]  /*1ce0*/  SEL R5, R8, R5, !P4 ;  /* 0x0000000508057207 */ /* 0x000fe40006000000 */
[----:B------:R-:W-:Y:S02]  /*1cf0*/  SEL R15, R9, R6, !P4 ;  /* 0x00000006090f7207 */ /* 0x000fe40006000000 */
[----:B----4-:R-:W-:Y:S01]  /*1d00*/  ISETP.LT.U32.AND P0, PT, R12, R5, PT ;  /* 0x000000050c00720c */ /* 0x010fe20003f01070 */
[----:B------:R-:W0:Y:S01]  /*1d10*/  LDS.64 R8, [UR6+0x60] ;  /* 0x00006006ff087984 */ /* 0x000e220008000a00 */
[----:B------:R-:W-:-:S02]  /*1d20*/  @P3 SEL R16, R7, 0x1, !P5 ;  /* 0x0000000107103807 */ /* 0x000fc40006800000 */
[----:B------:R-:W-:Y:S02]  /*1d30*/  ISETP.LT.AND.EX P0, PT, R13, R15, PT, P0 ;  /* 0x0000000f0d00720c */ /* 0x000fe40003f01300 */
[----:B------:R-:W-:Y:S02]  /*1d40*/  LOP3.LUT P2, RZ, R16, 0xff, RZ, 0xc0, !PT ;  /* 0x000000ff10ff7812 */ /* 0x000fe4000784c0ff */
[C---:B------:R-:W-:Y:S02]  /*1d50*/  @P5 SEL R5, R12.reuse, R5, P0 ;  /* 0x000000050c055207 */ /* 0x040fe40000000000 */
        /* <DEDUP_REMOVED lines=15> */
[----:B------:R-:W3:Y:S01]  /*1e50*/  LDS.U8 R10, [UR6+0x78] ;  /* 0x00007806ff0a7984 */ /* 0x000ee20008000000 */
[----:B------:R-:W-:Y:S02]  /*1e60*/  ISETP.LT.U32.AND P0, PT, R2, R13, PT ;  /* 0x0000000d0200720c */ /* 0x000fe40003f01070 */
[----:B------:R-:W-:Y:S01]  /*1e70*/  @P5 SEL R14, R17, 0x1, !P3 ;  /* 0x00000001110e5807 */ /* 0x000fe20005800000 */
[----:B------:R-:W4:Y:S01]  /*1e80*/  LDS.64 R6, [UR6+0x80] ;  /* 0x00008006ff067984 */ /* 0x000f220008000a00 */
[----:B------:R-:W-:-:S02]  /*1e90*/  ISETP.LT.AND.EX P0, PT, R3, R15, PT, P0 ;  /* 0x0000000f0300720c */ /* 0x000fc40003f01300 */
[----:B------:R-:W-:Y:S02]  /*1ea0*/  LOP3.LUT P4, RZ, R14, 0xff, RZ, 0xc0, !PT ;  /* 0x000000ff0eff7812 */ /* 0x000fe4000788c0ff */
[----:B------:R-:W-:Y:S02]  /*1eb0*/  @P3 SEL R13, R2, R13, P0 ;  /* 0x0000000d020d3207 */ /* 0x000fe40000000000 */
[----:B------:R-:W-:Y:S02]  /*1ec0*/  ISETP.NE.AND P2, PT, R18, RZ, PT ;  /* 0x000000ff1200720c */ /* 0x000fe40003f45270 */
[C---:B------:R-:W-:Y:S02]  /*1ed0*/  @P3 SEL R15, R3.reuse, R15, P0 ;  /* 0x0000000f030f3207 */ /* 0x040fe40000000000 */
[----:B------:R-:W-:Y:S02]  /*1ee0*/  SEL R11, R2, R13, !P5 ;  /* 0x0000000d020b7207 */ /* 0x000fe40006800000 */
[----:B------:R-:W-:-:S02]  /*1ef0*/  SEL R13, R3, R15, !P5 ;  /* 0x0000000f030d7207 */ /* 0x000fc40006800000 */
[----:B0-----:R-:W-:Y:S02]  /*1f00*/  ISETP.LT.U32.AND P0, PT, R8, R11, PT ;  /* 0x0000000b0800720c */ /* 0x001fe40003f01070 */
        /* <DEDUP_REMOVED lines=11> */
[----:B---3--:R-:W-:Y:S02]  /*1fc0*/  ISETP.NE.AND P4, PT, R10, RZ, PT ;  /* 0x000000ff0a00720c */ /* 0x008fe40003f85270 */
[----:B------:R-:W-:Y:S02]  /*1fd0*/  @P3 SEL R3, R4, R3, P0 ;  /* 0x0000000304033207 */ /* 0x000fe40000000000 */
[----:B------:R-:W-:Y:S02]  /*1fe0*/  LOP3.LUT P2, RZ, R12, 0xff, RZ, 0xc0, !PT ;  /* 0x000000ff0cff7812 */ /* 0x000fe4000784c0ff */
[C---:B------:R-:W-:Y:S02]  /*1ff0*/  @P3 SEL R9, R5.reuse, R9, P0 ;  /* 0x0000000905093207 */ /* 0x040fe40000000000 */
[----:B------:R-:W-:Y:S02]  /*2000*/  SEL R3, R4, R3, !P5 ;  /* 0x0000000304037207 */ /* 0x000fe40006800000 */
[----:B------:R-:W-:-:S02]  /*2010*/  SEL R9, R5, R9, !P5 ;  /* 0x0000000905097207 */ /* 0x000fc40006800000 */
[----:B----4-:R-:W-:-:S04]  /*2020*/  ISETP.LT.U32.AND P0, PT, R6, R3, PT ;  /* 0x000000030600720c */ /* 0x010fc80003f01070 */
[C---:B------:R-:W-:Y:S02]  /*2030*/  ISETP.LT.AND.EX P0, PT, R7.reuse, R9, PT, P0 ;  /* 0x000000090700720c */ /* 0x040fe40003f01300 */
[----:B------:R-:W-:Y:S02]  /*2040*/  @P2 SEL R10, R12, 0x1, !P4 ;  /* 0x000000010c0a2807 */ /* 0x000fe40006000000 */
[C---:B------:R-:W-:Y:S02]  /*2050*/  @P4 SEL R3, R6.reuse, R3, P0 ;  /* 0x0000000306034207 */ /* 0x040fe40000000000 */
[----:B------:R-:W-:Y:S02]  /*2060*/  @P4 SEL R9, R7, R9, P0 ;  /* 0x0000000907094207 */ /* 0x000fe40000000000 */
[----:B------:R-:W-:Y:S02]  /*2070*/  SEL R5, R6, R3, !P2 ;  /* 0x0000000306057207 */ /* 0x000fe40005000000 */
[----:B------:R-:W-:-:S02]  /*2080*/  PRMT R4, R10, 0x7610, R4 ;  /* 0x000076100a047816 */ /* 0x000fc40000000004 */
[----:B------:R-:W-:Y:S01]  /*2090*/  SEL R6, R7, R9, !P2 ;  /* 0x0000000907067207 */ /* 0x000fe20005000000 */
[----:B------:R-:W-:Y:S06]  /*20a0*/  BRA `(.L_x_157) ;  /* 0x00000034008c7947 */ /* 0x000fec0003800000 */
.L_x_144:
[----:B------:R-:W0:Y:S01]  /*20b0*/  S2R R13, SR_LANEID ;  /* 0x00000000000d7919 */ /* 0x000e220000000000 */
[----:B------:R-:W-:Y:S01]  /*20c0*/  LOP3.LUT R2, R7, 0x3e0, RZ, 0xc0, !PT ;  /* 0x000003e007027812 */ /* 0x000fe200078ec0ff */
[----:B------:R-:W-:Y:S04]  /*20d0*/  BSSY.RECONVERGENT B1, `(.L_x_158) ;  /* 0x0000022000017945 */ /* 0x000fe80003800200 */
[----:B------:R-:W-:Y:S01]  /*20e0*/  VIADD R3, R2, 0x20 ;  /* 0x0000002002037836 */ /* 0x000fe20000000000 */
[----:B------:R-:W-:-:S04]  /*20f0*/  LOP3.LUT R2, RZ, R2, RZ, 0x33, !PT ;  /* 0x00000002ff027212 */ /* 0x000fc800078e33ff */
[----:B------:R-:W-:Y:S01]  /*2100*/  ISETP.GT.U32.AND P0, PT, R3, UR4, PT ;  /* 0x0000000403007c0c */ /* 0x000fe2000bf04070 */
[----:B------:R-:W-:-:S05]  /*2110*/  VIADD R2, R2, UR4 ;  /* 0x0000000402027c36 */ /* 0x000fca0008000000 */
[----:B------:R-:W-:-:S05]  /*2120*/  SEL R2, R2, 0x1f, P0 ;  /* 0x0000001f02027807 */ /* 0x000fca0000000000 */
[----:B------:R2:W3:Y:S01]  /*2130*/  SHFL.DOWN PT, R8, R5, 0x1, R2 ;  /* 0x0820000005087989 */ /* 0x0004e200000e0002 */
        /* <DEDUP_REMOVED lines=17> */
[-C--:B------:R-:W-:Y:S02]  /*2250*/  @!P0 ISETP.LT.U32.AND P4, PT, R8, R5.reuse, PT ;  /* 0x000000050800820c */ /* 0x080fe40003f81070 */
[----:B------:R-:W-:Y:S02]  /*2260*/  @P0 ISETP.NE.AND P6, PT, R10, RZ, PT ;  /* 0x000000ff0a00020c */ /* 0x000fe40003fc5270 */
[----:B------:R-:W-:Y:S02]  /*2270*/  @!P0 PRMT R4, R12, 0x7610, R4 ;  /* 0x000076100c048816 */ /* 0x000fe40000000004 */
[----:B0-----:R-:W-:Y:S02]  /*2280*/  @!P0 ISETP.LT.AND.EX P4, PT, R11, R6, PT, P4 ;  /* 0x000000060b00820c */ /* 0x001fe40003f81340 */
[----:B------:R-:W-:Y:S02]  /*2290*/  @P0 SEL R3, R3, R4, !P6 ;  /* 0x0000000403030207 */ /* 0x000fe40007000000 */
[----:B--2---:R-:W-:-:S02]  /*22a0*/  @!P0 SEL R5, R8, R5, P4 ;  /* 0x0000000508058207 */ /* 0x004fc40002000000 */
[----:B------:R-:W-:Y:S02]  /*22b0*/  @!P0 SEL R6, R11, R6, P4 ;  /* 0x000000060b068207 */ /* 0x000fe40002000000 */
[----:B------:R-:W-:Y:S02]  /*22c0*/  @P0 PRMT R4, R3, 0x7610, R4 ;  /* 0x0000761003040816 */ /* 0x000fe40000000004 */
[----:B------:R-:W-:Y:S02]  /*22d0*/  @P0 SEL R5, R8, R5, !P6 ;  /* 0x0000000508050207 */ /* 0x000fe40007000000 */
[----:B------:R-:W-:-:S07]  /*22e0*/  @P0 SEL R6, R11, R6, !P6 ;  /* 0x000000060b060207 */ /* 0x000fce0007000000 */
.L_x_159:
[----:B------:R-:W-:Y:S05]  /*22f0*/  BSYNC.RECONVERGENT B1 ;  /* 0x0000000000017941 */ /* 0x000fea0003800200 */
.L_x_158:
        /* <DEDUP_REMOVED lines=14> */
[----:B------:R-:W-:Y:S02]  /*23e0*/  @!P0 ISETP.LT.AND.EX P5, PT, R9, R6, PT, P5 ;  /* 0x000000060900820c */ /* 0x000fe40003fa1350 */
[----:B------:R-:W-:Y:S02]  /*23f0*/  @P0 SEL R3, R3, R4, !P6 ;  /* 0x0000000403030207 */ /* 0x000fe40007000000 */
[----:B--23--:R-:W-:-:S02]  /*2400*/  @!P0 SEL R5, R8, R5, P5 ;  /* 0x0000000508058207 */ /* 0x00cfc40002800000 */
[----:B------:R-:W-:Y:S02]  /*2410*/  @!P0 SEL R6, R9, R6, P5 ;  /* 0x0000000609068207 */ /* 0x000fe40002800000 */
[----:B------:R-:W-:Y:S02]  /*2420*/  @P0 PRMT R4, R3, 0x7610, R4 ;  /* 0x0000761003040816 */ /* 0x000fe40000000004 */
[----:B------:R-:W-:Y:S02]  /*2430*/  @P0 SEL R5, R8, R5, !P6 ;  /* 0x0000000508050207 */ /* 0x000fe40007000000 */
[----:B------:R-:W-:-:S07]  /*2440*/  @P0 SEL R6, R9, R6, !P6 ;  /* 0x0000000609060207 */ /* 0x000fce0007000000 */
.L_x_161:
[----:B------:R-:W-:Y:S05]  /*2450*/  BSYNC.RECONVERGENT B1 ;  /* 0x0000000000017941 */ /* 0x000fea0003800200 */
.L_x_160:
[----:B0-----:R-:W-:Y:S01]  /*2460*/  LOP3.LUT R3, R4, 0xff, RZ, 0xc0, !PT ;  /* 0x000000ff04037812 */ /* 0x001fe200078ec0ff */
[----:B----4-:R0:W4:Y:S01]  /*2470*/  SHFL.DOWN PT, R8, R5, 0x4, R2 ;  /* 0x0880000005087989 */ /* 0x01012200000e0002 */
[----:B------:R-:W-:Y:S03]  /*2480*/  BSSY.RECONVERGENT B1, `(.L_x_162) ;  /* 0x0000012000017945 */ /* 0x000fe60003800200 */
        /* <DEDUP_REMOVED lines=17> */
.L_x_163:
[----:B------:R-:W-:Y:S05]  /*25a0*/  BSYNC.RECONVERGENT B1 ;  /* 0x0000000000017941 */ /* 0x000fea0003800200 */
.L_x_162:
        /* <DEDUP_REMOVED lines=20> */
.L_x_165:
[----:B------:R-:W-:Y:S05]  /*26f0*/  BSYNC.RECONVERGENT B1 ;  /* 0x0000000000017941 */ /* 0x000fea0003800200 */
.L_x_164:
        /* <DEDUP_REMOVED lines=8> */
[----:B--23--:R-:W-:-:S04]  /*2780*/  LOP3.LUT P2, R2, R4, 0xff, RZ, 0xc0, !PT ;  /* 0x000000ff04027812 */ /* 0x00cfc8000784c0ff */
[----:B------:R-:W-:-:S13]  /*2790*/  PLOP3.LUT P0, PT, P2, P0, PT, 0x2f, 0xf2 ;  /* 0x0000000000f2781c */ /* 0x000fda0001700577 */
[-C--:B----4-:R-:W-:Y:S02]  /*27a0*/  @!P0 ISETP.LT.U32.AND P2, PT, R8, R5.reuse, PT ;  /* 0x000000050800820c */ /* 0x090fe40003f41070 */
        /* <DEDUP_REMOVED lines=9> */
.L_x_167:
[----:B------:R-:W-:Y:S05]  /*2840*/  BSYNC.RECONVERGENT B1 ;  /* 0x0000000000017941 */ /* 0x000fea0003800200 */
.L_x_166:
[----:B------:R-:W-:Y:S04]  /*2850*/  BSSY.RECONVERGENT B1, `(.L_x_168) ;  /* 0x000000c000017945 */ /* 0x000fe80003800200 */
[----:B------:R-:W-:Y:S05]  /*2860*/  @P1 BRA `(.L_x_169) ;  /* 0x0000000000281947 */ /* 0x000fea0003800000 */
[----:B----4-:R-:W4:Y:S01]  /*2870*/  S2R R8, SR_CgaCtaId ;  /* 0x0000000000087919 */ /* 0x010f220000008800 */
[----:B0-----:R-:W-:Y:S02]  /*2880*/  MOV R3, 0x400 ;  /* 0x0000040000037802 */ /* 0x001fe40000000f00 */
[----:B--23--:R-:W-:-:S04]  /*2890*/  SHF.R.U32.HI R2, RZ, 0x1, R7 ;  /* 0x00000001ff027819 */ /* 0x00cfc80000011607 */
[----:B------:R-:W-:Y:S02]  /*28a0*/  LOP3.LUT R2, R2, 0x1f0, RZ, 0xc0, !PT ;  /* 0x000001f002027812 */ /* 0x000fe400078ec0ff */
[----:B----4-:R-:W-:-:S05]  /*28b0*/  LEA R3, R8, R3, 0x18 ;  /* 0x0000000308037211 */ /* 0x010fca00078ec0ff */
[----:B------:R-:W-:Y:S02]  /*28c0*/  IMAD.IADD R9, R2, 0x1, R3 ;  /* 0x0000000102097824 */ /* 0x000fe400078e0203 */
[----:B------:R-:W-:Y:S02]  /*28d0*/  IMAD.MOV.U32 R2, RZ, RZ, R5 ;  /* 0x000000ffff027224 */ /* 0x000fe400078e0005 */
[----:B------:R-:W-:Y:S01]  /*28e0*/  IMAD.MOV.U32 R3, RZ, RZ, R6 ;  /* 0x000000ffff037224 */ /* 0x000fe200078e0006 */
[----:B------:R0:W-:Y:S04]  /*28f0*/  STS.U8 [R9+0x8], R4 ;  /* 0x0000080409007388 */ /* 0x0001e80000000000 */
[----:B------:R0:W-:Y:S02]  /*2900*/  STS.64 [R9+0x10], R2 ;  /* 0x0000100209007388 */ /* 0x0001e40000000a00 */
.L_x_169:
[----:B------:R-:W-:Y:S05]  /*2910*/  BSYNC.RECONVERGENT B1 ;  /* 0x0000000000017941 */ /* 0x000fea0003800200 */
.L_x_168:
[----:B------:R-:W-:Y:S01]  /*2920*/  BAR.SYNC.DEFER_BLOCKING 0x0 ;  /* 0x0000000000007b1d */ /* 0x000fe20000010000 */
[----:B------:R-:W-:-:S13]  /*2930*/  ISETP.NE.AND P1, PT, R7, RZ, PT ;  /* 0x000000ff0700720c */ /* 0x000fda0003f25270 */
[----:B------:R-:W-:Y:S05]  /*2940*/  @P1 BRA `(.L_x_157) ;  /* 0x0000002c00641947 */ /* 0x000fea0003800000 */
[----:B------:R-:W-:Y:S02]  /*2950*/  UISETP.GE.U32.AND UP3, UPT, UR4, 0x21, UPT ;  /* 0x000000210400788c */ /* 0x000fe4000bf66070 */
[----:B------:R-:W-:Y:S02]  /*2960*/  UISETP.GE.U32.AND UP2, UPT, UR4, 0x41, UPT ;  /* 0x000000410400788c */ /* 0x000fe4000bf46070 */
[----:B------:R-:W-:Y:S02]  /*2970*/  UISETP.GE.U32.AND.EX UP3, UPT, UR5, URZ, UPT, UP3 ;  /* 0x000000ff0500728c */ /* 0x000fe4000bf66130 */
[----:B------:R-:W-:Y:S02]  /*2980*/  UISETP.GE.U32.AND UP1, UPT, UR4, 0x61, UPT ;  /* 0x000000610400788c */ /* 0x000fe4000bf26070 */
[----:B------:R-:W-:Y:S02]  /*2990*/  UISETP.GE.U32.AND UP0, UPT, UR4, 0x81, UPT ;  /* 0x000000810400788c */ /* 0x000fe4000bf06070 */
[----:B------:R-:W-:-:S02]  /*29a0*/  UISETP.GE.U32.AND UP6, UPT, UR4, 0xa1, UPT ;  /* 0x000000a10400788c */ /* 0x000fc4000bfc6070 */
[----:B------:R-:W-:Y:S02]  /*29b0*/  UISETP.GE.U32.AND UP4, UPT, UR4, 0xc1, UPT ;  /* 0x000000c10400788c */ /* 0x000fe4000bf86070 */
[----:B------:R-:W-:Y:S02]  /*29c0*/  UISETP.GE.U32.AND UP5, UPT, UR4, 0xe1, UPT ;  /* 0x000000e10400788c */ /* 0x000fe4000bfa6070 */
[----:B------:R-:W-:Y:S02]  /*29d0*/  UISETP.GE.U32.AND.EX UP2, UPT, UR5, URZ, UPT, UP2 ;  /* 0x000000ff0500728c */ /* 0x000fe4000bf46120 */
[----:B------:R-:W-:Y:S02]  /*29e0*/  UISETP.GE.U32.AND.EX UP1, UPT, UR5, URZ, UPT, UP1 ;  /* 0x000000ff0500728c */ /* 0x000fe4000bf26110 */
[----:B------:R-:W-:Y:S02]  /*29f0*/  UISETP.GE.U32.AND.EX UP0, UPT, UR5, URZ, UPT, UP0 ;  /* 0x000000ff0500728c */ /* 0x000fe4000bf06100 */
[----:B------:R-:W-:-:S02]  /*2a00*/  UISETP.GE.U32.AND.EX UP6, UPT, UR5, URZ, UPT, UP6 ;  /* 0x000000ff0500728c */ /* 0x000fc4000bfc6160 */
[----:B------:R-:W-:Y:S02]  /*2a10*/  UISETP.GE.U32.AND.EX UP4, UPT, UR5, URZ, UPT, UP4 ;  /* 0x000000ff0500728c */ /* 0x000fe4000bf86140 */
[----:B------:R-:W-:Y:S01]  /*2a20*/  UISETP.GE.U32.AND.EX UP5, UPT, UR5, URZ, UPT, UP5 ;  /* 0x000000ff0500728c */ /* 0x000fe2000bfa6150 */
[----:B------:R-:W-:Y:S10]  /*2a30*/  BRA.U !UP3, `(.L_x_170) ;  /* 0x000000010b3c7547 */ /* 0x000ff4000b800000 */
[----:B------:R-:W5:Y:S01]  /*2a40*/  S2UR UR7, SR_CgaCtaId ;  /* 0x00000000000779c3 */ /* 0x000f620000008800 */
[----:B------:R-:W-:Y:S01]  /*2a50*/  UMOV UR6, 0x400 ;  /* 0x0000040000067882 */ /* 0x000fe20000000000 */
[----:B------:R-:W-:Y:S01]  /*2a60*/  LOP3.LUT P3, RZ, R4, 0xff, RZ, 0xc0, !PT ;  /* 0x000000ff04ff7812 */ /* 0x000fe2000786c0ff */
[----:B-----5:R-:W-:-:S09]  /*2a70*/  ULEA UR6, UR7, UR6, 0x18 ;  /* 0x0000000607067291 */ /* 0x020fd2000f8ec0ff */
[----:B------:R-:W5:Y:S04]  /*2a80*/  LDS.U8 R7, [UR6+0x18] ;  /* 0x00001806ff077984 */ /* 0x000f680008000000 */
[----:B0-23--:R-:W0:Y:S01]  /*2a90*/  LDS.64 R2, [UR6+0x20] ;  /* 0x00002006ff027984 */ /* 0x00de220008000a00 */
        /* <DEDUP_REMOVED lines=9> */
.L_x_170:
[----:B------:R-:W-:Y:S05]  /*2b30*/  BRA.U !UP2, `(.L_x_171) ;  /* 0x000000010a3c7547 */ /* 0x000fea000b800000 */
        /* <DEDUP_REMOVED lines=15> */
.L_x_171:
        /* <DEDUP_REMOVED lines=16> */
.L_x_172:
        /* <DEDUP_REMOVED lines=16> */
.L_x_173:
        /* <DEDUP_REMOVED lines=16> */
.L_x_174:
        /* <DEDUP_REMOVED lines=16> */
.L_x_175:
        /* <DEDUP_REMOVED lines=17> */
.L_x_134:
[----:B------:R-:W2:Y:S01]  /*3140*/  S2R R7, SR_TID.X ;  /* 0x0000000000077919 */ /* 0x000ea20000002100 */
[----:B------:R-:W2:Y:S02]  /*3150*/  LDCU.64 UR6, c[0x0][0x380] ;  /* 0x00007000ff0677ac */ /* 0x000ea40008000a00 */
[----:B--2---:R-:W-:-:S05]  /*3160*/  IADD3 R2, P0, PT, R7, UR6, RZ ;  /* 0x0000000607027c10 */ /* 0x004fca000ff1e0ff */
[----:B------:R-:W-:Y:S01]  /*3170*/  IMAD.X R3, RZ, RZ, UR7, P0 ;  /* 0x00000007ff037e24 */ /* 0x000fe200080e06ff */
[----:B------:R-:W2:Y:S04]  /*3180*/  LDCU.64 UR6, c[0x0][0x390] ;  /* 0x00007200ff0677ac */ /* 0x000ea80008000a00 */
[----:B------:R-:W3:Y:S04]  /*3190*/  LDG.E.U8 R5, desc[UR8][R2.64] ;  /* 0x0000000802057981 */ /* 0x000ee8000c1e1100 */
[----:B------:R-:W4:Y:S04]  /*31a0*/  LDG.E.U8 R13, desc[UR8][R2.64+0x200] ;  /* 0x00020008020d7981 */ /* 0x000f28000c1e1100 */
[----:B------:R-:W5:Y:S04]  /*31b0*/  LDG.E.U8 R9, desc[UR8][R2.64+0x100] ;  /* 0x0001000802097981 */ /* 0x000f68000c1e1100 */
[----:B------:R-:W5:Y:S01]  /*31c0*/  LDG.E.U8 R15, desc[UR8][R2.64+0x300] ;  /* 0x00030008020f7981 */ /* 0x000f62000c1e1100 */
[----:B0-----:R-:W-:Y:S01]  /*31d0*/  PRMT R8, R11, 0x7770, RZ ;  /* 0x000077700b087816 */ /* 0x001fe200000000ff */
[C---:B------:R-:W-:Y:S01]  /*31e0*/  VIADD R6, R7.reuse, 0x100 ;  /* 0x0000010007067836 */ /* 0x040fe20000000000 */
[----:B------:R-:W-:Y:S01]  /*31f0*/  UIADD3 UR10, UP0, UPT, UR4, -0x400, URZ ;  /* 0xfffffc00040a7890 */ /* 0x000fe2000ff1e0ff */
[----:B------:R-:W-:-:S03]  /*3200*/  VIADD R4, R7, 0x200 ;  /* 0x0000020007047836 */ /* 0x000fc60000000000 */
[----:B------:R-:W-:Y:S02]  /*3210*/  UIADD3.X UR11, UPT, UPT, UR5, -0x1, URZ, UP0, !UPT ;  /* 0xffffffff050b7890 */ /* 0x000fe400087fe4ff */
[----:B--2---:R-:W-:Y:S01]  /*3220*/  IADD3 R10, P1, PT, R4, UR6, RZ ;  /* 0x00000006040a7c10 */ /* 0x004fe2000ff3e0ff */
[----:B------:R-:W-:-:S03]  /*3230*/  UISETP.GE.U32.AND UP0, UPT, UR10, 0x400, UPT ;  /* 0x000004000a00788c */ /* 0x000fc6000bf06070 */
[----:B------:R-:W-:Y:S01]  /*3240*/  IADD3 R4, P4, PT, R10, 0x100, RZ ;  /* 0x000001000a047810 */ /* 0x000fe20007f9e0ff */
[----:B------:R-:W-:Y:S01]  /*3250*/  IMAD.X R17, RZ, RZ, UR7, P1 ;  /* 0x00000007ff117e24 */ /* 0x000fe200088e06ff */
[----:B------:R-:W-:Y:S01]  /*3260*/  UISETP.GE.U32.AND.EX UP0, UPT, UR11, URZ, UPT, UP0 ;  /* 0x000000ff0b00728c */ /* 0x000fe2000bf06100 */
[----:B---3--:R-:W-:-:S04]  /*3270*/  ISETP.NE.AND P0, PT, R5, R8, PT ;  /* 0x000000080500720c */ /* 0x008fc80003f05270 */
[----:B------:R-:W-:Y:S02]  /*3280*/  SEL R5, R7, R6, !P0 ;  /* 0x0000000607057207 */ /* 0x000fe40004000000 */
[-C--:B----4-:R-:W-:Y:S02]  /*3290*/  ISETP.NE.AND P2, PT, R13, R8.reuse, PT ;  /* 0x000000080d00720c */ /* 0x090fe40003f45270 */
[----:B------:R-:W-:Y:S02]  /*32a0*/  IADD3 R5, P3, PT, R5, UR6, RZ ;  /* 0x0000000605057c10 */ /* 0x000fe4000ff7e0ff */
[-C--:B-----5:R-:W-:Y:S01]  /*32b0*/  ISETP.EQ.OR P0, PT, R9, R8.reuse, !P0 ;  /* 0x000000080900720c */ /* 0x0a0fe20004702670 */
[----:B------:R-:W-:Y:S01]  /*32c0*/  IMAD.X R9, RZ, RZ, R17, P4 ;  /* 0x000000ffff097224 */ /* 0x000fe200020e0611 */
[----:B------:R-:W-:Y:S01]  /*32d0*/  ISETP.LT.U32.AND P1, PT, R10, R5, PT ;  /* 0x000000050a00720c */ /* 0x000fe20003f21070 */
[----:B------:R-:W-:Y:S01]  /*32e0*/  IMAD.X R6, RZ, RZ, UR7, P3 ;  /* 0x00000007ff067e24 */ /* 0x000fe200098e06ff */
[----:B------:R-:W-:-:S04]  /*32f0*/  ISETP.NE.AND P3, PT, R15, R8, PT ;  /* 0x000000080f00720c */ /* 0x000fc80003f65270 */
[----:B------:R-:W-:-:S04]  /*3300*/  ISETP.LT.AND.EX P1, PT, R17, R6, PT, P1 ;  /* 0x000000061100720c */ /* 0x000fc80003f21310 */
[----:B------:R-:W-:Y:S02]  /*3310*/  @!P2 SEL R5, R10, R5, P1 ;  /* 0x000000050a05a207 */ /* 0x000fe40000800000 */
[----:B------:R-:W-:Y:S02]  /*3320*/  @!P2 SEL R6, R17, R6, P1 ;  /* 0x000000061106a207 */ /* 0x000fe40000800000 */
[----:B------:R-:W-:Y:S01]  /*3330*/  SEL R5, R5, R10, P0 ;  /* 0x0000000a05057207 */ /* 0x000fe20000000000 */
[----:B------:R-:W-:Y:S01]  /*3340*/  IMAD.MOV.U32 R10, RZ, RZ, 0x400 ;  /* 0x00000400ff0a7424 */ /* 0x000fe200078e00ff */
[----:B------:R-:W-:Y:S02]  /*3350*/  SEL R6, R6, R17, P0 ;  /* 0x0000001106067207 */ /* 0x000fe40000000000 */
[----:B------:R-:W-:Y:S02]  /*3360*/  ISETP.LT.U32.AND P1, PT, R4, R5, PT ;  /* 0x000000050400720c */ /* 0x000fe40003f21070 */
[----:B------:R-:W-:-:S02]  /*3370*/  ISETP.EQ.OR P0, PT, R13, R8, P0 ;  /* 0x000000080d00720c */ /* 0x000fc40000702670 */
[----:B------:R-:W-:Y:S02]  /*3380*/  ISETP.LT.AND.EX P1, PT, R9, R6, PT, P1 ;  /* 0x000000060900720c */ /* 0x000fe40003f21310 */
[----:B------:R-:W-:Y:S02]  /*3390*/  ISETP.EQ.OR P2, PT, R15, R8, P0 ;  /* 0x000000080f00720c */ /* 0x000fe40000742670 */
[----:B------:R-:W-:Y:S02]  /*33a0*/  @!P3 SEL R5, R4, R5, P1 ;  /* 0x000000050405b207 */ /* 0x000fe40000800000 */
[----:B------:R-:W-:Y:S02]  /*33b0*/  @!P3 SEL R6, R9, R6, P1 ;  /* 0x000000060906b207 */ /* 0x000fe40000800000 */
[----:B------:R-:W-:Y:S02]  /*33c0*/  SEL R5, R5, R4, P0 ;  /* 0x0000000405057207 */ /* 0x000fe40000000000 */
[----:B------:R-:W-:Y:S01]  /*33d0*/  SEL R6, R6, R9, P0 ;  /* 0x0000000906067207 */ /* 0x000fe20000000000 */
[----:B------:R-:W-:Y:S01]  /*33e0*/  IMAD.MOV.U32 R9, RZ, RZ, RZ ;  /* 0x000000ffff097224 */ /* 0x000fe200078e00ff */
[----:B------:R-:W-:Y:S01]  /*33f0*/  SEL R4, RZ, 0x1, !P2 ;  /* 0x00000001ff047807 */ /* 0x000fe20005000000 */
[----:B------:R-:W-:Y:S06]  /*3400*/  BRA.U !UP0, `(.L_x_176) ;  /* 0x0000000508207547 */ /* 0x000fec000b800000 */
[----:B------:R-:W-:Y:S01]  /*3410*/  PRMT R8, R11, 0x7770, RZ ;  /* 0x000077700b087816 */ /* 0x000fe200000000ff */
[----:B------:R-:W-:Y:S01]  /*3420*/  IMAD.MOV.U32 R10, RZ, RZ, 0x400 ;  /* 0x00000400ff0a7424 */ /* 0x000fe200078e00ff */
[----:B------:R-:W0:Y:S01]  /*3430*/  LDCU.64 UR6, c[0x0][0x390] ;  /* 0x00007200ff0677ac */ /* 0x000e220008000a00 */
[----:B------:R-:W-:Y:S01]  /*3440*/  IMAD.MOV.U32 R9, RZ, RZ, RZ ;  /* 0x000000ffff097224 */ /* 0x000fe200078e00ff */
[----:B------:R-:W2:Y:S01]  /*3450*/  LDCU.64 UR4, c[0x0][0x3a0] ;  /* 0x00007400ff0477ac */ /* 0x000ea20008000a00 */
[----:B------:R-:W-:-:S05]  /*3460*/  NOP ;  /* 0x0000000000007918 */ /* 0x000fca0000000000 */
.L_x_178:
[----:B------:R-:W-:-:S05]  /*3470*/  IADD3 R14, P0, PT, R10, R2, RZ ;  /* 0x000000020a0e7210 */ /* 0x000fca0007f1e0ff */
[----:B------:R-:W-:-:S05]  /*3480*/  IMAD.X R15, R9, 0x1, R3, P0 ;  /* 0x00000001090f7824 */ /* 0x000fca00000e0603 */
[----:B------:R-:W3:Y:S04]  /*3490*/  LDG.E.U8 R13, desc[UR8][R14.64] ;  /* 0x000000080e0d7981 */ /* 0x000ee8000c1e1100 */
[----:B------:R-:W4:Y:S04]  /*34a0*/  LDG.E.U8 R17, desc[UR8][R14.64+0x100] ;  /* 0x000100080e117981 */ /* 0x000f28000c1e1100 */
[----:B------:R-:W5:Y:S04]  /*34b0*/  LDG.E.U8 R19, desc[UR8][R14.64+0x200] ;  /* 0x000200080e137981 */ /* 0x000f68000c1e1100 */
[----:B------:R1:W2:Y:S01]  /*34c0*/  LDG.E.U8 R11, desc[UR8][R14.64+0x300] ;  /* 0x000300080e0b7981 */ /* 0x0002a2000c1e1100 */
[----:B0-----:R-:W-:Y:S01]  /*34d0*/  IADD3 R12, P1, P4, R10, UR6, R7 ;  /* 0x000000060a0c7c10 */ /* 0x001fe2000fc3e007 */
[----:B------:R-:W-:Y:S01]  /*34e0*/  IMAD.MOV.U32 R16, RZ, RZ, R6 ;  /* 0x000000ffff107224 */ /* 0x000fe200078e0006 */
[----:B------:R-:W-:-:S02]  /*34f0*/  LOP3.LUT P3, RZ, R4, 0xff, RZ, 0xc0, !PT ;  /* 0x000000ff04ff7812 */ /* 0x000fc4000786c0ff */
[-C--:B---3--:R-:W-:Y:S01]  /*3500*/  ISETP.NE.AND P2, PT, R13, R8.reuse, PT ;  /* 0x000000080d00720c */ /* 0x088fe20003f45270 */
[----:B------:R-:W-:Y:S01]  /*3510*/  IMAD.MOV.U32 R13, RZ, RZ, R5 ;  /* 0x000000ffff0d7224 */ /* 0x000fe200078e0005 */
[----:B------:R-:W-:Y:S02]  /*3520*/  IADD3.X R5, PT, PT, R9, UR7, RZ, P1, P4 ;  /* 0x0000000709057c10 */ /* 0x000fe40008fe84ff */
[----:B----4-:R-:W-:Y:S02]  /*3530*/  ISETP.NE.AND P4, PT, R17, R8, PT ;  /* 0x000000081100720c */ /* 0x010fe40003f85270 */
[C---:B------:R-:W-:Y:S02]  /*3540*/  ISETP.LT.U32.AND P0, PT, R12.reuse, R13, PT ;  /* 0x0000000d0c00720c */ /* 0x040fe40003f01070 */
[----:B------:R-:W-:Y:S02]  /*3550*/  IADD3 R17, P5, PT, R12, 0x100, RZ ;  /* 0x000001000c117810 */ /* 0x000fe40007fbe0ff */
[----:B------:R-:W-:-:S02]  /*3560*/  ISETP.LT.AND.EX P0, PT, R5, R16, PT, P0 ;  /* 0x000000100500720c */ /* 0x000fc40003f01300 */
[----:B-1----:R-:W-:Y:S02]  /*3570*/  SEL R14, RZ, 0x1, P2 ;  /* 0x00000001ff0e7807 */ /* 0x002fe40001000000 */
[C---:B------:R-:W-:Y:S02]  /*3580*/  @!P2 SEL R13, R12.reuse, R13, P0 ;  /* 0x0000000d0c0da207 */ /* 0x040fe40000000000 */
[C---:B------:R-:W-:Y:S02]  /*3590*/  @!P2 SEL R16, R5.reuse, R16, P0 ;  /* 0x000000100510a207 */ /* 0x040fe40000000000 */
[----:B------:R-:W-:Y:S02]  /*35a0*/  SEL R6, R12, R13, !P3 ;  /* 0x0000000d0c067207 */ /* 0x000fe40005800000 */
[----:B------:R-:W-:Y:S01]  /*35b0*/  @P3 SEL R14, R4, 0x1, P2 ;  /* 0x00000001040e3807 */ /* 0x000fe20001000000 */
[----:B------:R-:W-:Y:S01]  /*35c0*/  IMAD.X R4, RZ, RZ, R5, P5 ;  /* 0x000000ffff047224 */ /* 0x000fe200028e0605 */
[----:B------:R-:W-:-:S02]  /*35d0*/  SEL R13, R5, R16, !P3 ;  /* 0x00000010050d7207 */ /* 0x000fc40005800000 */
[----:B------:R-:W-:Y:S02]  /*35e0*/  ISETP.LT.U32.AND P0, PT, R17, R6, PT ;  /* 0x000000061100720c */ /* 0x000fe40003f01070 */
[----:B------:R-:W-:Y:S02]  /*35f0*/  LOP3.LUT P1, RZ, R14, 0xff, RZ, 0xc0, !PT ;  /* 0x000000ff0eff7812 */ /* 0x000fe4000782c0ff */
[CC--:B------:R-:W-:Y:S02]  /*3600*/  ISETP.LT.AND.EX P0, PT, R4.reuse, R13.reuse, PT, P0 ;  /* 0x0000000d0400720c */ /* 0x0c0fe40003f01300 */
[----:B-----5:R-:W-:Y:S02]  /*3610*/  ISETP.NE.AND P2, PT, R19, R8, PT ;  /* 0x000000081300720c */ /* 0x020fe40003f45270 */
[----:B------:R-:W-:Y:S02]  /*3620*/  @!P4 SEL R6, R17, R6, P0 ;  /* 0x000000061106c207 */ /* 0x000fe40000000000 */
[----:B------:R-:W-:-:S02]  /*3630*/  @!P4 SEL R13, R4, R13, P0 ;  /* 0x0000000d040dc207 */ /* 0x000fc40000000000 */
[----:B------:R-:W-:Y:S02]  /*3640*/  IADD3 R15, P0, PT, R12, 0x200, RZ ;  /* 0x000002000c0f7810 */ /* 0x000fe40007f1e0ff */
[----:B------:R-:W-:Y:S02]  /*3650*/  SEL R6, R17, R6, !P1 ;  /* 0x0000000611067207 */ /* 0x000fe40004800000 */
[----:B------:R-:W-:Y:S01]  /*3660*/  SEL R13, R4, R13, !P1 ;  /* 0x0000000d040d7207 */ /* 0x000fe20004800000 */
[----:B------:R-:W-:Y:S01]  /*3670*/  IMAD.X R4, RZ, RZ, R5, P0 ;  /* 0x000000ffff047224 */ /* 0x000fe200000e0605 */
[----:B------:R-:W-:Y:S02]  /*3680*/  ISETP.LT.U32.AND P0, PT, R15, R6, PT ;  /* 0x000000060f00720c */ /* 0x000fe40003f01070 */
[----:B------:R-:W-:Y:S02]  /*3690*/  SEL R16, RZ, 0x1, P4 ;  /* 0x00000001ff107807 */ /* 0x000fe40002000000 */
[----:B------:R-:W-:-:S02]  /*36a0*/  @P1 SEL R16, R14, 0x1, P4 ;  /* 0x000000010e101807 */ /* 0x000fc40002000000 */
[-C--:B------:R-:W-:Y:S02]  /*36b0*/  ISETP.LT.AND.EX P0, PT, R4, R13.reuse, PT, P0 ;  /* 0x0000000d0400720c */ /* 0x080fe40003f01300 */
[----:B------:R-:W-:Y:S02]  /*36c0*/  LOP3.LUT P1, RZ, R16, 0xff, RZ, 0xc0, !PT ;  /* 0x000000ff10ff7812 */ /* 0x000fe4000782c0ff */
[----:B------:R-:W-:Y:S02]  /*36d0*/  @!P2 SEL R13, R4, R13, P0 ;  /* 0x0000000d040da207 */ /* 0x000fe40000000000 */
[----:B------:R-:W-:Y:S02]  /*36e0*/  @!P2 SEL R6, R15, R6, P0 ;  /* 0x000000060f06a207 */ /* 0x000fe40000000000 */
[----:B--2---:R-:W-:Y:S02]  /*36f0*/  ISETP.NE.AND P3, PT, R11, R8, PT ;  /* 0x000000080b00720c */ /* 0x004fe40003f65270 */
[----:B------:R-:W-:-:S02]  /*3700*/  IADD3 R11, P0, PT, R12, 0x300, RZ ;  /* 0x000003000c0b7810 */ /* 0x000fc40007f1e0ff */
[----:B------:R-:W-:Y:S02]  /*3710*/  SEL R13, R4, R13, !P1 ;  /* 0x0000000d040d7207 */ /* 0x000fe40004800000 */
[----:B------:R-:W-:Y:S01]  /*3720*/  IADD3 R4, P4, PT, -R10, UR4, RZ ;  /* 0x000000040a047c10 */ /* 0x000fe2000ff9e1ff */
[----:B------:R-:W-:Y:S01]  /*3730*/  IMAD.X R12, RZ, RZ, R5, P0 ;  /* 0x000000ffff0c7224 */ /* 0x000fe200000e0605 */
[----:B------:R-:W-:Y:S02]  /*3740*/  SEL R14, RZ, 0x1, P2 ;  /* 0x00000001ff0e7807 */ /* 0x000fe40001000000 */
[----:B------:R-:W-:Y:S02]  /*3750*/  ISETP.GE.U32.AND P0, PT, R4, 0x400, PT ;  /* 0x000004000400780c */ /* 0x000fe40003f06070 */
[----:B------:R-:W-:Y:S02]  /*3760*/  IADD3.X R5, PT, PT, ~R9, UR5, RZ, P4, !PT ;  /* 0x0000000509057c10 */ /* 0x000fe4000a7fe5ff */
[----:B------:R-:W-:-:S02]  /*3770*/  @P1 SEL R14, R16, 0x1, P2 ;  /* 0x00000001100e1807 */ /* 0x000fc40001000000 */
[----:B------:R-:W-:Y:S02]  /*3780*/  SEL R6, R15, R6, !P1 ;  /* 0x000000060f067207 */ /* 0x000fe40004800000 */
[----:B------:R-:W-:Y:S02]  /*3790*/  ISETP.GE.U32.AND.EX P0, PT, R5, RZ, PT, P0 ;  /* 0x000000ff0500720c */ /* 0x000fe40003f06100 */
[----:B------:R-:W-:Y:S02]  /*37a0*/  LOP3.LUT P2, RZ, R14, 0xff, RZ, 0xc0, !PT ;  /* 0x000000ff0eff7812 */ /* 0x000fe4000784c0ff */
[----:B------:R-:W-:Y:S02]  /*37b0*/  ISETP.LT.U32.AND P1, PT, R11, R6, PT ;  /* 0x000000060b00720c */ /* 0x000fe40003f21070 */
[----:B------:R-:W-:Y:S02]  /*37c0*/  SEL R4, RZ, 0x1, P3 ;  /* 0x00000001ff047807 */ /* 0x000fe40001800000 */
[----:B------:R-:W-:-:S04]  /*37d0*/  ISETP.LT.AND.EX P1, PT, R12, R13, PT, P1 ;  /* 0x0000000d0c00720c */ /* 0x000fc80003f21310 */
[C---:B------:R-:W-:Y:S02]  /*37e0*/  @!P3 SEL R6, R11.reuse, R6, P1 ;  /* 0x000000060b06b207 */ /* 0x040fe40000800000 */
[----:B------:R-:W-:Y:S02]  /*37f0*/  @!P3 SEL R13, R12, R13, P1 ;  /* 0x0000000d0c0db207 */ /* 0x000fe40000800000 */
[----:B------:R-:W-:Y:S02]  /*3800*/  SEL R5, R11, R6, !P2 ;  /* 0x000000060b057207 */ /* 0x000fe40005000000 */
[----:B------:R-:W-:Y:S02]  /*3810*/  @P2 SEL R4, R14, 0x1, P3 ;  /* 0x000000010e042807 */ /* 0x000fe40001800000 */
[----:B------:R-:W-:Y:S01]  /*3820*/  SEL R6, R12, R13, !P2 ;  /* 0x0000000d0c067207 */ /* 0x000fe20005000000 */
[----:B------:R-:W-:Y:S06]  /*3830*/  @!P0 BRA `(.L_x_177) ;  /* 0x0000001000648947 */ /* 0x000fec0003800000 */
[----:B------:R-:W-:-:S05]  /*3840*/  IADD3 R10, P0, PT, R10, 0x400, RZ ;  /* 0x000004000a0a7810 */ /* 0x000fca0007f1e0ff */
[----:B------:R-:W-:Y:S01]  /*3850*/  IMAD.X R9, RZ, RZ, R9, P0 ;  /* 0x000000ffff097224 */ /* 0x000fe200000e0609 */
[----:B------:R-:W-:-:S04]  /*3860*/  ISETP.GT.U32.AND P0, PT, R10, UR10, PT ;  /* 0x0000000a0a007c0c */ /* 0x000fc8000bf04070 */
[----:B------:R-:W-:-:S13]  /*3870*/  ISETP.GT.U32.AND.EX P0, PT, R9, UR11, PT, P0 ;  /* 0x0000000b09007c0c */ /* 0x000fda000bf04100 */
[----:B------:R-:W-:Y:S05]  /*3880*/  @!P0 BRA `(.L_x_178) ;  /* 0xfffffff800f88947 */ /* 0x000fea000383ffff */
.L_x_176:
[C---:B------:R-:W-:Y:S01]  /*3890*/  IADD3 R2, PT, PT, -R10.reuse, UR4, RZ ;  /* 0x000000040a027c10 */ /* 0x040fe2000fffe1ff */
[----:B------:R-:W0:Y:S01]  /*38a0*/  LDCU.64 UR10, c[0x0][0x380] ;  /* 0x00007000ff0a77ac */ /* 0x000e220008000a00 */
[----:B------:R-:W-:Y:S01]  /*38b0*/  ISETP.GE.U32.AND P1, PT, R10, UR4, PT ;  /* 0x000000040a007c0c */ /* 0x000fe2000bf26070 */
[----:B------:R-:W-:Y:S01]  /*38c0*/  BSSY.RECONVERGENT B1, `(.L_x_177) ;  /* 0x0000110000017945 */ /* 0x000fe20003800200 */
[----:B------:R-:W-:-:S04]  /*38d0*/  ISETP.GE.AND P0, PT, R7, R2, PT ;  /* 0x000000020700720c */ /* 0x000fc80003f06270 */
[----:B------:R-:W-:-:S13]  /*38e0*/  ISETP.GE.U32.OR.EX P0, PT, R9, UR5, P0, P1 ;  /* 0x0000000509007c0c */ /* 0x000fda0008706510 */
[----:B0-----:R-:W-:Y:S05]  /*38f0*/  @P0 BRA `(.L_x_179) ;  /* 0x0000001000300947 */ /* 0x001fea0003800000 */
[----:B------:R-:W-:Y:S01]  /*3900*/  LOP3.LUT R3, RZ, R7, RZ, 0x33, !PT ;  /* 0x00000007ff037212 */ /* 0x000fe200078e33ff */
[----:B------:R-:W-:Y:S01]  /*3910*/  BSSY.RECONVERGENT B2, `(.L_x_180) ;  /* 0x0000084000027945 */ /* 0x000fe20003800200 */
[----:B------:R-:W-:Y:S02]  /*3920*/  IMAD.MOV.U32 R11, RZ, RZ, R7 ;  /* 0x000000ffff0b7224 */ /* 0x000fe400078e0007 */
[----:B------:R-:W-:-:S04]  /*3930*/  IADD3 R12, PT, PT, -R10, UR4, R3 ;  /* 0x000000040a0c7c10 */ /* 0x000fc8000fffe103 */
[C---:B------:R-:W-:Y:S02]  /*3940*/  ISETP.GE.U32.AND P0, PT, R12.reuse, 0x700, PT ;  /* 0x000007000c00780c */ /* 0x040fe40003f06070 */
[----:B------:R-:W-:-:S04]  /*3950*/  LEA.HI R13, R12, 0x1, RZ, 0x18 ;  /* 0x000000010c0d7811 */ /* 0x000fc800078fc0ff */
[----:B------:R-:W-:-:S04]  /*3960*/  LOP3.LUT R18, R13, 0x7, RZ, 0xc0, !PT ;  /* 0x000000070d127812 */ /* 0x000fc800078ec0ff */
[----:B------:R-:W-:-:S03]  /*3970*/  ISETP.NE.AND P1, PT, R18, RZ, PT ;  /* 0x000000ff1200720c */ /* 0x000fc60003f25270 */
[----:B------:R-:W-:Y:S10]  /*3980*/  @!P0 BRA `(.L_x_181) ;  /* 0x0000000400f08947 */ /* 0x000ff40003800000 */
[----:B------:R-:W-:Y:S01]  /*3990*/  LOP3.LUT R14, R13, 0x1fffff8, RZ, 0xc0, !PT ;  /* 0x01fffff80d0e7812 */ /* 0x000fe200078ec0ff */
[----:B------:R-:W-:-:S04]  /*39a0*/  IMAD.MOV.U32 R11, RZ, RZ, R7 ;  /* 0x000000ffff0b7224 */ /* 0x000fc800078e0007 */
[----:B------:R-:W-:-:S07]  /*39b0*/  IMAD.MOV R14, RZ, RZ, -R14 ;  /* 0x000000ffff0e7224 */ /* 0x000fce00078e0a0e */
.L_x_182:
        /* <DEDUP_REMOVED lines=16> */
[----:B------:R-:W-:-:S02]  /*3ac0*/  LOP3.LUT P5, RZ, R22, 0xff, RZ, 0xc0, !PT ;  /* 0x000000ff16ff7812 */ /* 0x000fc400078ac0ff */
[CC--:B--2---:R-:W-:Y:S02]  /*3ad0*/  ISETP.NE.AND P0, PT, R21.reuse, R8.reuse, PT ;  /* 0x000000081500720c */ /* 0x0c4fe40003f05270 */
[----:B------:R-:W-:-:S09]  /*3ae0*/  ISETP.EQ.AND P2, PT, R21, R8, P5 ;  /* 0x000000081500720c */ /* 0x000fd20002f42270 */
[----:B------:R-:W-:Y:S02]  /*3af0*/  @!P5 SEL R22, RZ, 0x1, P0 ;  /* 0x00000001ff16d807 */ /* 0x000fe40000000000 */
[----:B------:R-:W-:Y:S02]  /*3b00*/  IADD3.X R21, PT, PT, R20, UR7, RZ, P3, !PT ;  /* 0x0000000714157c10 */ /* 0x000fe40009ffe4ff */
[----:B------:R-:W-:Y:S02]  /*3b10*/  SEL R16, R22, 0x1, !P2 ;  /* 0x0000000116107807 */ /* 0x000fe40005000000 */
[----:B---3--:R-:W-:Y:S02]  /*3b20*/  ISETP.NE.AND P6, PT, R29, R8, PT ;  /* 0x000000081d00720c */ /* 0x008fe40003fc5270 */
[----:B------:R-:W-:Y:S02]  /*3b30*/  LOP3.LUT P3, RZ, R16, 0xff, RZ, 0xc0, !PT ;  /* 0x000000ff10ff7812 */ /* 0x000fe4000786c0ff */
[----:B------:R-:W-:-:S02]  /*3b40*/  ISETP.LT.U32.AND P0, PT, R4, R5, PT ;  /* 0x000000050400720c */ /* 0x000fc40003f01070 */
[----:B------:R-:W-:Y:S02]  /*3b50*/  ISETP.EQ.AND P4, PT, R29, R8, P3 ;  /* 0x000000081d00720c */ /* 0x000fe40001f82270 */
[----:B------:R-:W-:-:S04]  /*3b60*/  ISETP.LT.AND.EX P0, PT, R21, R6, PT, P0 ;  /* 0x000000061500720c */ /* 0x000fc80003f01300 */
[CC--:B------:R-:W-:Y:S02]  /*3b70*/  SEL R20, R4.reuse, R5.reuse, P0 ;  /* 0x0000000504147207 */ /* 0x0c0fe40000000000 */
[CC--:B------:R-:W-:Y:S02]  /*3b80*/  SEL R22, R21.reuse, R6.reuse, P0 ;  /* 0x0000000615167207 */ /* 0x0c0fe40000000000 */
[----:B------:R-:W-:Y:S02]  /*3b90*/  @!P3 SEL R16, RZ, 0x1, P6 ;  /* 0x00000001ff10b807 */ /* 0x000fe40003000000 */
[----:B------:R-:W-:Y:S02]  /*3ba0*/  @!P2 SEL R20, R4, R5, !P5 ;  /* 0x000000050414a207 */ /* 0x000fe40006800000 */
[----:B------:R-:W-:Y:S02]  /*3bb0*/  SEL R16, R16, 0x1, !P4 ;  /* 0x0000000110107807 */ /* 0x000fe40006000000 */
[----:B------:R-:W-:-:S02]  /*3bc0*/  @!P2 SEL R22, R21, R6, !P5 ;  /* 0x000000061516a207 */ /* 0x000fc40006800000 */
[----:B------:R-:W-:Y:S02]  /*3bd0*/  LOP3.LUT P2, RZ, R16, 0xff, RZ, 0xc0, !PT ;  /* 0x000000ff10ff7812 */ /* 0x000fe4000784c0ff */
[----:B0-----:R-:W-:Y:S02]  /*3be0*/  IADD3 R2, P0, PT, R4, 0x100, RZ ;  /* 0x0000010004027810 */ /* 0x001fe40007f1e0ff */
[CC--:B----4-:R-:W-:Y:S02]  /*3bf0*/  ISETP.NE.AND P6, PT, R27.reuse, R8.reuse, PT ;  /* 0x000000081b00720c */ /* 0x0d0fe40003fc5270 */
[----:B------:R-:W-:Y:S01]  /*3c00*/  ISETP.EQ.AND P5, PT, R27, R8, P2 ;  /* 0x000000081b00720c */ /* 0x000fe200017a2270 */
[----:B------:R-:W-:Y:S01]  /*3c10*/  IMAD.X R3, RZ, RZ, R21, P0 ;  /* 0x000000ffff037224 */ /* 0x000fe200000e0615 */
[----:B------:R-:W-:-:S04]  /*3c20*/  ISETP.LT.U32.AND P0, PT, R2, R20, PT ;  /* 0x000000140200720c */ /* 0x000fc80003f01070 */
[C---:B------:R-:W-:Y:S02]  /*3c30*/  ISETP.LT.AND.EX P0, PT, R3.reuse, R22, PT, P0 ;  /* 0x000000160300720c */ /* 0x040fe40003f01300 */
[----:B------:R-:W-:Y:S02]  /*3c40*/  @!P2 SEL R16, RZ, 0x1, P6 ;  /* 0x00000001ff10a807 */ /* 0x000fe40003000000 */
[-C--:B------:R-:W-:Y:S02]  /*3c50*/  SEL R29, R2, R20.reuse, P0 ;  /* 0x00000014021d7207 */ /* 0x080fe40000000000 */
[----:B------:R-:W-:Y:S02]  /*3c60*/  SEL R16, R16, 0x1, !P5 ;  /* 0x0000000110107807 */ /* 0x000fe40006800000 */
[----:B------:R-:W-:Y:S02]  /*3c70*/  @!P4 SEL R29, R2, R20, !P3 ;  /* 0x00000014021dc207 */ /* 0x000fe40005800000 */
[----:B------:R-:W-:-:S02]  /*3c80*/  SEL R20, R3, R22, P0 ;  /* 0x0000001603147207 */ /* 0x000fc40000000000 */
[----:B------:R-:W-:Y:S02]  /*3c90*/  @!P4 SEL R20, R3, R22, !P3 ;  /* 0x000000160314c207 */ /* 0x000fe40005800000 */
[----:B------:R-:W-:Y:S02]  /*3ca0*/  LOP3.LUT P3, RZ, R16, 0xff, RZ, 0xc0, !PT ;  /* 0x000000ff10ff7812 */ /* 0x000fe4000786c0ff */
[----:B------:R-:W-:Y:S02]  /*3cb0*/  IADD3 R2, P0, PT, R4, 0x200, RZ ;  /* 0x0000020004027810 */ /* 0x000fe40007f1e0ff */
[CC--:B-----5:R-:W-:Y:S02]  /*3cc0*/  ISETP.NE.AND P6, PT, R25.reuse, R8.reuse, PT ;  /* 0x000000081900720c */ /* 0x0e0fe40003fc5270 */
[----:B------:R-:W-:Y:S01]  /*3cd0*/  ISETP.EQ.AND P4, PT, R25, R8, P3 ;  /* 0x000000081900720c */ /* 0x000fe20001f82270 */
[----:B------:R-:W-:Y:S01]  /*3ce0*/  IMAD.X R3, RZ, RZ, R21, P0 ;  /* 0x000000ffff037224 */ /* 0x000fe200000e0615 */
[----:B------:R-:W-:-:S04]  /*3cf0*/  ISETP.LT.U32.AND P0, PT, R2, R29, PT ;  /* 0x0000001d0200720c */ /* 0x000fc80003f01070 */
[CC--:B------:R-:W-:Y:S02]  /*3d00*/  ISETP.LT.AND.EX P0, PT, R3.reuse, R20.reuse, PT, P0 ;  /* 0x000000140300720c */ /* 0x0c0fe40003f01300 */
[----:B------:R-:W-:Y:S02]  /*3d10*/  @!P3 SEL R16, RZ, 0x1, P6 ;  /* 0x00000001ff10b807 */ /* 0x000fe40003000000 */
[-C--:B------:R-:W-:Y:S02]  /*3d20*/  SEL R5, R2, R29.reuse, P0 ;  /* 0x0000001d02057207 */ /* 0x080fe40000000000 */
        /* <DEDUP_REMOVED lines=23> */
[CC--:B------:R-:W-:Y:S02]  /*3ea0*/  SEL R5, R2.reuse, R25.reuse, P0 ;  /* 0x0000001902057207 */ /* 0x0c0fe40000000000 */
        /* <DEDUP_REMOVED lines=15> */
[----:B------:R-:W-:Y:S02]  /*3fa0*/  IADD3 R5, P0, PT, R4, 0x600, RZ ;  /* 0x0000060004057810 */ /* 0x000fe40007f1e0ff */
[----:B------:R-:W-:-:S02]  /*3fb0*/  ISETP.NE.AND P3, PT, R15, R8, PT ;  /* 0x000000080f00720c */ /* 0x000fc40003f65270 */
[----:B------:R-:W-:Y:S01]  /*3fc0*/  ISETP.EQ.AND P4, PT, R15, R8, P2 ;  /* 0x000000080f00720c */ /* 0x000fe20001782270 */
[----:B------:R-:W-:Y:S01]  /*3fd0*/  IMAD.X R6, RZ, RZ, R21, P0 ;  /* 0x000000ffff067224 */ /* 0x000fe200000e0615 */
[----:B------:R-:W-:Y:S02]  /*3fe0*/  @!P2 SEL R16, RZ, 0x1, P3 ;  /* 0x00000001ff10a807 */ /* 0x000fe40001800000 */
[----:B------:R-:W-:Y:S02]  /*3ff0*/  ISETP.LT.U32.AND P0, PT, R5, R22, PT ;  /* 0x000000160500720c */ /* 0x000fe40003f01070 */
[----:B------:R-:W-:Y:S02]  /*4000*/  SEL R16, R16, 0x1, !P4 ;  /* 0x0000000110107807 */ /* 0x000fe40006000000 */
[----:B------:R-:W-:Y:S02]  /*4010*/  IADD3 R2, P5, PT, R4, 0x700, RZ ;  /* 0x0000070004027810 */ /* 0x000fe40007fbe0ff */
[----:B------:R-:W-:-:S02]  /*4020*/  ISETP.LT.AND.EX P0, PT, R6, R17, PT, P0 ;  /* 0x000000110600720c */ /* 0x000fc40003f01300 */
[----:B------:R-:W-:Y:S01]  /*4030*/  LOP3.LUT P3, RZ, R16, 0xff, RZ, 0xc0, !PT ;  /* 0x000000ff10ff7812 */ /* 0x000fe2000786c0ff */
[----:B------:R-:W-:Y:S01]  /*4040*/  IMAD.X R21, RZ, RZ, R21, P5 ;  /* 0x000000ffff157224 */ /* 0x000fe200028e0615 */
[CC--:B------:R-:W-:Y:S02]  /*4050*/  SEL R3, R5.reuse, R22.reuse, P0 ;  /* 0x0000001605037207 */ /* 0x0c0fe40000000000 */
[-C--:B------:R-:W-:Y:S02]  /*4060*/  SEL R20, R6, R17.reuse, P0 ;  /* 0x0000001106147207 */ /* 0x080fe40000000000 */
[----:B------:R-:W-:Y:S02]  /*4070*/  ISETP.NE.AND P5, PT, R14, RZ, PT ;  /* 0x000000ff0e00720c */ /* 0x000fe40003fa5270 */
[----:B------:R-:W-:Y:S02]  /*4080*/  @!P4 SEL R3, R5, R22, !P2 ;  /* 0x000000160503c207 */ /* 0x000fe40005000000 */
[----:B------:R-:W-:-:S02]  /*4090*/  @!P4 SEL R20, R6, R17, !P2 ;  /* 0x000000110614c207 */ /* 0x000fc40005000000 */
[CC--:B------:R-:W-:Y:S02]  /*40a0*/  ISETP.EQ.AND P2, PT, R19.reuse, R8.reuse, P3 ;  /* 0x000000081300720c */ /* 0x0c0fe40001f42270 */
[CC--:B------:R-:W-:Y:S02]  /*40b0*/  ISETP.LT.U32.AND P0, PT, R2.reuse, R3.reuse, PT ;  /* 0x000000030200720c */ /* 0x0c0fe40003f01070 */
[----:B------:R-:W-:Y:S02]  /*40c0*/  ISETP.NE.AND P4, PT, R19, R8, PT ;  /* 0x000000081300720c */ /* 0x000fe40003f85270 */
[----:B------:R-:W-:Y:S02]  /*40d0*/  ISETP.LT.AND.EX P0, PT, R21, R20, PT, P0 ;  /* 0x000000141500720c */ /* 0x000fe40003f01300 */
[----:B------:R-:W-:Y:S02]  /*40e0*/  @!P3 SEL R16, RZ, 0x1, P4 ;  /* 0x00000001ff10b807 */ /* 0x000fe40002000000 */
[----:B------:R-:W-:-:S02]  /*40f0*/  SEL R5, R2, R3, P0 ;  /* 0x0000000302057207 */ /* 0x000fc40000000000 */
[CC--:B------:R-:W-:Y:S02]  /*4100*/  SEL R6, R21.reuse, R20.reuse, P0 ;  /* 0x0000001415067207 */ /* 0x0c0fe40000000000 */
[----:B------:R-:W-:Y:S02]  /*4110*/  SEL R4, R16, 0x1, !P2 ;  /* 0x0000000110047807 */ /* 0x000fe40005000000 */
[----:B------:R-:W-:Y:S02]  /*4120*/  @!P2 SEL R5, R2, R3, !P3 ;  /* 0x000000030205a207 */ /* 0x000fe40005800000 */
[----:B------:R-:W-:Y:S01]  /*4130*/  @!P2 SEL R6, R21, R20, !P3 ;  /* 0x000000141506a207 */ /* 0x000fe20005800000 */
[----:B------:R-:W-:Y:S06]  /*4140*/  @P5 BRA `(.L_x_182) ;  /* 0xfffffff8001c5947 */ /* 0x000fec000383ffff */
.L_x_181:
[----:B------:R-:W-:Y:S05]  /*4150*/  BSYNC.RECONVERGENT B2 ;  /* 0x0000000000027941 */ /* 0x000fea0003800200 */
.L_x_180:
[----:B------:R-:W-:Y:S05]  /*4160*/  @!P1 BRA `(.L_x_179) ;  /* 0x0000000800149947 */ /* 0x000fea0003800000 */
[----:B------:R-:W-:Y:S01]  /*4170*/  ISETP.GE.U32.AND P0, PT, R18, 0x4, PT ;  /* 0x000000041200780c */ /* 0x000fe20003f06070 */
[----:B------:R-:W-:Y:S01]  /*4180*/  BSSY.RECONVERGENT B2, `(.L_x_183) ;  /* 0x0000044000027945 */ /* 0x000fe20003800200 */
[----:B------:R-:W-:-:S11]  /*4190*/  LOP3.LUT P1, R13, R13, 0x3, RZ, 0xc0, !PT ;  /* 0x000000030d0d7812 */ /* 0x000fd6000782c0ff */
[----:B------:R-:W-:Y:S05]  /*41a0*/  @!P0 BRA `(.L_x_184) ;  /* 0x0000000400048947 */ /* 0x000fea0003800000 */
[----:B------:R-:W0:Y:S01]  /*41b0*/  LDCU.64 UR12, c[0x0][0x380] ;  /* 0x00007000ff0c77ac */ /* 0x000e220008000a00 */
[----:B------:R-:W-:-:S05]  /*41c0*/  IADD3 R16, P0, PT, R11, R10, RZ ;  /* 0x0000000a0b107210 */ /* 0x000fca0007f1e0ff */
[----:B------:R-:W-:Y:S01]  /*41d0*/  IMAD.X R14, RZ, RZ, R9, P0 ;  /* 0x000000ffff0e7224 */ /* 0x000fe200000e0609 */
[----:B0-----:R-:W-:-:S04]  /*41e0*/  IADD3 R2, P0, PT, R16, UR12, RZ ;  /* 0x0000000c10027c10 */ /* 0x001fc8000ff1e0ff */
[----:B------:R-:W-:-:S05]  /*41f0*/  IADD3.X R3, PT, PT, R14, UR13, RZ, P0, !PT ;  /* 0x0000000d0e037c10 */ /* 0x000fca00087fe4ff */
[----:B------:R-:W2:Y:S04]  /*4200*/  LDG.E.U8 R19, desc[UR8][R2.64] ;  /* 0x0000000802137981 */ /* 0x000ea8000c1e1100 */
[----:B------:R-:W3:Y:S04]  /*4210*/  LDG.E.U8 R21, desc[UR8][R2.64+0x100] ;  /* 0x0001000802157981 */ /* 0x000ee8000c1e1100 */
[----:B------:R-:W4:Y:S04]  /*4220*/  LDG.E.U8 R17, desc[UR8][R2.64+0x200] ;  /* 0x0002000802117981 */ /* 0x000f28000c1e1100 */
[----:B------:R0:W5:Y:S01]  /*4230*/  LDG.E.U8 R15, desc[UR8][R2.64+0x300] ;  /* 0x00030008020f7981 */ /* 0x000162000c1e1100 */
[----:B------:R-:W-:-:S02]  /*4240*/  LOP3.LUT P4, RZ, R4, 0xff, RZ, 0xc0, !PT ;  /* 0x000000ff04ff7812 */ /* 0x000fc4000788c0ff */
[----:B------:R-:W-:Y:S01]  /*4250*/  IADD3 R16, P2, PT, R16, UR6, RZ ;  /* 0x0000000610107c10 */ /* 0x000fe2000ff5e0ff */
[----:B0-----:R-:W-:-:S05]  /*4260*/  VIADD R3, R11, 0x100 ;  /* 0x000001000b037836 */ /* 0x001fca0000000000 */
[----:B------:R-:W-:Y:S01]  /*4270*/  IADD3 R2, P5, P6, R10, UR6, R3 ;  /* 0x000000060a027c10 */ /* 0x000fe2000febe003 */
[----:B------:R-:W-:Y:S01]  /*4280*/  VIADD R3, R11, 0x200 ;  /* 0x000002000b037836 */ /* 0x000fe20000000000 */
        /* <DEDUP_REMOVED lines=9> */
[----:B------:R-:W-:Y:S02]  /*4320*/  SEL R14, R19, R6, P0 ;  /* 0x00000006130e7207 */ /* 0x000fe40000000000 */
[----:B---3--:R-:W-:Y:S02]  /*4330*/  ISETP.NE.AND P0, PT, R21, R8, PT ;  /* 0x000000081500720c */ /* 0x008fe40003f05270 */
[----:B------:R-:W-:Y:S02]  /*4340*/  @!P3 SEL R23, R16, R5, !P4 ;  /* 0x000000051017b207 */ /* 0x000fe40006000000 */
[----:B------:R-:W-:Y:S02]  /*4350*/  @!P3 SEL R14, R19, R6, !P4 ;  /* 0x00000006130eb207 */ /* 0x000fe40006000000 */
[----:B------:R-:W-:-:S02]  /*4360*/  ISETP.EQ.AND P3, PT, R21, R8, P2 ;  /* 0x000000081500720c */ /* 0x000fc40001762270 */
[----:B------:R-:W-:Y:S02]  /*4370*/  @!P2 SEL R4, RZ, 0x1, P0 ;  /* 0x00000001ff04a807 */ /* 0x000fe40000000000 */
[----:B------:R-:W-:Y:S02]  /*4380*/  IADD3.X R5, PT, PT, R9, UR7, RZ, P5, P6 ;  /* 0x0000000709057c10 */ /* 0x000fe4000afec4ff */
[----:B------:R-:W-:Y:S02]  /*4390*/  SEL R4, R4, 0x1, !P3 ;  /* 0x0000000104047807 */ /* 0x000fe40005800000 */
[----:B------:R-:W-:Y:S02]  /*43a0*/  ISETP.LT.U32.AND P0, PT, R2, R23, PT ;  /* 0x000000170200720c */ /* 0x000fe40003f01070 */
        /* <DEDUP_REMOVED lines=12> */
[----:B------:R-:W-:Y:S02]  /*4470*/  IADD3.X R5, PT, PT, R9, UR7, RZ, P5, P0 ;  /* 0x0000000709057c10 */ /* 0x000fe4000afe04ff */
        /* <DEDUP_REMOVED lines=10> */
[----:B------:R-:W-:-:S02]  /*4520*/  IADD3.X R2, PT, PT, R9, UR7, RZ, P5, P6 ;  /* 0x0000000709027c10 */ /* 0x000fc4000afec4ff */
        /* <DEDUP_REMOVED lines=9> */
.L_x_184:
[----:B------:R-:W-:Y:S05]  /*45c0*/  BSYNC.RECONVERGENT B2 ;  /* 0x0000000000027941 */ /* 0x000fea0003800200 */
.L_x_183:
[----:B------:R-:W-:Y:S05]  /*45d0*/  @!P1 BRA `(.L_x_179) ;  /* 0x0000000000f89947 */ /* 0x000fea0003800000 */
[----:B------:R-:W-:Y:S01]  /*45e0*/  ISETP.NE.AND P0, PT, R13, 0x1, PT ;  /* 0x000000010d00780c */ /* 0x000fe20003f05270 */
[----:B------:R-:W-:Y:S01]  /*45f0*/  BSSY.RECONVERGENT B2, `(.L_x_185) ;  /* 0x0000026000027945 */ /* 0x000fe20003800200 */
[----:B------:R-:W-:-:S11]  /*4600*/  LOP3.LUT P1, RZ, R12, 0x100, RZ, 0xc0, !PT ;  /* 0x000001000cff7812 */ /* 0x000fd6000782c0ff */
[----:B------:R-:W-:Y:S05]  /*4610*/  @!P0 BRA `(.L_x_186) ;  /* 0x00000000008c8947 */ /* 0x000fea0003800000 */
[----:B------:R-:W0:Y:S01]  /*4620*/  LDCU.64 UR12, c[0x0][0x380] ;  /* 0x00007000ff0c77ac */ /* 0x000e220008000a00 */
[----:B------:R-:W-:-:S05]  /*4630*/  IADD3 R12, P0, PT, R11, R10, RZ ;  /* 0x0000000a0b0c7210 */ /* 0x000fca0007f1e0ff */
[----:B------:R-:W-:Y:S01]  /*4640*/  IMAD.X R13, RZ, RZ, R9, P0 ;  /* 0x000000ffff0d7224 */ /* 0x000fe200000e0609 */
[----:B0-----:R-:W-:-:S04]  /*4650*/  IADD3 R2, P0, PT, R12, UR12, RZ ;  /* 0x0000000c0c027c10 */ /* 0x001fc8000ff1e0ff */
[----:B------:R-:W-:-:S05]  /*4660*/  IADD3.X R3, PT, PT, R13, UR13, RZ, P0, !PT ;  /* 0x0000000d0d037c10 */ /* 0x000fca00087fe4ff */
[----:B------:R-:W2:Y:S04]  /*4670*/  LDG.E.U8 R15, desc[UR8][R2.64] ;  /* 0x00000008020f7981 */ /* 0x000ea8000c1e1100 */
[----:B------:R0:W3:Y:S01]  /*4680*/  LDG.E.U8 R17, desc[UR8][R2.64+0x100] ;  /* 0x0001000802117981 */ /* 0x0000e2000c1e1100 */
        /* <DEDUP_REMOVED lines=8> */
[----:B------:R-:W-:Y:S01]  /*4710*/  ISETP.EQ.AND P3, PT, R15, R8, P2 ;  /* 0x000000080f00720c */ /* 0x000fe20001762270 */
[C---:B------:R-:W-:Y:S01]  /*4720*/  VIADD R15, R11.reuse, 0x100 ;  /* 0x000001000b0f7836 */ /* 0x040fe20000000000 */
[----:B------:R-:W-:Y:S01]  /*4730*/  @!P2 SEL R4, RZ, 0x1, P4 ;  /* 0x00000001ff04a807 */ /* 0x000fe20002000000 */
[----:B------:R-:W-:-:S03]  /*4740*/  VIADD R11, R11, 0x200 ;  /* 0x000002000b0b7836 */ /* 0x000fc60000000000 */
[----:B------:R-:W-:Y:S02]  /*4750*/  SEL R4, R4, 0x1, !P3 ;  /* 0x0000000104047807 */ /* 0x000fe40005800000 */
[----:B------:R-:W-:Y:S02]  /*4760*/  IADD3 R15, P5, P6, R10, UR6, R15 ;  /* 0x000000060a0f7c10 */ /* 0x000fe4000febe00f */
[----:B------:R-:W-:-:S03]  /*4770*/  LOP3.LUT P4, RZ, R4, 0xff, RZ, 0xc0, !PT ;  /* 0x000000ff04ff7812 */ /* 0x000fc6000788c0ff */
[----:B------:R-:W-:Y:S02]  /*4780*/  @!P3 SEL R2, R12, R5, !P2 ;  /* 0x000000050c02b207 */ /* 0x000fe40005000000 */
[----:B------:R-:W-:Y:S02]  /*4790*/  @!P3 SEL R3, R13, R6, !P2 ;  /* 0x000000060d03b207 */ /* 0x000fe40005000000 */
[----:B---3--:R-:W-:Y:S02]  /*47a0*/  ISETP.EQ.AND P3, PT, R17, R8, P4 ;  /* 0x000000081100720c */ /* 0x008fe40002762270 */
[----:B------:R-:W-:Y:S02]  /*47b0*/  IADD3.X R12, PT, PT, R9, UR7, RZ, P5, P6 ;  /* 0x00000007090c7c10 */ /* 0x000fe4000afec4ff */
        /* <DEDUP_REMOVED lines=9> */
.L_x_186:
[----:B------:R-:W-:Y:S05]  /*4850*/  BSYNC.RECONVERGENT B2 ;  /* 0x0000000000027941 */ /* 0x000fea0003800200 */
.L_x_185:
[----:B------:R-:W-:Y:S05]  /*4860*/  @P1 BRA `(.L_x_179) ;  /* 0x0000000000541947 */ /* 0x000fea0003800000 */
[----:B------:R-:W0:Y:S01]  /*4870*/  LDCU.64 UR12, c[0x0][0x380] ;  /* 0x00007000ff0c77ac */ /* 0x000e220008000a00 */
[----:B------:R-:W-:-:S05]  /*4880*/  IADD3 R10, P0, PT, R11, R10, RZ ;  /* 0x0000000a0b0a7210 */ /* 0x000fca0007f1e0ff */
[----:B------:R-:W-:Y:S01]  /*4890*/  IMAD.X R9, RZ, RZ, R9, P0 ;  /* 0x000000ffff097224 */ /* 0x000fe200000e0609 */
[----:B0-----:R-:W-:-:S04]  /*48a0*/  IADD3 R2, P0, PT, R10, UR12, RZ ;  /* 0x0000000c0a027c10 */ /* 0x001fc8000ff1e0ff */
[----:B------:R-:W-:-:S06]  /*48b0*/  IADD3.X R3, PT, PT, R9, UR13, RZ, P0, !PT ;  /* 0x0000000d09037c10 */ /* 0x000fcc00087fe4ff */
[----:B------:R-:W2:Y:S01]  /*48c0*/  LDG.E.U8 R3, desc[UR8][R2.64] ;  /* 0x0000000802037981 */ /* 0x000ea2000c1e1100 */
[----:B------:R-:W-:Y:S02]  /*48d0*/  LOP3.LUT P3, RZ, R4, 0xff, RZ, 0xc0, !PT ;  /* 0x000000ff04ff7812 */ /* 0x000fe4000786c0ff */
[----:B------:R-:W-:-:S04]  /*48e0*/  IADD3 R10, P0, PT, R10, UR6, RZ ;  /* 0x000000060a0a7c10 */ /* 0x000fc8000ff1e0ff */
[----:B------:R-:W-:Y:S02]  /*48f0*/  IADD3.X R11, PT, PT, R9, UR7, RZ, P0, !PT ;  /* 0x00000007090b7c10 */ /* 0x000fe400087fe4ff */
[----:B------:R-:W-:-:S04]  /*4900*/  ISETP.LT.U32.AND P0, PT, R10, R5, PT ;  /* 0x000000050a00720c */ /* 0x000fc80003f01070 */
[----:B------:R-:W-:-:S04]  /*4910*/  ISETP.LT.AND.EX P0, PT, R11, R6, PT, P0 ;  /* 0x000000060b00720c */ /* 0x000fc80003f01300 */
[----:B------:R-:W-:Y:S02]  /*4920*/  SEL R9, R11, R6, P0 ;  /* 0x000000060b097207 */ /* 0x000fe40000000000 */
        /* <DEDUP_REMOVED lines=9> */
.L_x_179:
[----:B------:R-:W-:Y:S05]  /*49c0*/  BSYNC.RECONVERGENT B1 ;  /* 0x0000000000017941 */ /* 0x000fea0003800200 */
.L_x_177:
        /* <DEDUP_REMOVED lines=24> */
.L_x_188:
[----:B------:R-:W-:Y:S05]  /*4b50*/  BSYNC.RECONVERGENT B1 ;  /* 0x0000000000017941 */ /* 0x000fea0003800200 */
.L_x_187:
        /* <DEDUP_REMOVED lines=23> */
.L_x_190:
[----:B------:R-:W-:Y:S05]  /*4cd0*/  BSYNC.RECONVERGENT B1 ;  /* 0x0000000000017941 */ /* 0x000fea0003800200 */
.L_x_189:
        /* <DEDUP_REMOVED lines=20> */
.L_x_192:
[----:B------:R-:W-:Y:S05]  /*4e20*/  BSYNC.RECONVERGENT B1 ;  /* 0x0000000000017941 */ /* 0x000fea0003800200 */
.L_x_191:
        /* <DEDUP_REMOVED lines=20> */
.L_x_194:
[----:B------:R-:W-:Y:S05]  /*4f70*/  BSYNC.RECONVERGENT B1 ;  /* 0x0000000000017941 */ /* 0x000fea0003800200 */
.L_x_193:
        /* <DEDUP_REMOVED lines=20> */
.L_x_196:
[----:B------:R-:W-:Y:S05]  /*50c0*/  BSYNC.RECONVERGENT B1 ;  /* 0x0000000000017941 */ /* 0x000fea0003800200 */
.L_x_195:
        /* <DEDUP_REMOVED lines=12> */
.L_x_198:
[----:B------:R-:W-:Y:S05]  /*5190*/  BSYNC.RECONVERGENT B1 ;  /* 0x0000000000017941 */ /* 0x000fea0003800200 */
.L_x_197:
        /* <DEDUP_REMOVED lines=83> */
[----:B------:R-:W-:-:S07]  /*56d0*/  SEL R6, R7, R9, !P2 ;  /* 0x0000000907067207 */ /* 0x000fce0005000000 */
.L_x_157:
[----:B------:R-:W-:Y:S05]  /*56e0*/  BSYNC.RECONVERGENT B0 ;  /* 0x0000000000007941 */ /* 0x000fea0003800200 */
.L_x_133:
[----:B------:R-:W-:Y:S05]  /*56f0*/  @P1 EXIT ;  /* 0x000000000000194d */ /* 0x000fea0003800000 */
[----:B0-23--:R-:W0:Y:S01]  /*5700*/  LDC.64 R2, c[0x0][0x3b8] ;  /* 0x0000ee00ff027b82 */ /* 0x00de220000000a00 */
[----:B------:R-:W-:Y:S02]  /*5710*/  PRMT R7, R4, 0x7610, R7 ;  /* 0x0000761004077816 */ /* 0x000fe40000000007 */
[----:B-1----:R-:W-:Y:S02]  /*5720*/  ISETP.NE.AND P1, PT, R0, RZ, PT ;  /* 0x000000ff0000720c */ /* 0x002fe40003f25270 */
[----:B------:R-:W-:-:S03]  /*5730*/  LOP3.LUT P2, RZ, R7, 0xff, RZ, 0xc0, !PT ;  /* 0x000000ff07ff7812 */ /* 0x000fc6000784c0ff */
[----:B----4-:R-:W1:Y:S08]  /*5740*/  LDC.64 R8, c[0x0][0x398] ;  /* 0x0000e600ff087b82 */ /* 0x010e700000000a00 */
        /* <DEDUP_REMOVED lines=10> */
.L_x_199:
        /* <DEDUP_REMOVED lines=9> */
.L_x_1774:


//--------------------- .text._ZN3cub18CUB_300001_SM_10006detail6reduce28DeviceReduceSingleTileKernelINS2_10policy_hubIN4cuda3std3__45tupleIJblEEEjN6thrust24THRUST_300001_SM_1000_NS8cuda_cub9__find_if7functorIS9_EEE10Policy1000EPS9_SI_iSF_S9_S9_NS7_10__identityEEEvT0_T1_T2_T3_T4_T6_ --------------------------
	.section	.text._ZN3cub18CUB_300001_SM_10006detail6reduce28DeviceReduceSingleTileKernelINS2_10policy_hubIN4cuda3std3__45tupleIJblEEEjN6thrust24THRUST_300001_SM_1000_NS8cuda_cub9__find_if7functorIS9_EEE10Policy1000EPS9_SI_iSF_S9_S9_NS7_10__identityEEEvT0_T1_T2_T3_T4_T6_,"ax",@progbits
	.align	128
        .global         _ZN3cub18CUB_300001_SM_10006detail6reduce28DeviceReduceSingleTileKernelINS2_10policy_hubIN4cuda3std3__45tupleIJblEEEjN6thrust24THRUST_300001_SM_1000_NS8cuda_cub9__find_if7functorIS9_EEE10Policy1000EPS9_SI_iSF_S9_S9_NS7_10__identityEEEvT0_T1_T2_T3_T4_T6_
        .type           _ZN3cub18CUB_300001_SM_10006detail6reduce28DeviceReduceSingleTileKernelINS2_10policy_hubIN4cuda3std3__45tupleIJblEEEjN6thrust24THRUST_300001_SM_1000_NS8cuda_cub9__find_if7functorIS9_EEE10Policy1000EPS9_SI_iSF_S9_S9_NS7_10__identityEEEvT0_T1_T2_T3_T4_T6_,@function
        .size           _ZN3cub18CUB_300001_SM_10006detail6reduce28DeviceReduceSingleTileKernelINS2_10policy_hubIN4cuda3std3__45tupleIJblEEEjN6thrust24THRUST_300001_SM_1000_NS8cuda_cub9__find_if7functorIS9_EEE10Policy1000EPS9_SI_iSF_S9_S9_NS7_10__identityEEEvT0_T1_T2_T3_T4_T6_,(.L_x_1775 - _ZN3cub18CUB_300001_SM_10006detail6reduce28DeviceReduceSingleTileKernelINS2_10policy_hubIN4cuda3std3__45tupleIJblEEEjN6thrust24THRUST_300001_SM_1000_NS8cuda_cub9__find_if7functorIS9_EEE10Policy1000EPS9_SI_iSF_S9_S9_NS7_10__identityEEEvT0_T1_T2_T3_T4_T6_)
        .other          _ZN3cub18CUB_300001_SM_10006detail6reduce28DeviceReduceSingleTileKernelINS2_10policy_hubIN4cuda3std3__45tupleIJblEEEjN6thrust24THRUST_300001_SM_1000_NS8cuda_cub9__find_if7functorIS9_EEE10Policy1000EPS9_SI_iSF_S9_S9_NS7_10__identityEEEvT0_T1_T2_T3_T4_T6_,@"STO_CUDA_ENTRY STV_DEFAULT"
_ZN3cub18CUB_300001_SM_10006detail6reduce28DeviceReduceSingleTileKernelINS2_10policy_hubIN4cuda3std3__45tupleIJblEEEjN6thrust24THRUST_300001_SM_1000_NS8cuda_cub9__find_if7functorIS9_EEE10Policy1000EPS9_SI_iSF_S9_S9_NS7_10__identityEEEvT0_T1_T2_T3_T4_T6_:
.text._ZN3cub18CUB_300001_SM_10006detail6reduce28DeviceReduceSingleTileKernelINS2_10policy_hubIN4cuda3std3__45tupleIJblEEEjN6thrust24THRUST_300001_SM_1000_NS8cuda_cub9__find_if7functorIS9_EEE10Policy1000EPS9_SI_iSF_S9_S9_NS7_10__identityEEEvT0_T1_T2_T3_T4_T6_:
        /* <DEDUP_REMOVED lines=14> */
.L_x_200:
        /* <DEDUP_REMOVED lines=15> */
.L_x_204:
[----:B------:R-:W-:Y:S05]  /*01d0*/  BSYNC.RECONVERGENT B1 ;  /* 0x0000000000017941 */ /* 0x000fea0003800200 */
.L_x_203:
        /* <DEDUP_REMOVED lines=18> */
.L_x_209:
        /* <DEDUP_REMOVED lines=19> */
.L_x_208:
[----:B------:R-:W-:Y:S05]  /*0430*/  BSYNC.RECONVERGENT B2 ;  /* 0x0000000000027941 */ /* 0x000fea0003800200 */
.L_x_207:
[----:B------:R-:W-:Y:S05]  /*0440*/  @!P1 BRA `(.L_x_206) ;  /* 0x0000000000c89947 */ /* 0x000fea0003800000 */
.L_x_210:
        /* <DEDUP_REMOVED lines=50> */
.L_x_206:
[----:B------:R-:W-:Y:S05]  /*0770*/  BSYNC.RECONVERGENT B1 ;  /* 0x0000000000017941 */ /* 0x000fea0003800200 */
.L_x_205:
        /* <DEDUP_REMOVED lines=26> */
.L_x_213:
[----:B------:R-:W-:Y:S05]  /*0920*/  BSYNC.RECONVERGENT B1 ;  /* 0x0000000000017941 */ /* 0x000fea0003800200 */
.L_x_212:
        /* <DEDUP_REMOVED lines=23> */
.L_x_215:
[----:B------:R-:W-:Y:S05]  /*0aa0*/  BSYNC.RECONVERGENT B1 ;  /* 0x0000000000017941 */ /* 0x000fea0003800200 */
.L_x_214:
        /* <DEDUP_REMOVED lines=20> */
.L_x_217:
[----:B------:R-:W-:Y:S05]  /*0bf0*/  BSYNC.RECONVERGENT B1 ;  /* 0x0000000000017941 */ /* 0x000fea0003800200 */
.L_x_216:
        /* <DEDUP_REMOVED lines=20> */
.L_x_219:
[----:B------:R-:W-:Y:S05]  /*0d40*/  BSYNC.RECONVERGENT B1 ;  /* 0x0000000000017941 */ /* 0x000fea0003800200 */
.L_x_218:
        /* <DEDUP_REMOVED lines=20> */
.L_x_221:
[----:B------:R-:W-:Y:S05]  /*0e90*/  BSYNC.RECONVERGENT B1 ;  /* 0x0000000000017941 */ /* 0x000fea0003800200 */
.L_x_220:
        /* <DEDUP_REMOVED lines=10> */
.L_x_223:
[----:B------:R-:W-:Y:S05]  /*0f40*/  BSYNC.RECONVERGENT B1 ;  /* 0x0000000000017941 */ /* 0x000fea0003800200 */
.L_x_222:
        /* <DEDUP_REMOVED lines=85> */
.L_x_211:
        /* <DEDUP_REMOVED lines=36> */
.L_x_226:
[----:B------:R-:W-:Y:S05]  /*16e0*/  BSYNC.RECONVERGENT B1 ;  /* 0x0000000000017941 */ /* 0x000fea0003800200 */
.L_x_225:
        /* <DEDUP_REMOVED lines=21> */
.L_x_228:
[----:B------:R-:W-:Y:S05]  /*1840*/  BSYNC.RECONVERGENT B1 ;  /* 0x0000000000017941 */ /* 0x000fea0003800200 */
.L_x_227:
        /* <DEDUP_REMOVED lines=20> */
.L_x_230:
[----:B------:R-:W-:Y:S05]  /*1990*/  BSYNC.RECONVERGENT B1 ;  /* 0x0000000000017941 */ /* 0x000fea0003800200 */
.L_x_229:
        /* <DEDUP_REMOVED lines=20> */
.L_x_232:
[----:B------:R-:W-:Y:S05]  /*1ae0*/  BSYNC.RECONVERGENT B1 ;  /* 0x0000000000017941 */ /* 0x000fea0003800200 */
.L_x_231:
        /* <DEDUP_REMOVED lines=20> */
.L_x_234:
[----:B------:R-:W-:Y:S05]  /*1c30*/  BSYNC.RECONVERGENT B1 ;  /* 0x0000000000017941 */ /* 0x000fea0003800200 */
.L_x_233:
        /* <DEDUP_REMOVED lines=10> */
.L_x_236:
[----:B------:R-:W-:Y:S05]  /*1ce0*/  BSYNC.RECONVERGENT B1 ;  /* 0x0000000000017941 */ /* 0x000fea0003800200 */
.L_x_235:
        /* <DEDUP_REMOVED lines=26> */
.L_x_237:
        /* <DEDUP_REMOVED lines=16> */
.L_x_238:
        /* <DEDUP_REMOVED lines=16> */
.L_x_239:
        /* <DEDUP_REMOVED lines=16> */
.L_x_240:
        /* <DEDUP_REMOVED lines=16> */
.L_x_241:
        /* <DEDUP_REMOVED lines=16> */
.L_x_242:
        /* <DEDUP_REMOVED lines=17> */
.L_x_202:
        /* <DEDUP_REMOVED lines=47> */
.L_x_245:
        /* <DEDUP_REMOVED lines=54> */
.L_x_243:
        /* <DEDUP_REMOVED lines=20> */
.L_x_249:
        /* <DEDUP_REMOVED lines=18> */
.L_x_248:
[----:B------:R-:W-:Y:S05]  /*2d50*/  BSYNC.RECONVERGENT B2 ;  /* 0x0000000000027941 */ /* 0x000fea0003800200 */
.L_x_247:
        /* <DEDUP_REMOVED lines=10> */
.L_x_250:
        /* <DEDUP_REMOVED lines=55> */
.L_x_246:
[----:B------:R-:W-:Y:S05]  /*3170*/  BSYNC.RECONVERGENT B1 ;  /* 0x0000000000017941 */ /* 0x000fea0003800200 */
.L_x_244:
        /* <DEDUP_REMOVED lines=24> */
.L_x_252:
[----:B------:R-:W-:Y:S05]  /*3300*/  BSYNC.RECONVERGENT B1 ;  /* 0x0000000000017941 */ /* 0x000fea0003800200 */
.L_x_251:
        /* <DEDUP_REMOVED lines=23> */
.L_x_254:
[----:B------:R-:W-:Y:S05]  /*3480*/  BSYNC.RECONVERGENT B1 ;  /* 0x0000000000017941 */ /* 0x000fea0003800200 */
.L_x_253:
        /* <DEDUP_REMOVED lines=20> */
.L_x_256:
[----:B------:R-:W-:Y:S05]  /*35d0*/  BSYNC.RECONVERGENT B1 ;  /* 0x0000000000017941 */ /* 0x000fea0003800200 */
.L_x_255:
        /* <DEDUP_REMOVED lines=20> */
.L_x_258:
[----:B------:R-:W-:Y:S05]  /*3720*/  BSYNC.RECONVERGENT B1 ;  /* 0x0000000000017941 */ /* 0x000fea0003800200 */
.L_x_257:
        /* <DEDUP_REMOVED lines=20> */
.L_x_260:
[----:B------:R-:W-:Y:S05]  /*3870*/  BSYNC.RECONVERGENT B1 ;  /* 0x0000000000017941 */ /* 0x000fea0003800200 */
.L_x_259:
        /* <DEDUP_REMOVED lines=10> */
.L_x_262:
[----:B------:R-:W-:Y:S05]  /*3920*/  BSYNC.RECONVERGENT B1 ;  /* 0x0000000000017941 */ /* 0x000fea0003800200 */
.L_x_261:
        /* <DEDUP_REMOVED lines=84> */
.L_x_224:
[----:B------:R-:W-:Y:S05]  /*3e70*/  BSYNC.RECONVERGENT B0 ;  /* 0x0000000000007941 */ /* 0x000fea0003800200 */
.L_x_201:
        /* <DEDUP_REMOVED lines=16> */
.L_x_263:
        /* <DEDUP_REMOVED lines=16> */
.L_x_1775:


//--------------------- .text._ZN3cub18CUB_300001_SM_10006detail6reduce18DeviceReduceKernelINS2_10policy_hubIN4cuda3std3__45tupleIJblEEEjN6thrust24THRUST_300001_SM_1000_NS8cuda_cub9__find_if7functorIS9_EEE10Policy1000ENSB_12zip_iteratorINS8_IJNSD_26transform_input_iterator_tIbNSB_6detail15normal_iteratorINSB_10device_ptrIbEEEENSK_10functional5actorINSP_9compositeIJNSP_16operator_adaptorINS7_8equal_toIvEEEENSQ_INSP_8argumentILj0EEEEENSQ_INSP_5valueIbEEEEEEEEEEENSB_17counting_iteratorIlNSB_11use_defaultES16_S16_EEEEEEEjSF_S9_NS7_10__identityEEEvT0_PT3_T1_NS0_13GridEvenShareIS1E_EET2_T4_ --------------------------
	.section	.text._ZN3cub18CUB_300001_SM_10006detail6reduce18DeviceReduceKernelINS2_10policy_hubIN4cuda3std3__45tupleIJblEEEjN6thrust24THRUST_300001_SM_1000_NS8cuda_cub9__find_if7functorIS9_EEE10Policy1000ENSB_12zip_iteratorINS8_IJNSD_26transform_input_iterator_tIbNSB_6detail15normal_iteratorINSB_10device_ptrIbEEEENSK_10functional5actorINSP_9compositeIJNSP_16operator_adaptorINS7_8equal_toIvEEEENSQ_INSP_8argumentILj0EEEEENSQ_INSP_5valueIbEEEEEEEEEEENSB_17counting_iteratorIlNSB_11use_defaultES16_S16_EEEEEEEjSF_S9_NS7_10__identityEEEvT0_PT3_T1_NS0_13GridEvenShareIS1E_EET2_T4_,"ax",@progbits
	.align	128
        .global         _ZN3cub18CUB_300001_SM_10006detail6reduce18DeviceReduceKernelINS2_10policy_hubIN4cuda3std3__45tupleIJblEEEjN6thrust24THRUST_300001_SM_1000_NS8cuda_cub9__find_if7functorIS9_EEE10Policy1000ENSB_12zip_iteratorINS8_IJNSD_26transform_input_iterator_tIbNSB_6detail15normal_iteratorINSB_10device_ptrIbEEEENSK_10functional5actorINSP_9compositeIJNSP_16operator_adaptorINS7_8equal_toIvEEEENSQ_INSP_8argumentILj0EEEEENSQ_INSP_5valueIbEEEEEEEEEEENSB_17counting_iteratorIlNSB_11use_defaultES16_S16_EEEEEEEjSF_S9_NS7_10__identityEEEvT0_PT3_T1_NS0_13GridEvenShareIS1E_EET2_T4_
        .type           _ZN3cub18CUB_300001_SM_10006detail6reduce18DeviceReduceKernelINS2_10policy_hubIN4cuda3std3__45tupleIJblEEEjN6thrust24THRUST_300001_SM_1000_NS8cuda_cub9__find_if7functorIS9_EEE10Policy1000ENSB_12zip_iteratorINS8_IJNSD_26transform_input_iterator_tIbNSB_6detail15normal_iteratorINSB_10device_ptrIbEEEENSK_10functional5actorINSP_9compositeIJNSP_16operator_adaptorINS7_8equal_toIvEEEENSQ_INSP_8argumentILj0EEEEENSQ_INSP_5valueIbEEEEEEEEEEENSB_17counting_iteratorIlNSB_11use_defaultES16_S16_EEEEEEEjSF_S9_NS7_10__identityEEEvT0_PT3_T1_NS0_13GridEvenShareIS1E_EET2_T4_,@function
        .size           _ZN3cub18CUB_300001_SM_10006detail6reduce18DeviceReduceKernelINS2_10policy_hubIN4cuda3std3__45tupleIJblEEEjN6thrust24THRUST_300001_SM_1000_NS8cuda_cub9__find_if7functorIS9_EEE10Policy1000ENSB_12zip_iteratorINS8_IJNSD_26transform_input_iterator_tIbNSB_6detail15normal_iteratorINSB_10device_ptrIbEEEENSK_10functional5actorINSP_9compositeIJNSP_16operator_adaptorINS7_8equal_toIvEEEENSQ_INSP_8argumentILj0EEEEENSQ_INSP_5valueIbEEEEEEEEEEENSB_17counting_iteratorIlNSB_11use_defaultES16_S16_EEEEEEEjSF_S9_NS7_10__identityEEEvT0_PT3_T1_NS0_13GridEvenShareIS1E_EET2_T4_,(.L_x_1776 - _ZN3cub18CUB_300001_SM_10006detail6reduce18DeviceReduceKernelINS2_10policy_hubIN4cuda3std3__45tupleIJblEEEjN6thrust24THRUST_300001_SM_1000_NS8cuda_cub9__find_if7functorIS9_EEE10Policy1000ENSB_12zip_iteratorINS8_IJNSD_26transform_input_iterator_tIbNSB_6detail15normal_iteratorINSB_10device_ptrIbEEEENSK_10functional5actorINSP_9compositeIJNSP_16operator_adaptorINS7_8equal_toIvEEEENSQ_INSP_8argumentILj0EEEEENSQ_INSP_5valueIbEEEEEEEEEEENSB_17counting_iteratorIlNSB_11use_defaultES16_S16_EEEEEEEjSF_S9_NS7_10__identityEEEvT0_PT3_T1_NS0_13GridEvenShareIS1E_EET2_T4_)
        .other          _ZN3cub18CUB_300001_SM_10006detail6reduce18DeviceReduceKernelINS2_10policy_hubIN4cuda3std3__45tupleIJblEEEjN6thrust24THRUST_300001_SM_1000_NS8cuda_cub9__find_if7functorIS9_EEE10Policy1000ENSB_12zip_iteratorINS8_IJNSD_26transform_input_iterator_tIbNSB_6detail15normal_iteratorINSB_10device_ptrIbEEEENSK_10functional5actorINSP_9compositeIJNSP_16operator_adaptorINS7_8equal_toIvEEEENSQ_INSP_8argumentILj0EEEEENSQ_INSP_5valueIbEEEEEEEEEEENSB_17counting_iteratorIlNSB_11use_defaultES16_S16_EEEEEEEjSF_S9_NS7_10__identityEEEvT0_PT3_T1_NS0_13GridEvenShareIS1E_EET2_T4_,@"STO_CUDA_ENTRY STV_DEFAULT"
_ZN3cub18CUB_300001_SM_10006detail6reduce18DeviceReduceKernelINS2_10policy_hubIN4cuda3std3__45tupleIJblEEEjN6thrust24THRUST_300001_SM_1000_NS8cuda_cub9__find_if7functorIS9_EEE10Policy1000ENSB_12zip_iteratorINS8_IJNSD_26transform_input_iterator_tIbNSB_6detail15normal_iteratorINSB_10device_ptrIbEEEENSK_10functional5actorINSP_9compositeIJNSP_16operator_adaptorINS7_8equal_toIvEEEENSQ_INSP_8argumentILj0EEEEENSQ_INSP_5valueIbEEEEEEEEEEENSB_17counting_iteratorIlNSB_11use_defaultES16_S16_EEEEEEEjSF_S9_NS7_10__identityEEEvT0_PT3_T1_NS0_13GridEvenShareIS1E_EET2_T4_:
.text._ZN3cub18CUB_300001_SM_10006detail6reduce18DeviceReduceKernelINS2_10policy_hubIN4cuda3std3__45tupleIJblEEEjN6thrust24THRUST_300001_SM_1000_NS8cuda_cub9__find_if7functorIS9_EEE10Policy1000ENSB_12zip_iteratorINS8_IJNSD_26transform_input_iterator_tIbNSB_6detail15normal_iteratorINSB_10device_ptrIbEEEENSK_10functional5actorINSP_9compositeIJNSP_16operator_adaptorINS7_8equal_toIvEEEENSQ_INSP_8argumentILj0EEEEENSQ_INSP_5valueIbEEEEEEEEEEENSB_17counting_iteratorIlNSB_11use_defaultES16_S16_EEEEEEEjSF_S9_NS7_10__identityEEEvT0_PT3_T1_NS0_13GridEvenShareIS1E_EET2_T4_:
[----:B------:R-:W-:Y:S01]  /*0000*/  LDC R1, c[0x0][0x37c] ;  /* 0x0000df00ff017b82 */ /* 0x000fe20000000800 */
[----:B------:R-:W0:Y:S01]  /*0010*/  S2R R0, SR_CTAID.X ;  /* 0x0000000000007919 */ /* 0x000e220000002500 */
[----:B------:R-:W1:Y:S06]  /*0020*/  LDCU.64 UR4, c[0x0][0x3b8] ;  /* 0x00007700ff0477ac */ /* 0x000e6c0008000a00 */
[----:B------:R-:W2:Y:S01]  /*0030*/  LDC.U16 R2, c[0x0][0x38a] ;  /* 0x0000e280ff027b82 */ /* 0x000ea20000000400 */
[----:B------:R-:W-:Y:S01]  /*0040*/  BSSY.RECONVERGENT B0, `(.L_x_264) ;  /* 0x000059f000007945 */ /* 0x000fe20003800200 */
[----:B------:R-:W3:Y:S01]  /*0050*/  LDCU.64 UR10, c[0x0][0x358] ;  /* 0x00006b00ff0a77ac */ /* 0x000ee20008000a00 */
[----:B-1----:R-:W-:Y:S01]  /*0060*/  IMAD.U32 R14, RZ, RZ, UR4 ;  /* 0x00000004ff0e7e24 */ /* 0x002fe2000f8e00ff */
[----:B------:R-:W-:Y:S01]  /*0070*/  USHF.L.U32 UR4, UR5, 0xa, URZ ;  /* 0x0000000a05047899 */ /* 0x000fe200080006ff */
[----:B0-----:R-:W-:-:S04]  /*0080*/  IMAD.SHL.U32 R3, R0, 0x400, RZ ;  /* 0x0000040000037824 */ /* 0x001fc800078e00ff */
[----:B------:R-:W-:-:S05]  /*0090*/  IMAD.IADD R4, R14, 0x1, -R3 ;  /* 0x000000010e047824 */ /* 0x000fca00078e0a03 */
[----:B------:R-:W-:-:S13]  /*00a0*/  ISETP.GT.U32.AND P0, PT, R4, 0x3ff, PT ;  /* 0x000003ff0400780c */ /* 0x000fda0003f04070 */
[----:B---3--:R-:W-:Y:S05]  /*00b0*/  @P0 BRA `(.L_x_265) ;  /* 0x0000003000680947 */ /* 0x008fea0003800000 */
[----:B------:R-:W0:Y:S01]  /*00c0*/  S2R R5, SR_TID.X ;  /* 0x0000000000057919 */ /* 0x000e220000002100 */
[----:B------:R-:W-:Y:S01]  /*00d0*/  CS2R R20, SRZ ;  /* 0x0000000000147805 */ /* 0x000fe2000001ff00 */
[----:B------:R-:W1:Y:S01]  /*00e0*/  LDCU.64 UR4, c[0x0][0x380] ;  /* 0x00007000ff0477ac */ /* 0x000e620008000a00 */
[----:B------:R-:W3:Y:S01]  /*00f0*/  LDCU.64 UR6, c[0x0][0x390] ;  /* 0x00007200ff0677ac */ /* 0x000ee20008000a00 */
[----:B0-----:R-:W-:-:S13]  /*0100*/  ISETP.GE.U32.AND P0, PT, R5, R4, PT ;  /* 0x000000040500720c */ /* 0x001fda0003f06070 */
[----:B------:R-:W0:Y:S01]  /*0110*/  @!P0 LDC.64 R8, c[0x0][0x380] ;  /* 0x0000e000ff088b82 */ /* 0x000e220000000a00 */
[----:B------:R-:W-:-:S07]  /*0120*/  @!P0 IMAD.IADD R11, R3, 0x1, R5 ;  /* 0x00000001030b8824 */ /* 0x000fce00078e0205 */
[----:B------:R-:W4:Y:S01]  /*0130*/  @!P0 LDC.64 R6, c[0x0][0x390] ;  /* 0x0000e400ff068b82 */ /* 0x000f220000000a00 */
[----:B0-----:R-:W-:-:S05]  /*0140*/  @!P0 IADD3 R8, P1, PT, R11, R8, RZ ;  /* 0x000000080b088210 */ /* 0x001fca0007f3e0ff */
[----:B------:R-:W-:-:S05]  /*0150*/  @!P0 IMAD.X R9, RZ, RZ, R9, P1 ;  /* 0x000000ffff098224 */ /* 0x000fca00008e0609 */
[----:B------:R-:W5:Y:S01]  /*0160*/  @!P0 LDG.E.U8 R8, desc[UR10][R8.64] ;  /* 0x0000000a08088981 */ /* 0x000f62000c1e1100 */
[----:B------:R-:W-:Y:S01]  /*0170*/  IMAD.MOV.U32 R10, RZ, RZ, R5 ;  /* 0x000000ffff0a7224 */ /* 0x000fe200078e0005 */
[----:B--2---:R-:W-:Y:S01]  /*0180*/  @!P0 PRMT R13, R2, 0x7770, RZ ;  /* 0x00007770020d8816 */ /* 0x004fe200000000ff */
[----:B------:R-:W-:Y:S01]  /*0190*/  @!P0 VIADD R10, R5, 0x100 ;  /* 0x00000100050a8836 */ /* 0x000fe20000000000 */
[----:B----4-:R-:W-:Y:S01]  /*01a0*/  @!P0 IADD3 R20, P3, PT, R11, R6, RZ ;  /* 0x000000060b148210 */ /* 0x010fe20007f7e0ff */
[----:B------:R-:W-:Y:S01]  /*01b0*/  BSSY.RECONVERGENT B1, `(.L_x_266) ;  /* 0x0000139000017945 */ /* 0x000fe20003800200 */
[----:B------:R-:W-:Y:S02]  /*01c0*/  PRMT R27, RZ, 0x7610, R27 ;  /* 0x00007610ff1b7816 */ /* 0x000fe4000000001b */
[----:B------:R-:W-:Y:S01]  /*01d0*/  ISETP.GE.U32.AND P2, PT, R10, R4, PT ;  /* 0x000000040a00720c */ /* 0x000fe20003f46070 */
[----:B------:R-:W-:Y:S01]  /*01e0*/  @!P0 IMAD.X R21, RZ, RZ, R7, P3 ;  /* 0x000000ffff158224 */ /* 0x000fe200018e0607 */
[----:B-----5:R-:W-:-:S04]  /*01f0*/  @!P0 ISETP.NE.AND P1, PT, R8, R13, PT ;  /* 0x0000000d0800820c */ /* 0x020fc80003f25270 */
[----:B------:R-:W-:-:S04]  /*0200*/  @!P0 SEL R6, RZ, 0x1, P1 ;  /* 0x00000001ff068807 */ /* 0x000fc80000800000 */
[----:B------:R-:W-:-:S03]  /*0210*/  @!P0 PRMT R27, R6, 0x7610, R27 ;  /* 0x00007610061b8816 */ /* 0x000fc6000000001b */
[----:B-1-3--:R-:W-:Y:S05]  /*0220*/  @P2 BRA `(.L_x_267) ;  /* 0x0000001000c42947 */ /* 0x00afea0003800000 */
        /* <DEDUP_REMOVED lines=10> */
[----:B------:R-:W-:Y:S02]  /*02d0*/  VIADD R16, R10, 0x400 ;  /* 0x000004000a107836 */ /* 0x000fe40000000000 */
[----:B------:R-:W-:Y:S02]  /*02e0*/  IMAD.IADD R19, R3, 0x1, R10 ;  /* 0x0000000103137824 */ /* 0x000fe400078e020a */
[----:B------:R-:W-:-:S07]  /*02f0*/  IMAD.MOV R17, RZ, RZ, -R17 ;  /* 0x000000ffff117224 */ /* 0x000fce00078e0a11 */
.L_x_271:
[----:B------:R-:W-:-:S05]  /*0300*/  IADD3 R6, P0, PT, R19, UR4, RZ ;  /* 0x0000000413067c10 */ /* 0x000fca000ff1e0ff */
[----:B------:R-:W-:-:S05]  /*0310*/  IMAD.X R7, RZ, RZ, UR5, P0 ;  /* 0x00000005ff077e24 */ /* 0x000fca00080e06ff */
[----:B------:R0:W2:Y:S01]  /*0320*/  LDG.E.U8 R6, desc[UR10][R6.64] ;  /* 0x0000000a06067981 */ /* 0x0000a2000c1e1100 */
[----:B------:R-:W-:-:S05]  /*0330*/  VIADD R26, R19, 0x100 ;  /* 0x00000100131a7836 */ /* 0x000fca0000000000 */
[----:B------:R-:W-:-:S05]  /*0340*/  IADD3 R8, P0, PT, R26, UR4, RZ ;  /* 0x000000041a087c10 */ /* 0x000fca000ff1e0ff */
[----:B------:R-:W-:-:S05]  /*0350*/  IMAD.X R9, RZ, RZ, UR5, P0 ;  /* 0x00000005ff097e24 */ /* 0x000fca00080e06ff */
[----:B------:R-:W3:Y:S01]  /*0360*/  LDG.E.U8 R8, desc[UR10][R8.64] ;  /* 0x0000000a08087981 */ /* 0x000ee2000c1e1100 */
[----:B------:R-:W-:-:S05]  /*0370*/  VIADD R25, R19, 0x200 ;  /* 0x0000020013197836 */ /* 0x000fca0000000000 */
[----:B------:R-:W-:-:S05]  /*0380*/  IADD3 R10, P0, PT, R25, UR4, RZ ;  /* 0x00000004190a7c10 */ /* 0x000fca000ff1e0ff */
[----:B------:R-:W-:-:S05]  /*0390*/  IMAD.X R11, RZ, RZ, UR5, P0 ;  /* 0x00000005ff0b7e24 */ /* 0x000fca00080e06ff */
[----:B------:R1:W4:Y:S01]  /*03a0*/  LDG.E.U8 R24, desc[UR10][R10.64] ;  /* 0x0000000a0a187981 */ /* 0x000322000c1e1100 */
[----:B------:R-:W-:-:S05]  /*03b0*/  VIADD R22, R19, 0x300 ;  /* 0x0000030013167836 */ /* 0x000fca0000000000 */
[----:B------:R-:W-:-:S05]  /*03c0*/  IADD3 R12, P0, PT, R22, UR4, RZ ;  /* 0x00000004160c7c10 */ /* 0x000fca000ff1e0ff */
[----:B------:R-:W-:-:S05]  /*03d0*/  IMAD.X R13, RZ, RZ, UR5, P0 ;  /* 0x00000005ff0d7e24 */ /* 0x000fca00080e06ff */
[----:B------:R5:W4:Y:S01]  /*03e0*/  LDG.E.U8 R12, desc[UR10][R12.64] ;  /* 0x0000000a0c0c7981 */ /* 0x000b22000c1e1100 */
[----:B------:R-:W-:Y:S02]  /*03f0*/  PRMT R23, R2, 0x7770, RZ ;  /* 0x0000777002177816 */ /* 0x000fe400000000ff */
[----:B------:R-:W-:Y:S02]  /*0400*/  LOP3.LUT P3, RZ, R27, 0xff, RZ, 0xc0, !PT ;  /* 0x000000ff1bff7812 */ /* 0x000fe4000786c0ff */
[----:B0-----:R-:W-:-:S04]  /*0410*/  IADD3 R7, P1, PT, R19, UR6, RZ ;  /* 0x0000000613077c10 */ /* 0x001fc8000ff3e0ff */
[----:B------:R-:W-:Y:S01]  /*0420*/  ISETP.LT.U32.AND P0, PT, R7, R20, PT ;  /* 0x000000140700720c */ /* 0x000fe20003f01070 */
[----:B-1----:R-:W-:-:S05]  /*0430*/  IMAD.X R10, RZ, RZ, UR7, P1 ;  /* 0x00000007ff0a7e24 */ /* 0x002fca00088e06ff */
[----:B------:R-:W-:-:S04]  /*0440*/  ISETP.LT.AND.EX P0, PT, R10, R21, PT, P0 ;  /* 0x000000150a00720c */ /* 0x000fc80003f01300 */
[----:B------:R-:W-:Y:S02]  /*0450*/  SEL R11, R10, R21, P0 ;  /* 0x000000150a0b7207 */ /* 0x000fe40000000000 */
[----:B-----5:R-:W-:Y:S02]  /*0460*/  SEL R13, R7, R20, P0 ;  /* 0x00000014070d7207 */ /* 0x020fe40000000000 */
[----:B------:R-:W-:-:S05]  /*0470*/  IADD3 R28, P0, PT, R26, UR6, RZ ;  /* 0x000000061a1c7c10 */ /* 0x000fca000ff1e0ff */
[----:B------:R-:W-:Y:S01]  /*0480*/  IMAD.X R26, RZ, RZ, UR7, P0 ;  /* 0x00000007ff1a7e24 */ /* 0x000fe200080e06ff */
[CC--:B--2---:R-:W-:Y:S02]  /*0490*/  ISETP.EQ.AND P2, PT, R6.reuse, R23.reuse, P3 ;  /* 0x000000170600720c */ /* 0x0c4fe40001f42270 */
[----:B------:R-:W-:-:S04]  /*04a0*/  ISETP.NE.AND P1, PT, R6, R23, PT ;  /* 0x000000170600720c */ /* 0x000fc80003f25270 */
[----:B------:R-:W-:-:S04]  /*04b0*/  @!P3 SEL R27, RZ, 0x1, P1 ;  /* 0x00000001ff1bb807 */ /* 0x000fc80000800000 */
[----:B------:R-:W-:-:S03]  /*04c0*/  SEL R27, R27, 0x1, !P2 ;  /* 0x000000011b1b7807 */ /* 0x000fc60005000000 */
[----:B------:R-:W-:Y:S01]  /*04d0*/  @!P2 SEL R11, R10, R21, !P3 ;  /* 0x000000150a0ba207 */ /* 0x000fe20005800000 */
[----:B------:R-:W-:Y:S01]  /*04e0*/  VIADD R10, R19, 0x400 ;  /* 0x00000400130a7836 */ /* 0x000fe20000000000 */
[----:B------:R-:W-:Y:S02]  /*04f0*/  LOP3.LUT P1, RZ, R27, 0xff, RZ, 0xc0, !PT ;  /* 0x000000ff1bff7812 */ /* 0x000fe4000782c0ff */
[----:B------:R-:W-:Y:S02]  /*0500*/  @!P2 SEL R13, R7, R20, !P3 ;  /* 0x00000014070da207 */ /* 0x000fe40005800000 */
[----:B------:R-:W-:Y:S02]  /*0510*/  IADD3 R6, P4, PT, R10, UR4, RZ ;  /* 0x000000040a067c10 */ /* 0x000fe4000ff9e0ff */
[----:B---3--:R-:W-:Y:S02]  /*0520*/  ISETP.EQ.AND P3, PT, R8, R23, P1 ;  /* 0x000000170800720c */ /* 0x008fe40000f62270 */
[----:B------:R-:W-:Y:S01]  /*0530*/  ISETP.LT.U32.AND P0, PT, R28, R13, PT ;  /* 0x0000000d1c00720c */ /* 0x000fe20003f01070 */
[----:B------:R-:W-:Y:S01]  /*0540*/  IMAD.X R7, RZ, RZ, UR5, P4 ;  /* 0x00000005ff077e24 */ /* 0x000fe2000a0e06ff */
[----:B------:R-:W-:-:S02]  /*0550*/  ISETP.NE.AND P2, PT, R8, R23, PT ;  /* 0x000000170800720c */ /* 0x000fc40003f45270 */
[CC--:B------:R-:W-:Y:S02]  /*0560*/  ISETP.LT.AND.EX P0, PT, R26.reuse, R11.reuse, PT, P0 ;  /* 0x0000000b1a00720c */ /* 0x0c0fe40003f01300 */
[----:B------:R0:W2:Y:S01]  /*0570*/  LDG.E.U8 R20, desc[UR10][R6.64] ;  /* 0x0000000a06147981 */ /* 0x0000a2000c1e1100 */
[----:B------:R-:W-:Y:S02]  /*0580*/  @!P1 SEL R27, RZ, 0x1, P2 ;  /* 0x00000001ff1b9807 */ /* 0x000fe40001000000 */
[CC--:B------:R-:W-:Y:S02]  /*0590*/  SEL R8, R26.reuse, R11.reuse, P0 ;  /* 0x0000000b1a087207 */ /* 0x0c0fe40000000000 */
[----:B------:R-:W-:Y:S01]  /*05a0*/  @!P3 SEL R8, R26, R11, !P1 ;  /* 0x0000000b1a08b207 */ /* 0x000fe20004800000 */
[----:B------:R-:W-:Y:S01]  /*05b0*/  VIADD R11, R19, 0x500 ;  /* 0x00000500130b7836 */ /* 0x000fe20000000000 */
[----:B------:R-:W-:Y:S02]  /*05c0*/  SEL R21, R27, 0x1, !P3 ;  /* 0x000000011b157807 */ /* 0x000fe40005800000 */
[----:B------:R-:W-:-:S02]  /*05d0*/  SEL R9, R28, R13, P0 ;  /* 0x0000000d1c097207 */ /* 0x000fc40000000000 */
[----:B------:R-:W-:Y:S02]  /*05e0*/  LOP3.LUT P2, RZ, R21, 0xff, RZ, 0xc0, !PT ;  /* 0x000000ff15ff7812 */ /* 0x000fe4000784c0ff */
[----:B0-----:R-:W-:Y:S02]  /*05f0*/  IADD3 R6, P4, PT, R11, UR4, RZ ;  /* 0x000000040b067c10 */ /* 0x001fe4000ff9e0ff */
[----:B------:R-:W-:Y:S02]  /*0600*/  @!P3 SEL R9, R28, R13, !P1 ;  /* 0x0000000d1c09b207 */ /* 0x000fe40004800000 */
[----:B------:R-:W-:Y:S01]  /*0610*/  IADD3 R28, P0, PT, R25, UR6, RZ ;  /* 0x00000006191c7c10 */ /* 0x000fe2000ff1e0ff */
[----:B------:R-:W-:Y:S01]  /*0620*/  IMAD.X R7, RZ, RZ, UR5, P4 ;  /* 0x00000005ff077e24 */ /* 0x000fe2000a0e06ff */
[----:B----4-:R-:W-:-:S03]  /*0630*/  ISETP.EQ.AND P3, PT, R24, R23, P2 ;  /* 0x000000171800720c */ /* 0x010fc60001762270 */
[----:B------:R-:W-:Y:S01]  /*0640*/  IMAD.X R27, RZ, RZ, UR7, P0 ;  /* 0x00000007ff1b7e24 */ /* 0x000fe200080e06ff */
[----:B------:R-:W-:Y:S02]  /*0650*/  ISETP.LT.U32.AND P0, PT, R28, R9, PT ;  /* 0x000000091c00720c */ /* 0x000fe40003f01070 */
[----:B------:R-:W-:Y:S02]  /*0660*/  ISETP.NE.AND P1, PT, R24, R23, PT ;  /* 0x000000171800720c */ /* 0x000fe40003f25270 */
[----:B------:R0:W3:Y:S01]  /*0670*/  LDG.E.U8 R24, desc[UR10][R6.64] ;  /* 0x0000000a06187981 */ /* 0x0000e2000c1e1100 */
[----:B------:R-:W-:Y:S01]  /*0680*/  ISETP.LT.AND.EX P0, PT, R27, R8, PT, P0 ;  /* 0x000000081b00720c */ /* 0x000fe20003f01300 */
[----:B------:R-:W-:Y:S01]  /*0690*/  VIADD R26, R19, 0x600 ;  /* 0x00000600131a7836 */ /* 0x000fe20000000000 */
[----:B------:R-:W-:Y:S02]  /*06a0*/  @!P2 SEL R21, RZ, 0x1, P1 ;  /* 0x00000001ff15a807 */ /* 0x000fe40000800000 */
[----:B------:R-:W-:-:S02]  /*06b0*/  SEL R13, R28, R9, P0 ;  /* 0x000000091c0d7207 */ /* 0x000fc40000000000 */
[CC--:B------:R-:W-:Y:S02]  /*06c0*/  SEL R25, R27.reuse, R8.reuse, P0 ;  /* 0x000000081b197207 */ /* 0x0c0fe40000000000 */
[----:B------:R-:W-:Y:S02]  /*06d0*/  @!P3 SEL R13, R28, R9, !P2 ;  /* 0x000000091c0db207 */ /* 0x000fe40005000000 */
[----:B------:R-:W-:Y:S02]  /*06e0*/  @!P3 SEL R25, R27, R8, !P2 ;  /* 0x000000081b19b207 */ /* 0x000fe40005000000 */
[----:B------:R-:W-:Y:S02]  /*06f0*/  IADD3 R8, P2, PT, R26, UR4, RZ ;  /* 0x000000041a087c10 */ /* 0x000fe4000ff5e0ff */
[----:B------:R-:W-:-:S03]  /*0700*/  SEL R21, R21, 0x1, !P3 ;  /* 0x0000000115157807 */ /* 0x000fc60005800000 */
[----:B------:R-:W-:Y:S01]  /*0710*/  IMAD.X R9, RZ, RZ, UR5, P2 ;  /* 0x00000005ff097e24 */ /* 0x000fe200090e06ff */
[----:B------:R-:W-:Y:S02]  /*0720*/  LOP3.LUT P1, RZ, R21, 0xff, RZ, 0xc0, !PT ;  /* 0x000000ff15ff7812 */ /* 0x000fe4000782c0ff */
[----:B------:R-:W-:Y:S02]  /*0730*/  IADD3 R28, P0, PT, R22, UR6, RZ ;  /* 0x00000006161c7c10 */ /* 0x000fe4000ff1e0ff */
[----:B------:R-:W-:Y:S01]  /*0740*/  ISETP.EQ.AND P3, PT, R12, R23, P1 ;  /* 0x000000170c00720c */ /* 0x000fe20000f62270 */
[----:B------:R1:W4:Y:S02]  /*0750*/  LDG.E.U8 R8, desc[UR10][R8.64] ;  /* 0x0000000a08087981 */ /* 0x000324000c1e1100 */
[----:B------:R-:W-:Y:S01]  /*0760*/  IMAD.X R22, RZ, RZ, UR7, P0 ;  /* 0x00000007ff167e24 */ /* 0x000fe200080e06ff */
[----:B------:R-:W-:-:S04]  /*0770*/  ISETP.LT.U32.AND P0, PT, R28, R13, PT ;  /* 0x0000000d1c00720c */ /* 0x000fc80003f01070 */
[----:B------:R-:W-:-:S04]  /*0780*/  ISETP.LT.AND.EX P0, PT, R22, R25, PT, P0 ;  /* 0x000000191600720c */ /* 0x000fc80003f01300 */
[CC--:B------:R-:W-:Y:S02]  /*0790*/  SEL R27, R28.reuse, R13.reuse, P0 ;  /* 0x0000000d1c1b7207 */ /* 0x0c0fe40000000000 */
[----:B------:R-:W-:Y:S01]  /*07a0*/  @!P3 SEL R27, R28, R13, !P1 ;  /* 0x0000000d1c1bb207 */ /* 0x000fe20004800000 */
[----:B------:R-:W-:-:S05]  /*07b0*/  VIADD R13, R19, 0x700 ;  /* 0x00000700130d7836 */ /* 0x000fca0000000000 */
[----:B0-----:R-:W-:-:S05]  /*07c0*/  IADD3 R6, P2, PT, R13, UR4, RZ ;  /* 0x000000040d067c10 */ /* 0x001fca000ff5e0ff */
[----:B------:R-:W-:-:S05]  /*07d0*/  IMAD.X R7, RZ, RZ, UR5, P2 ;  /* 0x00000005ff077e24 */ /* 0x000fca00090e06ff */
[----:B------:R0:W5:Y:S01]  /*07e0*/  LDG.E.U8 R6, desc[UR10][R6.64] ;  /* 0x0000000a06067981 */ /* 0x000162000c1e1100 */
[----:B------:R-:W-:-:S04]  /*07f0*/  ISETP.NE.AND P2, PT, R12, R23, PT ;  /* 0x000000170c00720c */ /* 0x000fc80003f45270 */
[----:B------:R-:W-:-:S04]  /*0800*/  @!P1 SEL R21, RZ, 0x1, P2 ;  /* 0x00000001ff159807 */ /* 0x000fc80001000000 */
[----:B------:R-:W-:-:S04]  /*0810*/  SEL R21, R21, 0x1, !P3 ;  /* 0x0000000115157807 */ /* 0x000fc80005800000 */
[----:B------:R-:W-:Y:S02]  /*0820*/  LOP3.LUT P2, RZ, R21, 0xff, RZ, 0xc0, !PT ;  /* 0x000000ff15ff7812 */ /* 0x000fe4000784c0ff */
[CC--:B-1----:R-:W-:Y:S02]  /*0830*/  SEL R9, R22.reuse, R25.reuse, P0 ;  /* 0x0000001916097207 */ /* 0x0c2fe40000000000 */
[----:B------:R-:W-:Y:S02]  /*0840*/  @!P3 SEL R9, R22, R25, !P1 ;  /* 0x000000191609b207 */ /* 0x000fe40004800000 */
[----:B------:R-:W-:Y:S01]  /*0850*/  IADD3 R10, P1, PT, R10, UR6, RZ ;  /* 0x000000060a0a7c10 */ /* 0x000fe2000ff3e0ff */
[----:B------:R-:W-:Y:S02]  /*0860*/  VIADD R17, R17, 0x8 ;  /* 0x0000000811117836 */ /* 0x000fe40000000000 */
[----:B------:R-:W-:Y:S02]  /*0870*/  VIADD R16, R16, 0x800 ;  /* 0x0000080010107836 */ /* 0x000fe40000000000 */
[----:B------:R-:W-:Y:S01]  /*0880*/  VIADD R19, R19, 0x800 ;  /* 0x0000080013137836 */ /* 0x000fe20000000000 */
[----:B--2---:R-:W-:-:S02]  /*0890*/  ISETP.NE.AND P0, PT, R20, R23, PT ;  /* 0x000000171400720c */ /* 0x004fc40003f05270 */
[----:B------:R-:W-:Y:S02]  /*08a0*/  ISETP.EQ.AND P3, PT, R20, R23, P2 ;  /* 0x000000171400720c */ /* 0x000fe40001762270 */
[----:B------:R-:W-:Y:S01]  /*08b0*/  @!P2 SEL R21, RZ, 0x1, P0 ;  /* 0x00000001ff15a807 */ /* 0x000fe20000000000 */
[----:B------:R-:W-:Y:S01]  /*08c0*/  IMAD.X R20, RZ, RZ, UR7, P1 ;  /* 0x00000007ff147e24 */ /* 0x000fe200088e06ff */
[----:B------:R-:W-:Y:S02]  /*08d0*/  ISETP.LT.U32.AND P0, PT, R10, R27, PT ;  /* 0x0000001b0a00720c */ /* 0x000fe40003f01070 */
[----:B------:R-:W-:Y:S02]  /*08e0*/  SEL R21, R21, 0x1, !P3 ;  /* 0x0000000115157807 */ /* 0x000fe40005800000 */
[----:B------:R-:W-:Y:S02]  /*08f0*/  ISETP.LT.AND.EX P0, PT, R20, R9, PT, P0 ;  /* 0x000000091400720c */ /* 0x000fe40003f01300 */
[----:B------:R-:W-:-:S02]  /*0900*/  LOP3.LUT P1, RZ, R21, 0xff, RZ, 0xc0, !PT ;  /* 0x000000ff15ff7812 */ /* 0x000fc4000782c0ff */
[CC--:B0-----:R-:W-:Y:S02]  /*0910*/  SEL R7, R10.reuse, R27.reuse, P0 ;  /* 0x0000001b0a077207 */ /* 0x0c1fe40000000000 */
[----:B------:R-:W-:Y:S02]  /*0920*/  @!P3 SEL R7, R10, R27, !P2 ;  /* 0x0000001b0a07b207 */ /* 0x000fe40005000000 */
[CC--:B------:R-:W-:Y:S02]  /*0930*/  SEL R12, R20.reuse, R9.reuse, P0 ;  /* 0x00000009140c7207 */ /* 0x0c0fe40000000000 */
[----:B------:R-:W-:Y:S02]  /*0940*/  IADD3 R10, P4, PT, R11, UR6, RZ ;  /* 0x000000060b0a7c10 */ /* 0x000fe4000ff9e0ff */
[----:B------:R-:W-:Y:S02]  /*0950*/  @!P3 SEL R12, R20, R9, !P2 ;  /* 0x00000009140cb207 */ /* 0x000fe40005000000 */
[CC--:B---3--:R-:W-:Y:S01]  /*0960*/  ISETP.NE.AND P0, PT, R24.reuse, R23.reuse, PT ;  /* 0x000000171800720c */ /* 0x0c8fe20003f05270 */
[----:B------:R-:W-:Y:S01]  /*0970*/  IMAD.X R9, RZ, RZ, UR7, P4 ;  /* 0x00000007ff097e24 */ /* 0x000fe2000a0e06ff */
[----:B------:R-:W-:-:S02]  /*0980*/  ISETP.EQ.AND P3, PT, R24, R23, P1 ;  /* 0x000000171800720c */ /* 0x000fc40000f62270 */
[----:B------:R-:W-:Y:S02]  /*0990*/  @!P1 SEL R21, RZ, 0x1, P0 ;  /* 0x00000001ff159807 */ /* 0x000fe40000000000 */
[CC--:B------:R-:W-:Y:S02]  /*09a0*/  ISETP.LT.U32.AND P0, PT, R10.reuse, R7.reuse, PT ;  /* 0x000000070a00720c */ /* 0x0c0fe40003f01070 */
[----:B------:R-:W-:Y:S02]  /*09b0*/  SEL R21, R21, 0x1, !P3 ;  /* 0x0000000115157807 */ /* 0x000fe40005800000 */
[----:B------:R-:W-:Y:S02]  /*09c0*/  ISETP.LT.AND.EX P0, PT, R9, R12, PT, P0 ;  /* 0x0000000c0900720c */ /* 0x000fe40003f01300 */
[----:B------:R-:W-:Y:S02]  /*09d0*/  LOP3.LUT P2, RZ, R21, 0xff, RZ, 0xc0, !PT ;  /* 0x000000ff15ff7812 */ /* 0x000fe4000784c0ff */
[----:B------:R-:W-:-:S02]  /*09e0*/  SEL R11, R10, R7, P0 ;  /* 0x000000070a0b7207 */ /* 0x000fc40000000000 */
[CC--:B------:R-:W-:Y:S02]  /*09f0*/  SEL R25, R9.reuse, R12.reuse, P0 ;  /* 0x0000000c09197207 */ /* 0x0c0fe40000000000 */
[----:B------:R-:W-:Y:S02]  /*0a00*/  IADD3 R26, P0, PT, R26, UR6, RZ ;  /* 0x000000061a1a7c10 */ /* 0x000fe4000ff1e0ff */
[----:B------:R-:W-:Y:S02]  /*0a10*/  @!P3 SEL R11, R10, R7, !P1 ;  /* 0x000000070a0bb207 */ /* 0x000fe40004800000 */
[----:B------:R-:W-:Y:S02]  /*0a20*/  @!P3 SEL R25, R9, R12, !P1 ;  /* 0x0000000c0919b207 */ /* 0x000fe40004800000 */
[CC--:B----4-:R-:W-:Y:S02]  /*0a30*/  ISETP.NE.AND P1, PT, R8.reuse, R23.reuse, PT ;  /* 0x000000170800720c */ /* 0x0d0fe40003f25270 */
[----:B------:R-:W-:Y:S01]  /*0a40*/  ISETP.EQ.AND P3, PT, R8, R23, P2 ;  /* 0x000000170800720c */ /* 0x000fe20001762270 */
[----:B------:R-:W-:Y:S01]  /*0a50*/  IMAD.X R8, RZ, RZ, UR7, P0 ;  /* 0x00000007ff087e24 */ /* 0x000fe200080e06ff */
[----:B------:R-:W-:-:S04]  /*0a60*/  ISETP.LT.U32.AND P0, PT, R26, R11, PT ;  /* 0x0000000b1a00720c */ /* 0x000fc80003f01070 */
[----:B------:R-:W-:Y:S02]  /*0a70*/  ISETP.LT.AND.EX P0, PT, R8, R25, PT, P0 ;  /* 0x000000190800720c */ /* 0x000fe40003f01300 */
[----:B------:R-:W-:Y:S02]  /*0a80*/  @!P2 SEL R21, RZ, 0x1, P1 ;  /* 0x00000001ff15a807 */ /* 0x000fe40000800000 */
[----:B------:R-:W-:Y:S02]  /*0a90*/  SEL R10, R26, R11, P0 ;  /* 0x0000000b1a0a7207 */ /* 0x000fe40000000000 */
[----:B------:R-:W-:Y:S02]  /*0aa0*/  SEL R9, R8, R25, P0 ;  /* 0x0000001908097207 */ /* 0x000fe40000000000 */
[----:B------:R-:W-:Y:S02]  /*0ab0*/  IADD3 R13, P0, PT, R13, UR6, RZ ;  /* 0x000000060d0d7c10 */ /* 0x000fe4000ff1e0ff */
[----:B------:R-:W-:-:S02]  /*0ac0*/  @!P3 SEL R10, R26, R11, !P2 ;  /* 0x0000000b1a0ab207 */ /* 0x000fc40005000000 */
[----:B------:R-:W-:Y:S01]  /*0ad0*/  @!P3 SEL R9, R8, R25, !P2 ;  /* 0x000000190809b207 */ /* 0x000fe20005000000 */
[----:B------:R-:W-:Y:S01]  /*0ae0*/  IMAD.X R8, RZ, RZ, UR7, P0 ;  /* 0x00000007ff087e24 */ /* 0x000fe200080e06ff */
[----:B------:R-:W-:Y:S02]  /*0af0*/  SEL R7, R21, 0x1, !P3 ;  /* 0x0000000115077807 */ /* 0x000fe40005800000 */
[----:B------:R-:W-:Y:S02]  /*0b00*/  ISETP.LT.U32.AND P0, PT, R13, R10, PT ;  /* 0x0000000a0d00720c */ /* 0x000fe40003f01070 */
[----:B------:R-:W-:Y:S02]  /*0b10*/  LOP3.LUT P1, RZ, R7, 0xff, RZ, 0xc0, !PT ;  /* 0x000000ff07ff7812 */ /* 0x000fe4000782c0ff */
[----:B------:R-:W-:-:S04]  /*0b20*/  ISETP.LT.AND.EX P0, PT, R8, R9, PT, P0 ;  /* 0x000000090800720c */ /* 0x000fc80003f01300 */
[----:B------:R-:W-:Y:S02]  /*0b30*/  SEL R20, R13, R10, P0 ;  /* 0x0000000a0d147207 */ /* 0x000fe40000000000 */
[----:B------:R-:W-:Y:S02]  /*0b40*/  SEL R21, R8, R9, P0 ;  /* 0x0000000908157207 */ /* 0x000fe40000000000 */
[----:B------:R-:W-:Y:S02]  /*0b50*/  ISETP.NE.AND P0, PT, R17, RZ, PT ;  /* 0x000000ff1100720c */ /* 0x000fe40003f05270 */
[CC--:B-----5:R-:W-:Y:S02]  /*0b60*/  ISETP.EQ.AND P2, PT, R6.reuse, R23.reuse, P1 ;  /* 0x000000170600720c */ /* 0x0e0fe40000f42270 */
[----:B------:R-:W-:-:S04]  /*0b70*/  ISETP.NE.AND P3, PT, R6, R23, PT ;  /* 0x000000170600720c */ /* 0x000fc80003f65270 */
[----:B------:R-:W-:-:S04]  /*0b80*/  @!P1 SEL R7, RZ, 0x1, P3 ;  /* 0x00000001ff079807 */ /* 0x000fc80001800000 */
[----:B------:R-:W-:-:S03]  /*0b90*/  SEL R7, R7, 0x1, !P2 ;  /* 0x0000000107077807 */ /* 0x000fc60005000000 */
[----:B------:R-:W-:Y:S02]  /*0ba0*/  @!P2 SEL R20, R13, R10, !P1 ;  /* 0x0000000a0d14a207 */ /* 0x000fe40004800000 */
[----:B------:R-:W-:Y:S02]  /*0bb0*/  @!P2 SEL R21, R8, R9, !P1 ;  /* 0x000000090815a207 */ /* 0x000fe40004800000 */
[----:B------:R-:W-:Y:S01]  /*0bc0*/  PRMT R27, R7, 0x7610, R27 ;  /* 0x00007610071b7816 */ /* 0x000fe2000000001b */
[----:B------:R-:W-:Y:S06]  /*0bd0*/  @P0 BRA `(.L_x_271) ;  /* 0xfffffff400c80947 */ /* 0x000fec000383ffff */
[----:B------:R-:W-:Y:S05]  /*0be0*/  BSYNC.RECONVERGENT B3 ;  /* 0x0000000000037941 */ /* 0x000fea0003800200 */
.L_x_270:
[----:B------:R-:W-:-:S07]  /*0bf0*/  VIADD R10, R16, 0xfffffc00 ;  /* 0xfffffc00100a7836 */ /* 0x000fce0000000000 */
.L_x_269:
[----:B------:R-:W-:Y:S05]  /*0c00*/  BSYNC.RECONVERGENT B2 ;  /* 0x0000000000027941 */ /* 0x000fea0003800200 */
.L_x_268:
[----:B------:R-:W-:-:S13]  /*0c10*/  ISETP.NE.AND P0, PT, R18, RZ, PT ;  /* 0x000000ff1200720c */ /* 0x000fda0003f05270 */
[----:B------:R-:W-:Y:S05]  /*0c20*/  @!P0 BRA `(.L_x_267) ;  /* 0x0000000800448947 */ /* 0x000fea0003800000 */
[----:B------:R-:W-:Y:S01]  /*0c30*/  ISETP.GE.U32.AND P0, PT, R18, 0x4, PT ;  /* 0x000000041200780c */ /* 0x000fe20003f06070 */
[----:B------:R-:W-:Y:S01]  /*0c40*/  BSSY.RECONVERGENT B2, `(.L_x_272) ;  /* 0x000004b000027945 */ /* 0x000fe20003800200 */
[----:B------:R-:W-:-:S11]  /*0c50*/  LOP3.LUT P1, R15, R15, 0x3, RZ, 0xc0, !PT ;  /* 0x000000030f0f7812 */ /* 0x000fd6000782c0ff */
[----:B------:R-:W-:Y:S05]  /*0c60*/  @!P0 BRA `(.L_x_273) ;  /* 0x0000000400208947 */ /* 0x000fea0003800000 */
[----:B------:R-:W0:Y:S01]  /*0c70*/  LDCU.64 UR8, c[0x0][0x380] ;  /* 0x00007000ff0877ac */ /* 0x000e220008000a00 */
[----:B------:R-:W-:-:S05]  /*0c80*/  IMAD.IADD R17, R3, 0x1, R10 ;  /* 0x0000000103117824 */ /* 0x000fca00078e020a */
[----:B0-----:R-:W-:-:S05]  /*0c90*/  IADD3 R22, P0, PT, R17, UR8, RZ ;  /* 0x0000000811167c10 */ /* 0x001fca000ff1e0ff */
[----:B------:R-:W-:-:S05]  /*0ca0*/  IMAD.X R23, RZ, RZ, UR9, P0 ;  /* 0x00000009ff177e24 */ /* 0x000fca00080e06ff */
[----:B------:R-:W2:Y:S01]  /*0cb0*/  LDG.E.U8 R22, desc[UR10][R22.64] ;  /* 0x0000000a16167981 */ /* 0x000ea2000c1e1100 */
[----:B------:R-:W-:-:S05]  /*0cc0*/  VIADD R16, R17, 0x100 ;  /* 0x0000010011107836 */ /* 0x000fca0000000000 */
[----:B------:R-:W-:-:S05]  /*0cd0*/  IADD3 R18, P0, PT, R16, UR8, RZ ;  /* 0x0000000810127c10 */ /* 0x000fca000ff1e0ff */
[----:B------:R-:W-:-:S05]  /*0ce0*/  IMAD.X R19, RZ, RZ, UR9, P0 ;  /* 0x00000009ff137e24 */ /* 0x000fca00080e06ff */
[----:B------:R-:W3:Y:S01]  /*0cf0*/  LDG.E.U8 R18, desc[UR10][R18.64] ;  /* 0x0000000a12127981 */ /* 0x000ee2000c1e1100 */
[----:B------:R-:W-:-:S05]  /*0d00*/  VIADD R13, R17, 0x200 ;  /* 0x00000200110d7836 */ /* 0x000fca0000000000 */
[----:B------:R-:W-:-:S05]  /*0d10*/  IADD3 R8, P0, PT, R13, UR8, RZ ;  /* 0x000000080d087c10 */ /* 0x000fca000ff1e0ff */
[----:B------:R-:W-:Y:S02]  /*0d20*/  IMAD.X R9, RZ, RZ, UR9, P0 ;  /* 0x00000009ff097e24 */ /* 0x000fe400080e06ff */
[----:B------:R-:W-:-:S03]  /*0d30*/  VIADD R12, R17, 0x300 ;  /* 0x00000300110c7836 */ /* 0x000fc60000000000 */
[----:B------:R-:W4:Y:S02]  /*0d40*/  LDG.E.U8 R8, desc[UR10][R8.64] ;  /* 0x0000000a08087981 */ /* 0x000f24000c1e1100 */
[----:B------:R-:W-:-:S05]  /*0d50*/  IADD3 R6, P0, PT, R12, UR8, RZ ;  /* 0x000000080c067c10 */ /* 0x000fca000ff1e0ff */
[----:B------:R-:W-:Y:S01]  /*0d60*/  IMAD.X R7, RZ, RZ, UR9, P0 ;  /* 0x00000009ff077e24 */ /* 0x000fe200080e06ff */
[----:B------:R-:W0:Y:S04]  /*0d70*/  LDCU.64 UR8, c[0x0][0x390] ;  /* 0x00007200ff0877ac */ /* 0x000e280008000a00 */
[----:B------:R1:W5:Y:S01]  /*0d80*/  LDG.E.U8 R6, desc[UR10][R6.64] ;  /* 0x0000000a06067981 */ /* 0x000362000c1e1100 */
[----:B------:R-:W-:Y:S01]  /*0d90*/  LOP3.LUT P3, RZ, R27, 0xff, RZ, 0xc0, !PT ;  /* 0x000000ff1bff7812 */ /* 0x000fe2000786c0ff */
[----:B------:R-:W-:Y:S01]  /*0da0*/  VIADD R10, R10, 0x400 ;  /* 0x000004000a0a7836 */ /* 0x000fe20000000000 */
[----:B------:R-:W-:Y:S02]  /*0db0*/  PRMT R11, R2, 0x7770, RZ ;  /* 0x00007770020b7816 */ /* 0x000fe400000000ff */
[----:B0-----:R-:W-:-:S02]  /*0dc0*/  IADD3 R17, P2, PT, R17, UR8, RZ ;  /* 0x0000000811117c10 */ /* 0x001fc4000ff5e0ff */
[----:B-1----:R-:W-:-:S03]  /*0dd0*/  IADD3 R7, P5, PT, R16, UR8, RZ ;  /* 0x0000000810077c10 */ /* 0x002fc6000ffbe0ff */
[----:B------:R-:W-:Y:S02]  /*0de0*/  IMAD.X R26, RZ, RZ, UR9, P2 ;  /* 0x00000009ff1a7e24 */ /* 0x000fe400090e06ff */
[----:B------:R-:W-:Y:S01]  /*0df0*/  IMAD.X R9, RZ, RZ, UR9, P5 ;  /* 0x00000009ff097e24 */ /* 0x000fe2000a8e06ff */
[----:B------:R-:W-:Y:S02]  /*0e00*/  IADD3 R12, P5, PT, R12, UR8, RZ ;  /* 0x000000080c0c7c10 */ /* 0x000fe4000ffbe0ff */
[CC--:B--2---:R-:W-:Y:S02]  /*0e10*/  ISETP.NE.AND P0, PT, R22.reuse, R11.reuse, PT ;  /* 0x0000000b1600720c */ /* 0x0c4fe40003f05270 */
[----:B------:R-:W-:Y:S02]  /*0e20*/  ISETP.EQ.AND P4, PT, R22, R11, P3 ;  /* 0x0000000b1600720c */ /* 0x000fe40001f82270 */
[----:B------:R-:W-:Y:S02]  /*0e30*/  @!P3 SEL R27, RZ, 0x1, P0 ;  /* 0x00000001ff1bb807 */ /* 0x000fe40000000000 */
[----:B------:R-:W-:-:S02]  /*0e40*/  ISETP.LT.U32.AND P0, PT, R17, R20, PT ;  /* 0x000000141100720c */ /* 0x000fc40003f01070 */
[----:B------:R-:W-:Y:S02]  /*0e50*/  SEL R27, R27, 0x1, !P4 ;  /* 0x000000011b1b7807 */ /* 0x000fe40006000000 */
[CC--:B------:R-:W-:Y:S02]  /*0e60*/  ISETP.LT.AND.EX P0, PT, R26.reuse, R21.reuse, PT, P0 ;  /* 0x000000151a00720c */ /* 0x0c0fe40003f01300 */
[----:B------:R-:W-:Y:S02]  /*0e70*/  LOP3.LUT P2, RZ, R27, 0xff, RZ, 0xc0, !PT ;  /* 0x000000ff1bff7812 */ /* 0x000fe4000784c0ff */
[----:B------:R-:W-:Y:S02]  /*0e80*/  SEL R22, R17, R20, P0 ;  /* 0x0000001411167207 */ /* 0x000fe40000000000 */
[----:B------:R-:W-:Y:S02]  /*0e90*/  SEL R24, R26, R21, P0 ;  /* 0x000000151a187207 */ /* 0x000fe40000000000 */
[----:B---3--:R-:W-:-:S02]  /*0ea0*/  ISETP.NE.AND P0, PT, R18, R11, PT ;  /* 0x0000000b1200720c */ /* 0x008fc40003f05270 */
[----:B------:R-:W-:Y:S02]  /*0eb0*/  @!P4 SEL R22, R17, R20, !P3 ;  /* 0x000000141116c207 */ /* 0x000fe40005800000 */
[----:B------:R-:W-:Y:S02]  /*0ec0*/  @!P4 SEL R24, R26, R21, !P3 ;  /* 0x000000151a18c207 */ /* 0x000fe40005800000 */
[----:B------:R-:W-:Y:S02]  /*0ed0*/  ISETP.EQ.AND P4, PT, R18, R11, P2 ;  /* 0x0000000b1200720c */ /* 0x000fe40001782270 */
[----:B------:R-:W-:Y:S02]  /*0ee0*/  @!P2 SEL R27, RZ, 0x1, P0 ;  /* 0x00000001ff1ba807 */ /* 0x000fe40000000000 */
[----:B------:R-:W-:Y:S02]  /*0ef0*/  ISETP.LT.U32.AND P0, PT, R7, R22, PT ;  /* 0x000000160700720c */ /* 0x000fe40003f01070 */
[----:B------:R-:W-:-:S02]  /*0f00*/  SEL R27, R27, 0x1, !P4 ;  /* 0x000000011b1b7807 */ /* 0x000fc40006000000 */
[----:B------:R-:W-:Y:S02]  /*0f10*/  ISETP.LT.AND.EX P0, PT, R9, R24, PT, P0 ;  /* 0x000000180900720c */ /* 0x000fe40003f01300 */
[----:B------:R-:W-:Y:S02]  /*0f20*/  LOP3.LUT P3, RZ, R27, 0xff, RZ, 0xc0, !PT ;  /* 0x000000ff1bff7812 */ /* 0x000fe4000786c0ff */
[----:B------:R-:W-:Y:S02]  /*0f30*/  SEL R16, R7, R22, P0 ;  /* 0x0000001607107207 */ /* 0x000fe40000000000 */
[----:B------:R-:W-:Y:S02]  /*0f40*/  SEL R18, R9, R24, P0 ;  /* 0x0000001809127207 */ /* 0x000fe40000000000 */
[----:B------:R-:W-:Y:S02]  /*0f50*/  @!P4 SEL R16, R7, R22, !P2 ;  /* 0x000000160710c207 */ /* 0x000fe40005000000 */
[----:B------:R-:W-:-:S02]  /*0f60*/  @!P4 SEL R18, R9, R24, !P2 ;  /* 0x000000180912c207 */ /* 0x000fc40005000000 */
[----:B------:R-:W-:Y:S02]  /*0f70*/  IADD3 R13, P0, PT, R13, UR8, RZ ;  /* 0x000000080d0d7c10 */ /* 0x000fe4000ff1e0ff */
[CC--:B----4-:R-:W-:Y:S02]  /*0f80*/  ISETP.NE.AND P2, PT, R8.reuse, R11.reuse, PT ;  /* 0x0000000b0800720c */ /* 0x0d0fe40003f45270 */
[----:B------:R-:W-:Y:S01]  /*0f90*/  ISETP.EQ.AND P4, PT, R8, R11, P3 ;  /* 0x0000000b0800720c */ /* 0x000fe20001f82270 */
[----:B------:R-:W-:Y:S01]  /*0fa0*/  IMAD.X R7, RZ, RZ, UR9, P0 ;  /* 0x00000009ff077e24 */ /* 0x000fe200080e06ff */
        /* <DEDUP_REMOVED lines=8> */
[----:B------:R-:W-:Y:S01]  /*1030*/  @!P4 SEL R8, R7, R18, !P3 ;  /* 0x000000120708c207 */ /* 0x000fe20005800000 */
[----:B------:R-:W-:Y:S01]  /*1040*/  IMAD.X R7, RZ, RZ, UR9, P5 ;  /* 0x00000009ff077e24 */ /* 0x000fe2000a8e06ff */
[----:B-----5:R-:W-:-:S02]  /*1050*/  ISETP.EQ.AND P3, PT, R6, R11, P2 ;  /* 0x0000000b0600720c */ /* 0x020fc40001762270 */
        /* <DEDUP_REMOVED lines=9> */
.L_x_273:
[----:B------:R-:W-:Y:S05]  /*10f0*/  BSYNC.RECONVERGENT B2 ;  /* 0x0000000000027941 */ /* 0x000fea0003800200 */
.L_x_272:
[----:B------:R-:W-:Y:S05]  /*1100*/  @!P1 BRA `(.L_x_267) ;  /* 0x00000004000c9947 */ /* 0x000fea0003800000 */
[----:B------:R-:W-:Y:S01]  /*1110*/  ISETP.NE.AND P0, PT, R15, 0x1, PT ;  /* 0x000000010f00780c */ /* 0x000fe20003f05270 */
[----:B------:R-:W-:Y:S01]  /*1120*/  BSSY.RECONVERGENT B2, `(.L_x_274) ;  /* 0x0000029000027945 */ /* 0x000fe20003800200 */
[----:B------:R-:W-:-:S11]  /*1130*/  LOP3.LUT P1, RZ, R14, 0x100, RZ, 0xc0, !PT ;  /* 0x000001000eff7812 */ /* 0x000fd6000782c0ff */
[----:B------:R-:W-:Y:S05]  /*1140*/  @!P0 BRA `(.L_x_275) ;  /* 0x0000000000988947 */ /* 0x000fea0003800000 */
[----:B------:R-:W0:Y:S01]  /*1150*/  LDCU.64 UR8, c[0x0][0x380] ;  /* 0x00007000ff0877ac */ /* 0x000e220008000a00 */
[----:B------:R-:W-:-:S04]  /*1160*/  IMAD.IADD R11, R3, 0x1, R10 ;  /* 0x00000001030b7824 */ /* 0x000fc800078e020a */
[C---:B------:R-:W-:Y:S01]  /*1170*/  VIADD R12, R11.reuse, 0x100 ;  /* 0x000001000b0c7836 */ /* 0x040fe20000000000 */
[----:B0-----:R-:W-:-:S05]  /*1180*/  IADD3 R6, P0, PT, R11, UR8, RZ ;  /* 0x000000080b067c10 */ /* 0x001fca000ff1e0ff */
[----:B------:R-:W-:-:S05]  /*1190*/  IMAD.X R7, RZ, RZ, UR9, P0 ;  /* 0x00000009ff077e24 */ /* 0x000fca00080e06ff */
[----:B------:R-:W2:Y:S01]  /*11a0*/  LDG.E.U8 R6, desc[UR10][R6.64] ;  /* 0x0000000a06067981 */ /* 0x000ea2000c1e1100 */
[----:B------:R-:W-:-:S05]  /*11b0*/  IADD3 R8, P0, PT, R12, UR8, RZ ;  /* 0x000000080c087c10 */ /* 0x000fca000ff1e0ff */
[----:B------:R-:W-:Y:S01]  /*11c0*/  IMAD.X R9, RZ, RZ, UR9, P0 ;  /* 0x00000009ff097e24 */ /* 0x000fe200080e06ff */
[----:B------:R-:W0:Y:S04]  /*11d0*/  LDCU.64 UR8, c[0x0][0x390] ;  /* 0x00007200ff0877ac */ /* 0x000e280008000a00 */
[----:B------:R1:W3:Y:S01]  /*11e0*/  LDG.E.U8 R14, desc[UR10][R8.64] ;  /* 0x0000000a080e7981 */ /* 0x0002e2000c1e1100 */
[----:B------:R-:W-:Y:S01]  /*11f0*/  LOP3.LUT P2, RZ, R27, 0xff, RZ, 0xc0, !PT ;  /* 0x000000ff1bff7812 */ /* 0x000fe2000784c0ff */
[----:B------:R-:W-:Y:S01]  /*1200*/  VIADD R10, R10, 0x200 ;  /* 0x000002000a0a7836 */ /* 0x000fe20000000000 */
[----:B------:R-:W-:Y:S02]  /*1210*/  PRMT R13, R2, 0x7770, RZ ;  /* 0x00007770020d7816 */ /* 0x000fe400000000ff */
[----:B0-----:R-:W-:-:S04]  /*1220*/  IADD3 R11, P4, PT, R11, UR8, RZ ;  /* 0x000000080b0b7c10 */ /* 0x001fc8000ff9e0ff */
[----:B------:R-:W-:Y:S02]  /*1230*/  ISETP.LT.U32.AND P0, PT, R11, R20, PT ;  /* 0x000000140b00720c */ /* 0x000fe40003f01070 */
[CC--:B--2---:R-:W-:Y:S02]  /*1240*/  ISETP.NE.AND P5, PT, R6.reuse, R13.reuse, PT ;  /* 0x0000000d0600720c */ /* 0x0c4fe40003fa5270 */
[----:B------:R-:W-:Y:S01]  /*1250*/  ISETP.EQ.AND P3, PT, R6, R13, P2 ;  /* 0x0000000d0600720c */ /* 0x000fe20001762270 */
[----:B------:R-:W-:Y:S01]  /*1260*/  IMAD.X R6, RZ, RZ, UR9, P4 ;  /* 0x00000009ff067e24 */ /* 0x000fe2000a0e06ff */
[----:B------:R-:W-:Y:S02]  /*1270*/  @!P2 SEL R27, RZ, 0x1, P5 ;  /* 0x00000001ff1ba807 */ /* 0x000fe40002800000 */
[----:B------:R-:W-:Y:S02]  /*1280*/  IADD3 R12, P5, PT, R12, UR8, RZ ;  /* 0x000000080c0c7c10 */ /* 0x000fe4000ffbe0ff */
[----:B------:R-:W-:-:S02]  /*1290*/  SEL R27, R27, 0x1, !P3 ;  /* 0x000000011b1b7807 */ /* 0x000fc40005800000 */
[CC--:B------:R-:W-:Y:S01]  /*12a0*/  ISETP.LT.AND.EX P0, PT, R6.reuse, R21.reuse, PT, P0 ;  /* 0x000000150600720c */ /* 0x0c0fe20003f01300 */
[----:B-1----:R-:W-:Y:S01]  /*12b0*/  IMAD.X R9, RZ, RZ, UR9, P5 ;  /* 0x00000009ff097e24 */ /* 0x002fe2000a8e06ff */
[----:B------:R-:W-:Y:S02]  /*12c0*/  LOP3.LUT P4, RZ, R27, 0xff, RZ, 0xc0, !PT ;  /* 0x000000ff1bff7812 */ /* 0x000fe4000788c0ff */
[CC--:B------:R-:W-:Y:S02]  /*12d0*/  SEL R7, R11.reuse, R20.reuse, P0 ;  /* 0x000000140b077207 */ /* 0x0c0fe40000000000 */
[CC--:B------:R-:W-:Y:S02]  /*12e0*/  SEL R8, R6.reuse, R21.reuse, P0 ;  /* 0x0000001506087207 */ /* 0x0c0fe40000000000 */
[----:B------:R-:W-:Y:S02]  /*12f0*/  @!P3 SEL R7, R11, R20, !P2 ;  /* 0x000000140b07b207 */ /* 0x000fe40005000000 */
[----:B------:R-:W-:-:S02]  /*1300*/  @!P3 SEL R8, R6, R21, !P2 ;  /* 0x000000150608b207 */ /* 0x000fc40005000000 */
[----:B---3--:R-:W-:Y:S02]  /*1310*/  ISETP.EQ.AND P3, PT, R14, R13, P4 ;  /* 0x0000000d0e00720c */ /* 0x008fe40002762270 */
[----:B------:R-:W-:Y:S02]  /*1320*/  ISETP.LT.U32.AND P0, PT, R12, R7, PT ;  /* 0x000000070c00720c */ /* 0x000fe40003f01070 */
[----:B------:R-:W-:Y:S02]  /*1330*/  ISETP.NE.AND P2, PT, R14, R13, PT ;  /* 0x0000000d0e00720c */ /* 0x000fe40003f45270 */
[----:B------:R-:W-:Y:S02]  /*1340*/  ISETP.LT.AND.EX P0, PT, R9, R8, PT, P0 ;  /* 0x000000080900720c */ /* 0x000fe40003f01300 */
[----:B------:R-:W-:Y:S02]  /*1350*/  @!P4 SEL R27, RZ, 0x1, P2 ;  /* 0x00000001ff1bc807 */ /* 0x000fe40001000000 */
[----:B------:R-:W-:-:S02]  /*1360*/  SEL R20, R12, R7, P0 ;  /* 0x000000070c147207 */ /* 0x000fc40000000000 */
[-C--:B------:R-:W-:Y:S02]  /*1370*/  SEL R21, R9, R8.reuse, P0 ;  /* 0x0000000809157207 */ /* 0x080fe40000000000 */
[----:B------:R-:W-:Y:S02]  /*1380*/  SEL R27, R27, 0x1, !P3 ;  /* 0x000000011b1b7807 */ /* 0x000fe40005800000 */
[----:B------:R-:W-:Y:S02]  /*1390*/  @!P3 SEL R20, R12, R7, !P4 ;  /* 0x000000070c14b207 */ /* 0x000fe40006000000 */
[----:B------:R-:W-:-:S07]  /*13a0*/  @!P3 SEL R21, R9, R8, !P4 ;  /* 0x000000080915b207 */ /* 0x000fce0006000000 */
.L_x_275:
[----:B------:R-:W-:Y:S05]  /*13b0*/  BSYNC.RECONVERGENT B2 ;  /* 0x0000000000027941 */ /* 0x000fea0003800200 */
.L_x_274:
[----:B------:R-:W-:Y:S05]  /*13c0*/  @P1 BRA `(.L_x_267) ;  /* 0x00000000005c1947 */ /* 0x000fea0003800000 */
[----:B------:R-:W0:Y:S01]  /*13d0*/  LDCU.64 UR8, c[0x0][0x380] ;  /* 0x00007000ff0877ac */ /* 0x000e220008000a00 */
[----:B------:R-:W-:-:S05]  /*13e0*/  IMAD.IADD R3, R3, 0x1, R10 ;  /* 0x0000000103037824 */ /* 0x000fca00078e020a */
[----:B0-----:R-:W-:-:S05]  /*13f0*/  IADD3 R6, P0, PT, R3, UR8, RZ ;  /* 0x0000000803067c10 */ /* 0x001fca000ff1e0ff */
[----:B------:R-:W-:Y:S01]  /*1400*/  IMAD.X R7, RZ, RZ, UR9, P0 ;  /* 0x00000009ff077e24 */ /* 0x000fe200080e06ff */
[----:B------:R-:W0:Y:S04]  /*1410*/  LDCU.64 UR8, c[0x0][0x390] ;  /* 0x00007200ff0877ac */ /* 0x000e280008000a00 */
[----:B------:R-:W2:Y:S01]  /*1420*/  LDG.E.U8 R6, desc[UR10][R6.64] ;  /* 0x0000000a06067981 */ /* 0x000ea2000c1e1100 */
[----:B------:R-:W-:Y:S02]  /*1430*/  PRMT R2, R2, 0x7770, RZ ;  /* 0x0000777002027816 */ /* 0x000fe400000000ff */
[----:B------:R-:W-:Y:S02]  /*1440*/  LOP3.LUT P3, RZ, R27, 0xff, RZ, 0xc0, !PT ;  /* 0x000000ff1bff7812 */ /* 0x000fe4000786c0ff */
[----:B0-----:R-:W-:Y:S01]  /*1450*/  IADD3 R9, P0, PT, R3, UR8, RZ ;  /* 0x0000000803097c10 */ /* 0x001fe2000ff1e0ff */
[----:B------:R-:W-:-:S04]  /*1460*/  IMAD.MOV.U32 R3, RZ, RZ, R2 ;  /* 0x000000ffff037224 */ /* 0x000fc800078e0002 */
[----:B------:R-:W-:Y:S01]  /*1470*/  IMAD.X R8, RZ, RZ, UR9, P0 ;  /* 0x00000009ff087e24 */ /* 0x000fe200080e06ff */
        /* <DEDUP_REMOVED lines=12> */
.L_x_267:
[----:B------:R-:W-:Y:S05]  /*1540*/  BSYNC.RECONVERGENT B1 ;  /* 0x0000000000017941 */ /* 0x000fea0003800200 */
.L_x_266:
[----:B------:R-:W-:-:S13]  /*1550*/  ISETP.GE.U32.AND P0, PT, R4, 0x100, PT ;  /* 0x000001000400780c */ /* 0x000fda0003f06070 */
[----:B------:R-:W-:Y:S05]  /*1560*/  @!P0 BRA `(.L_x_276) ;  /* 0x0000000c003c8947 */ /* 0x000fea0003800000 */
        /* <DEDUP_REMOVED lines=24> */
.L_x_278:
[----:B------:R-:W-:Y:S05]  /*16f0*/  BSYNC.RECONVERGENT B1 ;  /* 0x0000000000017941 */ /* 0x000fea0003800200 */
.L_x_277:
        /* <DEDUP_REMOVED lines=23> */
.L_x_280:
[----:B------:R-:W-:Y:S05]  /*1870*/  BSYNC.RECONVERGENT B1 ;  /* 0x0000000000017941 */ /* 0x000fea0003800200 */
.L_x_279:
        /* <DEDUP_REMOVED lines=20> */
.L_x_282:
[----:B------:R-:W-:Y:S05]  /*19c0*/  BSYNC.RECONVERGENT B1 ;  /* 0x0000000000017941 */ /* 0x000fea0003800200 */
.L_x_281:
        /* <DEDUP_REMOVED lines=20> */
.L_x_284:
[----:B------:R-:W-:Y:S05]  /*1b10*/  BSYNC.RECONVERGENT B1 ;  /* 0x0000000000017941 */ /* 0x000fea0003800200 */
.L_x_283:
        /* <DEDUP_REMOVED lines=20> */
.L_x_286:
[----:B------:R-:W-:Y:S05]  /*1c60*/  BSYNC.RECONVERGENT B1 ;  /* 0x0000000000017941 */ /* 0x000fea0003800200 */
.L_x_285:
[----:B------:R-:W-:Y:S04]  /*1c70*/  BSSY.RECONVERGENT B1, `(.L_x_287) ;  /* 0x000000a000017945 */ /* 0x000fe80003800200 */
[----:B------:R-:W-:Y:S05]  /*1c80*/  @P1 BRA `(.L_x_288) ;  /* 0x0000000000201947 */ /* 0x000fea0003800000 */
[----:B--2---:R-:W2:Y:S01]  /*1c90*/  S2R R4, SR_CgaCtaId ;  /* 0x0000000000047919 */ /* 0x004ea20000008800 */
[----:B----4-:R-:W-:Y:S02]  /*1ca0*/  MOV R3, 0x400 ;  /* 0x0000040000037802 */ /* 0x010fe40000000f00 */
[----:B0-----:R-:W-:-:S04]  /*1cb0*/  SHF.R.U32.HI R2, RZ, 0x1, R5 ;  /* 0x00000001ff027819 */ /* 0x001fc80000011605 */
[----:B------:R-:W-:Y:S02]  /*1cc0*/  LOP3.LUT R2, R2, 0x1f0, RZ, 0xc0, !PT ;  /* 0x000001f002027812 */ /* 0x000fe400078ec0ff */
[----:B--2---:R-:W-:-:S05]  /*1cd0*/  LEA R3, R4, R3, 0x18 ;  /* 0x0000000304037211 */ /* 0x004fca00078ec0ff */
[----:B------:R-:W-:-:S05]  /*1ce0*/  IMAD.IADD R2, R2, 0x1, R3 ;  /* 0x0000000102027824 */ /* 0x000fca00078e0203 */
[----:B------:R0:W-:Y:S04]  /*1cf0*/  STS.64 [R2+0x10], R20 ;  /* 0x0000101402007388 */ /* 0x0001e80000000a00 */
[----:B------:R0:W-:Y:S02]  /*1d00*/  STS.U8 [R2+0x8], R27 ;  /* 0x0000081b02007388 */ /* 0x0001e40000000000 */
.L_x_288:
[----:B------:R-:W-:Y:S05]  /*1d10*/  BSYNC.RECONVERGENT B1 ;  /* 0x0000000000017941 */ /* 0x000fea0003800200 */
.L_x_287:
        /* <DEDUP_REMOVED lines=8> */
[----:B------:R-:W1:Y:S04]  /*1da0*/  LDS.64 R8, [UR4+0x20] ;  /* 0x00002004ff087984 */ /* 0x000e680008000a00 */
[----:B------:R-:W3:Y:S04]  /*1db0*/  LDS.U8 R14, [UR4+0x28] ;  /* 0x00002804ff0e7984 */ /* 0x000ee80008000000 */
[----:B------:R-:W3:Y:S04]  /*1dc0*/  LDS.64 R6, [UR4+0x30] ;  /* 0x00003004ff067984 */ /* 0x000ee80008000a00 */
[----:B------:R-:W3:Y:S04]  /*1dd0*/  LDS.U8 R15, [UR4+0x38] ;  /* 0x00003804ff0f7984 */ /* 0x000ee80008000000 */
[----:B0---4-:R-:W0:Y:S04]  /*1de0*/  LDS.64 R2, [UR4+0x40] ;  /* 0x00004004ff027984 */ /* 0x011e280008000a00 */
[----:B------:R-:W4:Y:S04]  /*1df0*/  LDS.U8 R10, [UR4+0x48] ;  /* 0x00004804ff0a7984 */ /* 0x000f280008000000 */
[----:B--2---:R-:W2:Y:S01]  /*1e00*/  LDS.64 R4, [UR4+0x50] ;  /* 0x00005004ff047984 */ /* 0x004ea20008000a00 */
[----:B-----5:R-:W-:-:S04]  /*1e10*/  ISETP.NE.AND P2, PT, R12, RZ, PT ;  /* 0x000000ff0c00720c */ /* 0x020fc80003f45270 */
[----:B------:R-:W-:Y:S02]  /*1e20*/  @P4 SEL R12, R27, 0x1, !P2 ;  /* 0x000000011b0c4807 */ /* 0x000fe40005000000 */
[-C--:B-1----:R-:W-:Y:S01]  /*1e30*/  ISETP.LT.U32.AND P0, PT, R8, R20.reuse, PT ;  /* 0x000000140800720c */ /* 0x082fe20003f01070 */
[----:B------:R-:W-:Y:S01]  /*1e40*/  LDS.U8 R27, [UR4+0x78] ;  /* 0x00007804ff1b7984 */ /* 0x000fe20008000000 */
[----:B------:R-:W-:Y:S02]  /*1e50*/  LOP3.LUT P3, RZ, R12, 0xff, RZ, 0xc0, !PT ;  /* 0x000000ff0cff7812 */ /* 0x000fe4000786c0ff */
[----:B------:R-:W-:Y:S02]  /*1e60*/  ISETP.LT.AND.EX P0, PT, R9, R21, PT, P0 ;  /* 0x000000150900720c */ /* 0x000fe40003f01300 */
[----:B---3--:R-:W-:Y:S02]  /*1e70*/  ISETP.NE.AND P5, PT, R14, RZ, PT ;  /* 0x000000ff0e00720c */ /* 0x008fe40003fa5270 */
[----:B------:R-:W-:-:S02]  /*1e80*/  @P2 SEL R20, R8, R20, P0 ;  /* 0x0000001408142207 */ /* 0x000fc40000000000 */
[C---:B------:R-:W-:Y:S02]  /*1e90*/  @P2 SEL R21, R9.reuse, R21, P0 ;  /* 0x0000001509152207 */ /* 0x040fe40000000000 */
[----:B------:R-:W-:Y:S02]  /*1ea0*/  SEL R11, R8, R20, !P4 ;  /* 0x00000014080b7207 */ /* 0x000fe40006000000 */
[----:B------:R-:W-:Y:S02]  /*1eb0*/  SEL R13, R9, R21, !P4 ;  /* 0x00000015090d7207 */ /* 0x000fe40006000000 */
[----:B------:R-:W-:Y:S01]  /*1ec0*/  ISETP.LT.U32.AND P0, PT, R6, R11, PT ;  /* 0x0000000b0600720c */ /* 0x000fe20003f01070 */
[----:B------:R-:W-:Y:S01]  /*1ed0*/  LDS.64 R8, [UR4+0x60] ;  /* 0x00006004ff087984 */ /* 0x000fe20008000a00 */
[----:B------:R-:W-:Y:S02]  /*1ee0*/  @P3 SEL R14, R12, 0x1, !P5 ;  /* 0x000000010c0e3807 */ /* 0x000fe40006800000 */
[----:B------:R-:W-:Y:S01]  /*1ef0*/  ISETP.LT.AND.EX P0, PT, R7, R13, PT, P0 ;  /* 0x0000000d0700720c */ /* 0x000fe20003f01300 */
[----:B------:R-:W1:Y:S01]  /*1f00*/  LDS.U8 R12, [UR4+0x58] ;  /* 0x00005804ff0c7984 */ /* 0x000e620008000000 */
[----:B------:R-:W-:-:S02]  /*1f10*/  LOP3.LUT P2, RZ, R14, 0xff, RZ, 0xc0, !PT ;  /* 0x000000ff0eff7812 */ /* 0x000fc4000784c0ff */
[C---:B------:R-:W-:Y:S02]  /*1f20*/  @P5 SEL R11, R6.reuse, R11, P0 ;  /* 0x0000000b060b5207 */ /* 0x040fe40000000000 */
[----:B------:R-:W-:Y:S02]  /*1f30*/  ISETP.NE.AND P4, PT, R15, RZ, PT ;  /* 0x000000ff0f00720c */ /* 0x000fe40003f85270 */
[C---:B------:R-:W-:Y:S02]  /*1f40*/  @P5 SEL R13, R7.reuse, R13, P0 ;  /* 0x0000000d070d5207 */ /* 0x040fe40000000000 */
[----:B------:R-:W-:Y:S02]  /*1f50*/  SEL R11, R6, R11, !P3 ;  /* 0x0000000b060b7207 */ /* 0x000fe40005800000 */
[----:B------:R-:W-:Y:S02]  /*1f60*/  SEL R13, R7, R13, !P3 ;  /* 0x0000000d070d7207 */ /* 0x000fe40005800000 */
[----:B0-----:R-:W-:Y:S01]  /*1f70*/  ISETP.LT.U32.AND P0, PT, R2, R11, PT ;  /* 0x0000000b0200720c */ /* 0x001fe20003f01070 */
[----:B------:R-:W-:Y:S01]  /*1f80*/  LDS.64 R6, [UR4+0x70] ;  /* 0x00007004ff067984 */ /* 0x000fe20008000a00 */
[----:B------:R-:W-:-:S02]  /*1f90*/  @P2 SEL R15, R14, 0x1, !P4 ;  /* 0x000000010e0f2807 */ /* 0x000fc40006000000 */
[----:B------:R-:W-:Y:S01]  /*1fa0*/  ISETP.LT.AND.EX P0, PT, R3, R13, PT, P0 ;  /* 0x0000000d0300720c */ /* 0x000fe20003f01300 */
[----:B------:R-:W0:Y:S01]  /*1fb0*/  LDS.U8 R14, [UR4+0x68] ;  /* 0x00006804ff0e7984 */ /* 0x000e220008000000 */
[----:B----4-:R-:W-:Y:S02]  /*1fc0*/  ISETP.NE.AND P3, PT, R10, RZ, PT ;  /* 0x000000ff0a00720c */ /* 0x010fe40003f65270 */
[C---:B------:R-:W-:Y:S02]  /*1fd0*/  @P4 SEL R11, R2.reuse, R11, P0 ;  /* 0x0000000b020b4207 */ /* 0x040fe40000000000 */
[----:B------:R-:W-:Y:S02]  /*1fe0*/  LOP3.LUT P5, RZ, R15, 0xff, RZ, 0xc0, !PT ;  /* 0x000000ff0fff7812 */ /* 0x000fe400078ac0ff */
[----:B------:R-:W-:Y:S02]  /*1ff0*/  @P4 SEL R13, R3, R13, P0 ;  /* 0x0000000d030d4207 */ /* 0x000fe40000000000 */
[----:B------:R-:W-:-:S02]  /*2000*/  SEL R11, R2, R11, !P2 ;  /* 0x0000000b020b7207 */ /* 0x000fc40005000000 */
[----:B------:R-:W-:Y:S02]  /*2010*/  SEL R13, R3, R13, !P2 ;  /* 0x0000000d030d7207 */ /* 0x000fe40005000000 */
[C---:B--2---:R-:W-:Y:S01]  /*2020*/  ISETP.LT.U32.AND P0, PT, R4.reuse, R11, PT ;  /* 0x0000000b0400720c */ /* 0x044fe20003f01070 */
[----:B------:R-:W2:Y:S03]  /*2030*/  LDS.64 R2, [UR4+0x80] ;  /* 0x00008004ff027984 */ /* 0x000ea60008000a00 */
[----:B------:R-:W-:Y:S02]  /*2040*/  ISETP.LT.AND.EX P0, PT, R5, R13, PT, P0 ;  /* 0x0000000d0500720c */ /* 0x000fe40003f01300 */
[----:B------:R-:W-:Y:S02]  /*2050*/  @P5 SEL R10, R15, 0x1, !P3 ;  /* 0x000000010f0a5807 */ /* 0x000fe40005800000 */
[----:B------:R-:W-:-:S02]  /*2060*/  @P3 SEL R11, R4, R11, P0 ;  /* 0x0000000b040b3207 */ /* 0x000fc40000000000 */
[----:B-1----:R-:W-:Y:S02]  /*2070*/  ISETP.NE.AND P2, PT, R12, RZ, PT ;  /* 0x000000ff0c00720c */ /* 0x002fe40003f45270 */
[C---:B------:R-:W-:Y:S02]  /*2080*/  @P3 SEL R13, R5.reuse, R13, P0 ;  /* 0x0000000d050d3207 */ /* 0x040fe40000000000 */
[----:B------:R-:W-:Y:S02]  /*2090*/  SEL R11, R4, R11, !P5 ;  /* 0x0000000b040b7207 */ /* 0x000fe40006800000 */
[----:B------:R-:W-:Y:S02]  /*20a0*/  LOP3.LUT P4, RZ, R10, 0xff, RZ, 0xc0, !PT ;  /* 0x000000ff0aff7812 */ /* 0x000fe4000788c0ff */
[----:B------:R-:W-:Y:S02]  /*20b0*/  SEL R13, R5, R13, !P5 ;  /* 0x0000000d050d7207 */ /* 0x000fe40006800000 */
[----:B------:R-:W-:-:S04]  /*20c0*/  ISETP.LT.U32.AND P0, PT, R8, R11, PT ;  /* 0x0000000b0800720c */ /* 0x000fc80003f01070 */
[C---:B------:R-:W-:Y:S02]  /*20d0*/  ISETP.LT.AND.EX P0, PT, R9.reuse, R13, PT, P0 ;  /* 0x0000000d0900720c */ /* 0x040fe40003f01300 */
[----:B0-----:R-:W-:Y:S02]  /*20e0*/  ISETP.NE.AND P3, PT, R14, RZ, PT ;  /* 0x000000ff0e00720c */ /* 0x001fe40003f65270 */
[----:B------:R-:W-:Y:S02]  /*20f0*/  @P2 SEL R11, R8, R11, P0 ;  /* 0x0000000b080b2207 */ /* 0x000fe40000000000 */
[----:B------:R-:W-:Y:S02]  /*2100*/  @P4 SEL R12, R10, 0x1, !P2 ;  /* 0x000000010a0c4807 */ /* 0x000fe40005000000 */
[----:B------:R-:W-:Y:S02]  /*2110*/  @P2 SEL R13, R9, R13, P0 ;  /* 0x0000000d090d2207 */ /* 0x000fe40000000000 */
[----:B------:R-:W-:-:S02]  /*2120*/  SEL R5, R8, R11, !P4 ;  /* 0x0000000b08057207 */ /* 0x000fc40006000000 */
[----:B------:R-:W-:Y:S02]  /*2130*/  LOP3.LUT P5, RZ, R12, 0xff, RZ, 0xc0, !PT ;  /* 0x000000ff0cff7812 */ /* 0x000fe400078ac0ff */
[----:B------:R-:W-:Y:S02]  /*2140*/  SEL R9, R9, R13, !P4 ;  /* 0x0000000d09097207 */ /* 0x000fe40006000000 */
[----:B------:R-:W-:Y:S02]  /*2150*/  ISETP.LT.U32.AND P0, PT, R6, R5, PT ;  /* 0x000000050600720c */ /* 0x000fe40003f01070 */
[----:B------:R-:W-:Y:S02]  /*2160*/  ISETP.NE.AND P4, PT, R27, RZ, PT ;  /* 0x000000ff1b00720c */ /* 0x000fe40003f85270 */
[----:B------:R-:W-:-:S04]  /*2170*/  ISETP.LT.AND.EX P0, PT, R7, R9, PT, P0 ;  /* 0x000000090700720c */ /* 0x000fc80003f01300 */
[----:B------:R-:W-:Y:S02]  /*2180*/  @P3 SEL R5, R6, R5, P0 ;  /* 0x0000000506053207 */ /* 0x000fe40000000000 */
[----:B------:R-:W-:Y:S02]  /*2190*/  @P5 SEL R14, R12, 0x1, !P3 ;  /* 0x000000010c0e5807 */ /* 0x000fe40005800000 */
[C---:B------:R-:W-:Y:S02]  /*21a0*/  @P3 SEL R9, R7.reuse, R9, P0 ;  /* 0x0000000907093207 */ /* 0x040fe40000000000 */
[----:B------:R-:W-:Y:S02]  /*21b0*/  SEL R5, R6, R5, !P5 ;  /* 0x0000000506057207 */ /* 0x000fe40006800000 */
[----:B------:R-:W-:Y:S02]  /*21c0*/  LOP3.LUT P2, RZ, R14, 0xff, RZ, 0xc0, !PT ;  /* 0x000000ff0eff7812 */ /* 0x000fe4000784c0ff */
[----:B------:R-:W-:-:S02]  /*21d0*/  SEL R7, R7, R9, !P5 ;  /* 0x0000000907077207 */ /* 0x000fc40006800000 */
[----:B--2---:R-:W-:-:S04]  /*21e0*/  ISETP.LT.U32.AND P0, PT, R2, R5, PT ;  /* 0x000000050200720c */ /* 0x004fc80003f01070 */
[----:B------:R-:W-:-:S04]  /*21f0*/  ISETP.LT.AND.EX P0, PT, R3, R7, PT, P0 ;  /* 0x000000070300720c */ /* 0x000fc80003f01300 */
[----:B------:R-:W-:Y:S02]  /*2200*/  @P4 SEL R5, R2, R5, P0 ;  /* 0x0000000502054207 */ /* 0x000fe40000000000 */
[C---:B------:R-:W-:Y:S02]  /*2210*/  @P4 SEL R7, R3.reuse, R7, P0 ;  /* 0x0000000703074207 */ /* 0x040fe40000000000 */
[----:B------:R-:W-:Y:S02]  /*2220*/  @P2 SEL R27, R14, 0x1, !P4 ;  /* 0x000000010e1b2807 */ /* 0x000fe40006000000 */
[----:B------:R-:W-:Y:S02]  /*2230*/  SEL R20, R2, R5, !P2 ;  /* 0x0000000502147207 */ /* 0x000fe40005000000 */
[----:B------:R-:W-:Y:S01]  /*2240*/  SEL R21, R3, R7, !P2 ;  /* 0x0000000703157207 */ /* 0x000fe20005000000 */
[----:B------:R-:W-:Y:S06]  /*2250*/  BRA `(.L_x_289) ;  /* 0x0000003400f47947 */ /* 0x000fec0003800000 */
.L_x_276:
[----:B------:R-:W0:Y:S01]  /*2260*/  S2R R11, SR_LANEID ;  /* 0x00000000000b7919 */ /* 0x000e220000000000 */
[----:B------:R-:W-:Y:S01]  /*2270*/  LOP3.LUT R2, R5, 0x3e0, RZ, 0xc0, !PT ;  /* 0x000003e005027812 */ /* 0x000fe200078ec0ff */
[----:B------:R-:W-:Y:S03]  /*2280*/  BSSY.RECONVERGENT B1, `(.L_x_290) ;  /* 0x0000022000017945 */ /* 0x000fe60003800200 */
[----:B------:R-:W-:Y:S01]  /*2290*/  LOP3.LUT R7, RZ, R2, RZ, 0x33, !PT ;  /* 0x00000002ff077212 */ /* 0x000fe200078e33ff */
[----:B------:R-:W-:-:S04]  /*22a0*/  VIADD R3, R2, 0x20 ;  /* 0x0000002002037836 */ /* 0x000fc80000000000 */
[----:B------:R-:W-:Y:S01]  /*22b0*/  IMAD.IADD R2, R4, 0x1, R7 ;  /* 0x0000000104027824 */ /* 0x000fe200078e0207 */
[----:B------:R-:W-:-:S04]  /*22c0*/  ISETP.GT.U32.AND P0, PT, R3, R4, PT ;  /* 0x000000040300720c */ /* 0x000fc80003f04070 */
[----:B------:R-:W-:-:S05]  /*22d0*/  SEL R2, R2, 0x1f, P0 ;  /* 0x0000001f02027807 */ /* 0x000fca0000000000 */
[----:B------:R1:W2:Y:S01]  /*22e0*/  SHFL.DOWN PT, R8, R21, 0x1, R2 ;  /* 0x0820000015087989 */ /* 0x0002a200000e0002 */
[CC--:B0-----:R-:W-:Y:S01]  /*22f0*/  ISETP.GE.AND P0, PT, R11.reuse, R2.reuse, PT ;  /* 0x000000020b00720c */ /* 0x0c1fe20003f06270 */
[C---:B------:R-:W-:Y:S01]  /*2300*/  VIADD R3, R11.reuse, 0x2 ;  /* 0x000000020b037836 */ /* 0x040fe20000000000 */
[C---:B------:R-:W-:Y:S01]  /*2310*/  ISETP.NE.AND P1, PT, R11.reuse, RZ, PT ;  /* 0x000000ff0b00720c */ /* 0x040fe20003f25270 */
[C---:B------:R-:W-:Y:S02]  /*2320*/  VIADD R9, R11.reuse, 0x8 ;  /* 0x000000080b097836 */ /* 0x040fe40000000000 */
        /* <DEDUP_REMOVED lines=11> */
[----:B-1----:R-:W-:-:S04]  /*23e0*/  LOP3.LUT P4, R3, R27, 0xff, RZ, 0xc0, !PT ;  /* 0x000000ff1b037812 */ /* 0x002fc8000788c0ff */
[----:B------:R-:W-:-:S13]  /*23f0*/  PLOP3.LUT P0, PT, P4, P0, PT, 0x2f, 0xf2 ;  /* 0x0000000000f2781c */ /* 0x000fda0002700577 */
[-C--:B0-----:R-:W-:Y:S02]  /*2400*/  @!P0 ISETP.LT.U32.AND P4, PT, R9, R20.reuse, PT ;  /* 0x000000140900820c */ /* 0x081fe40003f81070 */
        /* <DEDUP_REMOVED lines=9> */
.L_x_291:
[----:B------:R-:W-:Y:S05]  /*24a0*/  BSYNC.RECONVERGENT B1 ;  /* 0x0000000000017941 */ /* 0x000fea0003800200 */
.L_x_290:
[----:B-1----:R-:W-:Y:S01]  /*24b0*/  LOP3.LUT R3, R27, 0xff, RZ, 0xc0, !PT ;  /* 0x000000ff1b037812 */ /* 0x002fe200078ec0ff */
[----:B------:R1:W2:Y:S01]  /*24c0*/  SHFL.DOWN PT, R8, R21, 0x2, R2 ;  /* 0x0840000015087989 */ /* 0x0002a200000e0002 */
[----:B------:R-:W-:Y:S01]  /*24d0*/  ISETP.GT.AND P4, PT, R7, R2, PT ;  /* 0x000000020700720c */ /* 0x000fe20003f84270 */
[----:B------:R-:W-:Y:S02]  /*24e0*/  BSSY.RECONVERGENT B1, `(.L_x_292) ;  /* 0x0000012000017945 */ /* 0x000fe40003800200 */
[----:B------:R1:W4:Y:S04]  /*24f0*/  SHFL.DOWN PT, R7, R20, 0x2, R2 ;  /* 0x0840000014077989 */ /* 0x00032800000e0002 */
[----:B---3--:R1:W3:Y:S01]  /*2500*/  SHFL.DOWN PT, R6, R3, 0x2, R2 ;  /* 0x0840000003067989 */ /* 0x0082e200000e0002 */
[----:B------:R-:W-:Y:S05]  /*2510*/  @P5 BRA `(.L_x_293) ;  /* 0x0000000000385947 */ /* 0x000fea0003800000 */
[----:B---3--:R-:W-:Y:S01]  /*2520*/  LOP3.LUT P0, RZ, R6, 0xff, RZ, 0xc0, !PT ;  /* 0x000000ff06ff7812 */ /* 0x008fe2000780c0ff */
[----:B0-----:R-:W-:Y:S01]  /*2530*/  IMAD.MOV.U32 R9, RZ, RZ, 0x1 ;  /* 0x00000001ff097424 */ /* 0x001fe200078e00ff */
[----:B-1----:R-:W-:-:S04]  /*2540*/  LOP3.LUT P5, R3, R27, 0xff, RZ, 0xc0, !PT ;  /* 0x000000ff1b037812 */ /* 0x002fc800078ac0ff */
[----:B------:R-:W-:-:S13]  /*2550*/  PLOP3.LUT P0, PT, P5, P0, PT, 0x2f, 0xf2 ;  /* 0x0000000000f2781c */ /* 0x000fda0002f00577 */
[-C--:B----4-:R-:W-:Y:S02]  /*2560*/  @!P0 ISETP.LT.U32.AND P5, PT, R7, R20.reuse, PT ;  /* 0x000000140700820c */ /* 0x090fe40003fa1070 */
[----:B------:R-:W-:Y:S02]  /*2570*/  @P0 ISETP.NE.AND P6, PT, R3, RZ, PT ;  /* 0x000000ff0300020c */ /* 0x000fe40003fc5270 */
[----:B------:R-:W-:Y:S02]  /*2580*/  @!P0 PRMT R27, R9, 0x7610, R27 ;  /* 0x00007610091b8816 */ /* 0x000fe4000000001b */
[----:B--2---:R-:W-:Y:S02]  /*2590*/  @!P0 ISETP.LT.AND.EX P5, PT, R8, R21, PT, P5 ;  /* 0x000000150800820c */ /* 0x004fe40003fa1350 */
[----:B------:R-:W-:Y:S02]  /*25a0*/  @P0 SEL R3, R6, R27, !P6 ;  /* 0x0000001b06030207 */ /* 0x000fe40007000000 */
[----:B------:R-:W-:-:S02]  /*25b0*/  @!P0 SEL R20, R7, R20, P5 ;  /* 0x0000001407148207 */ /* 0x000fc40002800000 */
[C---:B------:R-:W-:Y:S02]  /*25c0*/  @!P0 SEL R21, R8.reuse, R21, P5 ;  /* 0x0000001508158207 */ /* 0x040fe40002800000 */
[----:B------:R-:W-:Y:S02]  /*25d0*/  @P0 PRMT R27, R3, 0x7610, R27 ;  /* 0x00007610031b0816 */ /* 0x000fe4000000001b */
[----:B------:R-:W-:Y:S02]  /*25e0*/  @P0 SEL R20, R7, R20, !P6 ;  /* 0x0000001407140207 */ /* 0x000fe40007000000 */
[----:B------:R-:W-:-:S07]  /*25f0*/  @P0 SEL R21, R8, R21, !P6 ;  /* 0x0000001508150207 */ /* 0x000fce0007000000 */
.L_x_293:
[----:B------:R-:W-:Y:S05]  /*2600*/  BSYNC.RECONVERGENT B1 ;  /* 0x0000000000017941 */ /* 0x000fea0003800200 */
.L_x_292:
[----:B-1----:R-:W-:Y:S01]  /*2610*/  LOP3.LUT R3, R27, 0xff, RZ, 0xc0, !PT ;  /* 0x000000ff1b037812 */ /* 0x002fe200078ec0ff */
[----:B----4-:R1:W4:Y:S01]  /*2620*/  SHFL.DOWN PT, R7, R20, 0x4, R2 ;  /* 0x0880000014077989 */ /* 0x01032200000e0002 */
[----:B------:R-:W-:Y:S03]  /*2630*/  BSSY.RECONVERGENT B1, `(.L_x_294) ;  /* 0x0000012000017945 */ /* 0x000fe60003800200 */
[----:B--2---:R1:W2:Y:S04]  /*2640*/  SHFL.DOWN PT, R8, R21, 0x4, R2 ;  /* 0x0880000015087989 */ /* 0x0042a800000e0002 */
        /* <DEDUP_REMOVED lines=16> */
.L_x_295:
[----:B------:R-:W-:Y:S05]  /*2750*/  BSYNC.RECONVERGENT B1 ;  /* 0x0000000000017941 */ /* 0x000fea0003800200 */
.L_x_294:
        /* <DEDUP_REMOVED lines=20> */
.L_x_297:
[----:B------:R-:W-:Y:S05]  /*28a0*/  BSYNC.RECONVERGENT B1 ;  /* 0x0000000000017941 */ /* 0x000fea0003800200 */
.L_x_296:
[----:B----4-:R-:W-:Y:S01]  /*28b0*/  LOP3.LUT R7, R27, 0xff, RZ, 0xc0, !PT ;  /* 0x000000ff1b077812 */ /* 0x010fe200078ec0ff */
[----:B-1----:R1:W4:Y:S01]  /*28c0*/  SHFL.DOWN PT, R3, R20, 0x10, R2 ;  /* 0x0a00000014037989 */ /* 0x00232200000e0002 */
[----:B------:R-:W-:Y:S03]  /*28d0*/  BSSY.RECONVERGENT B1, `(.L_x_298) ;  /* 0x0000012000017945 */ /* 0x000fe60003800200 */
[----:B---3--:R1:W3:Y:S04]  /*28e0*/  SHFL.DOWN PT, R6, R7, 0x10, R2 ;  /* 0x0a00000007067989 */ /* 0x0082e800000e0002 */
[----:B--2---:R1:W2:Y:S01]  /*28f0*/  SHFL.DOWN PT, R8, R21, 0x10, R2 ;  /* 0x0a00000015087989 */ /* 0x0042a200000e0002 */
[----:B------:R-:W-:Y:S05]  /*2900*/  @P4 BRA `(.L_x_299) ;  /* 0x0000000000384947 */ /* 0x000fea0003800000 */
[----:B---3--:R-:W-:Y:S01]  /*2910*/  LOP3.LUT P0, RZ, R6, 0xff, RZ, 0xc0, !PT ;  /* 0x000000ff06ff7812 */ /* 0x008fe2000780c0ff */
[----:B-1----:R-:W-:Y:S01]  /*2920*/  IMAD.MOV.U32 R7, RZ, RZ, 0x1 ;  /* 0x00000001ff077424 */ /* 0x002fe200078e00ff */
[----:B------:R-:W-:-:S04]  /*2930*/  LOP3.LUT P2, R2, R27, 0xff, RZ, 0xc0, !PT ;  /* 0x000000ff1b027812 */ /* 0x000fc8000784c0ff */
[----:B------:R-:W-:-:S13]  /*2940*/  PLOP3.LUT P0, PT, P2, P0, PT, 0x2f, 0xf2 ;  /* 0x0000000000f2781c */ /* 0x000fda0001700577 */
[-C--:B----4-:R-:W-:Y:S02]  /*2950*/  @!P0 ISETP.LT.U32.AND P2, PT, R3, R20.reuse, PT ;  /* 0x000000140300820c */ /* 0x090fe40003f41070 */
[----:B------:R-:W-:Y:S02]  /*2960*/  @P0 ISETP.NE.AND P3, PT, R2, RZ, PT ;  /* 0x000000ff0200020c */ /* 0x000fe40003f65270 */
[----:B------:R-:W-:Y:S02]  /*2970*/  @!P0 PRMT R27, R7, 0x7610, R27 ;  /* 0x00007610071b8816 */ /* 0x000fe4000000001b */
[----:B--2---:R-:W-:Y:S02]  /*2980*/  @!P0 ISETP.LT.AND.EX P2, PT, R8, R21, PT, P2 ;  /* 0x000000150800820c */ /* 0x004fe40003f41320 */
[----:B------:R-:W-:Y:S02]  /*2990*/  @P0 SEL R2, R6, R27, !P3 ;  /* 0x0000001b06020207 */ /* 0x000fe40005800000 */
[----:B------:R-:W-:-:S02]  /*29a0*/  @!P0 SEL R20, R3, R20, P2 ;  /* 0x0000001403148207 */ /* 0x000fc40001000000 */
[----:B------:R-:W-:Y:S02]  /*29b0*/  @!P0 SEL R21, R8, R21, P2 ;  /* 0x0000001508158207 */ /* 0x000fe40001000000 */
[----:B------:R-:W-:Y:S02]  /*29c0*/  @P0 PRMT R27, R2, 0x7610, R27 ;  /* 0x00007610021b0816 */ /* 0x000fe4000000001b */
[----:B------:R-:W-:Y:S02]  /*29d0*/  @P0 SEL R20, R3, R20, !P3 ;  /* 0x0000001403140207 */ /* 0x000fe40005800000 */
[----:B------:R-:W-:-:S07]  /*29e0*/  @P0 SEL R21, R8, R21, !P3 ;  /* 0x0000001508150207 */ /* 0x000fce0005800000 */
.L_x_299:
[----:B------:R-:W-:Y:S05]  /*29f0*/  BSYNC.RECONVERGENT B1 ;  /* 0x0000000000017941 */ /* 0x000fea0003800200 */
.L_x_298:
[----:B------:R-:W-:Y:S04]  /*2a00*/  BSSY.RECONVERGENT B1, `(.L_x_300) ;  /* 0x000000a000017945 */ /* 0x000fe80003800200 */
[----:B------:R-:W-:Y:S05]  /*2a10*/  @P1 BRA `(.L_x_301) ;  /* 0x0000000000201947 */ /* 0x000fea0003800000 */
[----:B---3--:R-:W3:Y:S01]  /*2a20*/  S2R R6, SR_CgaCtaId ;  /* 0x0000000000067919 */ /* 0x008ee20000008800 */
[----:B----4-:R-:W-:Y:S02]  /*2a30*/  MOV R3, 0x400 ;  /* 0x0000040000037802 */ /* 0x010fe40000000f00 */
[----:B-1----:R-:W-:-:S04]  /*2a40*/  SHF.R.U32.HI R2, RZ, 0x1, R5 ;  /* 0x00000001ff027819 */ /* 0x002fc80000011605 */
[----:B------:R-:W-:Y:S02]  /*2a50*/  LOP3.LUT R2, R2, 0x1f0, RZ, 0xc0, !PT ;  /* 0x000001f002027812 */ /* 0x000fe400078ec0ff */
[----:B---3--:R-:W-:-:S05]  /*2a60*/  LEA R3, R6, R3, 0x18 ;  /* 0x0000000306037211 */ /* 0x008fca00078ec0ff */
[----:B------:R-:W-:-:S05]  /*2a70*/  IMAD.IADD R2, R2, 0x1, R3 ;  /* 0x0000000102027824 */ /* 0x000fca00078e0203 */
[----:B------:R1:W-:Y:S04]  /*2a80*/  STS.64 [R2+0x10], R20 ;  /* 0x0000101402007388 */ /* 0x0003e80000000a00 */
[----:B------:R1:W-:Y:S02]  /*2a90*/  STS.U8 [R2+0x8], R27 ;  /* 0x0000081b02007388 */ /* 0x0003e40000000000 */
.L_x_301:
[----:B------:R-:W-:Y:S05]  /*2aa0*/  BSYNC.RECONVERGENT B1 ;  /* 0x0000000000017941 */ /* 0x000fea0003800200 */
.L_x_300:
[----:B------:R-:W-:Y:S01]  /*2ab0*/  BAR.SYNC.DEFER_BLOCKING 0x0 ;  /* 0x0000000000007b1d */ /* 0x000fe20000010000 */
[----:B------:R-:W-:-:S13]  /*2ac0*/  ISETP.NE.AND P1, PT, R5, RZ, PT ;  /* 0x000000ff0500720c */ /* 0x000fda0003f25270 */
[----:B------:R-:W-:Y:S05]  /*2ad0*/  @P1 BRA `(.L_x_289) ;  /* 0x0000002c00d41947 */ /* 0x000fea0003800000 */
[C---:B------:R-:W-:Y:S02]  /*2ae0*/  ISETP.GE.U32.AND P0, PT, R4.reuse, 0x21, PT ;  /* 0x000000210400780c */ /* 0x040fe40003f06070 */
[C---:B------:R-:W-:Y:S02]  /*2af0*/  ISETP.GE.U32.AND P2, PT, R4.reuse, 0x41, PT ;  /* 0x000000410400780c */ /* 0x040fe40003f46070 */
[C---:B------:R-:W-:Y:S02]  /*2b00*/  ISETP.GE.U32.AND P3, PT, R4.reuse, 0x61, PT ;  /* 0x000000610400780c */ /* 0x040fe40003f66070 */
[----:B------:R-:W-:-:S07]  /*2b10*/  ISETP.GE.U32.AND P4, PT, R4, 0x81, PT ;  /* 0x000000810400780c */ /* 0x000fce0003f86070 */
[----:B------:R-:W-:Y:S06]  /*2b20*/  @!P0 BRA `(.L_x_302) ;  /* 0x00000000003c8947 */ /* 0x000fec0003800000 */
[----:B------:R-:W5:Y:S01]  /*2b30*/  S2UR UR5, SR_CgaCtaId ;  /* 0x00000000000579c3 */ /* 0x000f620000008800 */
[----:B------:R-:W-:Y:S01]  /*2b40*/  UMOV UR4, 0x400 ;  /* 0x0000040000047882 */ /* 0x000fe20000000000 */
[----:B------:R-:W-:Y:S01]  /*2b50*/  LOP3.LUT P5, RZ, R27, 0xff, RZ, 0xc0, !PT ;  /* 0x000000ff1bff7812 */ /* 0x000fe200078ac0ff */
[----:B-----5:R-:W-:-:S09]  /*2b60*/  ULEA UR4, UR5, UR4, 0x18 ;  /* 0x0000000405047291 */ /* 0x020fd2000f8ec0ff */
[----:B------:R-:W5:Y:S04]  /*2b70*/  LDS.U8 R5, [UR4+0x18] ;  /* 0x00001804ff057984 */ /* 0x000f680008000000 */
[----:B-1--4-:R-:W1:Y:S01]  /*2b80*/  LDS.64 R2, [UR4+0x20] ;  /* 0x00002004ff027984 */ /* 0x012e620008000a00 */
[----:B-----5:R-:W-:Y:S02]  /*2b90*/  ISETP.NE.AND P6, PT, R5, RZ, PT ;  /* 0x000000ff0500720c */ /* 0x020fe40003fc5270 */
        /* <DEDUP_REMOVED lines=8> */
.L_x_302:
[----:B------:R-:W-:Y:S01]  /*2c20*/  ISETP.GE.U32.AND P5, PT, R4, 0xa1, PT ;  /* 0x000000a10400780c */ /* 0x000fe20003fa6070 */
[----:B------:R-:W-:-:S12]  /*2c30*/  @!P2 BRA `(.L_x_303) ;  /* 0x00000000003ca947 */ /* 0x000fd80003800000 */
        /* <DEDUP_REMOVED lines=15> */
.L_x_303:
        /* <DEDUP_REMOVED lines=17> */
.L_x_304:
        /* <DEDUP_REMOVED lines=17> */
.L_x_305:
[----:B------:R-:W-:Y:S05]  /*2f50*/  @!P5 BRA `(.L_x_306) ;  /* 0x00000000003cd947 */ /* 0x000fea0003800000 */
        /* <DEDUP_REMOVED lines=15> */
.L_x_306:
        /* <DEDUP_REMOVED lines=16> */
.L_x_307:
        /* <DEDUP_REMOVED lines=17> */
.L_x_265:
[----:B------:R-:W0:Y:S01]  /*3260*/  S2R R6, SR_TID.X ;  /* 0x0000000000067919 */ /* 0x000e220000002100 */
[----:B------:R-:W0:Y:S01]  /*3270*/  LDCU.64 UR8, c[0x0][0x380] ;  /* 0x00007000ff0877ac */ /* 0x000e220008000a00 */
[----:B------:R-:W1:Y:S01]  /*3280*/  LDCU.64 UR6, c[0x0][0x390] ;  /* 0x00007200ff0677ac */ /* 0x000e620008000a00 */
[----:B0-----:R-:W-:-:S04]  /*3290*/  IADD3 R10, P0, P1, R6, UR8, R3 ;  /* 0x00000008060a7c10 */ /* 0x001fc8000f91e003 */
[----:B------:R-:W-:-:S05]  /*32a0*/  IADD3.X R11, PT, PT, RZ, UR9, RZ, P0, P1 ;  /* 0x00000009ff0b7c10 */ /* 0x000fca00087e24ff */
[----:B------:R-:W3:Y:S04]  /*32b0*/  LDG.E.U8 R8, desc[UR10][R10.64] ;  /* 0x0000000a0a087981 */ /* 0x000ee8000c1e1100 */
[----:B------:R-:W4:Y:S04]  /*32c0*/  LDG.E.U8 R16, desc[UR10][R10.64+0x200] ;  /* 0x0002000a0a107981 */ /* 0x000f28000c1e1100 */
[----:B------:R-:W5:Y:S04]  /*32d0*/  LDG.E.U8 R12, desc[UR10][R10.64+0x100] ;  /* 0x0001000a0a0c7981 */ /* 0x000f68000c1e1100 */
[----:B------:R0:W5:Y:S01]  /*32e0*/  LDG.E.U8 R18, desc[UR10][R10.64+0x300] ;  /* 0x0003000a0a127981 */ /* 0x000162000c1e1100 */
[----:B--2---:R-:W-:Y:S01]  /*32f0*/  PRMT R7, R2, 0x7770, RZ ;  /* 0x0000777002077816 */ /* 0x004fe200000000ff */
[C---:B------:R-:W-:Y:S01]  /*3300*/  VIADD R9, R6.reuse, 0x100 ;  /* 0x0000010006097836 */ /* 0x040fe20000000000 */
[----:B-1----:R-:W-:Y:S01]  /*3310*/  IADD3 R13, P1, PT, R3, UR6, RZ ;  /* 0x00000006030d7c10 */ /* 0x002fe2000ff3e0ff */
[----:B------:R-:W-:Y:S01]  /*3320*/  VIADD R5, R6, 0x200 ;  /* 0x0000020006057836 */ /* 0x000fe20000000000 */
[----:B---3--:R-:W-:Y:S01]  /*3330*/  ISETP.NE.AND P0, PT, R8, R7, PT ;  /* 0x000000070800720c */ /* 0x008fe20003f05270 */
[----:B------:R-:W-:-:S03]  /*3340*/  IMAD.U32 R8, RZ, RZ, UR7 ;  /* 0x00000007ff087e24 */ /* 0x000fc6000f8e00ff */
[----:B------:R-:W-:Y:S01]  /*3350*/  SEL R20, R6, R9, !P0 ;  /* 0x0000000906147207 */ /* 0x000fe20004000000 */
[----:B------:R-:W-:Y:S01]  /*3360*/  IMAD.X R21, RZ, RZ, R8, P1 ;  /* 0x000000ffff157224 */ /* 0x000fe200008e0608 */
[-C--:B------:R-:W-:Y:S02]  /*3370*/  IADD3 R9, P3, PT, R5, R13.reuse, RZ ;  /* 0x0000000d05097210 */ /* 0x080fe40007f7e0ff */
[----:B------:R-:W-:Y:S02]  /*3380*/  IADD3 R20, P4, PT, R20, R13, RZ ;  /* 0x0000000d14147210 */ /* 0x000fe40007f9e0ff */
[-C--:B----4-:R-:W-:Y:S01]  /*3390*/  ISETP.NE.AND P2, PT, R16, R7.reuse, PT ;  /* 0x000000071000720c */ /* 0x090fe20003f45270 */
[--C-:B0-----:R-:W-:Y:S01]  /*33a0*/  IMAD.X R10, RZ, RZ, R21.reuse, P3 ;  /* 0x000000ffff0a7224 */ /* 0x101fe200018e0615 */
[----:B------:R-:W-:Y:S01]  /*33b0*/  ISETP.LT.U32.AND P1, PT, R9, R20, PT ;  /* 0x000000140900720c */ /* 0x000fe20003f21070 */
[----:B------:R-:W-:Y:S01]  /*33c0*/  IMAD.X R21, RZ, RZ, R21, P4 ;  /* 0x000000ffff157224 */ /* 0x000fe200020e0615 */
[----:B-----5:R-:W-:-:S02]  /*33d0*/  ISETP.EQ.OR P0, PT, R12, R7, !P0 ;  /* 0x000000070c00720c */ /* 0x020fc40004702670 */
[----:B------:R-:W-:Y:S02]  /*33e0*/  IADD3 R5, P3, PT, R9, 0x100, RZ ;  /* 0x0000010009057810 */ /* 0x000fe40007f7e0ff */
[----:B------:R-:W-:Y:S02]  /*33f0*/  ISETP.LT.AND.EX P1, PT, R10, R21, PT, P1 ;  /* 0x000000150a00720c */ /* 0x000fe40003f21310 */
[----:B------:R-:W-:-:S03]  /*3400*/  ISETP.GE.U32.AND P4, PT, R4, UR4, PT ;  /* 0x0000000404007c0c */ /* 0x000fc6000bf86070 */
[----:B------:R-:W-:Y:S02]  /*3410*/  @!P2 SEL R20, R9, R20, P1 ;  /* 0x000000140914a207 */ /* 0x000fe40000800000 */
[----:B------:R-:W-:Y:S02]  /*3420*/  @!P2 SEL R21, R10, R21, P1 ;  /* 0x000000150a15a207 */ /* 0x000fe40000800000 */
[----:B------:R-:W-:Y:S02]  /*3430*/  ISETP.NE.AND P2, PT, R18, R7, PT ;  /* 0x000000071200720c */ /* 0x000fe40003f45270 */
[----:B------:R-:W-:Y:S02]  /*3440*/  SEL R20, R20, R9, P0 ;  /* 0x0000000914147207 */ /* 0x000fe40000000000 */
[----:B------:R-:W-:Y:S01]  /*3450*/  SEL R21, R21, R10, P0 ;  /* 0x0000000a15157207 */ /* 0x000fe20000000000 */
[----:B------:R-:W-:Y:S01]  /*3460*/  IMAD.X R10, RZ, RZ, R10, P3 ;  /* 0x000000ffff0a7224 */ /* 0x000fe200018e060a */
[----:B------:R-:W-:-:S02]  /*3470*/  ISETP.LT.U32.AND P1, PT, R5, R20, PT ;  /* 0x000000140500720c */ /* 0x000fc40003f21070 */
[----:B------:R-:W-:Y:S02]  /*3480*/  ISETP.EQ.OR P0, PT, R16, R7, P0 ;  /* 0x000000071000720c */ /* 0x000fe40000702670 */
[----:B------:R-:W-:Y:S02]  /*3490*/  ISETP.LT.AND.EX P1, PT, R10, R21, PT, P1 ;  /* 0x000000150a00720c */ /* 0x000fe40003f21310 */
[----:B------:R-:W-:Y:S02]  /*34a0*/  ISETP.EQ.OR P3, PT, R18, R7, P0 ;  /* 0x000000071200720c */ /* 0x000fe40000762670 */
[----:B------:R-:W-:Y:S02]  /*34b0*/  @!P2 SEL R20, R5, R20, P1 ;  /* 0x000000140514a207 */ /* 0x000fe40000800000 */
[----:B------:R-:W-:Y:S02]  /*34c0*/  @!P2 SEL R21, R10, R21, P1 ;  /* 0x000000150a15a207 */ /* 0x000fe40000800000 */
[----:B------:R-:W-:-:S02]  /*34d0*/  SEL R27, RZ, 0x1, !P3 ;  /* 0x00000001ff1b7807 */ /* 0x000fc40005800000 */
[----:B------:R-:W-:Y:S02]  /*34e0*/  SEL R20, R20, R5, P0 ;  /* 0x0000000514147207 */ /* 0x000fe40000000000 */
[----:B------:R-:W-:Y:S01]  /*34f0*/  SEL R21, R21, R10, P0 ;  /* 0x0000000a15157207 */ /* 0x000fe20000000000 */
[----:B------:R-:W-:Y:S06]  /*3500*/  @!P4 BRA `(.L_x_308) ;  /* 0x000000180010c947 */ /* 0x000fec0003800000 */
[C---:B------:R-:W-:Y:S01]  /*3510*/  VIADD R9, R3.reuse, UR4 ;  /* 0x0000000403097c36 */ /* 0x040fe20008000000 */
[----:B------:R-:W-:Y:S01]  /*3520*/  LOP3.LUT R5, RZ, R6, RZ, 0x33, !PT ;  /* 0x00000006ff057212 */ /* 0x000fe200078e33ff */
[C---:B------:R-:W-:Y:S01]  /*3530*/  VIADD R10, R14.reuse, 0xfffffc00 ;  /* 0xfffffc000e0a7836 */ /* 0x040fe20000000000 */
[----:B------:R-:W-:Y:S02]  /*3540*/  IADD3 R13, PT, PT, R3, UR4, R6 ;  /* 0x00000004030d7c10 */ /* 0x000fe4000fffe006 */
[----:B------:R-:W-:Y:S01]  /*3550*/  IADD3 R4, PT, PT, R14, -UR4, R5 ;  /* 0x800000040e047c10 */ /* 0x000fe2000fffe005 */
[----:B------:R-:W-:Y:S01]  /*3560*/  IMAD.MOV.U32 R5, RZ, RZ, RZ ;  /* 0x000000ffff057224 */ /* 0x000fe200078e00ff */
[----:B------:R-:W-:Y:S01]  /*3570*/  ISETP.GT.U32.AND P0, PT, R9, R10, PT ;  /* 0x0000000a0900720c */ /* 0x000fe20003f04070 */
[----:B------:R-:W-:Y:S02]  /*3580*/  VIADD R13, R13, 0x400 ;  /* 0x000004000d0d7836 */ /* 0x000fe40000000000 */
[----:B------:R-:W-:-:S10]  /*3590*/  IMAD.IADD R4, R4, 0x1, -R3 ;  /* 0x0000000104047824 */ /* 0x000fd400078e0a03 */
[----:B------:R-:W-:Y:S05]  /*35a0*/  @P0 BRA `(.L_x_309) ;  /* 0x0000000400240947 */ /* 0x000fea0003800000 */
[----:B------:R-:W-:Y:S01]  /*35b0*/  PRMT R7, R2, 0x7770, RZ ;  /* 0x0000777002077816 */ /* 0x000fe200000000ff */
[----:B------:R-:W0:Y:S01]  /*35c0*/  LDCU.64 UR8, c[0x0][0x380] ;  /* 0x00007000ff0877ac */ /* 0x000e220008000a00 */
[----:B------:R-:W1:Y:S01]  /*35d0*/  LDCU.64 UR6, c[0x0][0x390] ;  /* 0x00007200ff0677ac */ /* 0x000e620008000a00 */
[----:B------:R-:W2:Y:S01]  /*35e0*/  LDCU.64 UR12, c[0x0][0x3b8] ;  /* 0x00007700ff0c77ac */ /* 0x000ea20008000a00 */
[----:B------:R-:W-:-:S03]  /*35f0*/  NOP ;  /* 0x0000000000007918 */ /* 0x000fc60000000000 */
.L_x_310:
[----:B------:R-:W-:-:S05]  /*3600*/  IMAD.IADD R14, R6, 0x1, R9 ;  /* 0x00000001060e7824 */ /* 0x000fca00078e0209 */
[----:B0-----:R-:W-:-:S05]  /*3610*/  IADD3 R2, P0, PT, R14, UR8, RZ ;  /* 0x000000080e027c10 */ /* 0x001fca000ff1e0ff */
[----:B------:R-:W-:-:S05]  /*3620*/  IMAD.X R3, RZ, RZ, UR9, P0 ;  /* 0x00000009ff037e24 */ /* 0x000fca00080e06ff */
[----:B------:R-:W3:Y:S04]  /*3630*/  LDG.E.U8 R8, desc[UR10][R2.64] ;  /* 0x0000000a02087981 */ /* 0x000ee8000c1e1100 */
[----:B------:R-:W4:Y:S04]  /*3640*/  LDG.E.U8 R18, desc[UR10][R2.64+0x100] ;  /* 0x0001000a02127981 */ /* 0x000f28000c1e1100 */
[----:B------:R-:W5:Y:S04]  /*3650*/  LDG.E.U8 R16, desc[UR10][R2.64+0x200] ;  /* 0x0002000a02107981 */ /* 0x000f68000c1e1100 */
[----:B------:R0:W5:Y:S01]  /*3660*/  LDG.E.U8 R12, desc[UR10][R2.64+0x300] ;  /* 0x0003000a020c7981 */ /* 0x000162000c1e1100 */
[----:B-1----:R-:W-:Y:S01]  /*3670*/  IADD3 R14, P1, PT, R14, UR6, RZ ;  /* 0x000000060e0e7c10 */ /* 0x002fe2000ff3e0ff */
[----:B--2---:R-:W-:Y:S01]  /*3680*/  UMOV UR5, UR13 ;  /* 0x0000000d00057c82 */ /* 0x004fe20008000000 */
[----:B------:R-:W-:Y:S01]  /*3690*/  LOP3.LUT P4, RZ, R27, 0xff, RZ, 0xc0, !PT ;  /* 0x000000ff1bff7812 */ /* 0x000fe2000788c0ff */
[----:B------:R-:W-:Y:S01]  /*36a0*/  USHF.L.U32 UR4, UR5, 0xa, URZ ;  /* 0x0000000a05047899 */ /* 0x000fe200080006ff */
[----:B------:R-:W-:-:S02]  /*36b0*/  ISETP.LT.U32.AND P0, PT, R14, R20, PT ;  /* 0x000000140e00720c */ /* 0x000fc40003f01070 */
[----:B0-----:R-:W-:Y:S02]  /*36c0*/  IADD3 R3, P5, PT, R14, 0x100, RZ ;  /* 0x000001000e037810 */ /* 0x001fe40007fbe0ff */
[----:B---3--:R-:W-:Y:S01]  /*36d0*/  ISETP.NE.AND P2, PT, R8, R7, PT ;  /* 0x000000070800720c */ /* 0x008fe20003f45270 */
[----:B------:R-:W-:-:S03]  /*36e0*/  IMAD.U32 R8, RZ, RZ, UR7 ;  /* 0x00000007ff087e24 */ /* 0x000fc6000f8e00ff */
[----:B------:R-:W-:Y:S01]  /*36f0*/  SEL R15, RZ, 0x1, P2 ;  /* 0x00000001ff0f7807 */ /* 0x000fe20001000000 */
[----:B------:R-:W-:Y:S02]  /*3700*/  IMAD.X R11, RZ, RZ, R8, P1 ;  /* 0x000000ffff0b7224 */ /* 0x000fe400008e0608 */
[----:B------:R-:W-:Y:S02]  /*3710*/  @P4 SEL R15, R27, 0x1, P2 ;  /* 0x000000011b0f4807 */ /* 0x000fe40001000000 */
[----:B----4-:R-:W-:Y:S01]  /*3720*/  ISETP.NE.AND P3, PT, R18, R7, PT ;  /* 0x000000071200720c */ /* 0x010fe20003f65270 */
[----:B------:R-:W-:Y:S01]  /*3730*/  IMAD.X R2, RZ, RZ, R11, P5 ;  /* 0x000000ffff027224 */ /* 0x000fe200028e060b */
[----:B------:R-:W-:Y:S02]  /*3740*/  ISETP.LT.AND.EX P0, PT, R11, R21, PT, P0 ;  /* 0x000000150b00720c */ /* 0x000fe40003f01300 */
[----:B------:R-:W-:Y:S02]  /*3750*/  LOP3.LUT P1, RZ, R15, 0xff, RZ, 0xc0, !PT ;  /* 0x000000ff0fff7812 */ /* 0x000fe4000782c0ff */
[----:B------:R-:W-:-:S02]  /*3760*/  @!P2 SEL R20, R14, R20, P0 ;  /* 0x000000140e14a207 */ /* 0x000fc40000000000 */
[C---:B------:R-:W-:Y:S02]  /*3770*/  @!P2 SEL R21, R11.reuse, R21, P0 ;  /* 0x000000150b15a207 */ /* 0x040fe40000000000 */
[----:B------:R-:W-:Y:S02]  /*3780*/  SEL R20, R14, R20, !P4 ;  /* 0x000000140e147207 */ /* 0x000fe40006000000 */
[----:B------:R-:W-:Y:S02]  /*3790*/  SEL R21, R11, R21, !P4 ;  /* 0x000000150b157207 */ /* 0x000fe40006000000 */
[----:B------:R-:W-:Y:S02]  /*37a0*/  ISETP.LT.U32.AND P0, PT, R3, R20, PT ;  /* 0x000000140300720c */ /* 0x000fe40003f01070 */
[----:B------:R-:W-:Y:S02]  /*37b0*/  SEL R17, RZ, 0x1, P3 ;  /* 0x00000001ff117807 */ /* 0x000fe40001800000 */
[----:B------:R-:W-:-:S02]  /*37c0*/  ISETP.LT.AND.EX P0, PT, R2, R21, PT, P0 ;  /* 0x000000150200720c */ /* 0x000fc40003f01300 */
[----:B------:R-:W-:Y:S02]  /*37d0*/  @P1 SEL R17, R15, 0x1, P3 ;  /* 0x000000010f111807 */ /* 0x000fe40001800000 */
[C---:B------:R-:W-:Y:S02]  /*37e0*/  @!P3 SEL R20, R3.reuse, R20, P0 ;  /* 0x000000140314b207 */ /* 0x040fe40000000000 */
[----:B------:R-:W-:Y:S02]  /*37f0*/  @!P3 SEL R21, R2, R21, P0 ;  /* 0x000000150215b207 */ /* 0x000fe40000000000 */
[----:B------:R-:W-:Y:S02]  /*3800*/  IADD3 R15, P0, PT, R14, 0x200, RZ ;  /* 0x000002000e0f7810 */ /* 0x000fe40007f1e0ff */
[----:B-----5:R-:W-:Y:S02]  /*3810*/  ISETP.NE.AND P2, PT, R16, R7, PT ;  /* 0x000000071000720c */ /* 0x020fe40003f45270 */
[----:B------:R-:W-:-:S02]  /*3820*/  SEL R20, R3, R20, !P1 ;  /* 0x0000001403147207 */ /* 0x000fc40004800000 */
[----:B------:R-:W-:Y:S01]  /*3830*/  SEL R21, R2, R21, !P1 ;  /* 0x0000001502157207 */ /* 0x000fe20004800000 */
[----:B------:R-:W-:Y:S01]  /*3840*/  IMAD.X R2, RZ, RZ, R11, P0 ;  /* 0x000000ffff027224 */ /* 0x000fe200000e060b */
[-C--:B------:R-:W-:Y:S02]  /*3850*/  ISETP.LT.U32.AND P0, PT, R15, R20.reuse, PT ;  /* 0x000000140f00720c */ /* 0x080fe40003f01070 */
[----:B------:R-:W-:Y:S02]  /*3860*/  LOP3.LUT P1, RZ, R17, 0xff, RZ, 0xc0, !PT ;  /* 0x000000ff11ff7812 */ /* 0x000fe4000782c0ff */
[----:B------:R-:W-:Y:S02]  /*3870*/  ISETP.LT.AND.EX P0, PT, R2, R21, PT, P0 ;  /* 0x000000150200720c */ /* 0x000fe40003f01300 */
[----:B------:R-:W-:Y:S02]  /*3880*/  SEL R16, RZ, 0x1, P2 ;  /* 0x00000001ff107807 */ /* 0x000fe40001000000 */
[----:B------:R-:W-:-:S02]  /*3890*/  @!P2 SEL R20, R15, R20, P0 ;  /* 0x000000140f14a207 */ /* 0x000fc40000000000 */
[----:B------:R-:W-:Y:S02]  /*38a0*/  @!P2 SEL R21, R2, R21, P0 ;  /* 0x000000150215a207 */ /* 0x000fe40000000000 */
[----:B------:R-:W-:Y:S01]  /*38b0*/  IADD3 R3, P0, PT, R14, 0x300, RZ ;  /* 0x000003000e037810 */ /* 0x000fe20007f1e0ff */
[----:B------:R-:W-:Y:S01]  /*38c0*/  IMAD.U32 R14, RZ, RZ, UR12 ;  /* 0x0000000cff0e7e24 */ /* 0x000fe2000f8e00ff */
[----:B------:R-:W-:Y:S02]  /*38d0*/  SEL R21, R2, R21, !P1 ;  /* 0x0000001502157207 */ /* 0x000fe40004800000 */
[----:B------:R-:W-:Y:S01]  /*38e0*/  @P1 SEL R16, R17, 0x1, P2 ;  /* 0x0000000111101807 */ /* 0x000fe20001000000 */
[----:B------:R-:W-:Y:S01]  /*38f0*/  IMAD.X R2, RZ, RZ, R11, P0 ;  /* 0x000000ffff027224 */ /* 0x000fe200000e060b */
[----:B------:R-:W-:Y:S01]  /*3900*/  SEL R20, R15, R20, !P1 ;  /* 0x000000140f147207 */ /* 0x000fe20004800000 */
[----:B------:R-:W-:Y:S01]  /*3910*/  IMAD.IADD R11, R14, 0x1, -R9 ;  /* 0x000000010e0b7824 */ /* 0x000fe200078e0a09 */
[----:B------:R-:W-:-:S02]  /*3920*/  ISETP.NE.AND P1, PT, R12, R7, PT ;  /* 0x000000070c00720c */ /* 0x000fc40003f25270 */
[----:B------:R-:W-:Y:S02]  /*3930*/  LOP3.LUT P2, RZ, R16, 0xff, RZ, 0xc0, !PT ;  /* 0x000000ff10ff7812 */ /* 0x000fe4000784c0ff */
[----:B------:R-:W-:Y:S02]  /*3940*/  ISETP.GE.U32.AND P3, PT, R11, UR4, PT ;  /* 0x000000040b007c0c */ /* 0x000fe4000bf66070 */
[----:B------:R-:W-:Y:S02]  /*3950*/  ISETP.LT.U32.AND P0, PT, R3, R20, PT ;  /* 0x000000140300720c */ /* 0x000fe40003f01070 */
[----:B------:R-:W-:Y:S02]  /*3960*/  SEL R27, RZ, 0x1, P1 ;  /* 0x00000001ff1b7807 */ /* 0x000fe40000800000 */
[----:B------:R-:W-:-:S04]  /*3970*/  ISETP.LT.AND.EX P0, PT, R2, R21, PT, P0 ;  /* 0x000000150200720c */ /* 0x000fc80003f01300 */
[C---:B------:R-:W-:Y:S02]  /*3980*/  @!P1 SEL R20, R3.reuse, R20, P0 ;  /* 0x0000001403149207 */ /* 0x040fe40000000000 */
[----:B------:R-:W-:Y:S02]  /*3990*/  @!P1 SEL R21, R2, R21, P0 ;  /* 0x0000001502159207 */ /* 0x000fe40000000000 */
[----:B------:R-:W-:Y:S02]  /*39a0*/  @P2 SEL R27, R16, 0x1, P1 ;  /* 0x00000001101b2807 */ /* 0x000fe40000800000 */
[----:B------:R-:W-:Y:S02]  /*39b0*/  SEL R20, R3, R20, !P2 ;  /* 0x0000001403147207 */ /* 0x000fe40005000000 */
[----:B------:R-:W-:Y:S01]  /*39c0*/  SEL R21, R2, R21, !P2 ;  /* 0x0000001502157207 */ /* 0x000fe20005000000 */
[----:B------:R-:W-:Y:S06]  /*39d0*/  @!P3 BRA `(.L_x_308) ;  /* 0x0000001000dcb947 */ /* 0x000fec0003800000 */
[----:B------:R-:W-:Y:S02]  /*39e0*/  VIADD R9, R9, UR4 ;  /* 0x0000000409097c36 */ /* 0x000fe40008000000 */
[----:B------:R-:W-:Y:S02]  /*39f0*/  VIADD R13, R13, UR4 ;  /* 0x000000040d0d7c36 */ /* 0x000fe40008000000 */
[----:B------:R-:W-:Y:S01]  /*3a00*/  VIADD R4, R4, -UR4 ;  /* 0x8000000404047c36 */ /* 0x000fe20008000000 */
[----:B------:R-:W-:Y:S01]  /*3a10*/  ISETP.GT.U32.AND P0, PT, R9, R10, PT ;  /* 0x0000000a0900720c */ /* 0x000fe20003f04070 */
[----:B------:R-:W-:-:S12]  /*3a20*/  VIADD R5, R5, 0x1 ;  /* 0x0000000105057836 */ /* 0x000fd80000000000 */
[----:B------:R-:W-:Y:S05]  /*3a30*/  @!P0 BRA `(.L_x_310) ;  /* 0xfffffff800f08947 */ /* 0x000fea000383ffff */
.L_x_309:
[----:B------:R-:W-:Y:S01]  /*3a40*/  IMAD.IADD R3, R14, 0x1, -R9 ;  /* 0x000000010e037824 */ /* 0x000fe200078e0a09 */
[----:B------:R-:W-:Y:S04]  /*3a50*/  BSSY.RECONVERGENT B1, `(.L_x_308) ;  /* 0x000012f000017945 */ /* 0x000fe80003800200 */
[----:B------:R-:W-:-:S04]  /*3a60*/  ISETP.GE.AND P0, PT, R6, R3, PT ;  /* 0x000000030600720c */ /* 0x000fc80003f06270 */
[----:B------:R-:W-:-:S13]  /*3a70*/  ISETP.GE.U32.OR P0, PT, R9, R14, P0 ;  /* 0x0000000e0900720c */ /* 0x000fda0000706470 */
[----:B------:R-:W-:Y:S05]  /*3a80*/  @P0 BRA `(.L_x_311) ;  /* 0x0000001000ac0947 */ /* 0x000fea0003800000 */
[----:B------:R-:W-:Y:S01]  /*3a90*/  LOP3.LUT R3, RZ, R6, RZ, 0x33, !PT ;  /* 0x00000006ff037212 */ /* 0x000fe200078e33ff */
[----:B------:R-:W-:Y:S01]  /*3aa0*/  IMAD.SHL.U32 R11, R0, 0x400, RZ ;  /* 0x00000400000b7824 */ /* 0x000fe200078e00ff */
[----:B------:R-:W-:Y:S01]  /*3ab0*/  BSSY.RECONVERGENT B2, `(.L_x_312) ;  /* 0x000009f000027945 */ /* 0x000fe20003800200 */
[----:B------:R-:W-:Y:S02]  /*3ac0*/  IMAD R5, R5, UR5, RZ ;  /* 0x0000000505057c24 */ /* 0x000fe4000f8e02ff */
[----:B------:R-:W-:Y:S02]  /*3ad0*/  IMAD.IADD R10, R3, 0x1, R14 ;  /* 0x00000001030a7824 */ /* 0x000fe400078e020e */
[----:B------:R-:W-:-:S03]  /*3ae0*/  IMAD.MOV.U32 R14, RZ, RZ, R6 ;  /* 0x000000ffff0e7224 */ /* 0x000fc600078e0006 */
[----:B------:R-:W-:-:S05]  /*3af0*/  IADD3 R2, PT, PT, R10, -UR4, -R11 ;  /* 0x800000040a027c10 */ /* 0x000fca000fffe80b */
[----:B------:R-:W-:-:S05]  /*3b00*/  IMAD R2, R5, -0x400, R2 ;  /* 0xfffffc0005027824 */ /* 0x000fca00078e0202 */
[C---:B------:R-:W-:Y:S02]  /*3b10*/  ISETP.GE.U32.AND P0, PT, R2.reuse, 0x700, PT ;  /* 0x000007000200780c */ /* 0x040fe40003f06070 */
[----:B------:R-:W-:-:S04]  /*3b20*/  LEA.HI R11, R2, 0x1, RZ, 0x18 ;  /* 0x00000001020b7811 */ /* 0x000fc800078fc0ff */
[----:B------:R-:W-:-:S07]  /*3b30*/  LOP3.LUT R12, R11, 0x7, RZ, 0xc0, !PT ;  /* 0x000000070b0c7812 */ /* 0x000fce00078ec0ff */
[----:B------:R-:W-:Y:S05]  /*3b40*/  @!P0 BRA `(.L_x_313) ;  /* 0x0000000800548947 */ /* 0x000fea0003800000 */
[----:B------:R-:W-:Y:S01]  /*3b50*/  LEA.HI R4, R4, 0x1, RZ, 0x18 ;  /* 0x0000000104047811 */ /* 0x000fe200078fc0ff */
[----:B------:R-:W-:Y:S01]  /*3b60*/  BSSY.RECONVERGENT B3, `(.L_x_314) ;  /* 0x0000092000037945 */ /* 0x000fe20003800200 */
[----:B------:R-:W-:Y:S02]  /*3b70*/  LOP3.LUT R14, R6, 0x400, RZ, 0xfc, !PT ;  /* 0x00000400060e7812 */ /* 0x000fe400078efcff */
[----:B------:R-:W-:-:S05]  /*3b80*/  LOP3.LUT R4, R4, 0x1fffff8, RZ, 0xc0, !PT ;  /* 0x01fffff804047812 */ /* 0x000fca00078ec0ff */
[----:B------:R-:W-:-:S07]  /*3b90*/  IMAD.MOV R15, RZ, RZ, -R4 ;  /* 0x000000ffff0f7224 */ /* 0x000fce00078e0a04 */
.L_x_315:
[----:B------:R-:W-:-:S05]  /*3ba0*/  VIADD R26, R13, 0xfffffc00 ;  /* 0xfffffc000d1a7836 */ /* 0x000fca0000000000 */
[----:B------:R-:W-:-:S05]  /*3bb0*/  IADD3 R18, P0, PT, R26, UR8, RZ ;  /* 0x000000081a127c10 */ /* 0x000fca000ff1e0ff */
[----:B------:R-:W-:Y:S02]  /*3bc0*/  IMAD.X R19, RZ, RZ, UR9, P0 ;  /* 0x00000009ff137e24 */ /* 0x000fe400080e06ff */
[----:B------:R-:W-:-:S03]  /*3bd0*/  VIADD R25, R13, 0xfffffd00 ;  /* 0xfffffd000d197836 */ /* 0x000fc60000000000 */
[----:B------:R-:W2:Y:S02]  /*3be0*/  LDG.E.U8 R18, desc[UR10][R18.64] ;  /* 0x0000000a12127981 */ /* 0x000ea4000c1e1100 */
        /* <DEDUP_REMOVED lines=9> */
[----:B------:R-:W-:Y:S01]  /*3c80*/  IMAD.X R3, RZ, RZ, UR9, P0 ;  /* 0x00000009ff037e24 */ /* 0x000fe200080e06ff */
[----:B------:R-:W-:-:S04]  /*3c90*/  PRMT R29, R27, 0x7610, R29 ;  /* 0x000076101b1d7816 */ /* 0x000fc8000000001d */
[----:B------:R-:W5:Y:S01]  /*3ca0*/  LDG.E.U8 R28, desc[UR10][R2.64] ;  /* 0x0000000a021c7981 */ /* 0x000f62000c1e1100 */
[----:B------:R-:W-:Y:S02]  /*3cb0*/  LOP3.LUT P3, RZ, R29, 0xff, RZ, 0xc0, !PT ;  /* 0x000000ff1dff7812 */ /* 0x000fe4000786c0ff */
[----:B------:R-:W-:Y:S02]  /*3cc0*/  IADD3 R27, P1, PT, R26, UR6, RZ ;  /* 0x000000061a1b7c10 */ /* 0x000fe4000ff3e0ff */
[----:B0-----:R-:W-:Y:S02]  /*3cd0*/  IADD3 R4, P4, PT, R13, UR8, RZ ;  /* 0x000000080d047c10 */ /* 0x001fe4000ff9e0ff */
[----:B------:R-:W-:Y:S01]  /*3ce0*/  ISETP.LT.U32.AND P0, PT, R27, R20, PT ;  /* 0x000000141b00720c */ /* 0x000fe20003f01070 */
[----:B------:R-:W-:Y:S02]  /*3cf0*/  IMAD.X R17, RZ, RZ, R8, P1 ;  /* 0x000000ffff117224 */ /* 0x000fe400008e0608 */
[----:B------:R-:W-:-:S03]  /*3d00*/  IMAD.X R5, RZ, RZ, UR9, P4 ;  /* 0x00000009ff057e24 */ /* 0x000fc6000a0e06ff */
[----:B------:R-:W-:-:S04]  /*3d10*/  ISETP.LT.AND.EX P0, PT, R17, R21, PT, P0 ;  /* 0x000000151100720c */ /* 0x000fc80003f01300 */
[----:B------:R-:W-:Y:S02]  /*3d20*/  SEL R26, R17, R21, P0 ;  /* 0x00000015111a7207 */ /* 0x000fe40000000000 */
[----:B------:R-:W-:Y:S02]  /*3d30*/  SEL R19, R27, R20, P0 ;  /* 0x000000141b137207 */ /* 0x000fe40000000000 */
[CC--:B--2---:R-:W-:Y:S02]  /*3d40*/  ISETP.EQ.AND P2, PT, R18.reuse, R7.reuse, P3 ;  /* 0x000000071200720c */ /* 0x0c4fe40001f42270 */
[----:B------:R-:W-:Y:S02]  /*3d50*/  ISETP.NE.AND P1, PT, R18, R7, PT ;  /* 0x000000071200720c */ /* 0x000fe40003f25270 */
[----:B------:R0:W2:Y:S02]  /*3d60*/  LDG.E.U8 R18, desc[UR10][R4.64] ;  /* 0x0000000a04127981 */ /* 0x0000a4000c1e1100 */
[----:B------:R-:W-:-:S04]  /*3d70*/  @!P3 SEL R29, RZ, 0x1, P1 ;  /* 0x00000001ff1db807 */ /* 0x000fc80000800000 */
[----:B------:R-:W-:-:S03]  /*3d80*/  SEL R29, R29, 0x1, !P2 ;  /* 0x000000011d1d7807 */ /* 0x000fc60005000000 */
[----:B------:R-:W-:Y:S01]  /*3d90*/  @!P2 SEL R26, R17, R21, !P3 ;  /* 0x00000015111aa207 */ /* 0x000fe20005800000 */
[----:B------:R-:W-:Y:S01]  /*3da0*/  VIADD R17, R13, 0x100 ;  /* 0x000001000d117836 */ /* 0x000fe20000000000 */
[----:B------:R-:W-:Y:S02]  /*3db0*/  LOP3.LUT P1, RZ, R29, 0xff, RZ, 0xc0, !PT ;  /* 0x000000ff1dff7812 */ /* 0x000fe4000782c0ff */
[----:B0-----:R-:W-:Y:S02]  /*3dc0*/  IADD3 R4, P0, PT, R25, UR6, RZ ;  /* 0x0000000619047c10 */ /* 0x001fe4000ff1e0ff */
[----:B------:R-:W-:Y:S02]  /*3dd0*/  @!P2 SEL R19, R27, R20, !P3 ;  /* 0x000000141b13a207 */ /* 0x000fe40005800000 */
[----:B---3--:R-:W-:Y:S02]  /*3de0*/  ISETP.EQ.AND P2, PT, R16, R7, P1 ;  /* 0x000000071000720c */ /* 0x008fe40000f42270 */
[----:B------:R-:W-:Y:S01]  /*3df0*/  IADD3 R2, P4, PT, R17, UR8, RZ ;  /* 0x0000000811027c10 */ /* 0x000fe2000ff9e0ff */
[----:B------:R-:W-:Y:S01]  /*3e00*/  IMAD.X R27, RZ, RZ, R8, P0 ;  /* 0x000000ffff1b7224 */ /* 0x000fe200000e0608 */
[----:B------:R-:W-:-:S03]  /*3e10*/  ISETP.LT.U32.AND P0, PT, R4, R19, PT ;  /* 0x000000130400720c */ /* 0x000fc60003f01070 */
[----:B------:R-:W-:Y:S01]  /*3e20*/  IMAD.X R3, RZ, RZ, UR9, P4 ;  /* 0x00000009ff037e24 */ /* 0x000fe2000a0e06ff */
[----:B------:R-:W-:Y:S02]  /*3e30*/  ISETP.LT.AND.EX P0, PT, R27, R26, PT, P0 ;  /* 0x0000001a1b00720c */ /* 0x000fe40003f01300 */
[----:B------:R-:W-:Y:S02]  /*3e40*/  ISETP.NE.AND P3, PT, R16, R7, PT ;  /* 0x000000071000720c */ /* 0x000fe40003f65270 */
[----:B------:R0:W3:Y:S01]  /*3e50*/  LDG.E.U8 R20, desc[UR10][R2.64] ;  /* 0x0000000a02147981 */ /* 0x0000e2000c1e1100 */
[CC--:B------:R-:W-:Y:S02]  /*3e60*/  SEL R25, R4.reuse, R19.reuse, P0 ;  /* 0x0000001304197207 */ /* 0x0c0fe40000000000 */
[----:B------:R-:W-:Y:S01]  /*3e70*/  @!P2 SEL R25, R4, R19, !P1 ;  /* 0x000000130419a207 */ /* 0x000fe20004800000 */
[----:B------:R-:W-:Y:S01]  /*3e80*/  VIADD R19, R13, 0x200 ;  /* 0x000002000d137836 */ /* 0x000fe20000000000 */
[----:B------:R-:W-:-:S02]  /*3e90*/  @!P1 SEL R29, RZ, 0x1, P3 ;  /* 0x00000001ff1d9807 */ /* 0x000fc40001800000 */
[CC--:B------:R-:W-:Y:S02]  /*3ea0*/  SEL R21, R27.reuse, R26.reuse, P0 ;  /* 0x0000001a1b157207 */ /* 0x0c0fe40000000000 */
[----:B------:R-:W-:Y:S02]  /*3eb0*/  @!P2 SEL R21, R27, R26, !P1 ;  /* 0x0000001a1b15a207 */ /* 0x000fe40004800000 */
[----:B------:R-:W-:Y:S02]  /*3ec0*/  IADD3 R4, P1, PT, R19, UR8, RZ ;  /* 0x0000000813047c10 */ /* 0x000fe4000ff3e0ff */
[----:B------:R-:W-:-:S03]  /*3ed0*/  SEL R16, R29, 0x1, !P2 ;  /* 0x000000011d107807 */ /* 0x000fc60005000000 */
[----:B------:R-:W-:Y:S01]  /*3ee0*/  IMAD.X R5, RZ, RZ, UR9, P1 ;  /* 0x00000009ff057e24 */ /* 0x000fe200088e06ff */
[----:B------:R-:W-:Y:S02]  /*3ef0*/  LOP3.LUT P3, RZ, R16, 0xff, RZ, 0xc0, !PT ;  /* 0x000000ff10ff7812 */ /* 0x000fe4000786c0ff */
[----:B------:R-:W-:Y:S02]  /*3f00*/  IADD3 R23, P0, PT, R23, UR6, RZ ;  /* 0x0000000617177c10 */ /* 0x000fe4000ff1e0ff */
[----:B----4-:R-:W-:Y:S01]  /*3f10*/  ISETP.EQ.AND P4, PT, R24, R7, P3 ;  /* 0x000000071800720c */ /* 0x010fe20001f82270 */
[----:B------:R1:W4:Y:S02]  /*3f20*/  LDG.E.U8 R4, desc[UR10][R4.64] ;  /* 0x0000000a04047981 */ /* 0x000324000c1e1100 */
[----:B------:R-:W-:Y:S01]  /*3f30*/  IMAD.X R26, RZ, RZ, R8, P0 ;  /* 0x000000ffff1a7224 */ /* 0x000fe200000e0608 */
[----:B------:R-:W-:-:S04]  /*3f40*/  ISETP.LT.U32.AND P0, PT, R23, R25, PT ;  /* 0x000000191700720c */ /* 0x000fc80003f01070 */
[----:B------:R-:W-:-:S04]  /*3f50*/  ISETP.LT.AND.EX P0, PT, R26, R21, PT, P0 ;  /* 0x000000151a00720c */ /* 0x000fc80003f01300 */
[CC--:B------:R-:W-:Y:S02]  /*3f60*/  SEL R27, R23.reuse, R25.reuse, P0 ;  /* 0x00000019171b7207 */ /* 0x0c0fe40000000000 */
[----:B------:R-:W-:Y:S01]  /*3f70*/  @!P4 SEL R27, R23, R25, !P3 ;  /* 0x00000019171bc207 */ /* 0x000fe20005800000 */
[----:B------:R-:W-:-:S05]  /*3f80*/  VIADD R23, R13, 0x300 ;  /* 0x000003000d177836 */ /* 0x000fca0000000000 */
[----:B0-----:R-:W-:-:S05]  /*3f90*/  IADD3 R2, P1, PT, R23, UR8, RZ ;  /* 0x0000000817027c10 */ /* 0x001fca000ff3e0ff */
[----:B------:R-:W-:-:S05]  /*3fa0*/  IMAD.X R3, RZ, RZ, UR9, P1 ;  /* 0x00000009ff037e24 */ /* 0x000fca00088e06ff */
[----:B------:R0:W4:Y:S01]  /*3fb0*/  LDG.E.U8 R2, desc[UR10][R2.64] ;  /* 0x0000000a02027981 */ /* 0x000122000c1e1100 */
[----:B------:R-:W-:-:S04]  /*3fc0*/  ISETP.NE.AND P1, PT, R24, R7, PT ;  /* 0x000000071800720c */ /* 0x000fc80003f25270 */
[----:B------:R-:W-:-:S04]  /*3fd0*/  @!P3 SEL R16, RZ, 0x1, P1 ;  /* 0x00000001ff10b807 */ /* 0x000fc80000800000 */
[----:B------:R-:W-:-:S04]  /*3fe0*/  SEL R16, R16, 0x1, !P4 ;  /* 0x0000000110107807 */ /* 0x000fc80006000000 */
[----:B------:R-:W-:Y:S02]  /*3ff0*/  LOP3.LUT P1, RZ, R16, 0xff, RZ, 0xc0, !PT ;  /* 0x000000ff10ff7812 */ /* 0x000fe4000782c0ff */
[CC--:B-----5:R-:W-:Y:S02]  /*4000*/  ISETP.NE.AND P5, PT, R28.reuse, R7.reuse, PT ;  /* 0x000000071c00720c */ /* 0x0e0fe40003fa5270 */
[----:B------:R-:W-:Y:S02]  /*4010*/  ISETP.EQ.AND P2, PT, R28, R7, P1 ;  /* 0x000000071c00720c */ /* 0x000fe40000f42270 */
[----:B-1----:R-:W-:-:S07]  /*4020*/  SEL R5, R26, R21, P0 ;  /* 0x000000151a057207 */ /* 0x002fce0000000000 */
[----:B------:R-:W-:-:S04]  /*4030*/  @!P1 SEL R16, RZ, 0x1, P5 ;  /* 0x00000001ff109807 */ /* 0x000fc80002800000 */
[----:B0-----:R-:W-:Y:S02]  /*4040*/  SEL R3, R16, 0x1, !P2 ;  /* 0x0000000110037807 */ /* 0x001fe40005000000 */
[----:B------:R-:W-:Y:S02]  /*4050*/  @!P4 SEL R5, R26, R21, !P3 ;  /* 0x000000151a05c207 */ /* 0x000fe40005800000 */
[----:B------:R-:W-:Y:S02]  /*4060*/  IADD3 R22, P0, PT, R22, UR6, RZ ;  /* 0x0000000616167c10 */ /* 0x000fe4000ff1e0ff */
[----:B------:R-:W-:-:S03]  /*4070*/  LOP3.LUT P3, RZ, R3, 0xff, RZ, 0xc0, !PT ;  /* 0x000000ff03ff7812 */ /* 0x000fc6000786c0ff */
[----:B------:R-:W-:Y:S01]  /*4080*/  IMAD.X R24, RZ, RZ, R8, P0 ;  /* 0x000000ffff187224 */ /* 0x000fe200000e0608 */
[----:B------:R-:W-:-:S04]  /*4090*/  ISETP.LT.U32.AND P0, PT, R22, R27, PT ;  /* 0x0000001b1600720c */ /* 0x000fc80003f01070 */
[----:B------:R-:W-:-:S04]  /*40a0*/  ISETP.LT.AND.EX P0, PT, R24, R5, PT, P0 ;  /* 0x000000051800720c */ /* 0x000fc80003f01300 */
[----:B------:R-:W-:Y:S02]  /*40b0*/  SEL R16, R22, R27, P0 ;  /* 0x0000001b16107207 */ /* 0x000fe40000000000 */
[CC--:B------:R-:W-:Y:S02]  /*40c0*/  SEL R25, R24.reuse, R5.reuse, P0 ;  /* 0x0000000518197207 */ /* 0x0c0fe40000000000 */
[----:B------:R-:W-:Y:S02]  /*40d0*/  IADD3 R21, P0, PT, R13, UR6, RZ ;  /* 0x000000060d157c10 */ /* 0x000fe4000ff1e0ff */
[----:B------:R-:W-:Y:S02]  /*40e0*/  @!P2 SEL R25, R24, R5, !P1 ;  /* 0x000000051819a207 */ /* 0x000fe40004800000 */
[----:B------:R-:W-:Y:S02]  /*40f0*/  @!P2 SEL R16, R22, R27, !P1 ;  /* 0x0000001b1610a207 */ /* 0x000fe40004800000 */
[----:B------:R-:W-:Y:S01]  /*4100*/  IADD3 R17, P2, PT, R17, UR6, RZ ;  /* 0x0000000611117c10 */ /* 0x000fe2000ff5e0ff */
[----:B------:R-:W-:-:S02]  /*4110*/  VIADD R15, R15, 0x8 ;  /* 0x000000080f0f7836 */ /* 0x000fc40000000000 */
[----:B------:R-:W-:Y:S02]  /*4120*/  VIADD R14, R14, 0x800 ;  /* 0x000008000e0e7836 */ /* 0x000fe40000000000 */
[----:B------:R-:W-:Y:S01]  /*4130*/  VIADD R13, R13, 0x800 ;  /* 0x000008000d0d7836 */ /* 0x000fe20000000000 */
[CC--:B--2---:R-:W-:Y:S02]  /*4140*/  ISETP.NE.AND P5, PT, R18.reuse, R7.reuse, PT ;  /* 0x000000071200720c */ /* 0x0c4fe40003fa5270 */
[----:B------:R-:W-:Y:S02]  /*4150*/  ISETP.EQ.AND P4, PT, R18, R7, P3 ;  /* 0x000000071200720c */ /* 0x000fe40001f82270 */
[----:B------:R-:W-:Y:S01]  /*4160*/  @!P3 SEL R3, RZ, 0x1, P5 ;  /* 0x00000001ff03b807 */ /* 0x000fe20002800000 */
[----:B------:R-:W-:-:S03]  /*4170*/  IMAD.X R18, RZ, RZ, R8, P0 ;  /* 0x000000ffff127224 */ /* 0x000fc600000e0608 */
[----:B------:R-:W-:Y:S02]  /*4180*/  SEL R5, R3, 0x1, !P4 ;  /* 0x0000000103057807 */ /* 0x000fe40006000000 */
[----:B------:R-:W-:Y:S02]  /*4190*/  ISETP.LT.U32.AND P0, PT, R21, R16, PT ;  /* 0x000000101500720c */ /* 0x000fe40003f01070 */
[----:B------:R-:W-:Y:S02]  /*41a0*/  LOP3.LUT P1, RZ, R5, 0xff, RZ, 0xc0, !PT ;  /* 0x000000ff05ff7812 */ /* 0x000fe4000782c0ff */
[----:B------:R-:W-:-:S04]  /*41b0*/  ISETP.LT.AND.EX P0, PT, R18, R25, PT, P0 ;  /* 0x000000191200720c */ /* 0x000fc80003f01300 */
[CC--:B------:R-:W-:Y:S02]  /*41c0*/  SEL R22, R21.reuse, R16.reuse, P0 ;  /* 0x0000001015167207 */ /* 0x0c0fe40000000000 */
[CC--:B------:R-:W-:Y:S02]  /*41d0*/  SEL R3, R18.reuse, R25.reuse, P0 ;  /* 0x0000001912037207 */ /* 0x0c0fe40000000000 */
[----:B------:R-:W-:Y:S02]  /*41e0*/  @!P4 SEL R22, R21, R16, !P3 ;  /* 0x000000101516c207 */ /* 0x000fe40005800000 */
[----:B------:R-:W-:Y:S01]  /*41f0*/  @!P4 SEL R3, R18, R25, !P3 ;  /* 0x000000191203c207 */ /* 0x000fe20005800000 */
[----:B------:R-:W-:Y:S01]  /*4200*/  IMAD.X R16, RZ, RZ, R8, P2 ;  /* 0x000000ffff107224 */ /* 0x000fe200010e0608 */
[CC--:B---3--:R-:W-:Y:S02]  /*4210*/  ISETP.NE.AND P0, PT, R20.reuse, R7.reuse, PT ;  /* 0x000000071400720c */ /* 0x0c8fe40003f05270 */
[----:B------:R-:W-:-:S02]  /*4220*/  ISETP.EQ.AND P3, PT, R20, R7, P1 ;  /* 0x000000071400720c */ /* 0x000fc40000f62270 */
[----:B------:R-:W-:Y:S02]  /*4230*/  @!P1 SEL R5, RZ, 0x1, P0 ;  /* 0x00000001ff059807 */ /* 0x000fe40000000000 */
[-C--:B------:R-:W-:Y:S02]  /*4240*/  ISETP.LT.U32.AND P0, PT, R17, R22.reuse, PT ;  /* 0x000000161100720c */ /* 0x080fe40003f01070 */
[----:B------:R-:W-:Y:S02]  /*4250*/  SEL R5, R5, 0x1, !P3 ;  /* 0x0000000105057807 */ /* 0x000fe40005800000 */
[----:B------:R-:W-:Y:S02]  /*4260*/  ISETP.LT.AND.EX P0, PT, R16, R3, PT, P0 ;  /* 0x000000031000720c */ /* 0x000fe40003f01300 */
[----:B------:R-:W-:Y:S02]  /*4270*/  LOP3.LUT P2, RZ, R5, 0xff, RZ, 0xc0, !PT ;  /* 0x000000ff05ff7812 */ /* 0x000fe4000784c0ff */
[----:B------:R-:W-:-:S02]  /*4280*/  SEL R18, R17, R22, P0 ;  /* 0x0000001611127207 */ /* 0x000fc40000000000 */
[CC--:B------:R-:W-:Y:S02]  /*4290*/  SEL R20, R16.reuse, R3.reuse, P0 ;  /* 0x0000000310147207 */ /* 0x0c0fe40000000000 */
[----:B------:R-:W-:Y:S02]  /*42a0*/  IADD3 R19, P0, PT, R19, UR6, RZ ;  /* 0x0000000613137c10 */ /* 0x000fe4000ff1e0ff */
[----:B------:R-:W-:Y:S02]  /*42b0*/  @!P3 SEL R18, R17, R22, !P1 ;  /* 0x000000161112b207 */ /* 0x000fe40004800000 */
[----:B------:R-:W-:Y:S01]  /*42c0*/  @!P3 SEL R20, R16, R3, !P1 ;  /* 0x000000031014b207 */ /* 0x000fe20004800000 */
[----:B------:R-:W-:Y:S01]  /*42d0*/  IMAD.X R3, RZ, RZ, R8, P0 ;  /* 0x000000ffff037224 */ /* 0x000fe200000e0608 */
[----:B----4-:R-:W-:Y:S02]  /*42e0*/  ISETP.EQ.AND P3, PT, R4, R7, P2 ;  /* 0x000000070400720c */ /* 0x010fe40001762270 */
[----:B------:R-:W-:-:S02]  /*42f0*/  ISETP.LT.U32.AND P0, PT, R19, R18, PT ;  /* 0x000000121300720c */ /* 0x000fc40003f01070 */
[----:B------:R-:W-:Y:S02]  /*4300*/  ISETP.NE.AND P1, PT, R4, R7, PT ;  /* 0x000000070400720c */ /* 0x000fe40003f25270 */
[----:B------:R-:W-:Y:S02]  /*4310*/  ISETP.LT.AND.EX P0, PT, R3, R20, PT, P0 ;  /* 0x000000140300720c */ /* 0x000fe40003f01300 */
[----:B------:R-:W-:Y:S02]  /*4320*/  @!P2 SEL R5, RZ, 0x1, P1 ;  /* 0x00000001ff05a807 */ /* 0x000fe40000800000 */
[----:B------:R-:W-:Y:S02]  /*4330*/  SEL R4, R19, R18, P0 ;  /* 0x0000001213047207 */ /* 0x000fe40000000000 */
[----:B------:R-:W-:Y:S02]  /*4340*/  SEL R16, R3, R20, P0 ;  /* 0x0000001403107207 */ /* 0x000fe40000000000 */
[----:B------:R-:W-:-:S02]  /*4350*/  IADD3 R23, P0, PT, R23, UR6, RZ ;  /* 0x0000000617177c10 */ /* 0x000fc4000ff1e0ff */
[----:B------:R-:W-:Y:S02]  /*4360*/  @!P3 SEL R4, R19, R18, !P2 ;  /* 0x000000121304b207 */ /* 0x000fe40005000000 */
[----:B------:R-:W-:Y:S01]  /*4370*/  @!P3 SEL R16, R3, R20, !P2 ;  /* 0x000000140310b207 */ /* 0x000fe20005000000 */
[----:B------:R-:W-:Y:S01]  /*4380*/  IMAD.X R3, RZ, RZ, R8, P0 ;  /* 0x000000ffff037224 */ /* 0x000fe200000e0608 */
[----:B------:R-:W-:Y:S02]  /*4390*/  SEL R5, R5, 0x1, !P3 ;  /* 0x0000000105057807 */ /* 0x000fe40005800000 */
[----:B------:R-:W-:Y:S02]  /*43a0*/  ISETP.LT.U32.AND P0, PT, R23, R4, PT ;  /* 0x000000041700720c */ /* 0x000fe40003f01070 */
[----:B------:R-:W-:Y:S02]  /*43b0*/  LOP3.LUT P1, RZ, R5, 0xff, RZ, 0xc0, !PT ;  /* 0x000000ff05ff7812 */ /* 0x000fe4000782c0ff */
[----:B------:R-:W-:-:S04]  /*43c0*/  ISETP.LT.AND.EX P0, PT, R3, R16, PT, P0 ;  /* 0x000000100300720c */ /* 0x000fc80003f01300 */
[----:B------:R-:W-:Y:S02]  /*43d0*/  SEL R20, R23, R4, P0 ;  /* 0x0000000417147207 */ /* 0x000fe40000000000 */
[----:B------:R-:W-:Y:S02]  /*43e0*/  SEL R21, R3, R16, P0 ;  /* 0x0000001003157207 */ /* 0x000fe40000000000 */
[----:B------:R-:W-:Y:S02]  /*43f0*/  ISETP.NE.AND P0, PT, R15, RZ, PT ;  /* 0x000000ff0f00720c */ /* 0x000fe40003f05270 */
[CC--:B------:R-:W-:Y:S02]  /*4400*/  ISETP.EQ.AND P2, PT, R2.reuse, R7.reuse, P1 ;  /* 0x000000070200720c */ /* 0x0c0fe40000f42270 */
        /* <DEDUP_REMOVED lines=8> */
.L_x_314:
[----:B------:R-:W-:-:S07]  /*4490*/  VIADD R14, R14, 0xfffffc00 ;  /* 0xfffffc000e0e7836 */ /* 0x000fce0000000000 */
.L_x_313:
[----:B------:R-:W-:Y:S05]  /*44a0*/  BSYNC.RECONVERGENT B2 ;  /* 0x0000000000027941 */ /* 0x000fea0003800200 */
.L_x_312:
[----:B------:R-:W-:-:S13]  /*44b0*/  ISETP.NE.AND P0, PT, R12, RZ, PT ;  /* 0x000000ff0c00720c */ /* 0x000fda0003f05270 */
[----:B------:R-:W-:Y:S05]  /*44c0*/  @!P0 BRA `(.L_x_311) ;  /* 0x00000008001c8947 */ /* 0x000fea0003800000 */
[----:B------:R-:W-:Y:S01]  /*44d0*/  ISETP.GE.U32.AND P0, PT, R12, 0x4, PT ;  /* 0x000000040c00780c */ /* 0x000fe20003f06070 */
[----:B------:R-:W-:Y:S01]  /*44e0*/  BSSY.RECONVERGENT B2, `(.L_x_316) ;  /* 0x0000048000027945 */ /* 0x000fe20003800200 */
[----:B------:R-:W-:-:S11]  /*44f0*/  LOP3.LUT P1, R11, R11, 0x3, RZ, 0xc0, !PT ;  /* 0x000000030b0b7812 */ /* 0x000fd6000782c0ff */
[----:B------:R-:W-:Y:S05]  /*4500*/  @!P0 BRA `(.L_x_317) ;  /* 0x0000000400148947 */ /* 0x000fea0003800000 */
[----:B------:R-:W-:-:S05]  /*4510*/  IMAD.IADD R22, R14, 0x1, R9 ;  /* 0x000000010e167824 */ /* 0x000fca00078e0209 */
[----:B------:R-:W-:-:S05]  /*4520*/  IADD3 R18, P0, PT, R22, UR8, RZ ;  /* 0x0000000816127c10 */ /* 0x000fca000ff1e0ff */
[----:B------:R-:W-:-:S05]  /*4530*/  IMAD.X R19, RZ, RZ, UR9, P0 ;  /* 0x00000009ff137e24 */ /* 0x000fca00080e06ff */
[----:B------:R-:W2:Y:S01]  /*4540*/  LDG.E.U8 R18, desc[UR10][R18.64] ;  /* 0x0000000a12127981 */ /* 0x000ea2000c1e1100 */
[----:B------:R-:W-:-:S05]  /*4550*/  VIADD R17, R22, 0x100 ;  /* 0x0000010016117836 */ /* 0x000fca0000000000 */
[----:B------:R-:W-:-:S05]  /*4560*/  IADD3 R12, P0, PT, R17, UR8, RZ ;  /* 0x00000008110c7c10 */ /* 0x000fca000ff1e0ff */
[----:B------:R-:W-:-:S05]  /*4570*/  IMAD.X R13, RZ, RZ, UR9, P0 ;  /* 0x00000009ff0d7e24 */ /* 0x000fca00080e06ff */
[----:B------:R0:W3:Y:S01]  /*4580*/  LDG.E.U8 R12, desc[UR10][R12.64] ;  /* 0x0000000a0c0c7981 */ /* 0x0000e2000c1e1100 */
[----:B------:R-:W-:-:S05]  /*4590*/  VIADD R16, R22, 0x200 ;  /* 0x0000020016107836 */ /* 0x000fca0000000000 */
[----:B------:R-:W-:-:S05]  /*45a0*/  IADD3 R4, P0, PT, R16, UR8, RZ ;  /* 0x0000000810047c10 */ /* 0x000fca000ff1e0ff */
[----:B------:R-:W-:Y:S02]  /*45b0*/  IMAD.X R5, RZ, RZ, UR9, P0 ;  /* 0x00000009ff057e24 */ /* 0x000fe400080e06ff */
[----:B------:R-:W-:-:S03]  /*45c0*/  VIADD R15, R22, 0x300 ;  /* 0x00000300160f7836 */ /* 0x000fc60000000000 */
[----:B------:R-:W4:Y:S02]  /*45d0*/  LDG.E.U8 R4, desc[UR10][R4.64] ;  /* 0x0000000a04047981 */ /* 0x000f24000c1e1100 */
[----:B------:R-:W-:-:S05]  /*45e0*/  IADD3 R2, P0, PT, R15, UR8, RZ ;  /* 0x000000080f027c10 */ /* 0x000fca000ff1e0ff */
[----:B------:R-:W-:-:S05]  /*45f0*/  IMAD.X R3, RZ, RZ, UR9, P0 ;  /* 0x00000009ff037e24 */ /* 0x000fca00080e06ff */
[----:B------:R1:W5:Y:S01]  /*4600*/  LDG.E.U8 R2, desc[UR10][R2.64] ;  /* 0x0000000a02027981 */ /* 0x000362000c1e1100 */
[----:B------:R-:W-:Y:S01]  /*4610*/  LOP3.LUT P3, RZ, R27, 0xff, RZ, 0xc0, !PT ;  /* 0x000000ff1bff7812 */ /* 0x000fe2000786c0ff */
[----:B------:R-:W-:Y:S01]  /*4620*/  VIADD R14, R14, 0x400 ;  /* 0x000004000e0e7836 */ /* 0x000fe20000000000 */
[----:B0-----:R-:W-:Y:S02]  /*4630*/  IADD3 R13, P2, PT, R22, UR6, RZ ;  /* 0x00000006160d7c10 */ /* 0x001fe4000ff5e0ff */
[----:B------:R-:W-:-:S05]  /*4640*/  IADD3 R17, P5, PT, R17, UR6, RZ ;  /* 0x0000000611117c10 */ /* 0x000fca000ffbe0ff */
[--C-:B-1----:R-:W-:Y:S01]  /*4650*/  IMAD.X R3, RZ, RZ, R8.reuse, P5 ;  /* 0x000000ffff037224 */ /* 0x102fe200028e0608 */
[----:B------:R-:W-:Y:S02]  /*4660*/  IADD3 R15, P5, PT, R15, UR6, RZ ;  /* 0x000000060f0f7c10 */ /* 0x000fe4000ffbe0ff */
[CC--:B--2---:R-:W-:Y:S02]  /*4670*/  ISETP.NE.AND P0, PT, R18.reuse, R7.reuse, PT ;  /* 0x000000071200720c */ /* 0x0c4fe40003f05270 */
[----:B------:R-:W-:Y:S01]  /*4680*/  ISETP.EQ.AND P4, PT, R18, R7, P3 ;  /* 0x000000071200720c */ /* 0x000fe20001f82270 */
[----:B------:R-:W-:Y:S01]  /*4690*/  IMAD.X R18, RZ, RZ, R8, P2 ;  /* 0x000000ffff127224 */ /* 0x000fe200010e0608 */
[----:B------:R-:W-:Y:S02]  /*46a0*/  @!P3 SEL R27, RZ, 0x1, P0 ;  /* 0x00000001ff1bb807 */ /* 0x000fe40000000000 */
[----:B------:R-:W-:Y:S02]  /*46b0*/  ISETP.LT.U32.AND P0, PT, R13, R20, PT ;  /* 0x000000140d00720c */ /* 0x000fe40003f01070 */
[----:B------:R-:W-:-:S02]  /*46c0*/  SEL R27, R27, 0x1, !P4 ;  /* 0x000000011b1b7807 */ /* 0x000fc40006000000 */
[CC--:B------:R-:W-:Y:S02]  /*46d0*/  ISETP.LT.AND.EX P0, PT, R18.reuse, R21.reuse, PT, P0 ;  /* 0x000000151200720c */ /* 0x0c0fe40003f01300 */
[----:B------:R-:W-:Y:S02]  /*46e0*/  LOP3.LUT P2, RZ, R27, 0xff, RZ, 0xc0, !PT ;  /* 0x000000ff1bff7812 */ /* 0x000fe4000784c0ff */
[CC--:B------:R-:W-:Y:S02]  /*46f0*/  SEL R22, R13.reuse, R20.reuse, P0 ;  /* 0x000000140d167207 */ /* 0x0c0fe40000000000 */
[----:B------:R-:W-:Y:S02]  /*4700*/  SEL R24, R18, R21, P0 ;  /* 0x0000001512187207 */ /* 0x000fe40000000000 */
[----:B---3--:R-:W-:Y:S02]  /*4710*/  ISETP.NE.AND P0, PT, R12, R7, PT ;  /* 0x000000070c00720c */ /* 0x008fe40003f05270 */
[----:B------:R-:W-:-:S02]  /*4720*/  @!P4 SEL R22, R13, R20, !P3 ;  /* 0x000000140d16c207 */ /* 0x000fc40005800000 */
[----:B------:R-:W-:Y:S02]  /*4730*/  @!P4 SEL R24, R18, R21, !P3 ;  /* 0x000000151218c207 */ /* 0x000fe40005800000 */
[----:B------:R-:W-:Y:S02]  /*4740*/  ISETP.EQ.AND P4, PT, R12, R7, P2 ;  /* 0x000000070c00720c */ /* 0x000fe40001782270 */
[----:B------:R-:W-:Y:S02]  /*4750*/  @!P2 SEL R27, RZ, 0x1, P0 ;  /* 0x00000001ff1ba807 */ /* 0x000fe40000000000 */
[----:B------:R-:W-:Y:S02]  /*4760*/  ISETP.LT.U32.AND P0, PT, R17, R22, PT ;  /* 0x000000161100720c */ /* 0x000fe40003f01070 */
[----:B------:R-:W-:Y:S02]  /*4770*/  SEL R27, R27, 0x1, !P4 ;  /* 0x000000011b1b7807 */ /* 0x000fe40006000000 */
[----:B------:R-:W-:-:S02]  /*4780*/  ISETP.LT.AND.EX P0, PT, R3, R24, PT, P0 ;  /* 0x000000180300720c */ /* 0x000fc40003f01300 */
[----:B------:R-:W-:Y:S02]  /*4790*/  LOP3.LUT P3, RZ, R27, 0xff, RZ, 0xc0, !PT ;  /* 0x000000ff1bff7812 */ /* 0x000fe4000786c0ff */
[----:B------:R-:W-:Y:S02]  /*47a0*/  SEL R5, R17, R22, P0 ;  /* 0x0000001611057207 */ /* 0x000fe40000000000 */
[----:B------:R-:W-:Y:S02]  /*47b0*/  SEL R18, R3, R24, P0 ;  /* 0x0000001803127207 */ /* 0x000fe40000000000 */
[----:B------:R-:W-:Y:S02]  /*47c0*/  @!P4 SEL R5, R17, R22, !P2 ;  /* 0x000000161105c207 */ /* 0x000fe40005000000 */
[----:B------:R-:W-:Y:S02]  /*47d0*/  @!P4 SEL R18, R3, R24, !P2 ;  /* 0x000000180312c207 */ /* 0x000fe40005000000 */
[----:B------:R-:W-:-:S02]  /*47e0*/  IADD3 R16, P0, PT, R16, UR6, RZ ;  /* 0x0000000610107c10 */ /* 0x000fc4000ff1e0ff */
[CC--:B----4-:R-:W-:Y:S02]  /*47f0*/  ISETP.NE.AND P2, PT, R4.reuse, R7.reuse, PT ;  /* 0x000000070400720c */ /* 0x0d0fe40003f45270 */
[----:B------:R-:W-:Y:S01]  /*4800*/  ISETP.EQ.AND P4, PT, R4, R7, P3 ;  /* 0x000000070400720c */ /* 0x000fe20001f82270 */
[----:B------:R-:W-:Y:S01]  /*4810*/  IMAD.X R3, RZ, RZ, R8, P0 ;  /* 0x000000ffff037224 */ /* 0x000fe200000e0608 */
[----:B------:R-:W-:Y:S02]  /*4820*/  @!P3 SEL R27, RZ, 0x1, P2 ;  /* 0x00000001ff1bb807 */ /* 0x000fe40001000000 */
[----:B------:R-:W-:Y:S02]  /*4830*/  ISETP.LT.U32.AND P0, PT, R16, R5, PT ;  /* 0x000000051000720c */ /* 0x000fe40003f01070 */
[----:B------:R-:W-:Y:S02]  /*4840*/  SEL R27, R27, 0x1, !P4 ;  /* 0x000000011b1b7807 */ /* 0x000fe40006000000 */
[----:B------:R-:W-:-:S02]  /*4850*/  ISETP.LT.AND.EX P0, PT, R3, R18, PT, P0 ;  /* 0x000000120300720c */ /* 0x000fc40003f01300 */
[----:B------:R-:W-:Y:S02]  /*4860*/  LOP3.LUT P2, RZ, R27, 0xff, RZ, 0xc0, !PT ;  /* 0x000000ff1bff7812 */ /* 0x000fe4000784c0ff */
[CC--:B------:R-:W-:Y:S02]  /*4870*/  SEL R4, R16.reuse, R5.reuse, P0 ;  /* 0x0000000510047207 */ /* 0x0c0fe40000000000 */
[CC--:B------:R-:W-:Y:S02]  /*4880*/  SEL R12, R3.reuse, R18.reuse, P0 ;  /* 0x00000012030c7207 */ /* 0x0c0fe40000000000 */
[----:B------:R-:W-:Y:S02]  /*4890*/  @!P4 SEL R4, R16, R5, !P3 ;  /* 0x000000051004c207 */ /* 0x000fe40005800000 */
[----:B------:R-:W-:Y:S01]  /*48a0*/  @!P4 SEL R12, R3, R18, !P3 ;  /* 0x00000012030cc207 */ /* 0x000fe20005800000 */
[----:B------:R-:W-:Y:S01]  /*48b0*/  IMAD.X R3, RZ, RZ, R8, P5 ;  /* 0x000000ffff037224 */ /* 0x000fe200028e0608 */
[----:B-----5:R-:W-:-:S02]  /*48c0*/  ISETP.EQ.AND P3, PT, R2, R7, P2 ;  /* 0x000000070200720c */ /* 0x020fc40001762270 */
[----:B------:R-:W-:Y:S02]  /*48d0*/  ISETP.LT.U32.AND P0, PT, R15, R4, PT ;  /* 0x000000040f00720c */ /* 0x000fe40003f01070 */
[----:B------:R-:W-:Y:S02]  /*48e0*/  ISETP.NE.AND P4, PT, R2, R7, PT ;  /* 0x000000070200720c */ /* 0x000fe40003f85270 */
[----:B------:R-:W-:Y:S02]  /*48f0*/  ISETP.LT.AND.EX P0, PT, R3, R12, PT, P0 ;  /* 0x0000000c0300720c */ /* 0x000fe40003f01300 */
[----:B------:R-:W-:Y:S02]  /*4900*/  @!P2 SEL R27, RZ, 0x1, P4 ;  /* 0x00000001ff1ba807 */ /* 0x000fe40002000000 */
[----:B------:R-:W-:Y:S02]  /*4910*/  SEL R20, R15, R4, P0 ;  /* 0x000000040f147207 */ /* 0x000fe40000000000 */
[----:B------:R-:W-:-:S02]  /*4920*/  SEL R21, R3, R12, P0 ;  /* 0x0000000c03157207 */ /* 0x000fc40000000000 */
[----:B------:R-:W-:Y:S02]  /*4930*/  SEL R27, R27, 0x1, !P3 ;  /* 0x000000011b1b7807 */ /* 0x000fe40005800000 */
[----:B------:R-:W-:Y:S02]  /*4940*/  @!P3 SEL R20, R15, R4, !P2 ;  /* 0x000000040f14b207 */ /* 0x000fe40005000000 */
[----:B------:R-:W-:-:S07]  /*4950*/  @!P3 SEL R21, R3, R12, !P2 ;  /* 0x0000000c0315b207 */ /* 0x000fce0005000000 */
.L_x_317:
[----:B------:R-:W-:Y:S05]  /*4960*/  BSYNC.RECONVERGENT B2 ;  /* 0x0000000000027941 */ /* 0x000fea0003800200 */
.L_x_316:
[----:B------:R-:W-:Y:S05]  /*4970*/  @!P1 BRA `(.L_x_311) ;  /* 0x0000000000f09947 */ /* 0x000fea0003800000 */
[----:B------:R-:W-:Y:S01]  /*4980*/  ISETP.NE.AND P0, PT, R11, 0x1, PT ;  /* 0x000000010b00780c */ /* 0x000fe20003f05270 */
[----:B------:R-:W-:Y:S01]  /*4990*/  BSSY.RECONVERGENT B2, `(.L_x_318) ;  /* 0x0000026000027945 */ /* 0x000fe20003800200 */
[----:B------:R-:W-:-:S11]  /*49a0*/  LOP3.LUT P1, RZ, R10, 0x100, RZ, 0xc0, !PT ;  /* 0x000001000aff7812 */ /* 0x000fd6000782c0ff */
[----:B------:R-:W-:Y:S05]  /*49b0*/  @!P0 BRA `(.L_x_319) ;  /* 0x00000000008c8947 */ /* 0x000fea0003800000 */
[----:B------:R-:W-:-:S05]  /*49c0*/  IMAD.IADD R10, R14, 0x1, R9 ;  /* 0x000000010e0a7824 */ /* 0x000fca00078e0209 */
[----:B------:R-:W-:-:S05]  /*49d0*/  IADD3 R2, P0, PT, R10, UR8, RZ ;  /* 0x000000080a027c10 */ /* 0x000fca000ff1e0ff */
[----:B------:R-:W-:Y:S02]  /*49e0*/  IMAD.X R3, RZ, RZ, UR9, P0 ;  /* 0x00000009ff037e24 */ /* 0x000fe400080e06ff */
[----:B------:R-:W-:-:S03]  /*49f0*/  VIADD R12, R10, 0x100 ;  /* 0x000001000a0c7836 */ /* 0x000fc60000000000 */
[----:B------:R0:W2:Y:S02]  /*4a00*/  LDG.E.U8 R2, desc[UR10][R2.64] ;  /* 0x0000000a02027981 */ /* 0x0000a4000c1e1100 */
[----:B------:R-:W-:-:S05]  /*4a10*/  IADD3 R4, P0, PT, R12, UR8, RZ ;  /* 0x000000080c047c10 */ /* 0x000fca000ff1e0ff */
[----:B------:R-:W-:-:S05]  /*4a20*/  IMAD.X R5, RZ, RZ, UR9, P0 ;  /* 0x00000009ff057e24 */ /* 0x000fca00080e06ff */
[----:B------:R1:W3:Y:S01]  /*4a30*/  LDG.E.U8 R16, desc[UR10][R4.64] ;  /* 0x0000000a04107981 */ /* 0x0002e2000c1e1100 */
[----:B------:R-:W-:Y:S01]  /*4a40*/  LOP3.LUT P2, RZ, R27, 0xff, RZ, 0xc0, !PT ;  /* 0x000000ff1bff7812 */ /* 0x000fe2000784c0ff */
[----:B------:R-:W-:Y:S01]  /*4a50*/  VIADD R14, R14, 0x200 ;  /* 0x000002000e0e7836 */ /* 0x000fe20000000000 */
[----:B------:R-:W-:-:S04]  /*4a60*/  IADD3 R11, P4, PT, R10, UR6, RZ ;  /* 0x000000060a0b7c10 */ /* 0x000fc8000ff9e0ff */
[----:B------:R-:W-:Y:S01]  /*4a70*/  ISETP.LT.U32.AND P0, PT, R11, R20, PT ;  /* 0x000000140b00720c */ /* 0x000fe20003f01070 */
[----:B------:R-:W-:-:S05]  /*4a80*/  IMAD.X R10, RZ, RZ, R8, P4 ;  /* 0x000000ffff0a7224 */ /* 0x000fca00020e0608 */
[----:B------:R-:W-:-:S04]  /*4a90*/  ISETP.LT.AND.EX P0, PT, R10, R21, PT, P0 ;  /* 0x000000150a00720c */ /* 0x000fc80003f01300 */
[----:B0-----:R-:W-:Y:S02]  /*4aa0*/  SEL R3, R10, R21, P0 ;  /* 0x000000150a037207 */ /* 0x001fe40000000000 */
[CC--:B--2---:R-:W-:Y:S02]  /*4ab0*/  ISETP.NE.AND P5, PT, R2.reuse, R7.reuse, PT ;  /* 0x000000070200720c */ /* 0x0c4fe40003fa5270 */
[----:B------:R-:W-:Y:S02]  /*4ac0*/  ISETP.EQ.AND P3, PT, R2, R7, P2 ;  /* 0x000000070200720c */ /* 0x000fe40001762270 */
[----:B------:R-:W-:Y:S02]  /*4ad0*/  @!P2 SEL R27, RZ, 0x1, P5 ;  /* 0x00000001ff1ba807 */ /* 0x000fe40002800000 */
[----:B------:R-:W-:Y:S02]  /*4ae0*/  IADD3 R13, P5, PT, R12, UR6, RZ ;  /* 0x000000060c0d7c10 */ /* 0x000fe4000ffbe0ff */
[----:B------:R-:W-:-:S02]  /*4af0*/  SEL R27, R27, 0x1, !P3 ;  /* 0x000000011b1b7807 */ /* 0x000fc40005800000 */
[----:B------:R-:W-:Y:S01]  /*4b00*/  SEL R2, R11, R20, P0 ;  /* 0x000000140b027207 */ /* 0x000fe20000000000 */
[----:B-1----:R-:W-:Y:S01]  /*4b10*/  IMAD.X R4, RZ, RZ, R8, P5 ;  /* 0x000000ffff047224 */ /* 0x002fe200028e0608 */
[----:B------:R-:W-:-:S03]  /*4b20*/  LOP3.LUT P4, RZ, R27, 0xff, RZ, 0xc0, !PT ;  /* 0x000000ff1bff7812 */ /* 0x000fc6000788c0ff */
[----:B------:R-:W-:Y:S02]  /*4b30*/  @!P3 SEL R2, R11, R20, !P2 ;  /* 0x000000140b02b207 */ /* 0x000fe40005000000 */
[----:B------:R-:W-:Y:S02]  /*4b40*/  @!P3 SEL R3, R10, R21, !P2 ;  /* 0x000000150a03b207 */ /* 0x000fe40005000000 */
[CC--:B---3--:R-:W-:Y:S02]  /*4b50*/  ISETP.EQ.AND P3, PT, R16.reuse, R7.reuse, P4 ;  /* 0x000000071000720c */ /* 0x0c8fe40002762270 */
[----:B------:R-:W-:Y:S02]  /*4b60*/  ISETP.LT.U32.AND P0, PT, R13, R2, PT ;  /* 0x000000020d00720c */ /* 0x000fe40003f01070 */
[----:B------:R-:W-:Y:S02]  /*4b70*/  ISETP.NE.AND P2, PT, R16, R7, PT ;  /* 0x000000071000720c */ /* 0x000fe40003f45270 */
[----:B------:R-:W-:-:S02]  /*4b80*/  ISETP.LT.AND.EX P0, PT, R4, R3, PT, P0 ;  /* 0x000000030400720c */ /* 0x000fc40003f01300 */
[----:B------:R-:W-:Y:S02]  /*4b90*/  @!P4 SEL R27, RZ, 0x1, P2 ;  /* 0x00000001ff1bc807 */ /* 0x000fe40001000000 */
[-C--:B------:R-:W-:Y:S02]  /*4ba0*/  SEL R20, R13, R2.reuse, P0 ;  /* 0x000000020d147207 */ /* 0x080fe40000000000 */
[CC--:B------:R-:W-:Y:S02]  /*4bb0*/  SEL R21, R4.reuse, R3.reuse, P0 ;  /* 0x0000000304157207 */ /* 0x0c0fe40000000000 */
[----:B------:R-:W-:Y:S02]  /*4bc0*/  SEL R27, R27, 0x1, !P3 ;  /* 0x000000011b1b7807 */ /* 0x000fe40005800000 */
[----:B------:R-:W-:Y:S02]  /*4bd0*/  @!P3 SEL R20, R13, R2, !P4 ;  /* 0x000000020d14b207 */ /* 0x000fe40006000000 */
[----:B------:R-:W-:-:S07]  /*4be0*/  @!P3 SEL R21, R4, R3, !P4 ;  /* 0x000000030415b207 */ /* 0x000fce0006000000 */
.L_x_319:
[----:B------:R-:W-:Y:S05]  /*4bf0*/  BSYNC.RECONVERGENT B2 ;  /* 0x0000000000027941 */ /* 0x000fea0003800200 */
.L_x_318:
[----:B------:R-:W-:Y:S05]  /*4c00*/  @P1 BRA `(.L_x_311) ;  /* 0x00000000004c1947 */ /* 0x000fea0003800000 */
[----:B------:R-:W-:-:S05]  /*4c10*/  IMAD.IADD R9, R14, 0x1, R9 ;  /* 0x000000010e097824 */ /* 0x000fca00078e0209 */
[----:B------:R-:W-:-:S05]  /*4c20*/  IADD3 R2, P0, PT, R9, UR8, RZ ;  /* 0x0000000809027c10 */ /* 0x000fca000ff1e0ff */
[----:B------:R-:W-:-:S05]  /*4c30*/  IMAD.X R3, RZ, RZ, UR9, P0 ;  /* 0x00000009ff037e24 */ /* 0x000fca00080e06ff */
[----:B------:R-:W2:Y:S01]  /*4c40*/  LDG.E.U8 R2, desc[UR10][R2.64] ;  /* 0x0000000a02027981 */ /* 0x000ea2000c1e1100 */
[----:B------:R-:W-:Y:S02]  /*4c50*/  LOP3.LUT P3, RZ, R27, 0xff, RZ, 0xc0, !PT ;  /* 0x000000ff1bff7812 */ /* 0x000fe4000786c0ff */
[----:B------:R-:W-:-:S05]  /*4c60*/  IADD3 R9, P0, PT, R9, UR6, RZ ;  /* 0x0000000609097c10 */ /* 0x000fca000ff1e0ff */
[----:B------:R-:W-:Y:S01]  /*4c70*/  IMAD.X R8, RZ, RZ, R8, P0 ;  /* 0x000000ffff087224 */ /* 0x000fe200000e0608 */
        /* <DEDUP_REMOVED lines=12> */
.L_x_311:
[----:B------:R-:W-:Y:S05]  /*4d40*/  BSYNC.RECONVERGENT B1 ;  /* 0x0000000000017941 */ /* 0x000fea0003800200 */
.L_x_308:
        /* <DEDUP_REMOVED lines=24> */
.L_x_321:
[----:B------:R-:W-:Y:S05]  /*4ed0*/  BSYNC.RECONVERGENT B1 ;  /* 0x0000000000017941 */ /* 0x000fea0003800200 */
.L_x_320:
        /* <DEDUP_REMOVED lines=23> */
.L_x_323:
[----:B------:R-:W-:Y:S05]  /*5050*/  BSYNC.RECONVERGENT B1 ;  /* 0x0000000000017941 */ /* 0x000fea0003800200 */
.L_x_322:
        /* <DEDUP_REMOVED lines=20> */
.L_x_325:
[----:B------:R-:W-:Y:S05]  /*51a0*/  BSYNC.RECONVERGENT B1 ;  /* 0x0000000000017941 */ /* 0x000fea0003800200 */
.L_x_324:
        /* <DEDUP_REMOVED lines=20> */
.L_x_327:
[----:B------:R-:W-:Y:S05]  /*52f0*/  BSYNC.RECONVERGENT B1 ;  /* 0x0000000000017941 */ /* 0x000fea0003800200 */
.L_x_326:
        /* <DEDUP_REMOVED lines=20> */
.L_x_329:
[----:B------:R-:W-:Y:S05]  /*5440*/  BSYNC.RECONVERGENT B1 ;  /* 0x0000000000017941 */ /* 0x000fea0003800200 */
.L_x_328:
        /* <DEDUP_REMOVED lines=10> */
.L_x_331:
[----:B------:R-:W-:Y:S05]  /*54f0*/  BSYNC.RECONVERGENT B1 ;  /* 0x0000000000017941 */ /* 0x000fea0003800200 */
.L_x_330:
        /* <DEDUP_REMOVED lines=82> */
[----:B------:R-:W-:-:S07]  /*5a20*/  SEL R21, R3, R7, !P2 ;  /* 0x0000000703157207 */ /* 0x000fce0005000000 */
.L_x_289:
[----:B------:R-:W-:Y:S05]  /*5a30*/  BSYNC.RECONVERGENT B0 ;  /* 0x0000000000007941 */ /* 0x000fea0003800200 */
.L_x_264:
[----:B------:R-:W-:Y:S05]  /*5a40*/  @P1 EXIT ;  /* 0x000000000000194d */ /* 0x000fea0003800000 */
[----:B01--4-:R-:W0:Y:S02]  /*5a50*/  LDC.64 R2, c[0x0][0x398] ;  /* 0x0000e600ff027b82 */ /* 0x013e240000000a00 */
[----:B0-----:R-:W-:-:S05]  /*5a60*/  IMAD.WIDE.U32 R2, R0, 0x10, R2 ;  /* 0x0000001000027825 */ /* 0x001fca00078e0002 */
[----:B------:R-:W-:Y:S04]  /*5a70*/  STG.E.64 desc[UR10][R2.64+0x8], R20 ;  /* 0x0000081402007986 */ /* 0x000fe8000c101b0a */
[----:B------:R-:W-:Y:S01]  /*5a80*/  STG.E.U8 desc[UR10][R2.64], R27 ;  /* 0x0000001b02007986 */ /* 0x000fe2000c10110a */
[----:B------:R-:W-:Y:S05]  /*5a90*/  EXIT ;  /* 0x000000000000794d */ /* 0x000fea0003800000 */
.L_x_332:
        /* <DEDUP_REMOVED lines=14> */
.L_x_1776:


//--------------------- .text._ZN3cub18CUB_300001_SM_10006detail6reduce28DeviceReduceSingleTileKernelINS2_10policy_hubIN4cuda3std3__45tupleIJblEEEjN6thrust24THRUST_300001_SM_1000_NS8cuda_cub9__find_if7functorIS9_EEE10Policy1000ENSB_12zip_iteratorINS8_IJNSD_26transform_input_iterator_tIbNSB_6detail15normal_iteratorINSB_10device_ptrIbEEEENSK_10functional5actorINSP_9compositeIJNSP_16operator_adaptorINS7_8equal_toIvEEEENSQ_INSP_8argumentILj0EEEEENSQ_INSP_5valueIbEEEEEEEEEEENSB_17counting_iteratorIlNSB_11use_defaultES16_S16_EEEEEEEPS9_jSF_S9_S9_NS7_10__identityEEEvT0_T1_T2_T3_T4_T6_ --------------------------
	.section	.text._ZN3cub18CUB_300001_SM_10006detail6reduce28DeviceReduceSingleTileKernelINS2_10policy_hubIN4cuda3std3__45tupleIJblEEEjN6thrust24THRUST_300001_SM_1000_NS8cuda_cub9__find_if7functorIS9_EEE10Policy1000ENSB_12zip_iteratorINS8_IJNSD_26transform_input_iterator_tIbNSB_6detail15normal_iteratorINSB_10device_ptrIbEEEENSK_10functional5actorINSP_9compositeIJNSP_16operator_adaptorINS7_8equal_toIvEEEENSQ_INSP_8argumentILj0EEEEENSQ_INSP_5valueIbEEEEEEEEEEENSB_17counting_iteratorIlNSB_11use_defaultES16_S16_EEEEEEEPS9_jSF_S9_S9_NS7_10__identityEEEvT0_T1_T2_T3_T4_T6_,"ax",@progbits
	.align	128
        .global         _ZN3cub18CUB_300001_SM_10006detail6reduce28DeviceReduceSingleTileKernelINS2_10policy_hubIN4cuda3std3__45tupleIJblEEEjN6thrust24THRUST_300001_SM_1000_NS8cuda_cub9__find_if7functorIS9_EEE10Policy1000ENSB_12zip_iteratorINS8_IJNSD_26transform_input_iterator_tIbNSB_6detail15normal_iteratorINSB_10device_ptrIbEEEENSK_10functional5actorINSP_9compositeIJNSP_16operator_adaptorINS7_8equal_toIvEEEENSQ_INSP_8argumentILj0EEEEENSQ_INSP_5valueIbEEEEEEEEEEENSB_17counting_iteratorIlNSB_11use_defaultES16_S16_EEEEEEEPS9_jSF_S9_S9_NS7_10__identityEEEvT0_T1_T2_T3_T4_T6_
        .type           _ZN3cub18CUB_300001_SM_10006detail6reduce28DeviceReduceSingleTileKernelINS2_10policy_hubIN4cuda3std3__45tupleIJblEEEjN6thrust24THRUST_300001_SM_1000_NS8cuda_cub9__find_if7functorIS9_EEE10Policy1000ENSB_12zip_iteratorINS8_IJNSD_26transform_input_iterator_tIbNSB_6detail15normal_iteratorINSB_10device_ptrIbEEEENSK_10functional5actorINSP_9compositeIJNSP_16operator_adaptorINS7_8equal_toIvEEEENSQ_INSP_8argumentILj0EEEEENSQ_INSP_5valueIbEEEEEEEEEEENSB_17counting_iteratorIlNSB_11use_defaultES16_S16_EEEEEEEPS9_jSF_S9_S9_NS7_10__identityEEEvT0_T1_T2_T3_T4_T6_,@function
        .size           _ZN3cub18CUB_300001_SM_10006detail6reduce28DeviceReduceSingleTileKernelINS2_10policy_hubIN4cuda3std3__45tupleIJblEEEjN6thrust24THRUST_300001_SM_1000_NS8cuda_cub9__find_if7functorIS9_EEE10Policy1000ENSB_12zip_iteratorINS8_IJNSD_26transform_input_iterator_tIbNSB_6detail15normal_iteratorINSB_10device_ptrIbEEEENSK_10functional5actorINSP_9compositeIJNSP_16operator_adaptorINS7_8equal_toIvEEEENSQ_INSP_8argumentILj0EEEEENSQ_INSP_5valueIbEEEEEEEEEEENSB_17counting_iteratorIlNSB_11use_defaultES16_S16_EEEEEEEPS9_jSF_S9_S9_NS7_10__identityEEEvT0_T1_T2_T3_T4_T6_,(.L_x_1777 - _ZN3cub18CUB_300001_SM_10006detail6reduce28DeviceReduceSingleTileKernelINS2_10policy_hubIN4cuda3std3__45tupleIJblEEEjN6thrust24THRUST_300001_SM_1000_NS8cuda_cub9__find_if7functorIS9_EEE10Policy1000ENSB_12zip_iteratorINS8_IJNSD_26transform_input_iterator_tIbNSB_6detail15normal_iteratorINSB_10device_ptrIbEEEENSK_10functional5actorINSP_9compositeIJNSP_16operator_adaptorINS7_8equal_toIvEEEENSQ_INSP_8argumentILj0EEEEENSQ_INSP_5valueIbEEEEEEEEEEENSB_17counting_iteratorIlNSB_11use_defaultES16_S16_EEEEEEEPS9_jSF_S9_S9_NS7_10__identityEEEvT0_T1_T2_T3_T4_T6_)
        .other          _ZN3cub18CUB_300001_SM_10006detail6reduce28DeviceReduceSingleTileKernelINS2_10policy_hubIN4cuda3std3__45tupleIJblEEEjN6thrust24THRUST_300001_SM_1000_NS8cuda_cub9__find_if7functorIS9_EEE10Policy1000ENSB_12zip_iteratorINS8_IJNSD_26transform_input_iterator_tIbNSB_6detail15normal_iteratorINSB_10device_ptrIbEEEENSK_10functional5actorINSP_9compositeIJNSP_16operator_adaptorINS7_8equal_toIvEEEENSQ_INSP_8argumentILj0EEEEENSQ_INSP_5valueIbEEEEEEEEEEENSB_17counting_iteratorIlNSB_11use_defaultES16_S16_EEEEEEEPS9_jSF_S9_S9_NS7_10__identityEEEvT0_T1_T2_T3_T4_T6_,@"STO_CUDA_ENTRY STV_DEFAULT"
_ZN3cub18CUB_300001_SM_10006detail6reduce28DeviceReduceSingleTileKernelINS2_10policy_hubIN4cuda3std3__45tupleIJblEEEjN6thrust24THRUST_300001_SM_1000_NS8cuda_cub9__find_if7functorIS9_EEE10Policy1000ENSB_12zip_iteratorINS8_IJNSD_26transform_input_iterator_tIbNSB_6detail15normal_iteratorINSB_10device_ptrIbEEEENSK_10functional5actorINSP_9compositeIJNSP_16operator_adaptorINS7_8equal_toIvEEEENSQ_INSP_8argumentILj0EEEEENSQ_INSP_5valueIbEEEEEEEEEEENSB_17counting_iteratorIlNSB_11use_defaultES16_S16_EEEEEEEPS9_jSF_S9_S9_NS7_10__identityEEEvT0_T1_T2_T3_T4_T6_:
.text._ZN3cub18CUB_300001_SM_10006detail6reduce28DeviceReduceSingleTileKernelINS2_10policy_hubIN4cuda3std3__45tupleIJblEEEjN6thrust24THRUST_300001_SM_1000_NS8cuda_cub9__find_if7functorIS9_EEE10Policy1000ENSB_12zip_iteratorINS8_IJNSD_26transform_input_iterator_tIbNSB_6detail15normal_iteratorINSB_10device_ptrIbEEEENSK_10functional5actorINSP_9compositeIJNSP_16operator_adaptorINS7_8equal_toIvEEEENSQ_INSP_8argumentILj0EEEEENSQ_INSP_5valueIbEEEEEEEEEEENSB_17counting_iteratorIlNSB_11use_defaultES16_S16_EEEEEEEPS9_jSF_S9_S9_NS7_10__identityEEEvT0_T1_T2_T3_T4_T6_:
        /* <DEDUP_REMOVED lines=14> */
.L_x_333:
[----:B------:R-:W0:Y:S01]  /*00e0*/  LDC.U16 R2, c[0x0][0x38a] ;  /* 0x0000e280ff027b82 */ /* 0x000e220000000400 */
[----:B------:R-:W-:Y:S01]  /*00f0*/  UISETP.GT.U32.AND UP0, UPT, UR4, 0x3ff, UPT ;  /* 0x000003ff0400788c */ /* 0x000fe2000bf04070 */
[----:B------:R-:W-:Y:S08]  /*0100*/  BSSY.RECONVERGENT B0, `(.L_x_334) ;  /* 0x000055e000007945 */ /* 0x000ff00003800200 */
[----:B------:R-:W-:Y:S05]  /*0110*/  BRA.U UP0, `(.L_x_335) ;  /* 0x0000002d00c87547 */ /* 0x000fea000b800000 */
[----:B------:R-:W2:Y:S01]  /*0120*/  S2R R3, SR_TID.X ;  /* 0x0000000000037919 */ /* 0x000ea20000002100 */
[----:B------:R-:W-:Y:S01]  /*0130*/  CS2R R10, SRZ ;  /* 0x00000000000a7805 */ /* 0x000fe2000001ff00 */
        /* <DEDUP_REMOVED lines=13> */
[----:B------:R-:W-:Y:S02]  /*0210*/  PRMT R12, RZ, 0x7610, R12 ;  /* 0x00007610ff0c7816 */ /* 0x000fe4000000000c */
        /* <DEDUP_REMOVED lines=16> */
.L_x_340:
        /* <DEDUP_REMOVED lines=15> */
[----:B------:R-:W-:-:S04]  /*0410*/  VIADD R4, R4, 0x800 ;  /* 0x0000080004047836 */ /* 0x000fc80000000000 */
[----:B------:R-:W-:Y:S01]  /*0420*/  IMAD.X R14, RZ, RZ, UR11, P3 ;  /* 0x0000000bff0e7e24 */ /* 0x000fe200098e06ff */
[CC--:B--2---:R-:W-:Y:S02]  /*0430*/  ISETP.NE.AND P0, PT, R25.reuse, R12.reuse, PT ;  /* 0x0000000c1900720c */ /* 0x0c4fe40003f05270 */
[----:B------:R-:W-:-:S03]  /*0440*/  ISETP.EQ.AND P2, PT, R25, R12, P5 ;  /* 0x0000000c1900720c */ /* 0x000fc60002f42270 */
        /* <DEDUP_REMOVED lines=20> */
[CC--:B------:R-:W-:Y:S02]  /*0590*/  SEL R20, R7.reuse, R16.reuse, P0 ;  /* 0x0000001007147207 */ /* 0x0c0fe40000000000 */
[-C--:B------:R-:W-:Y:S02]  /*05a0*/  SEL R25, R10, R31.reuse, P0 ;  /* 0x0000001f0a197207 */ /* 0x080fe40000000000 */
        /* <DEDUP_REMOVED lines=48> */
[----:B------:R-:W-:Y:S02]  /*08b0*/  SEL R19, R7, R10, P0 ;  /* 0x0000000a07137207 */ /* 0x000fe40000000000 */
[----:B------:R-:W-:Y:S02]  /*08c0*/  SEL R20, R11, R16, P0 ;  /* 0x000000100b147207 */ /* 0x000fe40000000000 */
        /* <DEDUP_REMOVED lines=30> */
.L_x_339:
[----:B------:R-:W-:Y:S05]  /*0ab0*/  BSYNC.RECONVERGENT B2 ;  /* 0x0000000000027941 */ /* 0x000fea0003800200 */
.L_x_338:
        /* <DEDUP_REMOVED lines=13> */
[----:B------:R-:W-:-:S02]  /*0b90*/  LOP3.LUT P3, RZ, R12, 0xff, RZ, 0xc0, !PT ;  /* 0x000000ff0cff7812 */ /* 0x000fc4000786c0ff */
[----:B------:R-:W-:Y:S02]  /*0ba0*/  PRMT R22, R2, 0x7770, RZ ;  /* 0x0000777002167816 */ /* 0x000fe400000000ff */
[----:B0-----:R-:W-:-:S05]  /*0bb0*/  IADD3 R17, P2, PT, R4, UR12, RZ ;  /* 0x0000000c04117c10 */ /* 0x001fca000ff5e0ff */
[----:B------:R-:W-:Y:S02]  /*0bc0*/  IMAD.X R16, RZ, RZ, UR13, P2 ;  /* 0x0000000dff107e24 */ /* 0x000fe400090e06ff */
[----:B-----5:R-:W-:-:S05]  /*0bd0*/  VIADD R6, R4, 0x100 ;  /* 0x0000010004067836 */ /* 0x020fca0000000000 */
[----:B------:R-:W-:Y:S01]  /*0be0*/  IADD3 R7, P5, PT, R6, UR12, RZ ;  /* 0x0000000c06077c10 */ /* 0x000fe2000ffbe0ff */
[----:B------:R-:W-:Y:S01]  /*0bf0*/  VIADD R6, R4, 0x200 ;  /* 0x0000020004067836 */ /* 0x000fe20000000000 */
[CC--:B--2---:R-:W-:Y:S02]  /*0c00*/  ISETP.NE.AND P0, PT, R9.reuse, R22.reuse, PT ;  /* 0x000000160900720c */ /* 0x0c4fe40003f05270 */
[----:B------:R-:W-:Y:S01]  /*0c10*/  ISETP.EQ.AND P4, PT, R9, R22, P3 ;  /* 0x000000160900720c */ /* 0x000fe20001f82270 */
[----:B------:R-:W-:Y:S01]  /*0c20*/  IMAD.X R9, RZ, RZ, UR13, P5 ;  /* 0x0000000dff097e24 */ /* 0x000fe2000a8e06ff */
        /* <DEDUP_REMOVED lines=20> */
[----:B------:R-:W-:Y:S01]  /*0d70*/  IADD3 R7, P0, PT, R6, UR12, RZ ;  /* 0x0000000c06077c10 */ /* 0x000fe2000ff1e0ff */
[----:B------:R-:W-:Y:S01]  /*0d80*/  VIADD R6, R4, 0x300 ;  /* 0x0000030004067836 */ /* 0x000fe20000000000 */
[-C--:B----4-:R-:W-:Y:S01]  /*0d90*/  ISETP.NE.AND P2, PT, R14, R22.reuse, PT ;  /* 0x000000160e00720c */ /* 0x090fe20003f45270 */
[----:B------:R-:W-:Y:S01]  /*0da0*/  VIADD R4, R4, 0x400 ;  /* 0x0000040004047836 */ /* 0x000fe20000000000 */
[----:B------:R-:W-:Y:S01]  /*0db0*/  ISETP.EQ.AND P4, PT, R14, R22, P3 ;  /* 0x000000160e00720c */ /* 0x000fe20001f82270 */
[----:B------:R-:W-:Y:S01]  /*0dc0*/  IMAD.X R10, RZ, RZ, UR13, P0 ;  /* 0x0000000dff0a7e24 */ /* 0x000fe200080e06ff */
[----:B------:R-:W-:-:S02]  /*0dd0*/  @!P3 SEL R12, RZ, 0x1, P2 ;  /* 0x00000001ff0cb807 */ /* 0x000fc40001000000 */
[CC--:B------:R-:W-:Y:S02]  /*0de0*/  ISETP.LT.U32.AND P0, PT, R7.reuse, R16.reuse, PT ;  /* 0x000000100700720c */ /* 0x0c0fe40003f01070 */
[----:B------:R-:W-:Y:S02]  /*0df0*/  SEL R12, R12, 0x1, !P4 ;  /* 0x000000010c0c7807 */ /* 0x000fe40006000000 */
[----:B------:R-:W-:Y:S02]  /*0e00*/  ISETP.LT.AND.EX P0, PT, R10, R11, PT, P0 ;  /* 0x0000000b0a00720c */ /* 0x000fe40003f01300 */
[----:B------:R-:W-:Y:S02]  /*0e10*/  LOP3.LUT P2, RZ, R12, 0xff, RZ, 0xc0, !PT ;  /* 0x000000ff0cff7812 */ /* 0x000fe4000784c0ff */
[----:B------:R-:W-:Y:S02]  /*0e20*/  IADD3 R6, P5, PT, R6, UR12, RZ ;  /* 0x0000000c06067c10 */ /* 0x000fe4000ffbe0ff */
[----:B------:R-:W-:-:S02]  /*0e30*/  SEL R9, R7, R16, P0 ;  /* 0x0000001007097207 */ /* 0x000fc40000000000 */
[CC--:B------:R-:W-:Y:S02]  /*0e40*/  SEL R14, R10.reuse, R11.reuse, P0 ;  /* 0x0000000b0a0e7207 */ /* 0x0c0fe40000000000 */
[----:B------:R-:W-:Y:S01]  /*0e50*/  @!P4 SEL R9, R7, R16, !P3 ;  /* 0x000000100709c207 */ /* 0x000fe20005800000 */
[----:B------:R-:W-:Y:S01]  /*0e60*/  IMAD.X R7, RZ, RZ, UR13, P5 ;  /* 0x0000000dff077e24 */ /* 0x000fe2000a8e06ff */
[----:B------:R-:W-:Y:S02]  /*0e70*/  @!P4 SEL R14, R10, R11, !P3 ;  /* 0x0000000b0a0ec207 */ /* 0x000fe40005800000 */
        /* <DEDUP_REMOVED lines=10> */
.L_x_342:
[----:B------:R-:W-:Y:S05]  /*0f20*/  BSYNC.RECONVERGENT B2 ;  /* 0x0000000000027941 */ /* 0x000fea0003800200 */
.L_x_341:
        /* <DEDUP_REMOVED lines=23> */
[-C--:B------:R-:W-:Y:S02]  /*10a0*/  ISETP.LT.AND.EX P0, PT, R8, R11.reuse, PT, P0 ;  /* 0x0000000b0800720c */ /* 0x080fe40003f01300 */
[----:B------:R-:W-:Y:S02]  /*10b0*/  LOP3.LUT P4, RZ, R12, 0xff, RZ, 0xc0, !PT ;  /* 0x000000ff0cff7812 */ /* 0x000fe4000788c0ff */
[----:B------:R-:W-:Y:S02]  /*10c0*/  SEL R6, R5, R10, P0 ;  /* 0x0000000a05067207 */ /* 0x000fe40000000000 */
[----:B------:R-:W-:-:S02]  /*10d0*/  SEL R7, R8, R11, P0 ;  /* 0x0000000b08077207 */ /* 0x000fc40000000000 */
[----:B------:R-:W-:Y:S02]  /*10e0*/  @!P3 SEL R6, R5, R10, !P2 ;  /* 0x0000000a0506b207 */ /* 0x000fe40005000000 */
[----:B------:R-:W-:Y:S01]  /*10f0*/  @!P3 SEL R7, R8, R11, !P2 ;  /* 0x0000000b0807b207 */ /* 0x000fe20005000000 */
[----:B------:R-:W-:Y:S01]  /*1100*/  IMAD.X R8, RZ, RZ, UR13, P5 ;  /* 0x0000000dff087e24 */ /* 0x000fe2000a8e06ff */
[CC--:B----4-:R-:W-:Y:S02]  /*1110*/  ISETP.EQ.AND P3, PT, R14.reuse, R9.reuse, P4 ;  /* 0x000000090e00720c */ /* 0x0d0fe40002762270 */
        /* <DEDUP_REMOVED lines=9> */
.L_x_344:
[----:B------:R-:W-:Y:S05]  /*11b0*/  BSYNC.RECONVERGENT B2 ;  /* 0x0000000000027941 */ /* 0x000fea0003800200 */
.L_x_343:
[----:B------:R-:W-:Y:S05]  /*11c0*/  @P1 BRA `(.L_x_337) ;  /* 0x0000000000541947 */ /* 0x000fea0003800000 */
[----:B------:R-:W0:Y:S02]  /*11d0*/  LDCU.64 UR12, c[0x0][0x380] ;  /* 0x00007000ff0c77ac */ /* 0x000e240008000a00 */
[----:B0-----:R-:W-:-:S05]  /*11e0*/  IADD3 R6, P0, PT, R4, UR12, RZ ;  /* 0x0000000c04067c10 */ /* 0x001fca000ff1e0ff */
[----:B------:R-:W-:Y:S01]  /*11f0*/  IMAD.X R7, RZ, RZ, UR13, P0 ;  /* 0x0000000dff077e24 */ /* 0x000fe200080e06ff */
[----:B------:R-:W0:Y:S04]  /*1200*/  LDCU.64 UR12, c[0x0][0x390] ;  /* 0x00007200ff0c77ac */ /* 0x000e280008000a00 */
[----:B------:R-:W2:Y:S01]  /*1210*/  LDG.E.U8 R6, desc[UR8][R6.64] ;  /* 0x0000000806067981 */ /* 0x000ea2000c1e1100 */
[----:B------:R-:W-:Y:S02]  /*1220*/  PRMT R9, R2, 0x7770, RZ ;  /* 0x0000777002097816 */ /* 0x000fe400000000ff */
[----:B------:R-:W-:Y:S02]  /*1230*/  LOP3.LUT P3, RZ, R12, 0xff, RZ, 0xc0, !PT ;  /* 0x000000ff0cff7812 */ /* 0x000fe4000786c0ff */
[----:B0-----:R-:W-:-:S05]  /*1240*/  IADD3 R5, P0, PT, R4, UR12, RZ ;  /* 0x0000000c04057c10 */ /* 0x001fca000ff1e0ff */
[----:B------:R-:W-:Y:S01]  /*1250*/  IMAD.X R8, RZ, RZ, UR13, P0 ;  /* 0x0000000dff087e24 */ /* 0x000fe200080e06ff */
        /* <DEDUP_REMOVED lines=12> */
.L_x_337:
[----:B------:R-:W-:Y:S05]  /*1320*/  BSYNC.RECONVERGENT B1 ;  /* 0x0000000000017941 */ /* 0x000fea0003800200 */
.L_x_336:
[----:B------:R-:W-:-:S09]  /*1330*/  UISETP.GE.U32.AND UP0, UPT, UR4, 0x100, UPT ;  /* 0x000001000400788c */ /* 0x000fd2000bf06070 */
        /* <DEDUP_REMOVED lines=25> */
.L_x_347:
[----:B------:R-:W-:Y:S05]  /*14d0*/  BSYNC.RECONVERGENT B1 ;  /* 0x0000000000017941 */ /* 0x000fea0003800200 */
.L_x_346:
        /* <DEDUP_REMOVED lines=23> */
.L_x_349:
[----:B------:R-:W-:Y:S05]  /*1650*/  BSYNC.RECONVERGENT B1 ;  /* 0x0000000000017941 */ /* 0x000fea0003800200 */
.L_x_348:
        /* <DEDUP_REMOVED lines=20> */
.L_x_351:
[----:B------:R-:W-:Y:S05]  /*17a0*/  BSYNC.RECONVERGENT B1 ;  /* 0x0000000000017941 */ /* 0x000fea0003800200 */
.L_x_350:
        /* <DEDUP_REMOVED lines=20> */
.L_x_353:
[----:B------:R-:W-:Y:S05]  /*18f0*/  BSYNC.RECONVERGENT B1 ;  /* 0x0000000000017941 */ /* 0x000fea0003800200 */
.L_x_352:
        /* <DEDUP_REMOVED lines=20> */
.L_x_355:
[----:B------:R-:W-:Y:S05]  /*1a40*/  BSYNC.RECONVERGENT B1 ;  /* 0x0000000000017941 */ /* 0x000fea0003800200 */
.L_x_354:
[----:B------:R-:W-:Y:S04]  /*1a50*/  BSSY.RECONVERGENT B1, `(.L_x_356) ;  /* 0x000000a000017945 */ /* 0x000fe80003800200 */
[----:B------:R-:W-:Y:S05]  /*1a60*/  @P1 BRA `(.L_x_357) ;  /* 0x0000000000201947 */ /* 0x000fea0003800000 */
[----:B0-----:R-:W0:Y:S01]  /*1a70*/  S2R R5, SR_CgaCtaId ;  /* 0x0000000000057919 */ /* 0x001e220000008800 */
[----:B--2---:R-:W-:Y:S02]  /*1a80*/  MOV R4, 0x400 ;  /* 0x0000040000047802 */ /* 0x004fe40000000f00 */
[----:B------:R-:W-:-:S04]  /*1a90*/  SHF.R.U32.HI R2, RZ, 0x1, R3 ;  /* 0x00000001ff027819 */ /* 0x000fc80000011603 */
[----:B------:R-:W-:Y:S02]  /*1aa0*/  LOP3.LUT R2, R2, 0x1f0, RZ, 0xc0, !PT ;  /* 0x000001f002027812 */ /* 0x000fe400078ec0ff */
[----:B0-----:R-:W-:-:S05]  /*1ab0*/  LEA R5, R5, R4, 0x18 ;  /* 0x0000000405057211 */ /* 0x001fca00078ec0ff */
[----:B------:R-:W-:-:S05]  /*1ac0*/  IMAD.IADD R5, R2, 0x1, R5 ;  /* 0x0000000102057824 */ /* 0x000fca00078e0205 */
[----:B------:R0:W-:Y:S04]  /*1ad0*/  STS.64 [R5+0x10], R10 ;  /* 0x0000100a05007388 */ /* 0x0001e80000000a00 */
[----:B------:R0:W-:Y:S02]  /*1ae0*/  STS.U8 [R5+0x8], R12 ;  /* 0x0000080c05007388 */ /* 0x0001e40000000000 */
.L_x_357:
[----:B------:R-:W-:Y:S05]  /*1af0*/  BSYNC.RECONVERGENT B1 ;  /* 0x0000000000017941 */ /* 0x000fea0003800200 */
.L_x_356:
        /* <DEDUP_REMOVED lines=8> */
[----:B0-2---:R-:W0:Y:S04]  /*1b80*/  LDS.64 R4, [UR5+0x20] ;  /* 0x00002005ff047984 */ /* 0x005e280008000a00 */
[----:B------:R-:W2:Y:S04]  /*1b90*/  LDS.U8 R16, [UR5+0x28] ;  /* 0x00002805ff107984 */ /* 0x000ea80008000000 */
[----:B------:R-:W1:Y:S04]  /*1ba0*/  LDS.64 R8, [UR5+0x30] ;  /* 0x00003005ff087984 */ /* 0x000e680008000a00 */
[----:B------:R-:W1:Y:S04]  /*1bb0*/  LDS.U8 R17, [UR5+0x38] ;  /* 0x00003805ff117984 */ /* 0x000e680008000000 */
[----:B----4-:R-:W4:Y:S04]  /*1bc0*/  LDS.64 R6, [UR5+0x40] ;  /* 0x00004005ff067984 */ /* 0x010f280008000a00 */
[----:B------:R-:W4:Y:S04]  /*1bd0*/  LDS.U8 R18, [UR5+0x48] ;  /* 0x00004805ff127984 */ /* 0x000f280008000000 */
[----:B------:R-:W4:Y:S01]  /*1be0*/  LDS.64 R2, [UR5+0x50] ;  /* 0x00005005ff027984 */ /* 0x000f220008000a00 */
[----:B-----5:R-:W-:-:S02]  /*1bf0*/  ISETP.NE.AND P2, PT, R14, RZ, PT ;  /* 0x000000ff0e00720c */ /* 0x020fc40003f45270 */
[----:B0-----:R-:W-:Y:S02]  /*1c00*/  ISETP.LT.U32.AND P0, PT, R4, R10, PT ;  /* 0x0000000a0400720c */ /* 0x001fe40003f01070 */
[----:B------:R-:W-:Y:S02]  /*1c10*/  @P4 SEL R14, R12, 0x1, !P2 ;  /* 0x000000010c0e4807 */ /* 0x000fe40005000000 */
[----:B------:R-:W-:Y:S01]  /*1c20*/  ISETP.LT.AND.EX P0, PT, R5, R11, PT, P0 ;  /* 0x0000000b0500720c */ /* 0x000fe20003f01300 */
[----:B------:R-:W-:Y:S01]  /*1c30*/  LDS.U8 R12, [UR5+0x78] ;  /* 0x00007805ff0c7984 */ /* 0x000fe20008000000 */
[----:B------:R-:W-:Y:S02]  /*1c40*/  LOP3.LUT P3, RZ, R14, 0xff, RZ, 0xc0, !PT ;  /* 0x000000ff0eff7812 */ /* 0x000fe4000786c0ff */
[----:B--2---:R-:W-:-:S03]  /*1c50*/  ISETP.NE.AND P5, PT, R16, RZ, PT ;  /* 0x000000ff1000720c */ /* 0x004fc60003fa5270 */
[C---:B-1-3--:R-:W-:Y:S02]  /*1c60*/  @P2 SEL R10, R4.reuse, R10, P0 ;  /* 0x0000000a040a2207 */ /* 0x04afe40000000000 */
[C---:B------:R-:W-:Y:S02]  /*1c70*/  @P2 SEL R11, R5.reuse, R11, P0 ;  /* 0x0000000b050b2207 */ /* 0x040fe40000000000 */
[----:B------:R-:W-:Y:S02]  /*1c80*/  SEL R13, R4, R10, !P4 ;  /* 0x0000000a040d7207 */ /* 0x000fe40006000000 */
[----:B------:R-:W-:Y:S01]  /*1c90*/  SEL R15, R5, R11, !P4 ;  /* 0x0000000b050f7207 */ /* 0x000fe20006000000 */
[----:B------:R-:W0:Y:S01]  /*1ca0*/  LDS.U8 R10, [UR5+0x58] ;  /* 0x00005805ff0a7984 */ /* 0x000e220008000000 */
[----:B------:R-:W-:Y:S02]  /*1cb0*/  ISETP.LT.U32.AND P0, PT, R8, R13, PT ;  /* 0x0000000d0800720c */ /* 0x000fe40003f01070 */
[----:B------:R-:W-:Y:S01]  /*1cc0*/  @P3 SEL R16, R14, 0x1, !P5 ;  /* 0x000000010e103807 */ /* 0x000fe20006800000 */
[----:B------:R-:W1:Y:S01]  /*1cd0*/  LDS.64 R4, [UR5+0x60] ;  /* 0x00006005ff047984 */ /* 0x000e620008000a00 */
[----:B------:R-:W-:-:S02]  /*1ce0*/  ISETP.LT.AND.EX P0, PT, R9, R15, PT, P0 ;  /* 0x0000000f0900720c */ /* 0x000fc40003f01300 */
[----:B------:R-:W-:Y:S01]  /*1cf0*/  LOP3.LUT P2, RZ, R16, 0xff, RZ, 0xc0, !PT ;  /* 0x000000ff10ff7812 */ /* 0x000fe2000784c0ff */
[----:B------:R-:W2:Y:S01]  /*1d00*/  LDS.U8 R14, [UR5+0x68] ;  /* 0x00006805ff0e7984 */ /* 0x000ea20008000000 */
[C---:B------:R-:W-:Y:S02]  /*1d10*/  @P5 SEL R13, R8.reuse, R13, P0 ;  /* 0x0000000d080d5207 */ /* 0x040fe40000000000 */
[----:B------:R-:W-:Y:S02]  /*1d20*/  ISETP.NE.AND P4, PT, R17, RZ, PT ;  /* 0x000000ff1100720c */ /* 0x000fe40003f85270 */
[C---:B------:R-:W-:Y:S02]  /*1d30*/  @P5 SEL R15, R9.reuse, R15, P0 ;  /* 0x0000000f090f5207 */ /* 0x040fe40000000000 */
[----:B------:R-:W-:Y:S02]  /*1d40*/  SEL R11, R8, R13, !P3 ;  /* 0x0000000d080b7207 */ /* 0x000fe40005800000 */
[----:B------:R-:W-:-:S02]  /*1d50*/  SEL R13, R9, R15, !P3 ;  /* 0x0000000f090d7207 */ /* 0x000fc40005800000 */
[----:B----4-:R-:W-:Y:S01]  /*1d60*/  ISETP.LT.U32.AND P0, PT, R6, R11, PT ;  /* 0x0000000b0600720c */ /* 0x010fe20003f01070 */
[----:B------:R-:W3:Y:S01]  /*1d70*/  LDS.64 R8, [UR5+0x70] ;  /* 0x00007005ff087984 */ /* 0x000ee20008000a00 */
[----:B------:R-:W-:Y:S02]  /*1d80*/  @P2 SEL R17, R16, 0x1, !P4 ;  /* 0x0000000110112807 */ /* 0x000fe40006000000 */
[----:B------:R-:W-:Y:S02]  /*1d90*/  ISETP.LT.AND.EX P0, PT, R7, R13, PT, P0 ;  /* 0x0000000d0700720c */ /* 0x000fe40003f01300 */
[----:B------:R-:W-:Y:S02]  /*1da0*/  ISETP.NE.AND P3, PT, R18, RZ, PT ;  /* 0x000000ff1200720c */ /* 0x000fe40003f65270 */
[----:B------:R-:W-:Y:S02]  /*1db0*/  @P4 SEL R11, R6, R11, P0 ;  /* 0x0000000b060b4207 */ /* 0x000fe40000000000 */
[----:B------:R-:W-:-:S02]  /*1dc0*/  LOP3.LUT P5, RZ, R17, 0xff, RZ, 0xc0, !PT ;  /* 0x000000ff11ff7812 */ /* 0x000fc400078ac0ff */
[C---:B------:R-:W-:Y:S02]  /*1dd0*/  @P4 SEL R13, R7.reuse, R13, P0 ;  /* 0x0000000d070d4207 */ /* 0x040fe40000000000 */
[----:B------:R-:W-:Y:S02]  /*1de0*/  SEL R11, R6, R11, !P2 ;  /* 0x0000000b060b7207 */ /* 0x000fe40005000000 */
[----:B------:R-:W-:Y:S02]  /*1df0*/  SEL R13, R7, R13, !P2 ;  /* 0x0000000d070d7207 */ /* 0x000fe40005000000 */
[----:B------:R-:W-:Y:S01]  /*1e00*/  ISETP.LT.U32.AND P0, PT, R2, R11, PT ;  /* 0x0000000b0200720c */ /* 0x000fe20003f01070 */
[----:B------:R-:W4:Y:S01]  /*1e10*/  LDS.64 R6, [UR5+0x80] ;  /* 0x00008005ff067984 */ /* 0x000f220008000a00 */
[----:B0-----:R-:W-:Y:S02]  /*1e20*/  ISETP.NE.AND P2, PT, R10, RZ, PT ;  /* 0x000000ff0a00720c */ /* 0x001fe40003f45270 */
[----:B------:R-:W-:-:S02]  /*1e30*/  ISETP.LT.AND.EX P0, PT, R3, R13, PT, P0 ;  /* 0x0000000d0300720c */ /* 0x000fc40003f01300 */
[----:B------:R-:W-:Y:S02]  /*1e40*/  @P5 SEL R18, R17, 0x1, !P3 ;  /* 0x0000000111125807 */ /* 0x000fe40005800000 */
[C---:B------:R-:W-:Y:S02]  /*1e50*/  @P3 SEL R11, R2.reuse, R11, P0 ;  /* 0x0000000b020b3207 */ /* 0x040fe40000000000 */
[C---:B------:R-:W-:Y:S02]  /*1e60*/  @P3 SEL R13, R3.reuse, R13, P0 ;  /* 0x0000000d030d3207 */ /* 0x040fe40000000000 */
[----:B------:R-:W-:Y:S02]  /*1e70*/  SEL R11, R2, R11, !P5 ;  /* 0x0000000b020b7207 */ /* 0x000fe40006800000 */
[----:B------:R-:W-:Y:S02]  /*1e80*/  LOP3.LUT P4, RZ, R18, 0xff, RZ, 0xc0, !PT ;  /* 0x000000ff12ff7812 */ /* 0x000fe4000788c0ff */
[----:B------:R-:W-:-:S02]  /*1e90*/  SEL R13, R3, R13, !P5 ;  /* 0x0000000d030d7207 */ /* 0x000fc40006800000 */
[----:B-1----:R-:W-:Y:S02]  /*1ea0*/  ISETP.LT.U32.AND P0, PT, R4, R11, PT ;  /* 0x0000000b0400720c */ /* 0x002fe40003f01070 */
[----:B--2---:R-:W-:Y:S02]  /*1eb0*/  ISETP.NE.AND P3, PT, R14, RZ, PT ;  /* 0x000000ff0e00720c */ /* 0x004fe40003f65270 */
[----:B------:R-:W-:-:S04]  /*1ec0*/  ISETP.LT.AND.EX P0, PT, R5, R13, PT, P0 ;  /* 0x0000000d0500720c */ /* 0x000fc80003f01300 */
[----:B------:R-:W-:Y:S02]  /*1ed0*/  @P2 SEL R11, R4, R11, P0 ;  /* 0x0000000b040b2207 */ /* 0x000fe40000000000 */
[----:B------:R-:W-:Y:S02]  /*1ee0*/  @P4 SEL R10, R18, 0x1, !P2 ;  /* 0x00000001120a4807 */ /* 0x000fe40005000000 */
[C---:B------:R-:W-:Y:S02]  /*1ef0*/  @P2 SEL R13, R5.reuse, R13, P0 ;  /* 0x0000000d050d2207 */ /* 0x040fe40000000000 */
[----:B------:R-:W-:Y:S02]  /*1f00*/  SEL R3, R4, R11, !P4 ;  /* 0x0000000b04037207 */ /* 0x000fe40006000000 */
[----:B------:R-:W-:Y:S02]  /*1f10*/  LOP3.LUT P5, RZ, R10, 0xff, RZ, 0xc0, !PT ;  /* 0x000000ff0aff7812 */ /* 0x000fe400078ac0ff */
[----:B------:R-:W-:-:S02]  /*1f20*/  SEL R5, R5, R13, !P4 ;  /* 0x0000000d05057207 */ /* 0x000fc40006000000 */
[----:B---3--:R-:W-:Y:S02]  /*1f30*/  ISETP.LT.U32.AND P0, PT, R8, R3, PT ;  /* 0x000000030800720c */ /* 0x008fe40003f01070 */
        /* <DEDUP_REMOVED lines=8> */
[----:B----4-:R-:W-:-:S04]  /*1fc0*/  ISETP.LT.U32.AND P0, PT, R6, R3, PT ;  /* 0x000000030600720c */ /* 0x010fc80003f01070 */
[----:B------:R-:W-:-:S04]  /*1fd0*/  ISETP.LT.AND.EX P0, PT, R7, R9, PT, P0 ;  /* 0x000000090700720c */ /* 0x000fc80003f01300 */
[----:B------:R-:W-:Y:S02]  /*1fe0*/  @P4 SEL R3, R6, R3, P0 ;  /* 0x0000000306034207 */ /* 0x000fe40000000000 */
[C---:B------:R-:W-:Y:S02]  /*1ff0*/  @P4 SEL R9, R7.reuse, R9, P0 ;  /* 0x0000000907094207 */ /* 0x040fe40000000000 */
[----:B------:R-:W-:Y:S02]  /*2000*/  @P2 SEL R12, R14, 0x1, !P4 ;  /* 0x000000010e0c2807 */ /* 0x000fe40006000000 */
[----:B------:R-:W-:Y:S02]  /*2010*/  SEL R10, R6, R3, !P2 ;  /* 0x00000003060a7207 */ /* 0x000fe40005000000 */
[----:B------:R-:W-:Y:S01]  /*2020*/  SEL R11, R7, R9, !P2 ;  /* 0x00000009070b7207 */ /* 0x000fe20005000000 */
[----:B------:R-:W-:Y:S06]  /*2030*/  BRA `(.L_x_358) ;  /* 0x0000003400a87947 */ /* 0x000fec0003800000 */
.L_x_345:
        /* <DEDUP_REMOVED lines=31> */
[----:B--2---:R-:W-:-:S02]  /*2230*/  @!P0 SEL R10, R9, R10, P4 ;  /* 0x0000000a090a8207 */ /* 0x004fc40002000000 */
[----:B------:R-:W-:Y:S02]  /*2240*/  @!P0 SEL R11, R6, R11, P4 ;  /* 0x0000000b060b8207 */ /* 0x000fe40002000000 */
[----:B------:R-:W-:Y:S02]  /*2250*/  @P0 PRMT R12, R4, 0x7610, R12 ;  /* 0x00007610040c0816 */ /* 0x000fe4000000000c */
[----:B------:R-:W-:Y:S02]  /*2260*/  @P0 SEL R10, R9, R10, !P6 ;  /* 0x0000000a090a0207 */ /* 0x000fe40007000000 */
[----:B------:R-:W-:-:S07]  /*2270*/  @P0 SEL R11, R6, R11, !P6 ;  /* 0x0000000b060b0207 */ /* 0x000fce0007000000 */
.L_x_360:
[----:B------:R-:W-:Y:S05]  /*2280*/  BSYNC.RECONVERGENT B1 ;  /* 0x0000000000017941 */ /* 0x000fea0003800200 */
.L_x_359:
[----:B------:R-:W-:Y:S01]  /*2290*/  ISETP.GT.AND P4, PT, R5, R2, PT ;  /* 0x000000020500720c */ /* 0x000fe20003f84270 */
[----:B----4-:R3:W4:Y:S01]  /*22a0*/  SHFL.DOWN PT, R7, R10, 0x2, R2 ;  /* 0x084000000a077989 */ /* 0x01072200000e0002 */
[----:B------:R-:W-:Y:S01]  /*22b0*/  LOP3.LUT R5, R12, 0xff, RZ, 0xc0, !PT ;  /* 0x000000ff0c057812 */ /* 0x000fe200078ec0ff */
        /* <DEDUP_REMOVED lines=18> */
.L_x_362:
[----:B------:R-:W-:Y:S05]  /*23e0*/  BSYNC.RECONVERGENT B1 ;  /* 0x0000000000017941 */ /* 0x000fea0003800200 */
.L_x_361:
        /* <DEDUP_REMOVED lines=20> */
.L_x_364:
[----:B------:R-:W-:Y:S05]  /*2530*/  BSYNC.RECONVERGENT B1 ;  /* 0x0000000000017941 */ /* 0x000fea0003800200 */
.L_x_363:
        /* <DEDUP_REMOVED lines=20> */
.L_x_366:
[----:B------:R-:W-:Y:S05]  /*2680*/  BSYNC.RECONVERGENT B1 ;  /* 0x0000000000017941 */ /* 0x000fea0003800200 */
.L_x_365:
        /* <DEDUP_REMOVED lines=10> */
[----:B----4-:R-:W-:Y:S02]  /*2730*/  @!P0 ISETP.LT.U32.AND P2, PT, R7, R10, PT ;  /* 0x0000000a0700820c */ /* 0x010fe40003f41070 */
        /* <DEDUP_REMOVED lines=9> */
.L_x_368:
[----:B------:R-:W-:Y:S05]  /*27d0*/  BSYNC.RECONVERGENT B1 ;  /* 0x0000000000017941 */ /* 0x000fea0003800200 */
.L_x_367:
[----:B------:R-:W-:Y:S04]  /*27e0*/  BSSY.RECONVERGENT B1, `(.L_x_369) ;  /* 0x000000a000017945 */ /* 0x000fe80003800200 */
[----:B------:R-:W-:Y:S05]  /*27f0*/  @P1 BRA `(.L_x_370) ;  /* 0x0000000000201947 */ /* 0x000fea0003800000 */
[----:B0-----:R-:W0:Y:S01]  /*2800*/  S2R R5, SR_CgaCtaId ;  /* 0x0000000000057919 */ /* 0x001e220000008800 */
[----:B------:R-:W-:Y:S02]  /*2810*/  MOV R4, 0x400 ;  /* 0x0000040000047802 */ /* 0x000fe40000000f00 */
[----:B--23--:R-:W-:-:S04]  /*2820*/  SHF.R.U32.HI R2, RZ, 0x1, R3 ;  /* 0x00000001ff027819 */ /* 0x00cfc80000011603 */
[----:B------:R-:W-:Y:S02]  /*2830*/  LOP3.LUT R2, R2, 0x1f0, RZ, 0xc0, !PT ;  /* 0x000001f002027812 */ /* 0x000fe400078ec0ff */
[----:B0-----:R-:W-:-:S05]  /*2840*/  LEA R5, R5, R4, 0x18 ;  /* 0x0000000405057211 */ /* 0x001fca00078ec0ff */
[----:B------:R-:W-:-:S05]  /*2850*/  IMAD.IADD R5, R2, 0x1, R5 ;  /* 0x0000000102057824 */ /* 0x000fca00078e0205 */
[----:B------:R0:W-:Y:S04]  /*2860*/  STS.64 [R5+0x10], R10 ;  /* 0x0000100a05007388 */ /* 0x0001e80000000a00 */
[----:B------:R0:W-:Y:S02]  /*2870*/  STS.U8 [R5+0x8], R12 ;  /* 0x0000080c05007388 */ /* 0x0001e40000000000 */
.L_x_370:
[----:B------:R-:W-:Y:S05]  /*2880*/  BSYNC.RECONVERGENT B1 ;  /* 0x0000000000017941 */ /* 0x000fea0003800200 */
.L_x_369:
[----:B------:R-:W-:Y:S01]  /*2890*/  BAR.SYNC.DEFER_BLOCKING 0x0 ;  /* 0x0000000000007b1d */ /* 0x000fe20000010000 */
[----:B------:R-:W-:-:S13]  /*28a0*/  ISETP.NE.AND P1, PT, R3, RZ, PT ;  /* 0x000000ff0300720c */ /* 0x000fda0003f25270 */
[----:B------:R-:W-:Y:S05]  /*28b0*/  @P1 BRA `(.L_x_358) ;  /* 0x0000002c00881947 */ /* 0x000fea0003800000 */
[----:B------:R-:W-:Y:S02]  /*28c0*/  UISETP.GE.U32.AND UP0, UPT, UR4, 0x21, UPT ;  /* 0x000000210400788c */ /* 0x000fe4000bf06070 */
[----:B------:R-:W-:Y:S02]  /*28d0*/  UISETP.GE.U32.AND UP1, UPT, UR4, 0x41, UPT ;  /* 0x000000410400788c */ /* 0x000fe4000bf26070 */
[----:B------:R-:W-:Y:S02]  /*28e0*/  UISETP.GE.U32.AND UP2, UPT, UR4, 0x61, UPT ;  /* 0x000000610400788c */ /* 0x000fe4000bf46070 */
[----:B------:R-:W-:Y:S02]  /*28f0*/  UISETP.GE.U32.AND UP3, UPT, UR4, 0x81, UPT ;  /* 0x000000810400788c */ /* 0x000fe4000bf66070 */
[----:B------:R-:W-:Y:S02]  /*2900*/  UISETP.GE.U32.AND UP4, UPT, UR4, 0xa1, UPT ;  /* 0x000000a10400788c */ /* 0x000fe4000bf86070 */
[----:B------:R-:W-:-:S02]  /*2910*/  UISETP.GE.U32.AND UP5, UPT, UR4, 0xc1, UPT ;  /* 0x000000c10400788c */ /* 0x000fc4000bfa6070 */
[----:B------:R-:W-:Y:S01]  /*2920*/  UISETP.GE.U32.AND UP6, UPT, UR4, 0xe1, UPT ;  /* 0x000000e10400788c */ /* 0x000fe2000bfc6070 */
[----:B------:R-:W-:Y:S10]  /*2930*/  BRA.U !UP0, `(.L_x_371) ;  /* 0x00000001083c7547 */ /* 0x000ff4000b800000 */
[----:B------:R-:W5:Y:S01]  /*2940*/  S2UR UR6, SR_CgaCtaId ;  /* 0x00000000000679c3 */ /* 0x000f620000008800 */
[----:B------:R-:W-:Y:S01]  /*2950*/  UMOV UR5, 0x400 ;  /* 0x0000040000057882 */ /* 0x000fe20000000000 */
[----:B------:R-:W-:Y:S01]  /*2960*/  LOP3.LUT P3, RZ, R12, 0xff, RZ, 0xc0, !PT ;  /* 0x000000ff0cff7812 */ /* 0x000fe2000786c0ff */
[----:B-----5:R-:W-:-:S09]  /*2970*/  ULEA UR5, UR6, UR5, 0x18 ;  /* 0x0000000506057291 */ /* 0x020fd2000f8ec0ff */
[----:B0-----:R-:W0:Y:S04]  /*2980*/  LDS.U8 R4, [UR5+0x18] ;  /* 0x00001805ff047984 */ /* 0x001e280008000000 */
[----:B--23--:R-:W2:Y:S01]  /*2990*/  LDS.64 R2, [UR5+0x20] ;  /* 0x00002005ff027984 */ /* 0x00cea20008000a00 */
[----:B0-----:R-:W-:Y:S02]  /*29a0*/  ISETP.NE.AND P2, PT, R4, RZ, PT ;  /* 0x000000ff0400720c */ /* 0x001fe40003f45270 */
[----:B--2---:R-:W-:Y:S02]  /*29b0*/  ISETP.LT.U32.AND P0, PT, R2, R10, PT ;  /* 0x0000000a0200720c */ /* 0x004fe40003f01070 */
[----:B------:R-:W-:Y:S02]  /*29c0*/  @P3 SEL R4, R12, 0x1, !P2 ;  /* 0x000000010c043807 */ /* 0x000fe40005000000 */
[----:B------:R-:W-:-:S02]  /*29d0*/  ISETP.LT.AND.EX P0, PT, R3, R11, PT, P0 ;  /* 0x0000000b0300720c */ /* 0x000fc40003f01300 */
[----:B------:R-:W-:-:S05]  /*29e0*/  PRMT R12, R4, 0x7610, R12 ;  /* 0x00007610040c7816 */ /* 0x000fca000000000c */
[C---:B------:R-:W-:Y:S02]  /*29f0*/  @P2 SEL R10, R2.reuse, R10, P0 ;  /* 0x0000000a020a2207 */ /* 0x040fe40000000000 */
[C---:B------:R-:W-:Y:S02]  /*2a00*/  @P2 SEL R11, R3.reuse, R11, P0 ;  /* 0x0000000b030b2207 */ /* 0x040fe40000000000 */
[----:B------:R-:W-:Y:S02]  /*2a10*/  SEL R10, R2, R10, !P3 ;  /* 0x0000000a020a7207 */ /* 0x000fe40005800000 */
[----:B------:R-:W-:-:S07]  /*2a20*/  SEL R11, R3, R11, !P3 ;  /* 0x0000000b030b7207 */ /* 0x000fce0005800000 */
.L_x_371:
[----:B------:R-:W-:Y:S05]  /*2a30*/  BRA.U !UP1, `(.L_x_372) ;  /* 0x00000001093c7547 */ /* 0x000fea000b800000 */
        /* <DEDUP_REMOVED lines=15> */
.L_x_372:
        /* <DEDUP_REMOVED lines=16> */
.L_x_373:
        /* <DEDUP_REMOVED lines=16> */
.L_x_374:
        /* <DEDUP_REMOVED lines=16> */
.L_x_375:
        /* <DEDUP_REMOVED lines=16> */
.L_x_376:
        /* <DEDUP_REMOVED lines=17> */
.L_x_335:
        /* <DEDUP_REMOVED lines=10> */
[----:B------:R-:W-:Y:S01]  /*30e0*/  VIADD R10, R13, 0x100 ;  /* 0x000001000d0a7836 */ /* 0x000fe20000000000 */
[----:B------:R-:W-:Y:S01]  /*30f0*/  UIADD3 UR5, UPT, UPT, UR4, -0x400, URZ ;  /* 0xfffffc0004057890 */ /* 0x000fe2000fffe0ff */
[----:B------:R-:W-:-:S03]  /*3100*/  IMAD.MOV.U32 R16, RZ, RZ, 0x400 ;  /* 0x00000400ff107424 */ /* 0x000fc600078e00ff */
[----:B------:R-:W-:Y:S01]  /*3110*/  UISETP.GE.U32.AND UP0, UPT, UR5, 0x400, UPT ;  /* 0x000004000500788c */ /* 0x000fe2000bf06070 */
[----:B---3--:R-:W-:Y:S01]  /*3120*/  ISETP.NE.AND P0, PT, R3, R14, PT ;  /* 0x0000000e0300720c */ /* 0x008fe20003f05270 */
[----:B------:R-:W-:-:S03]  /*3130*/  VIADD R3, R13, 0x200 ;  /* 0x000002000d037836 */ /* 0x000fc60000000000 */
[----:B------:R-:W-:Y:S02]  /*3140*/  SEL R10, R13, R10, !P0 ;  /* 0x0000000a0d0a7207 */ /* 0x000fe40004000000 */
[----:B--2---:R-:W-:Y:S02]  /*3150*/  IADD3 R15, P1, PT, R3, UR6, RZ ;  /* 0x00000006030f7c10 */ /* 0x004fe4000ff3e0ff */
[----:B------:R-:W-:Y:S02]  /*3160*/  IADD3 R10, P3, PT, R10, UR6, RZ ;  /* 0x000000060a0a7c10 */ /* 0x000fe4000ff7e0ff */
[----:B----4-:R-:W-:Y:S01]  /*3170*/  ISETP.NE.AND P2, PT, R9, R14, PT ;  /* 0x0000000e0900720c */ /* 0x010fe20003f45270 */
[----:B------:R-:W-:Y:S01]  /*3180*/  IMAD.X R6, RZ, RZ, UR7, P1 ;  /* 0x00000007ff067e24 */ /* 0x000fe200088e06ff */
[----:B------:R-:W-:Y:S01]  /*3190*/  ISETP.LT.U32.AND P1, PT, R15, R10, PT ;  /* 0x0000000a0f00720c */ /* 0x000fe20003f21070 */
[----:B------:R-:W-:Y:S01]  /*31a0*/  IMAD.X R3, RZ, RZ, UR7, P3 ;  /* 0x00000007ff037e24 */ /* 0x000fe200098e06ff */
[----:B-----5:R-:W-:-:S02]  /*31b0*/  ISETP.EQ.OR P0, PT, R7, R14, !P0 ;  /* 0x0000000e0700720c */ /* 0x020fc40004702670 */
[----:B------:R-:W-:Y:S02]  /*31c0*/  IADD3 R7, P4, PT, R15, 0x100, RZ ;  /* 0x000001000f077810 */ /* 0x000fe40007f9e0ff */
[----:B------:R-:W-:Y:S02]  /*31d0*/  ISETP.LT.AND.EX P1, PT, R6, R3, PT, P1 ;  /* 0x000000030600720c */ /* 0x000fe40003f21310 */
[----:B------:R-:W-:-:S03]  /*31e0*/  ISETP.NE.AND P3, PT, R11, R14, PT ;  /* 0x0000000e0b00720c */ /* 0x000fc60003f65270 */
[----:B------:R-:W-:Y:S02]  /*31f0*/  @!P2 SEL R10, R15, R10, P1 ;  /* 0x0000000a0f0aa207 */ /* 0x000fe40000800000 */
[----:B------:R-:W-:Y:S02]  /*3200*/  @!P2 SEL R3, R6, R3, P1 ;  /* 0x000000030603a207 */ /* 0x000fe40000800000 */
[----:B------:R-:W-:Y:S02]  /*3210*/  SEL R10, R10, R15, P0 ;  /* 0x0000000f0a0a7207 */ /* 0x000fe40000000000 */
[----:B------:R-:W-:Y:S01]  /*3220*/  SEL R3, R3, R6, P0 ;  /* 0x0000000603037207 */ /* 0x000fe20000000000 */
[----:B------:R-:W-:Y:S01]  /*3230*/  IMAD.X R6, RZ, RZ, R6, P4 ;  /* 0x000000ffff067224 */ /* 0x000fe200020e0606 */
[----:B------:R-:W-:Y:S02]  /*3240*/  ISETP.LT.U32.AND P1, PT, R7, R10, PT ;  /* 0x0000000a0700720c */ /* 0x000fe40003f21070 */
[----:B------:R-:W-:-:S02]  /*3250*/  ISETP.EQ.OR P0, PT, R9, R14, P0 ;  /* 0x0000000e0900720c */ /* 0x000fc40000702670 */
[CC--:B------:R-:W-:Y:S02]  /*3260*/  ISETP.LT.AND.EX P1, PT, R6.reuse, R3.reuse, PT, P1 ;  /* 0x000000030600720c */ /* 0x0c0fe40003f21310 */
[----:B------:R-:W-:Y:S02]  /*3270*/  ISETP.EQ.OR P2, PT, R11, R14, P0 ;  /* 0x0000000e0b00720c */ /* 0x000fe40000742670 */
[----:B------:R-:W-:Y:S02]  /*3280*/  @!P3 SEL R10, R7, R10, P1 ;  /* 0x0000000a070ab207 */ /* 0x000fe40000800000 */
[----:B------:R-:W-:Y:S02]  /*3290*/  @!P3 SEL R3, R6, R3, P1 ;  /* 0x000000030603b207 */ /* 0x000fe40000800000 */
[----:B------:R-:W-:Y:S02]  /*32a0*/  SEL R12, RZ, 0x1, !P2 ;  /* 0x00000001ff0c7807 */ /* 0x000fe40005000000 */
[----:B------:R-:W-:-:S02]  /*32b0*/  SEL R10, R10, R7, P0 ;  /* 0x000000070a0a7207 */ /* 0x000fc40000000000 */
[----:B------:R-:W-:Y:S01]  /*32c0*/  SEL R11, R3, R6, P0 ;  /* 0x00000006030b7207 */ /* 0x000fe20000000000 */
[----:B------:R-:W-:Y:S06]  /*32d0*/  BRA.U !UP0, `(.L_x_377) ;  /* 0x0000000508047547 */ /* 0x000fec000b800000 */
[----:B------:R-:W-:Y:S01]  /*32e0*/  PRMT R14, R2, 0x7770, RZ ;  /* 0x00007770020e7816 */ /* 0x000fe200000000ff */
[----:B------:R-:W-:Y:S01]  /*32f0*/  IMAD.MOV.U32 R16, RZ, RZ, 0x400 ;  /* 0x00000400ff107424 */ /* 0x000fe200078e00ff */
[----:B------:R-:W0:Y:S01]  /*3300*/  LDCU UR4, c[0x0][0x3a0] ;  /* 0x00007400ff0477ac */ /* 0x000e220008000800 */
[----:B------:R-:W2:Y:S01]  /*3310*/  LDCU.64 UR6, c[0x0][0x390] ;  /* 0x00007200ff0677ac */ /* 0x000ea20008000a00 */
[----:B------:R-:W-:-:S04]  /*3320*/  NOP ;  /* 0x0000000000007918 */ /* 0x000fc80000000000 */
.L_x_379:
[----:B------:R-:W-:-:S05]  /*3330*/  IADD3 R2, P0, PT, R16, R4, RZ ;  /* 0x0000000410027210 */ /* 0x000fca0007f1e0ff */
[----:B------:R-:W-:-:S05]  /*3340*/  IMAD.X R3, RZ, RZ, R5, P0 ;  /* 0x000000ffff037224 */ /* 0x000fca00000e0605 */
[----:B------:R-:W3:Y:S04]  /*3350*/  LDG.E.U8 R7, desc[UR8][R2.64] ;  /* 0x0000000802077981 */ /* 0x000ee8000c1e1100 */
[----:B------:R-:W4:Y:S04]  /*3360*/  LDG.E.U8 R9, desc[UR8][R2.64+0x100] ;  /* 0x0001000802097981 */ /* 0x000f28000c1e1100 */
[----:B------:R-:W5:Y:S04]  /*3370*/  LDG.E.U8 R15, desc[UR8][R2.64+0x200] ;  /* 0x00020008020f7981 */ /* 0x000f68000c1e1100 */
[----:B------:R1:W5:Y:S01]  /*3380*/  LDG.E.U8 R17, desc[UR8][R2.64+0x300] ;  /* 0x0003000802117981 */ /* 0x000362000c1e1100 */
[----:B------:R-:W-:-:S02]  /*3390*/  LOP3.LUT P2, RZ, R12, 0xff, RZ, 0xc0, !PT ;  /* 0x000000ff0cff7812 */ /* 0x000fc4000784c0ff */
[----:B--2---:R-:W-:-:S04]  /*33a0*/  IADD3 R6, P1, P4, R13, UR6, R16 ;  /* 0x000000060d067c10 */ /* 0x004fc8000fc3e010 */
[C---:B------:R-:W-:Y:S02]  /*33b0*/  ISETP.LT.U32.AND P0, PT, R6.reuse, R10, PT ;  /* 0x0000000a0600720c */ /* 0x040fe40003f01070 */
[----:B------:R-:W-:Y:S02]  /*33c0*/  IADD3.X R8, PT, PT, RZ, UR7, RZ, P1, P4 ;  /* 0x00000007ff087c10 */ /* 0x000fe40008fe84ff */
[----:B-1----:R-:W-:Y:S02]  /*33d0*/  IADD3 R3, P4, PT, R6, 0x100, RZ ;  /* 0x0000010006037810 */ /* 0x002fe40007f9e0ff */
[----:B------:R-:W-:-:S03]  /*33e0*/  ISETP.LT.AND.EX P0, PT, R8, R11, PT, P0 ;  /* 0x0000000b0800720c */ /* 0x000fc60003f01300 */
[----:B------:R-:W-:Y:S01]  /*33f0*/  IMAD.X R2, RZ, RZ, R8, P4 ;  /* 0x000000ffff027224 */ /* 0x000fe200020e0608 */
[----:B---3--:R-:W-:-:S04]  /*3400*/  ISETP.NE.AND P3, PT, R7, R14, PT ;  /* 0x0000000e0700720c */ /* 0x008fc80003f65270 */
[----:B------:R-:W-:Y:S02]  /*3410*/  SEL R7, RZ, 0x1, P3 ;  /* 0x00000001ff077807 */ /* 0x000fe40001800000 */
[----:B------:R-:W-:Y:S02]  /*3420*/  @P2 SEL R7, R12, 0x1, P3 ;  /* 0x000000010c072807 */ /* 0x000fe40001800000 */
[----:B----4-:R-:W-:-:S04]  /*3430*/  ISETP.NE.AND P1, PT, R9, R14, PT ;  /* 0x0000000e0900720c */ /* 0x010fc80003f25270 */
[----:B------:R-:W-:Y:S02]  /*3440*/  SEL R9, RZ, 0x1, P1 ;  /* 0x00000001ff097807 */ /* 0x000fe40000800000 */
[----:B------:R-:W-:Y:S02]  /*3450*/  @!P3 SEL R10, R6, R10, P0 ;  /* 0x0000000a060ab207 */ /* 0x000fe40000000000 */
[----:B------:R-:W-:Y:S02]  /*3460*/  @!P3 SEL R11, R8, R11, P0 ;  /* 0x0000000b080bb207 */ /* 0x000fe40000000000 */
[----:B------:R-:W-:Y:S02]  /*3470*/  SEL R10, R6, R10, !P2 ;  /* 0x0000000a060a7207 */ /* 0x000fe40005000000 */
[----:B------:R-:W-:Y:S02]  /*3480*/  LOP3.LUT P3, RZ, R7, 0xff, RZ, 0xc0, !PT ;  /* 0x000000ff07ff7812 */ /* 0x000fe4000786c0ff */
[----:B------:R-:W-:-:S02]  /*3490*/  SEL R11, R8, R11, !P2 ;  /* 0x0000000b080b7207 */ /* 0x000fc40005000000 */
[----:B------:R-:W-:Y:S02]  /*34a0*/  ISETP.LT.U32.AND P0, PT, R3, R10, PT ;  /* 0x0000000a0300720c */ /* 0x000fe40003f01070 */
[----:B-----5:R-:W-:Y:S02]  /*34b0*/  ISETP.NE.AND P2, PT, R15, R14, PT ;  /* 0x0000000e0f00720c */ /* 0x020fe40003f45270 */
[----:B------:R-:W-:Y:S02]  /*34c0*/  ISETP.LT.AND.EX P0, PT, R2, R11, PT, P0 ;  /* 0x0000000b0200720c */ /* 0x000fe40003f01300 */
[----:B------:R-:W-:Y:S02]  /*34d0*/  SEL R15, RZ, 0x1, P2 ;  /* 0x00000001ff0f7807 */ /* 0x000fe40001000000 */
[----:B------:R-:W-:Y:S02]  /*34e0*/  @!P1 SEL R10, R3, R10, P0 ;  /* 0x0000000a030a9207 */ /* 0x000fe40000000000 */
[----:B------:R-:W-:-:S02]  /*34f0*/  @P3 SEL R9, R7, 0x1, P1 ;  /* 0x0000000107093807 */ /* 0x000fc40000800000 */
[----:B------:R-:W-:Y:S02]  /*3500*/  @!P1 SEL R11, R2, R11, P0 ;  /* 0x0000000b020b9207 */ /* 0x000fe40000000000 */
[----:B------:R-:W-:Y:S02]  /*3510*/  IADD3 R7, P0, PT, R6, 0x200, RZ ;  /* 0x0000020006077810 */ /* 0x000fe40007f1e0ff */
[----:B------:R-:W-:Y:S02]  /*3520*/  SEL R10, R3, R10, !P3 ;  /* 0x0000000a030a7207 */ /* 0x000fe40005800000 */
[----:B------:R-:W-:Y:S01]  /*3530*/  SEL R11, R2, R11, !P3 ;  /* 0x0000000b020b7207 */ /* 0x000fe20005800000 */
[----:B------:R-:W-:Y:S01]  /*3540*/  IMAD.X R2, RZ, RZ, R8, P0 ;  /* 0x000000ffff027224 */ /* 0x000fe200000e0608 */
[----:B------:R-:W-:Y:S02]  /*3550*/  LOP3.LUT P4, RZ, R9, 0xff, RZ, 0xc0, !PT ;  /* 0x000000ff09ff7812 */ /* 0x000fe4000788c0ff */
[----:B------:R-:W-:-:S02]  /*3560*/  ISETP.LT.U32.AND P0, PT, R7, R10, PT ;  /* 0x0000000a0700720c */ /* 0x000fc40003f01070 */
[----:B------:R-:W-:Y:S02]  /*3570*/  ISETP.NE.AND P1, PT, R17, R14, PT ;  /* 0x0000000e1100720c */ /* 0x000fe40003f25270 */
[CC--:B------:R-:W-:Y:S02]  /*3580*/  ISETP.LT.AND.EX P0, PT, R2.reuse, R11.reuse, PT, P0 ;  /* 0x0000000b0200720c */ /* 0x0c0fe40003f01300 */
[----:B------:R-:W-:Y:S02]  /*3590*/  SEL R12, RZ, 0x1, P1 ;  /* 0x00000001ff0c7807 */ /* 0x000fe40000800000 */
[----:B------:R-:W-:Y:S02]  /*35a0*/  @!P2 SEL R10, R7, R10, P0 ;  /* 0x0000000a070aa207 */ /* 0x000fe40000000000 */
[----:B------:R-:W-:Y:S02]  /*35b0*/  @!P2 SEL R11, R2, R11, P0 ;  /* 0x0000000b020ba207 */ /* 0x000fe40000000000 */
[----:B------:R-:W-:-:S02]  /*35c0*/  IADD3 R3, P0, PT, R6, 0x300, RZ ;  /* 0x0000030006037810 */ /* 0x000fc40007f1e0ff */
[----:B0-----:R-:W-:Y:S02]  /*35d0*/  IADD3 R6, PT, PT, -R16, UR4, RZ ;  /* 0x0000000410067c10 */ /* 0x001fe4000fffe1ff */
[----:B------:R-:W-:Y:S02]  /*35e0*/  @P4 SEL R15, R9, 0x1, P2 ;  /* 0x00000001090f4807 */ /* 0x000fe40001000000 */
[----:B------:R-:W-:Y:S02]  /*35f0*/  SEL R10, R7, R10, !P4 ;  /* 0x0000000a070a7207 */ /* 0x000fe40006000000 */
[----:B------:R-:W-:Y:S02]  /*3600*/  ISETP.GE.U32.AND P3, PT, R6, 0x400, PT ;  /* 0x000004000600780c */ /* 0x000fe40003f66070 */
[----:B------:R-:W-:Y:S01]  /*3610*/  SEL R11, R2, R11, !P4 ;  /* 0x0000000b020b7207 */ /* 0x000fe20006000000 */
[----:B------:R-:W-:Y:S01]  /*3620*/  IMAD.X R2, RZ, RZ, R8, P0 ;  /* 0x000000ffff027224 */ /* 0x000fe200000e0608 */
[----:B------:R-:W-:-:S02]  /*3630*/  LOP3.LUT P2, RZ, R15, 0xff, RZ, 0xc0, !PT ;  /* 0x000000ff0fff7812 */ /* 0x000fc4000784c0ff */
[----:B------:R-:W-:-:S04]  /*3640*/  ISETP.LT.U32.AND P0, PT, R3, R10, PT ;  /* 0x0000000a0300720c */ /* 0x000fc80003f01070 */
[----:B------:R-:W-:-:S04]  /*3650*/  ISETP.LT.AND.EX P0, PT, R2, R11, PT, P0 ;  /* 0x0000000b0200720c */ /* 0x000fc80003f01300 */
[----:B------:R-:W-:Y:S02]  /*3660*/  @!P1 SEL R10, R3, R10, P0 ;  /* 0x0000000a030a9207 */ /* 0x000fe40000000000 */
[C---:B------:R-:W-:Y:S02]  /*3670*/  @!P1 SEL R11, R2.reuse, R11, P0 ;  /* 0x0000000b020b9207 */ /* 0x040fe40000000000 */
[----:B------:R-:W-:Y:S02]  /*3680*/  @P2 SEL R12, R15, 0x1, P1 ;  /* 0x000000010f0c2807 */ /* 0x000fe40000800000 */
[----:B------:R-:W-:Y:S02]  /*3690*/  SEL R10, R3, R10, !P2 ;  /* 0x0000000a030a7207 */ /* 0x000fe40005000000 */
[----:B------:R-:W-:Y:S01]  /*36a0*/  SEL R11, R2, R11, !P2 ;  /* 0x0000000b020b7207 */ /* 0x000fe20005000000 */
[----:B------:R-:W-:Y:S06]  /*36b0*/  @!P3 BRA `(.L_x_378) ;  /* 0x0000001000d0b947 */ /* 0x000fec0003800000 */
[----:B------:R-:W-:-:S05]  /*36c0*/  VIADD R16, R16, 0x400 ;  /* 0x0000040010107836 */ /* 0x000fca0000000000 */
[----:B------:R-:W-:-:S13]  /*36d0*/  ISETP.GT.U32.AND P0, PT, R16, UR5, PT ;  /* 0x0000000510007c0c */ /* 0x000fda000bf04070 */
[----:B------:R-:W-:Y:S05]  /*36e0*/  @!P0 BRA `(.L_x_379) ;  /* 0xfffffffc00108947 */ /* 0x000fea000383ffff */
.L_x_377:
[----:B------:R-:W-:Y:S01]  /*36f0*/  IADD3 R2, PT, PT, -R16, UR4, RZ ;  /* 0x0000000410027c10 */ /* 0x000fe2000fffe1ff */
[----:B------:R-:W0:Y:S01]  /*3700*/  LDCU.64 UR10, c[0x0][0x380] ;  /* 0x00007000ff0a77ac */ /* 0x000e220008000a00 */
[----:B------:R-:W-:Y:S02]  /*3710*/  BSSY.RECONVERGENT B1, `(.L_x_378) ;  /* 0x000012e000017945 */ /* 0x000fe40003800200 */
[----:B------:R-:W-:-:S04]  /*3720*/  ISETP.GE.AND P0, PT, R13, R2, PT ;  /* 0x000000020d00720c */ /* 0x000fc80003f06270 */
[----:B------:R-:W-:-:S13]  /*3730*/  ISETP.GE.U32.OR P0, PT, R16, UR4, P0 ;  /* 0x0000000410007c0c */ /* 0x000fda0008706470 */
[----:B0-----:R-:W-:Y:S05]  /*3740*/  @P0 BRA `(.L_x_380) ;  /* 0x0000001000a80947 */ /* 0x001fea0003800000 */
[----:B------:R-:W-:Y:S01]  /*3750*/  LOP3.LUT R15, RZ, R13, RZ, 0x33, !PT ;  /* 0x0000000dff0f7212 */ /* 0x000fe200078e33ff */
[----:B------:R-:W-:Y:S01]  /*3760*/  BSSY.RECONVERGENT B2, `(.L_x_381) ;  /* 0x000009c000027945 */ /* 0x000fe20003800200 */
[----:B------:R-:W-:Y:S02]  /*3770*/  IMAD.MOV.U32 R3, RZ, RZ, R13 ;  /* 0x000000ffff037224 */ /* 0x000fe400078e000d */
[----:B------:R-:W-:-:S04]  /*3780*/  IADD3 R15, PT, PT, -R16, UR4, R15 ;  /* 0x00000004100f7c10 */ /* 0x000fc8000fffe10f */
[C---:B------:R-:W-:Y:S02]  /*3790*/  ISETP.GE.U32.AND P0, PT, R15.reuse, 0x700, PT ;  /* 0x000007000f00780c */ /* 0x040fe40003f06070 */
[----:B------:R-:W-:-:S04]  /*37a0*/  LEA.HI R17, R15, 0x1, RZ, 0x18 ;  /* 0x000000010f117811 */ /* 0x000fc800078fc0ff */
[----:B------:R-:W-:-:S07]  /*37b0*/  LOP3.LUT R31, R17, 0x7, RZ, 0xc0, !PT ;  /* 0x00000007111f7812 */ /* 0x000fce00078ec0ff */
[----:B------:R-:W-:Y:S05]  /*37c0*/  @!P0 BRA `(.L_x_382) ;  /* 0x0000000800548947 */ /* 0x000fea0003800000 */
[----:B------:R-:W-:Y:S01]  /*37d0*/  LOP3.LUT R19, R17, 0x1fffff8, RZ, 0xc0, !PT ;  /* 0x01fffff811137812 */ /* 0x000fe200078ec0ff */
[----:B------:R-:W-:Y:S01]  /*37e0*/  BSSY.RECONVERGENT B3, `(.L_x_383) ;  /* 0x0000092000037945 */ /* 0x000fe20003800200 */
[C---:B------:R-:W-:Y:S01]  /*37f0*/  LOP3.LUT R18, R13.reuse, 0x400, RZ, 0xfc, !PT ;  /* 0x000004000d127812 */ /* 0x040fe200078efcff */
[----:B------:R-:W-:Y:S02]  /*3800*/  IMAD.IADD R32, R13, 0x1, R16 ;  /* 0x000000010d207824 */ /* 0x000fe400078e0210 */
[----:B------:R-:W-:-:S07]  /*3810*/  IMAD.MOV R19, RZ, RZ, -R19 ;  /* 0x000000ffff137224 */ /* 0x000fce00078e0a13 */
.L_x_384:
[----:B------:R-:W-:-:S05]  /*3820*/  IADD3 R2, P0, PT, R32, UR10, RZ ;  /* 0x0000000a20027c10 */ /* 0x000fca000ff1e0ff */
[----:B------:R-:W-:-:S05]  /*3830*/  IMAD.X R3, RZ, RZ, UR11, P0 ;  /* 0x0000000bff037e24 */ /* 0x000fca00080e06ff */
[----:B------:R0:W2:Y:S01]  /*3840*/  LDG.E.U8 R21, desc[UR8][R2.64] ;  /* 0x0000000802157981 */ /* 0x0000a2000c1e1100 */
        /* <DEDUP_REMOVED lines=13> */
[----:B0-----:R-:W-:-:S05]  /*3920*/  IADD3 R2, P0, PT, R26, UR10, RZ ;  /* 0x0000000a1a027c10 */ /* 0x001fca000ff1e0ff */
[----:B------:R-:W-:-:S06]  /*3930*/  IMAD.X R3, RZ, RZ, UR11, P0 ;  /* 0x0000000bff037e24 */ /* 0x000fcc00080e06ff */
[----:B------:R0:W4:Y:S01]  /*3940*/  LDG.E.U8 R3, desc[UR8][R2.64] ;  /* 0x0000000802037981 */ /* 0x000122000c1e1100 */
[----:B------:R-:W-:-:S05]  /*3950*/  VIADD R28, R32, 0x500 ;  /* 0x00000500201c7836 */ /* 0x000fca0000000000 */
[----:B---3--:R-:W-:-:S05]  /*3960*/  IADD3 R4, P0, PT, R28, UR10, RZ ;  /* 0x0000000a1c047c10 */ /* 0x008fca000ff1e0ff */
[----:B------:R-:W-:Y:S02]  /*3970*/  IMAD.X R5, RZ, RZ, UR11, P0 ;  /* 0x0000000bff057e24 */ /* 0x000fe400080e06ff */
[----:B------:R-:W-:-:S04]  /*3980*/  VIADD R29, R32, 0x600 ;  /* 0x00000600201d7836 */ /* 0x000fc80000000000 */
[----:B------:R3:W4:Y:S01]  /*3990*/  LDG.E.U8 R5, desc[UR8][R4.64] ;  /* 0x0000000804057981 */ /* 0x000722000c1e1100 */
[----:B-----5:R-:W-:-:S05]  /*39a0*/  IADD3 R6, P0, PT, R29, UR10, RZ ;  /* 0x0000000a1d067c10 */ /* 0x020fca000ff1e0ff */
[----:B------:R-:W-:-:S06]  /*39b0*/  IMAD.X R7, RZ, RZ, UR11, P0 ;  /* 0x0000000bff077e24 */ /* 0x000fcc00080e06ff */
[----:B------:R5:W5:Y:S01]  /*39c0*/  LDG.E.U8 R7, desc[UR8][R6.64] ;  /* 0x0000000806077981 */ /* 0x000b62000c1e1100 */
[----:B------:R-:W-:-:S05]  /*39d0*/  VIADD R30, R32, 0x700 ;  /* 0x00000700201e7836 */ /* 0x000fca0000000000 */
[----:B-1----:R-:W-:-:S05]  /*39e0*/  IADD3 R8, P0, PT, R30, UR10, RZ ;  /* 0x0000000a1e087c10 */ /* 0x002fca000ff1e0ff */
[----:B------:R-:W-:-:S06]  /*39f0*/  IMAD.X R9, RZ, RZ, UR11, P0 ;  /* 0x0000000bff097e24 */ /* 0x000fcc00080e06ff */
[----:B------:R1:W5:Y:S01]  /*3a00*/  LDG.E.U8 R9, desc[UR8][R8.64] ;  /* 0x0000000808097981 */ /* 0x000362000c1e1100 */
[----:B0-----:R-:W-:Y:S01]  /*3a10*/  PRMT R2, R12, 0x7610, R2 ;  /* 0x000076100c027816 */ /* 0x001fe20000000002 */
[----:B------:R-:W-:Y:S01]  /*3a20*/  VIADD R19, R19, 0x8 ;  /* 0x0000000813137836 */ /* 0x000fe20000000000 */
[----:B------:R-:W-:Y:S01]  /*3a30*/  IADD3 R35, P2, PT, R32, UR6, RZ ;  /* 0x0000000620237c10 */ /* 0x000fe2000ff5e0ff */
[----:B------:R-:W-:Y:S01]  /*3a40*/  VIADD R18, R18, 0x800 ;  /* 0x0000080012127836 */ /* 0x000fe20000000000 */
[----:B------:R-:W-:Y:S01]  /*3a50*/  LOP3.LUT P3, RZ, R2, 0xff, RZ, 0xc0, !PT ;  /* 0x000000ff02ff7812 */ /* 0x000fe2000786c0ff */
[----:B------:R-:W-:Y:S02]  /*3a60*/  VIADD R32, R32, 0x800 ;  /* 0x0000080020207836 */ /* 0x000fe40000000000 */
[----:B---3--:R-:W-:Y:S01]  /*3a70*/  IMAD.X R4, RZ, RZ, UR7, P2 ;  /* 0x00000007ff047e24 */ /* 0x008fe200090e06ff */
[CC--:B--2---:R-:W-:Y:S02]  /*3a80*/  ISETP.NE.AND P0, PT, R21.reuse, R14.reuse, PT ;  /* 0x0000000e1500720c */ /* 0x0c4fe40003f05270 */
[----:B------:R-:W-:-:S07]  /*3a90*/  ISETP.EQ.AND P1, PT, R21, R14, P3 ;  /* 0x0000000e1500720c */ /* 0x000fce0001f22270 */
[----:B------:R-:W-:Y:S02]  /*3aa0*/  @!P3 SEL R2, RZ, 0x1, P0 ;  /* 0x00000001ff02b807 */ /* 0x000fe40000000000 */
[CC--:B------:R-:W-:Y:S02]  /*3ab0*/  ISETP.LT.U32.AND P0, PT, R35.reuse, R10.reuse, PT ;  /* 0x0000000a2300720c */ /* 0x0c0fe40003f01070 */
[----:B------:R-:W-:Y:S02]  /*3ac0*/  SEL R2, R2, 0x1, !P1 ;  /* 0x0000000102027807 */ /* 0x000fe40004800000 */
[----:B------:R-:W-:Y:S02]  /*3ad0*/  ISETP.LT.AND.EX P0, PT, R4, R11, PT, P0 ;  /* 0x0000000b0400720c */ /* 0x000fe40003f01300 */
[----:B------:R-:W-:Y:S02]  /*3ae0*/  LOP3.LUT P2, RZ, R2, 0xff, RZ, 0xc0, !PT ;  /* 0x000000ff02ff7812 */ /* 0x000fe4000784c0ff */
[----:B------:R-:W-:-:S02]  /*3af0*/  SEL R33, R35, R10, P0 ;  /* 0x0000000a23217207 */ /* 0x000fc40000000000 */
[CC--:B----4-:R-:W-:Y:S02]  /*3b00*/  ISETP.NE.AND P5, PT, R25.reuse, R14.reuse, PT ;  /* 0x0000000e1900720c */ /* 0x0d0fe40003fa5270 */
[----:B------:R-:W-:Y:S02]  /*3b10*/  ISETP.EQ.AND P4, PT, R25, R14, P2 ;  /* 0x0000000e1900720c */ /* 0x000fe40001782270 */
[----:B------:R-:W-:Y:S02]  /*3b20*/  @!P1 SEL R33, R35, R10, !P3 ;  /* 0x0000000a23219207 */ /* 0x000fe40005800000 */
[CC--:B------:R-:W-:Y:S02]  /*3b30*/  SEL R35, R4.reuse, R11.reuse, P0 ;  /* 0x0000000b04237207 */ /* 0x0c0fe40000000000 */
[----:B------:R-:W-:Y:S02]  /*3b40*/  @!P1 SEL R35, R4, R11, !P3 ;  /* 0x0000000b04239207 */ /* 0x000fe40005800000 */
[----:B------:R-:W-:-:S02]  /*3b50*/  @!P2 SEL R2, RZ, 0x1, P5 ;  /* 0x00000001ff02a807 */ /* 0x000fc40002800000 */
[----:B------:R-:W-:Y:S02]  /*3b60*/  IADD3 R20, P0, PT, R20, UR6, RZ ;  /* 0x0000000614147c10 */ /* 0x000fe4000ff1e0ff */
[----:B------:R-:W-:Y:S02]  /*3b70*/  SEL R2, R2, 0x1, !P4 ;  /* 0x0000000102027807 */ /* 0x000fe40006000000 */
[CC--:B------:R-:W-:Y:S01]  /*3b80*/  ISETP.NE.AND P5, PT, R23.reuse, R14.reuse, PT ;  /* 0x0000000e1700720c */ /* 0x0c0fe20003fa5270 */
[----:B------:R-:W-:Y:S01]  /*3b90*/  IMAD.X R4, RZ, RZ, UR7, P0 ;  /* 0x00000007ff047e24 */ /* 0x000fe200080e06ff */
        /* <DEDUP_REMOVED lines=11> */
[----:B------:R-:W-:Y:S02]  /*3c50*/  IADD3 R24, P0, PT, R24, UR6, RZ ;  /* 0x0000000618187c10 */ /* 0x000fe4000ff1e0ff */
[CC--:B------:R-:W-:Y:S02]  /*3c60*/  ISETP.NE.AND P5, PT, R27.reuse, R14.reuse, PT ;  /* 0x0000000e1b00720c */ /* 0x0c0fe40003fa5270 */
[----:B------:R-:W-:Y:S01]  /*3c70*/  ISETP.EQ.AND P4, PT, R27, R14, P2 ;  /* 0x0000000e1b00720c */ /* 0x000fe20001782270 */
[----:B------:R-:W-:Y:S01]  /*3c80*/  IMAD.X R4, RZ, RZ, UR7, P0 ;  /* 0x00000007ff047e24 */ /* 0x000fe200080e06ff */
[----:B------:R-:W-:-:S04]  /*3c90*/  ISETP.LT.U32.AND P0, PT, R24, R21, PT ;  /* 0x000000151800720c */ /* 0x000fc80003f01070 */
[----:B------:R-:W-:Y:S02]  /*3ca0*/  ISETP.LT.AND.EX P0, PT, R4, R25, PT, P0 ;  /* 0x000000190400720c */ /* 0x000fe40003f01300 */
[----:B------:R-:W-:Y:S02]  /*3cb0*/  @!P2 SEL R2, RZ, 0x1, P5 ;  /* 0x00000001ff02a807 */ /* 0x000fe40002800000 */
[----:B------:R-:W-:Y:S02]  /*3cc0*/  SEL R11, R24, R21, P0 ;  /* 0x00000015180b7207 */ /* 0x000fe40000000000 */
[----:B------:R-:W-:Y:S02]  /*3cd0*/  SEL R2, R2, 0x1, !P4 ;  /* 0x0000000102027807 */ /* 0x000fe40006000000 */
[----:B------:R-:W-:Y:S02]  /*3ce0*/  SEL R23, R4, R25, P0 ;  /* 0x0000001904177207 */ /* 0x000fe40000000000 */
[----:B------:R-:W-:-:S02]  /*3cf0*/  @!P3 SEL R11, R24, R21, !P1 ;  /* 0x00000015180bb207 */ /* 0x000fc40004800000 */
[----:B------:R-:W-:Y:S02]  /*3d00*/  @!P3 SEL R23, R4, R25, !P1 ;  /* 0x000000190417b207 */ /* 0x000fe40004800000 */
[----:B------:R-:W-:Y:S02]  /*3d10*/  IADD3 R22, P0, PT, R22, UR6, RZ ;  /* 0x0000000616167c10 */ /* 0x000fe4000ff1e0ff */
[----:B------:R-:W-:Y:S02]  /*3d20*/  LOP3.LUT P1, RZ, R2, 0xff, RZ, 0xc0, !PT ;  /* 0x000000ff02ff7812 */ /* 0x000fe4000782c0ff */
[CC--:B------:R-:W-:Y:S01]  /*3d30*/  ISETP.NE.AND P5, PT, R3.reuse, R14.reuse, PT ;  /* 0x0000000e0300720c */ /* 0x0c0fe20003fa5270 */
[----:B------:R-:W-:Y:S01]  /*3d40*/  IMAD.X R4, RZ, RZ, UR7, P0 ;  /* 0x00000007ff047e24 */ /* 0x000fe200080e06ff */
[----:B------:R-:W-:Y:S02]  /*3d50*/  ISETP.LT.U32.AND P0, PT, R22, R11, PT ;  /* 0x0000000b1600720c */ /* 0x000fe40003f01070 */
[----:B------:R-:W-:-:S02]  /*3d60*/  ISETP.EQ.AND P3, PT, R3, R14, P1 ;  /* 0x0000000e0300720c */ /* 0x000fc40000f62270 */
[----:B------:R-:W-:-:S04]  /*3d70*/  ISETP.LT.AND.EX P0, PT, R4, R23, PT, P0 ;  /* 0x000000170400720c */ /* 0x000fc80003f01300 */
[----:B------:R-:W-:Y:S02]  /*3d80*/  SEL R21, R22, R11, P0 ;  /* 0x0000000b16157207 */ /* 0x000fe40000000000 */
[----:B------:R-:W-:Y:S02]  /*3d90*/  @!P1 SEL R2, RZ, 0x1, P5 ;  /* 0x00000001ff029807 */ /* 0x000fe40002800000 */
[----:B-----5:R-:W-:Y:S02]  /*3da0*/  SEL R6, R4, R23, P0 ;  /* 0x0000001704067207 */ /* 0x020fe40000000000 */
[----:B------:R-:W-:Y:S02]  /*3db0*/  IADD3 R26, P0, PT, R26, UR6, RZ ;  /* 0x000000061a1a7c10 */ /* 0x000fe4000ff1e0ff */
[----:B------:R-:W-:Y:S02]  /*3dc0*/  @!P4 SEL R21, R22, R11, !P2 ;  /* 0x0000000b1615c207 */ /* 0x000fe40005000000 */
[----:B------:R-:W-:Y:S01]  /*3dd0*/  SEL R2, R2, 0x1, !P3 ;  /* 0x0000000102027807 */ /* 0x000fe20005800000 */
[----:B------:R-:W-:Y:S01]  /*3de0*/  IMAD.X R3, RZ, RZ, UR7, P0 ;  /* 0x00000007ff037e24 */ /* 0x000fe200080e06ff */
[----:B------:R-:W-:-:S02]  /*3df0*/  @!P4 SEL R6, R4, R23, !P2 ;  /* 0x000000170406c207 */ /* 0x000fc40005000000 */
[-C--:B------:R-:W-:Y:S02]  /*3e00*/  ISETP.LT.U32.AND P0, PT, R26, R21.reuse, PT ;  /* 0x000000151a00720c */ /* 0x080fe40003f01070 */
[----:B------:R-:W-:Y:S02]  /*3e10*/  LOP3.LUT P2, RZ, R2, 0xff, RZ, 0xc0, !PT ;  /* 0x000000ff02ff7812 */ /* 0x000fe4000784c0ff */
[CC--:B------:R-:W-:Y:S02]  /*3e20*/  ISETP.LT.AND.EX P0, PT, R3.reuse, R6.reuse, PT, P0 ;  /* 0x000000060300720c */ /* 0x0c0fe40003f01300 */
[----:B------:R-:W-:Y:S02]  /*3e30*/  IADD3 R28, P4, PT, R28, UR6, RZ ;  /* 0x000000061c1c7c10 */ /* 0x000fe4000ff9e0ff */
[----:B------:R-:W-:Y:S02]  /*3e40*/  SEL R11, R26, R21, P0 ;  /* 0x000000151a0b7207 */ /* 0x000fe40000000000 */
[----:B------:R-:W-:-:S02]  /*3e50*/  SEL R4, R3, R6, P0 ;  /* 0x0000000603047207 */ /* 0x000fc40000000000 */
[----:B------:R-:W-:Y:S02]  /*3e60*/  ISETP.NE.AND P0, PT, R5, R14, PT ;  /* 0x0000000e0500720c */ /* 0x000fe40003f05270 */
[----:B------:R-:W-:Y:S02]  /*3e70*/  @!P3 SEL R11, R26, R21, !P1 ;  /* 0x000000151a0bb207 */ /* 0x000fe40004800000 */
[----:B------:R-:W-:Y:S01]  /*3e80*/  @!P3 SEL R4, R3, R6, !P1 ;  /* 0x000000060304b207 */ /* 0x000fe20004800000 */
[----:B------:R-:W-:Y:S01]  /*3e90*/  IMAD.X R3, RZ, RZ, UR7, P4 ;  /* 0x00000007ff037e24 */ /* 0x000fe2000a0e06ff */
[----:B------:R-:W-:Y:S02]  /*3ea0*/  ISETP.EQ.AND P3, PT, R5, R14, P2 ;  /* 0x0000000e0500720c */ /* 0x000fe40001762270 */
[----:B------:R-:W-:Y:S02]  /*3eb0*/  @!P2 SEL R2, RZ, 0x1, P0 ;  /* 0x00000001ff02a807 */ /* 0x000fe40000000000 */
[----:B------:R-:W-:-:S02]  /*3ec0*/  ISETP.LT.U32.AND P0, PT, R28, R11, PT ;  /* 0x0000000b1c00720c */ /* 0x000fc40003f01070 */
[----:B------:R-:W-:Y:S02]  /*3ed0*/  SEL R2, R2, 0x1, !P3 ;  /* 0x0000000102027807 */ /* 0x000fe40005800000 */
[CC--:B------:R-:W-:Y:S02]  /*3ee0*/  ISETP.LT.AND.EX P0, PT, R3.reuse, R4.reuse, PT, P0 ;  /* 0x000000040300720c */ /* 0x0c0fe40003f01300 */
[----:B------:R-:W-:Y:S02]  /*3ef0*/  LOP3.LUT P1, RZ, R2, 0xff, RZ, 0xc0, !PT ;  /* 0x000000ff02ff7812 */ /* 0x000fe4000782c0ff */
[----:B------:R-:W-:Y:S02]  /*3f00*/  SEL R6, R28, R11, P0 ;  /* 0x0000000b1c067207 */ /* 0x000fe40000000000 */
[----:B-1----:R-:W-:Y:S02]  /*3f10*/  SEL R8, R3, R4, P0 ;  /* 0x0000000403087207 */ /* 0x002fe40000000000 */
[----:B------:R-:W-:-:S02]  /*3f20*/  IADD3 R29, P0, PT, R29, UR6, RZ ;  /* 0x000000061d1d7c10 */ /* 0x000fc4000ff1e0ff */
[----:B------:R-:W-:Y:S02]  /*3f30*/  @!P3 SEL R6, R28, R11, !P2 ;  /* 0x0000000b1c06b207 */ /* 0x000fe40005000000 */
[----:B------:R-:W-:Y:S01]  /*3f40*/  @!P3 SEL R8, R3, R4, !P2 ;  /* 0x000000040308b207 */ /* 0x000fe20005000000 */
[----:B------:R-:W-:Y:S01]  /*3f50*/  IMAD.X R3, RZ, RZ, UR7, P0 ;  /* 0x00000007ff037e24 */ /* 0x000fe200080e06ff */
[----:B------:R-:W-:Y:S02]  /*3f60*/  ISETP.EQ.AND P3, PT, R7, R14, P1 ;  /* 0x0000000e0700720c */ /* 0x000fe40000f62270 */
[----:B------:R-:W-:Y:S02]  /*3f70*/  ISETP.LT.U32.AND P0, PT, R29, R6, PT ;  /* 0x000000061d00720c */ /* 0x000fe40003f01070 */
[----:B------:R-:W-:Y:S02]  /*3f80*/  ISETP.NE.AND P2, PT, R7, R14, PT ;  /* 0x0000000e0700720c */ /* 0x000fe40003f45270 */
[----:B------:R-:W-:-:S02]  /*3f90*/  ISETP.LT.AND.EX P0, PT, R3, R8, PT, P0 ;  /* 0x000000080300720c */ /* 0x000fc40003f01300 */
[----:B------:R-:W-:Y:S02]  /*3fa0*/  @!P1 SEL R2, RZ, 0x1, P2 ;  /* 0x00000001ff029807 */ /* 0x000fe40001000000 */
[----:B------:R-:W-:Y:S02]  /*3fb0*/  SEL R5, R29, R6, P0 ;  /* 0x000000061d057207 */ /* 0x000fe40000000000 */
[----:B------:R-:W-:Y:S02]  /*3fc0*/  SEL R4, R3, R8, P0 ;  /* 0x0000000803047207 */ /* 0x000fe40000000000 */
[----:B------:R-:W-:Y:S02]  /*3fd0*/  IADD3 R30, P0, PT, R30, UR6, RZ ;  /* 0x000000061e1e7c10 */ /* 0x000fe4000ff1e0ff */
[----:B------:R-:W-:Y:S02]  /*3fe0*/  @!P3 SEL R5, R29, R6, !P1 ;  /* 0x000000061d05b207 */ /* 0x000fe40004800000 */
[----:B------:R-:W-:Y:S01]  /*3ff0*/  @!P3 SEL R4, R3, R8, !P1 ;  /* 0x000000080304b207 */ /* 0x000fe20004800000 */
[----:B------:R-:W-:Y:S01]  /*4000*/  IMAD.X R3, RZ, RZ, UR7, P0 ;  /* 0x00000007ff037e24 */ /* 0x000fe200080e06ff */
[----:B------:R-:W-:-:S02]  /*4010*/  SEL R2, R2, 0x1, !P3 ;  /* 0x0000000102027807 */ /* 0x000fc40005800000 */
[-C--:B------:R-:W-:Y:S02]  /*4020*/  ISETP.LT.U32.AND P0, PT, R30, R5.reuse, PT ;  /* 0x000000051e00720c */ /* 0x080fe40003f01070 */
[----:B------:R-:W-:Y:S02]  /*4030*/  LOP3.LUT P2, RZ, R2, 0xff, RZ, 0xc0, !PT ;  /* 0x000000ff02ff7812 */ /* 0x000fe4000784c0ff */
[----:B------:R-:W-:Y:S02]  /*4040*/  ISETP.LT.AND.EX P0, PT, R3, R4, PT, P0 ;  /* 0x000000040300720c */ /* 0x000fe40003f01300 */
[----:B------:R-:W-:Y:S02]  /*4050*/  ISETP.EQ.AND P1, PT, R9, R14, P2 ;  /* 0x0000000e0900720c */ /* 0x000fe40001722270 */
[----:B------:R-:W-:Y:S02]  /*4060*/  SEL R10, R30, R5, P0 ;  /* 0x000000051e0a7207 */ /* 0x000fe40000000000 */
[----:B------:R-:W-:-:S02]  /*4070*/  SEL R11, R3, R4, P0 ;  /* 0x00000004030b7207 */ /* 0x000fc40000000000 */
[----:B------:R-:W-:Y:S02]  /*4080*/  ISETP.NE.AND P0, PT, R19, RZ, PT ;  /* 0x000000ff1300720c */ /* 0x000fe40003f05270 */
[----:B------:R-:W-:-:S04]  /*4090*/  ISETP.NE.AND P3, PT, R9, R14, PT ;  /* 0x0000000e0900720c */ /* 0x000fc80003f65270 */
[----:B------:R-:W-:Y:S02]  /*40a0*/  @!P2 SEL R2, RZ, 0x1, P3 ;  /* 0x00000001ff02a807 */ /* 0x000fe40001800000 */
[----:B------:R-:W-:Y:S02]  /*40b0*/  @!P1 SEL R10, R30, R5, !P2 ;  /* 0x000000051e0a9207 */ /* 0x000fe40005000000 */
[----:B------:R-:W-:Y:S02]  /*40c0*/  SEL R2, R2, 0x1, !P1 ;  /* 0x0000000102027807 */ /* 0x000fe40004800000 */
[----:B------:R-:W-:Y:S02]  /*40d0*/  @!P1 SEL R11, R3, R4, !P2 ;  /* 0x00000004030b9207 */ /* 0x000fe40005000000 */
[----:B------:R-:W-:Y:S01]  /*40e0*/  PRMT R12, R2, 0x7610, R12 ;  /* 0x00007610020c7816 */ /* 0x000fe2000000000c */
[----:B------:R-:W-:Y:S06]  /*40f0*/  @P0 BRA `(.L_x_384) ;  /* 0xfffffff400c80947 */ /* 0x000fec000383ffff */
[----:B------:R-:W-:Y:S05]  /*4100*/  BSYNC.RECONVERGENT B3 ;  /* 0x0000000000037941 */ /* 0x000fea0003800200 */
.L_x_383:
[----:B------:R-:W-:-:S07]  /*4110*/  VIADD R3, R18, 0xfffffc00 ;  /* 0xfffffc0012037836 */ /* 0x000fce0000000000 */
.L_x_382:
[----:B------:R-:W-:Y:S05]  /*4120*/  BSYNC.RECONVERGENT B2 ;  /* 0x0000000000027941 */ /* 0x000fea0003800200 */
.L_x_381:
        /* <DEDUP_REMOVED lines=9> */
[----:B------:R-:W-:-:S06]  /*41c0*/  IMAD.X R5, RZ, RZ, UR13, P0 ;  /* 0x0000000dff057e24 */ /* 0x000fcc00080e06ff */
[----:B------:R-:W2:Y:S01]  /*41d0*/  LDG.E.U8 R5, desc[UR8][R4.64] ;  /* 0x0000000804057981 */ /* 0x000ea2000c1e1100 */
[----:B------:R-:W-:-:S05]  /*41e0*/  VIADD R20, R2, 0x100 ;  /* 0x0000010002147836 */ /* 0x000fca0000000000 */
[----:B------:R-:W-:-:S05]  /*41f0*/  IADD3 R6, P0, PT, R20, UR12, RZ ;  /* 0x0000000c14067c10 */ /* 0x000fca000ff1e0ff */
[----:B------:R-:W-:-:S06]  /*4200*/  IMAD.X R7, RZ, RZ, UR13, P0 ;  /* 0x0000000dff077e24 */ /* 0x000fcc00080e06ff */
[----:B------:R-:W3:Y:S01]  /*4210*/  LDG.E.U8 R7, desc[UR8][R6.64] ;  /* 0x0000000806077981 */ /* 0x000ee2000c1e1100 */
[----:B------:R-:W-:-:S05]  /*4220*/  VIADD R21, R2, 0x200 ;  /* 0x0000020002157836 */ /* 0x000fca0000000000 */
[----:B------:R-:W-:-:S05]  /*4230*/  IADD3 R8, P0, PT, R21, UR12, RZ ;  /* 0x0000000c15087c10 */ /* 0x000fca000ff1e0ff */
[----:B------:R-:W-:Y:S02]  /*4240*/  IMAD.X R9, RZ, RZ, UR13, P0 ;  /* 0x0000000dff097e24 */ /* 0x000fe400080e06ff */
[----:B------:R-:W-:-:S04]  /*4250*/  VIADD R22, R2, 0x300 ;  /* 0x0000030002167836 */ /* 0x000fc80000000000 */
[----:B------:R-:W4:Y:S01]  /*4260*/  LDG.E.U8 R9, desc[UR8][R8.64] ;  /* 0x0000000808097981 */ /* 0x000f22000c1e1100 */
[----:B------:R-:W-:-:S05]  /*4270*/  IADD3 R18, P0, PT, R22, UR12, RZ ;  /* 0x0000000c16127c10 */ /* 0x000fca000ff1e0ff */
[----:B------:R-:W-:-:S06]  /*4280*/  IMAD.X R19, RZ, RZ, UR13, P0 ;  /* 0x0000000dff137e24 */ /* 0x000fcc00080e06ff */
[----:B------:R-:W5:Y:S01]  /*4290*/  LDG.E.U8 R19, desc[UR8][R18.64] ;  /* 0x0000000812137981 */ /* 0x000f62000c1e1100 */
[----:B------:R-:W-:Y:S01]  /*42a0*/  LOP3.LUT P3, RZ, R12, 0xff, RZ, 0xc0, !PT ;  /* 0x000000ff0cff7812 */ /* 0x000fe2000786c0ff */
[----:B------:R-:W-:Y:S01]  /*42b0*/  VIADD R3, R3, 0x400 ;  /* 0x0000040003037836 */ /* 0x000fe20000000000 */
[----:B------:R-:W-:Y:S02]  /*42c0*/  IADD3 R25, P2, PT, R2, UR6, RZ ;  /* 0x0000000602197c10 */ /* 0x000fe4000ff5e0ff */
[----:B------:R-:W-:-:S03]  /*42d0*/  IADD3 R20, P5, PT, R20, UR6, RZ ;  /* 0x0000000614147c10 */ /* 0x000fc6000ffbe0ff */
[----:B------:R-:W-:Y:S01]  /*42e0*/  IMAD.X R2, RZ, RZ, UR7, P2 ;  /* 0x00000007ff027e24 */ /* 0x000fe200090e06ff */
[CC--:B--2---:R-:W-:Y:S02]  /*42f0*/  ISETP.NE.AND P0, PT, R5.reuse, R14.reuse, PT ;  /* 0x0000000e0500720c */ /* 0x0c4fe40003f05270 */
[----:B------:R-:W-:-:S03]  /*4300*/  ISETP.EQ.AND P4, PT, R5, R14, P3 ;  /* 0x0000000e0500720c */ /* 0x000fc60001f82270 */
[----:B------:R-:W-:Y:S02]  /*4310*/  @!P3 SEL R12, RZ, 0x1, P0 ;  /* 0x00000001ff0cb807 */ /* 0x000fe40000000000 */
[CC--:B------:R-:W-:Y:S02]  /*4320*/  ISETP.LT.U32.AND P0, PT, R25.reuse, R10.reuse, PT ;  /* 0x0000000a1900720c */ /* 0x0c0fe40003f01070 */
[----:B------:R-:W-:Y:S02]  /*4330*/  SEL R12, R12, 0x1, !P4 ;  /* 0x000000010c0c7807 */ /* 0x000fe40006000000 */
[----:B------:R-:W-:Y:S02]  /*4340*/  ISETP.LT.AND.EX P0, PT, R2, R11, PT, P0 ;  /* 0x0000000b0200720c */ /* 0x000fe40003f01300 */
[----:B------:R-:W-:Y:S02]  /*4350*/  LOP3.LUT P2, RZ, R12, 0xff, RZ, 0xc0, !PT ;  /* 0x000000ff0cff7812 */ /* 0x000fe4000784c0ff */
[----:B------:R-:W-:-:S02]  /*4360*/  SEL R5, R25, R10, P0 ;  /* 0x0000000a19057207 */ /* 0x000fc40000000000 */
[CC--:B------:R-:W-:Y:S02]  /*4370*/  SEL R23, R2.reuse, R11.reuse, P0 ;  /* 0x0000000b02177207 */ /* 0x0c0fe40000000000 */
[----:B---3--:R-:W-:Y:S02]  /*4380*/  ISETP.NE.AND P0, PT, R7, R14, PT ;  /* 0x0000000e0700720c */ /* 0x008fe40003f05270 */
[----:B------:R-:W-:Y:S02]  /*4390*/  @!P4 SEL R5, R25, R10, !P3 ;  /* 0x0000000a1905c207 */ /* 0x000fe40005800000 */
[----:B------:R-:W-:Y:S01]  /*43a0*/  @!P4 SEL R23, R2, R11, !P3 ;  /* 0x0000000b0217c207 */ /* 0x000fe20005800000 */
[----:B------:R-:W-:Y:S01]  /*43b0*/  IMAD.X R2, RZ, RZ, UR7, P5 ;  /* 0x00000007ff027e24 */ /* 0x000fe2000a8e06ff */
[----:B------:R-:W-:Y:S02]  /*43c0*/  ISETP.EQ.AND P4, PT, R7, R14, P2 ;  /* 0x0000000e0700720c */ /* 0x000fe40001782270 */
[----:B------:R-:W-:-:S02]  /*43d0*/  @!P2 SEL R12, RZ, 0x1, P0 ;  /* 0x00000001ff0ca807 */ /* 0x000fc40000000000 */
[----:B------:R-:W-:Y:S02]  /*43e0*/  ISETP.LT.U32.AND P0, PT, R20, R5, PT ;  /* 0x000000051400720c */ /* 0x000fe40003f01070 */
[----:B------:R-:W-:Y:S02]  /*43f0*/  SEL R12, R12, 0x1, !P4 ;  /* 0x000000010c0c7807 */ /* 0x000fe40006000000 */
[----:B------:R-:W-:Y:S02]  /*4400*/  ISETP.LT.AND.EX P0, PT, R2, R23, PT, P0 ;  /* 0x000000170200720c */ /* 0x000fe40003f01300 */
[----:B------:R-:W-:Y:S02]  /*4410*/  LOP3.LUT P3, RZ, R12, 0xff, RZ, 0xc0, !PT ;  /* 0x000000ff0cff7812 */ /* 0x000fe4000786c0ff */
[----:B------:R-:W-:Y:S02]  /*4420*/  SEL R4, R20, R5, P0 ;  /* 0x0000000514047207 */ /* 0x000fe40000000000 */
[----:B------:R-:W-:-:S02]  /*4430*/  SEL R11, R2, R23, P0 ;  /* 0x00000017020b7207 */ /* 0x000fc40000000000 */
[----:B------:R-:W-:Y:S02]  /*4440*/  @!P4 SEL R4, R20, R5, !P2 ;  /* 0x000000051404c207 */ /* 0x000fe40005000000 */
[----:B------:R-:W-:Y:S02]  /*4450*/  @!P4 SEL R11, R2, R23, !P2 ;  /* 0x00000017020bc207 */ /* 0x000fe40005000000 */
[----:B------:R-:W-:Y:S02]  /*4460*/  IADD3 R21, P0, PT, R21, UR6, RZ ;  /* 0x0000000615157c10 */ /* 0x000fe4000ff1e0ff */
[CC--:B----4-:R-:W-:Y:S02]  /*4470*/  ISETP.NE.AND P2, PT, R9.reuse, R14.reuse, PT ;  /* 0x0000000e0900720c */ /* 0x0d0fe40003f45270 */
        /* <DEDUP_REMOVED lines=13> */
[CC--:B-----5:R-:W-:Y:S02]  /*4550*/  ISETP.EQ.AND P3, PT, R19.reuse, R14.reuse, P2 ;  /* 0x0000000e1300720c */ /* 0x0e0fe40001762270 */
[----:B------:R-:W-:Y:S02]  /*4560*/  ISETP.LT.U32.AND P0, PT, R22, R5, PT ;  /* 0x000000051600720c */ /* 0x000fe40003f01070 */
[----:B------:R-:W-:-:S02]  /*4570*/  ISETP.NE.AND P4, PT, R19, R14, PT ;  /* 0x0000000e1300720c */ /* 0x000fc40003f85270 */
[----:B------:R-:W-:Y:S02]  /*4580*/  ISETP.LT.AND.EX P0, PT, R2, R7, PT, P0 ;  /* 0x000000070200720c */ /* 0x000fe40003f01300 */
[----:B------:R-:W-:Y:S02]  /*4590*/  @!P2 SEL R12, RZ, 0x1, P4 ;  /* 0x00000001ff0ca807 */ /* 0x000fe40002000000 */
[----:B------:R-:W-:Y:S02]  /*45a0*/  SEL R10, R22, R5, P0 ;  /* 0x00000005160a7207 */ /* 0x000fe40000000000 */
[----:B------:R-:W-:Y:S02]  /*45b0*/  SEL R11, R2, R7, P0 ;  /* 0x00000007020b7207 */ /* 0x000fe40000000000 */
[----:B------:R-:W-:Y:S02]  /*45c0*/  SEL R12, R12, 0x1, !P3 ;  /* 0x000000010c0c7807 */ /* 0x000fe40005800000 */
[----:B------:R-:W-:-:S02]  /*45d0*/  @!P3 SEL R10, R22, R5, !P2 ;  /* 0x00000005160ab207 */ /* 0x000fc40005000000 */
[----:B------:R-:W-:-:S07]  /*45e0*/  @!P3 SEL R11, R2, R7, !P2 ;  /* 0x00000007020bb207 */ /* 0x000fce0005000000 */
.L_x_386:
[----:B------:R-:W-:Y:S05]  /*45f0*/  BSYNC.RECONVERGENT B2 ;  /* 0x0000000000027941 */ /* 0x000fea0003800200 */
.L_x_385:
        /* <DEDUP_REMOVED lines=9> */
[----:B------:R-:W-:Y:S01]  /*4690*/  IMAD.X R5, RZ, RZ, UR13, P0 ;  /* 0x0000000dff057e24 */ /* 0x000fe200080e06ff */
[----:B------:R-:W-:-:S05]  /*46a0*/  IADD3 R6, P0, PT, R8, UR12, RZ ;  /* 0x0000000c08067c10 */ /* 0x000fca000ff1e0ff */
[----:B------:R0:W2:Y:S01]  /*46b0*/  LDG.E.U8 R5, desc[UR8][R4.64] ;  /* 0x0000000804057981 */ /* 0x0000a2000c1e1100 */
[----:B------:R-:W-:-:S06]  /*46c0*/  IMAD.X R7, RZ, RZ, UR13, P0 ;  /* 0x0000000dff077e24 */ /* 0x000fcc00080e06ff */
[----:B------:R-:W3:Y:S01]  /*46d0*/  LDG.E.U8 R7, desc[UR8][R6.64] ;  /* 0x0000000806077981 */ /* 0x000ee2000c1e1100 */
[----:B------:R-:W-:Y:S01]  /*46e0*/  LOP3.LUT P2, RZ, R12, 0xff, RZ, 0xc0, !PT ;  /* 0x000000ff0cff7812 */ /* 0x000fe2000784c0ff */
[----:B------:R-:W-:Y:S01]  /*46f0*/  VIADD R3, R3, 0x200 ;  /* 0x0000020003037836 */ /* 0x000fe20000000000 */
[----:B------:R-:W-:-:S04]  /*4700*/  IADD3 R9, P4, PT, R2, UR6, RZ ;  /* 0x0000000602097c10 */ /* 0x000fc8000ff9e0ff */
[----:B------:R-:W-:Y:S01]  /*4710*/  ISETP.LT.U32.AND P0, PT, R9, R10, PT ;  /* 0x0000000a0900720c */ /* 0x000fe20003f01070 */
[----:B------:R-:W-:-:S05]  /*4720*/  IMAD.X R2, RZ, RZ, UR7, P4 ;  /* 0x00000007ff027e24 */ /* 0x000fca000a0e06ff */
[----:B------:R-:W-:-:S04]  /*4730*/  ISETP.LT.AND.EX P0, PT, R2, R11, PT, P0 ;  /* 0x0000000b0200720c */ /* 0x000fc80003f01300 */
[----:B0-----:R-:W-:Y:S02]  /*4740*/  SEL R4, R9, R10, P0 ;  /* 0x0000000a09047207 */ /* 0x001fe40000000000 */
[CC--:B--2---:R-:W-:Y:S02]  /*4750*/  ISETP.NE.AND P5, PT, R5.reuse, R14.reuse, PT ;  /* 0x0000000e0500720c */ /* 0x0c4fe40003fa5270 */
[----:B------:R-:W-:Y:S02]  /*4760*/  ISETP.EQ.AND P3, PT, R5, R14, P2 ;  /* 0x0000000e0500720c */ /* 0x000fe40001762270 */
[----:B------:R-:W-:Y:S02]  /*4770*/  @!P2 SEL R12, RZ, 0x1, P5 ;  /* 0x00000001ff0ca807 */ /* 0x000fe40002800000 */
[----:B------:R-:W-:Y:S02]  /*4780*/  IADD3 R15, P5, PT, R8, UR6, RZ ;  /* 0x00000006080f7c10 */ /* 0x000fe4000ffbe0ff */
[----:B------:R-:W-:-:S02]  /*4790*/  SEL R12, R12, 0x1, !P3 ;  /* 0x000000010c0c7807 */ /* 0x000fc40005800000 */
[----:B------:R-:W-:Y:S02]  /*47a0*/  SEL R5, R2, R11, P0 ;  /* 0x0000000b02057207 */ /* 0x000fe40000000000 */
[----:B------:R-:W-:-:S03]  /*47b0*/  LOP3.LUT P4, RZ, R12, 0xff, RZ, 0xc0, !PT ;  /* 0x000000ff0cff7812 */ /* 0x000fc6000788c0ff */
[----:B------:R-:W-:Y:S02]  /*47c0*/  @!P3 SEL R4, R9, R10, !P2 ;  /* 0x0000000a0904b207 */ /* 0x000fe40005000000 */
[----:B------:R-:W-:Y:S01]  /*47d0*/  @!P3 SEL R5, R2, R11, !P2 ;  /* 0x0000000b0205b207 */ /* 0x000fe20005000000 */
[----:B------:R-:W-:Y:S01]  /*47e0*/  IMAD.X R2, RZ, RZ, UR7, P5 ;  /* 0x00000007ff027e24 */ /* 0x000fe2000a8e06ff */
[----:B---3--:R-:W-:Y:S02]  /*47f0*/  ISETP.EQ.AND P3, PT, R7, R14, P4 ;  /* 0x0000000e0700720c */ /* 0x008fe40002762270 */
        /* <DEDUP_REMOVED lines=9> */
.L_x_388:
[----:B------:R-:W-:Y:S05]  /*4890*/  BSYNC.RECONVERGENT B2 ;  /* 0x0000000000027941 */ /* 0x000fea0003800200 */
.L_x_387:
[----:B------:R-:W-:Y:S05]  /*48a0*/  @P1 BRA `(.L_x_380) ;  /* 0x0000000000501947 */ /* 0x000fea0003800000 */
[----:B------:R-:W0:Y:S01]  /*48b0*/  LDCU.64 UR12, c[0x0][0x380] ;  /* 0x00007000ff0c77ac */ /* 0x000e220008000a00 */
[----:B------:R-:W-:-:S05]  /*48c0*/  IMAD.IADD R16, R3, 0x1, R16 ;  /* 0x0000000103107824 */ /* 0x000fca00078e0210 */
[----:B0-----:R-:W-:-:S05]  /*48d0*/  IADD3 R2, P0, PT, R16, UR12, RZ ;  /* 0x0000000c10027c10 */ /* 0x001fca000ff1e0ff */
[----:B------:R-:W-:-:S06]  /*48e0*/  IMAD.X R3, RZ, RZ, UR13, P0 ;  /* 0x0000000dff037e24 */ /* 0x000fcc00080e06ff */
[----:B------:R-:W2:Y:S01]  /*48f0*/  LDG.E.U8 R3, desc[UR8][R2.64] ;  /* 0x0000000802037981 */ /* 0x000ea2000c1e1100 */
[----:B------:R-:W-:Y:S02]  /*4900*/  LOP3.LUT P3, RZ, R12, 0xff, RZ, 0xc0, !PT ;  /* 0x000000ff0cff7812 */ /* 0x000fe4000786c0ff */
[----:B------:R-:W-:-:S04]  /*4910*/  IADD3 R7, P2, PT, R16, UR6, RZ ;  /* 0x0000000610077c10 */ /* 0x000fc8000ff5e0ff */
[----:B------:R-:W-:Y:S01]  /*4920*/  ISETP.LT.U32.AND P0, PT, R7, R10, PT ;  /* 0x0000000a0700720c */ /* 0x000fe20003f01070 */
[----:B------:R-:W-:-:S05]  /*4930*/  IMAD.X R6, RZ, RZ, UR7, P2 ;  /* 0x00000007ff067e24 */ /* 0x000fca00090e06ff */
        /* <DEDUP_REMOVED lines=11> */
.L_x_380:
[----:B------:R-:W-:Y:S05]  /*49f0*/  BSYNC.RECONVERGENT B1 ;  /* 0x0000000000017941 */ /* 0x000fea0003800200 */
.L_x_378:
        /* <DEDUP_REMOVED lines=24> */
.L_x_390:
[----:B------:R-:W-:Y:S05]  /*4b80*/  BSYNC.RECONVERGENT B1 ;  /* 0x0000000000017941 */ /* 0x000fea0003800200 */
.L_x_389:
        /* <DEDUP_REMOVED lines=23> */
.L_x_392:
[----:B------:R-:W-:Y:S05]  /*4d00*/  BSYNC.RECONVERGENT B1 ;  /* 0x0000000000017941 */ /* 0x000fea0003800200 */
.L_x_391:
        /* <DEDUP_REMOVED lines=20> */
.L_x_394:
[----:B------:R-:W-:Y:S05]  /*4e50*/  BSYNC.RECONVERGENT B1 ;  /* 0x0000000000017941 */ /* 0x000fea0003800200 */
.L_x_393:
        /* <DEDUP_REMOVED lines=20> */
.L_x_396:
[----:B------:R-:W-:Y:S05]  /*4fa0*/  BSYNC.RECONVERGENT B1 ;  /* 0x0000000000017941 */ /* 0x000fea0003800200 */
.L_x_395:
        /* <DEDUP_REMOVED lines=20> */
.L_x_398:
[----:B------:R-:W-:Y:S05]  /*50f0*/  BSYNC.RECONVERGENT B1 ;  /* 0x0000000000017941 */ /* 0x000fea0003800200 */
.L_x_397:
        /* <DEDUP_REMOVED lines=10> */
.L_x_400:
[----:B------:R-:W-:Y:S05]  /*51a0*/  BSYNC.RECONVERGENT B1 ;  /* 0x0000000000017941 */ /* 0x000fea0003800200 */
.L_x_399:
        /* <DEDUP_REMOVED lines=8> */
[----:B--2-4-:R-:W2:Y:S04]  /*5230*/  LDS.64 R4, [UR5+0x20] ;  /* 0x00002005ff047984 */ /* 0x014ea80008000a00 */
[----:B------:R-:W4:Y:S04]  /*5240*/  LDS.U8 R16, [UR5+0x28] ;  /* 0x00002805ff107984 */ /* 0x000f280008000000 */
[----:B------:R-:W1:Y:S04]  /*5250*/  LDS.64 R8, [UR5+0x30] ;  /* 0x00003005ff087984 */ /* 0x000e680008000a00 */
[----:B------:R-:W1:Y:S04]  /*5260*/  LDS.U8 R17, [UR5+0x38] ;  /* 0x00003805ff117984 */ /* 0x000e680008000000 */
[----:B------:R-:W1:Y:S04]  /*5270*/  LDS.64 R6, [UR5+0x40] ;  /* 0x00004005ff067984 */ /* 0x000e680008000a00 */
[----:B------:R-:W1:Y:S04]  /*5280*/  LDS.U8 R18, [UR5+0x48] ;  /* 0x00004805ff127984 */ /* 0x000e680008000000 */
[----:B0-----:R-:W0:Y:S01]  /*5290*/  LDS.64 R2, [UR5+0x50] ;  /* 0x00005005ff027984 */ /* 0x001e220008000a00 */
[----:B-----5:R-:W-:-:S02]  /*52a0*/  ISETP.NE.AND P2, PT, R14, RZ, PT ;  /* 0x000000ff0e00720c */ /* 0x020fc40003f45270 */
[----:B--2---:R-:W-:Y:S02]  /*52b0*/  ISETP.LT.U32.AND P0, PT, R4, R10, PT ;  /* 0x0000000a0400720c */ /* 0x004fe40003f01070 */
[----:B------:R-:W-:Y:S02]  /*52c0*/  @P4 SEL R14, R12, 0x1, !P2 ;  /* 0x000000010c0e4807 */ /* 0x000fe40005000000 */
[----:B------:R-:W-:Y:S01]  /*52d0*/  ISETP.LT.AND.EX P0, PT, R5, R11, PT, P0 ;  /* 0x0000000b0500720c */ /* 0x000fe20003f01300 */
[----:B------:R-:W-:Y:S01]  /*52e0*/  LDS.U8 R12, [UR5+0x78] ;  /* 0x00007805ff0c7984 */ /* 0x000fe20008000000 */
[----:B------:R-:W-:Y:S02]  /*52f0*/  LOP3.LUT P3, RZ, R14, 0xff, RZ, 0xc0, !PT ;  /* 0x000000ff0eff7812 */ /* 0x000fe4000786c0ff */
[----:B----4-:R-:W-:-:S03]  /*5300*/  ISETP.NE.AND P5, PT, R16, RZ, PT ;  /* 0x000000ff1000720c */ /* 0x010fc60003fa5270 */
[C---:B-1-3--:R-:W-:Y:S02]  /*5310*/  @P2 SEL R10, R4.reuse, R10, P0 ;  /* 0x0000000a040a2207 */ /* 0x04afe40000000000 */
[C---:B------:R-:W-:Y:S02]  /*5320*/  @P2 SEL R11, R5.reuse, R11, P0 ;  /* 0x0000000b050b2207 */ /* 0x040fe40000000000 */
[----:B------:R-:W-:Y:S02]  /*5330*/  SEL R13, R4, R10, !P4 ;  /* 0x0000000a040d7207 */ /* 0x000fe40006000000 */
[----:B------:R-:W-:Y:S01]  /*5340*/  SEL R15, R5, R11, !P4 ;  /* 0x0000000b050f7207 */ /* 0x000fe20006000000 */
[----:B------:R-:W1:Y:S01]  /*5350*/  LDS.U8 R10, [UR5+0x58] ;  /* 0x00005805ff0a7984 */ /* 0x000e620008000000 */
[----:B------:R-:W-:Y:S02]  /*5360*/  ISETP.LT.U32.AND P0, PT, R8, R13, PT ;  /* 0x0000000d0800720c */ /* 0x000fe40003f01070 */
[----:B------:R-:W-:Y:S01]  /*5370*/  @P3 SEL R16, R14, 0x1, !P5 ;  /* 0x000000010e103807 */ /* 0x000fe20006800000 */
[----:B------:R-:W2:Y:S01]  /*5380*/  LDS.64 R4, [UR5+0x60] ;  /* 0x00006005ff047984 */ /* 0x000ea20008000a00 */
[----:B------:R-:W-:-:S02]  /*5390*/  ISETP.LT.AND.EX P0, PT, R9, R15, PT, P0 ;  /* 0x0000000f0900720c */ /* 0x000fc40003f01300 */
[----:B------:R-:W-:Y:S01]  /*53a0*/  LOP3.LUT P2, RZ, R16, 0xff, RZ, 0xc0, !PT ;  /* 0x000000ff10ff7812 */ /* 0x000fe2000784c0ff */
[----:B------:R-:W3:Y:S01]  /*53b0*/  LDS.U8 R14, [UR5+0x68] ;  /* 0x00006805ff0e7984 */ /* 0x000ee20008000000 */
[C---:B------:R-:W-:Y:S02]  /*53c0*/  @P5 SEL R13, R8.reuse, R13, P0 ;  /* 0x0000000d080d5207 */ /* 0x040fe40000000000 */
[----:B------:R-:W-:Y:S02]  /*53d0*/  ISETP.NE.AND P4, PT, R17, RZ, PT ;  /* 0x000000ff1100720c */ /* 0x000fe40003f85270 */
[C---:B------:R-:W-:Y:S02]  /*53e0*/  @P5 SEL R15, R9.reuse, R15, P0 ;  /* 0x0000000f090f5207 */ /* 0x040fe40000000000 */
[----:B------:R-:W-:Y:S02]  /*53f0*/  SEL R11, R8, R13, !P3 ;  /* 0x0000000d080b7207 */ /* 0x000fe40005800000 */
[----:B------:R-:W-:-:S02]  /*5400*/  SEL R13, R9, R15, !P3 ;  /* 0x0000000f090d7207 */ /* 0x000fc40005800000 */
[----:B------:R-:W-:Y:S01]  /*5410*/  ISETP.LT.U32.AND P0, PT, R6, R11, PT ;  /* 0x0000000b0600720c */ /* 0x000fe20003f01070 */
[----:B------:R-:W4:Y:S01]  /*5420*/  LDS.64 R8, [UR5+0x70] ;  /* 0x00007005ff087984 */ /* 0x000f220008000a00 */
        /* <DEDUP_REMOVED lines=8> */
[----:B0-----:R-:W-:Y:S01]  /*54b0*/  ISETP.LT.U32.AND P0, PT, R2, R11, PT ;  /* 0x0000000b0200720c */ /* 0x001fe20003f01070 */
[----:B------:R-:W0:Y:S01]  /*54c0*/  LDS.64 R6, [UR5+0x80] ;  /* 0x00008005ff067984 */ /* 0x000e220008000a00 */
[----:B-1----:R-:W-:Y:S02]  /*54d0*/  ISETP.NE.AND P2, PT, R10, RZ, PT ;  /* 0x000000ff0a00720c */ /* 0x002fe40003f45270 */
[----:B------:R-:W-:-:S02]  /*54e0*/  ISETP.LT.AND.EX P0, PT, R3, R13, PT, P0 ;  /* 0x0000000d0300720c */ /* 0x000fc40003f01300 */
[----:B------:R-:W-:Y:S02]  /*54f0*/  @P5 SEL R18, R17, 0x1, !P3 ;  /* 0x0000000111125807 */ /* 0x000fe40005800000 */
[C---:B------:R-:W-:Y:S02]  /*5500*/  @P3 SEL R11, R2.reuse, R11, P0 ;  /* 0x0000000b020b3207 */ /* 0x040fe40000000000 */
[C---:B------:R-:W-:Y:S02]  /*5510*/  @P3 SEL R13, R3.reuse, R13, P0 ;  /* 0x0000000d030d3207 */ /* 0x040fe40000000000 */
[----:B------:R-:W-:Y:S02]  /*5520*/  SEL R11, R2, R11, !P5 ;  /* 0x0000000b020b7207 */ /* 0x000fe40006800000 */
[----:B------:R-:W-:Y:S02]  /*5530*/  LOP3.LUT P4, RZ, R18, 0xff, RZ, 0xc0, !PT ;  /* 0x000000ff12ff7812 */ /* 0x000fe4000788c0ff */
[----:B------:R-:W-:-:S02]  /*5540*/  SEL R13, R3, R13, !P5 ;  /* 0x0000000d030d7207 */ /* 0x000fc40006800000 */
[----:B--2---:R-:W-:Y:S02]  /*5550*/  ISETP.LT.U32.AND P0, PT, R4, R11, PT ;  /* 0x0000000b0400720c */ /* 0x004fe40003f01070 */
[----:B---3--:R-:W-:Y:S02]  /*5560*/  ISETP.NE.AND P3, PT, R14, RZ, PT ;  /* 0x000000ff0e00720c */ /* 0x008fe40003f65270 */
[----:B------:R-:W-:-:S04]  /*5570*/  ISETP.LT.AND.EX P0, PT, R5, R13, PT, P0 ;  /* 0x0000000d0500720c */ /* 0x000fc80003f01300 */
[----:B------:R-:W-:Y:S02]  /*5580*/  @P2 SEL R11, R4, R11, P0 ;  /* 0x0000000b040b2207 */ /* 0x000fe40000000000 */
[----:B------:R-:W-:Y:S02]  /*5590*/  @P4 SEL R10, R18, 0x1, !P2 ;  /* 0x00000001120a4807 */ /* 0x000fe40005000000 */
[C---:B------:R-:W-:Y:S02]  /*55a0*/  @P2 SEL R13, R5.reuse, R13, P0 ;  /* 0x0000000d050d2207 */ /* 0x040fe40000000000 */
[----:B------:R-:W-:Y:S02]  /*55b0*/  SEL R3, R4, R11, !P4 ;  /* 0x0000000b04037207 */ /* 0x000fe40006000000 */
[----:B------:R-:W-:Y:S02]  /*55c0*/  LOP3.LUT P5, RZ, R10, 0xff, RZ, 0xc0, !PT ;  /* 0x000000ff0aff7812 */ /* 0x000fe400078ac0ff */
[----:B------:R-:W-:-:S02]  /*55d0*/  SEL R5, R5, R13, !P4 ;  /* 0x0000000d05057207 */ /* 0x000fc40006000000 */
[----:B----4-:R-:W-:Y:S02]  /*55e0*/  ISETP.LT.U32.AND P0, PT, R8, R3, PT ;  /* 0x000000030800720c */ /* 0x010fe40003f01070 */
        /* <DEDUP_REMOVED lines=8> */
[----:B0-----:R-:W-:-:S04]  /*5670*/  ISETP.LT.U32.AND P0, PT, R6, R3, PT ;  /* 0x000000030600720c */ /* 0x001fc80003f01070 */
[----:B------:R-:W-:-:S04]  /*5680*/  ISETP.LT.AND.EX P0, PT, R7, R9, PT, P0 ;  /* 0x000000090700720c */ /* 0x000fc80003f01300 */
[----:B------:R-:W-:Y:S02]  /*5690*/  @P4 SEL R3, R6, R3, P0 ;  /* 0x0000000306034207 */ /* 0x000fe40000000000 */
[C---:B------:R-:W-:Y:S02]  /*56a0*/  @P4 SEL R9, R7.reuse, R9, P0 ;  /* 0x0000000907094207 */ /* 0x040fe40000000000 */
[----:B------:R-:W-:Y:S02]  /*56b0*/  @P2 SEL R12, R14, 0x1, !P4 ;  /* 0x000000010e0c2807 */ /* 0x000fe40006000000 */
[----:B------:R-:W-:Y:S02]  /*56c0*/  SEL R10, R6, R3, !P2 ;  /* 0x00000003060a7207 */ /* 0x000fe40005000000 */
[----:B------:R-:W-:-:S07]  /*56d0*/  SEL R11, R7, R9, !P2 ;  /* 0x00000009070b7207 */ /* 0x000fce0005000000 */
.L_x_358:
[----:B------:R-:W-:Y:S05]  /*56e0*/  BSYNC.RECONVERGENT B0 ;  /* 0x0000000000007941 */ /* 0x000fea0003800200 */
.L_x_334:
[----:B------:R-:W-:Y:S05]  /*56f0*/  @P1 EXIT ;  /* 0x000000000000194d */ /* 0x000fea0003800000 */
[----:B----4-:R-:W4:Y:S01]  /*5700*/  LDC.64 R6, c[0x0][0x3b0] ;  /* 0x0000ec00ff067b82 */ /* 0x010f220000000a00 */
[----:B0-----:R-:W-:Y:S02]  /*5710*/  PRMT R5, R12, 0x7610, R5 ;  /* 0x000076100c057816 */ /* 0x001fe40000000005 */
[----:B-1----:R-:W-:Y:S02]  /*5720*/  ISETP.NE.AND P1, PT, R0, RZ, PT ;  /* 0x000000ff0000720c */ /* 0x002fe40003f25270 */
[----:B------:R-:W-:-:S03]  /*5730*/  LOP3.LUT P2, RZ, R5, 0xff, RZ, 0xc0, !PT ;  /* 0x000000ff05ff7812 */ /* 0x000fc6000784c0ff */
[----:B--23--:R-:W0:Y:S08]  /*5740*/  LDC.64 R2, c[0x0][0x398] ;  /* 0x0000e600ff027b82 */ /* 0x00ce300000000a00 */
[----:B------:R-:W-:Y:S02]  /*5750*/  @P1 SEL R5, R0, 0x1, !P2 ;  /* 0x0000000100051807 */ /* 0x000fe40005000000 */
[----:B----4-:R-:W-:-:S04]  /*5760*/  ISETP.LT.U32.AND P0, PT, R10, R6, PT ;  /* 0x000000060a00720c */ /* 0x010fc80003f01070 */
[----:B------:R-:W-:-:S04]  /*5770*/  ISETP.LT.AND.EX P0, PT, R11, R7, PT, P0 ;  /* 0x000000070b00720c */ /* 0x000fc80003f01300 */
[C---:B------:R-:W-:Y:S01]  /*5780*/  @P2 SEL R6, R10.reuse, R6, P0 ;  /* 0x000000060a062207 */ /* 0x040fe20000000000 */
[----:B0-----:R-:W-:Y:S01]  /*5790*/  STG.E.U8 desc[UR8][R2.64], R5 ;  /* 0x0000000502007986 */ /* 0x001fe2000c101108 */
[C---:B------:R-:W-:Y:S02]  /*57a0*/  @P2 SEL R7, R11.reuse, R7, P0 ;  /* 0x000000070b072207 */ /* 0x040fe40000000000 */
[----:B------:R-:W-:Y:S02]  /*57b0*/  SEL R10, R10, R6, !P1 ;  /* 0x000000060a0a7207 */ /* 0x000fe40004800000 */
[----:B------:R-:W-:-:S05]  /*57c0*/  SEL R11, R11, R7, !P1 ;  /* 0x000000070b0b7207 */ /* 0x000fca0004800000 */
[----:B------:R-:W-:Y:S01]  /*57d0*/  STG.E.64 desc[UR8][R2.64+0x8], R10 ;  /* 0x0000080a02007986 */ /* 0x000fe2000c101b08 */
[----:B------:R-:W-:Y:S05]  /*57e0*/  EXIT ;  /* 0x000000000000794d */ /* 0x000fea0003800000 */
.L_x_401:
        /* <DEDUP_REMOVED lines=9> */
.L_x_1777:


//--------------------- .text._ZN3cub18CUB_300001_SM_10006detail6reduce28DeviceReduceSingleTileKernelINS2_10policy_hubIjy11max_functorIjEE10Policy1000EPjS9_iS6_jjN4cuda3std3__410__identityEEEvT0_T1_T2_T3_T4_T6_ --------------------------
	.section	.text._ZN3cub18CUB_300001_SM_10006detail6reduce28DeviceReduceSingleTileKernelINS2_10policy_hubIjy11max_functorIjEE10Policy1000EPjS9_iS6_jjN4cuda3std3__410__identityEEEvT0_T1_T2_T3_T4_T6_,"ax",@progbits
	.align	128
        .global         _ZN3cub18CUB_300001_SM_10006detail6reduce28DeviceReduceSingleTileKernelINS2_10policy_hubIjy11max_functorIjEE10Policy1000EPjS9_iS6_jjN4cuda3std3__410__identityEEEvT0_T1_T2_T3_T4_T6_
        .type           _ZN3cub18CUB_300001_SM_10006detail6reduce28DeviceReduceSingleTileKernelINS2_10policy_hubIjy11max_functorIjEE10Policy1000EPjS9_iS6_jjN4cuda3std3__410__identityEEEvT0_T1_T2_T3_T4_T6_,@function
        .size           _ZN3cub18CUB_300001_SM_10006detail6reduce28DeviceReduceSingleTileKernelINS2_10policy_hubIjy11max_functorIjEE10Policy1000EPjS9_iS6_jjN4cuda3std3__410__identityEEEvT0_T1_T2_T3_T4_T6_,(.L_x_1778 - _ZN3cub18CUB_300001_SM_10006detail6reduce28DeviceReduceSingleTileKernelINS2_10policy_hubIjy11max_functorIjEE10Policy1000EPjS9_iS6_jjN4cuda3std3__410__identityEEEvT0_T1_T2_T3_T4_T6_)
        .other          _ZN3cub18CUB_300001_SM_10006detail6reduce28DeviceReduceSingleTileKernelINS2_10policy_hubIjy11max_functorIjEE10Policy1000EPjS9_iS6_jjN4cuda3std3__410__identityEEEvT0_T1_T2_T3_T4_T6_,@"STO_CUDA_ENTRY STV_DEFAULT"
_ZN3cub18CUB_300001_SM_10006detail6reduce28DeviceReduceSingleTileKernelINS2_10policy_hubIjy11max_functorIjEE10Policy1000EPjS9_iS6_jjN4cuda3std3__410__identityEEEvT0_T1_T2_T3_T4_T6_:
.text._ZN3cub18CUB_300001_SM_10006detail6reduce28DeviceReduceSingleTileKernelINS2_10policy_hubIjy11max_functorIjEE10Policy1000EPjS9_iS6_jjN4cuda3std3__410__identityEEEvT0_T1_T2_T3_T4_T6_:
[----:B------:R-:W-:Y:S01]  /*0000*/  LDC R1, c[0x0][0x37c] ;  /* 0x0000df00ff017b82 */ /* 0x000fe20000000800 */
[----:B------:R-:W0:Y:S01]  /*0010*/  LDCU UR4, c[0x0][0x390] ;  /* 0x00007200ff0477ac */ /* 0x000e220008000800 */
[----:B------:R-:W1:Y:S01]  /*0020*/  LDCU.64 UR6, c[0x0][0x358] ;  /* 0x00006b00ff0677ac */ /* 0x000e620008000a00 */
[----:B0-----:R-:W-:-:S05]  /*0030*/  IMAD.U32 R20, RZ, RZ, UR4 ;  /* 0x00000004ff147e24 */ /* 0x001fca000f8e00ff */
[----:B------:R-:W-:-:S13]  /*0040*/  ISETP.NE.AND P0, PT, R20, RZ, PT ;  /* 0x000000ff1400720c */ /* 0x000fda0003f05270 */
[----:B-1----:R-:W-:Y:S05]  /*0050*/  @P0 BRA `(.L_x_402) ;  /* 0x00000000001c0947 */ /* 0x002fea0003800000 */
[----:B------:R-:W0:Y:S02]  /*0060*/  S2R R0, SR_TID.X ;  /* 0x0000000000007919 */ /* 0x000e240000002100 */
[----:B0-----:R-:W-:-:S13]  /*0070*/  ISETP.NE.AND P0, PT, R0, RZ, PT ;  /* 0x000000ff0000720c */ /* 0x001fda0003f05270 */
[----:B------:R-:W-:Y:S05]  /*0080*/  @P0 EXIT ;  /* 0x000000000000094d */ /* 0x000fea0003800000 */
[----:B------:R-:W0:Y:S08]  /*0090*/  LDC R5, c[0x0][0x398] ;  /* 0x0000e600ff057b82 */ /* 0x000e300000000800 */
[----:B------:R-:W0:Y:S02]  /*00a0*/  LDC.64 R2, c[0x0][0x388] ;  /* 0x0000e200ff027b82 */ /* 0x000e240000000a00 */
[----:B0-----:R-:W-:Y:S01]  /*00b0*/  STG.E desc[UR6][R2.64], R5 ;  /* 0x0000000502007986 */ /* 0x001fe2000c101906 */
[----:B------:R-:W-:Y:S05]  /*00c0*/  EXIT ;  /* 0x000000000000794d */ /* 0x000fea0003800000 */
.L_x_402:
[----:B------:R-:W0:Y:S01]  /*00d0*/  LDCU UR4, c[0x0][0x380] ;  /* 0x00007000ff0477ac */ /* 0x000e220008000800 */
[----:B------:R-:W-:Y:S01]  /*00e0*/  BSSY.RECONVERGENT B0, `(.L_x_403) ;  /* 0x000036a000007945 */ /* 0x000fe20003800200 */
[----:B0-----:R-:W-:-:S09]  /*00f0*/  ULOP3.LUT UP0, URZ, UR4, 0xf, URZ, 0xc0, !UPT ;  /* 0x0000000f04ff7892 */ /* 0x001fd2000f80c0ff */
[----:B------:R-:W-:Y:S05]  /*0100*/  BRA.U UP0, `(.L_x_404) ;  /* 0x0000001900a07547 */ /* 0x000fea000b800000 */
[----:B------:R-:W-:-:S13]  /*0110*/  ISETP.GT.AND P0, PT, R20, 0xfff, PT ;  /* 0x00000fff1400780c */ /* 0x000fda0003f04270 */
[----:B------:R-:W-:Y:S05]  /*0120*/  @P0 BRA `(.L_x_405) ;  /* 0x0000000c00640947 */ /* 0x000fea0003800000 */
[----:B------:R-:W0:Y:S01]  /*0130*/  S2R R9, SR_TID.X ;  /* 0x0000000000097919 */ /* 0x000e220000002100 */
[----:B------:R-:W-:Y:S01]  /*0140*/  BSSY.RECONVERGENT B1, `(.L_x_406) ;  /* 0x0000009000017945 */ /* 0x000fe20003800200 */
[----:B------:R-:W-:Y:S01]  /*0150*/  IMAD.MOV.U32 R0, RZ, RZ, RZ ;  /* 0x000000ffff007224 */ /* 0x000fe200078e00ff */
[----:B0-----:R-:W-:Y:S01]  /*0160*/  ISETP.GE.AND P0, PT, R9, R20, PT ;  /* 0x000000140900720c */ /* 0x001fe20003f06270 */
[----:B------:R-:W-:-:S12]  /*0170*/  IMAD.MOV.U32 R11, RZ, RZ, R9 ;  /* 0x000000ffff0b7224 */ /* 0x000fd800078e0009 */
[----:B------:R-:W-:Y:S05]  /*0180*/  @P0 BRA `(.L_x_407) ;  /* 0x0000000000100947 */ /* 0x000fea0003800000 */
[----:B------:R-:W0:Y:S02]  /*0190*/  LDC.64 R2, c[0x0][0x380] ;  /* 0x0000e000ff027b82 */ /* 0x000e240000000a00 */
[----:B0-----:R-:W-:-:S05]  /*01a0*/  IMAD.WIDE.U32 R2, R9, 0x4, R2 ;  /* 0x0000000409027825 */ /* 0x001fca00078e0002 */
[----:B------:R0:W5:Y:S01]  /*01b0*/  LDG.E.CONSTANT R0, desc[UR6][R2.64] ;  /* 0x0000000602007981 */ /* 0x000162000c1e9900 */
[----:B------:R-:W-:-:S07]  /*01c0*/  VIADD R11, R9, 0x100 ;  /* 0x00000100090b7836 */ /* 0x000fce0000000000 */
.L_x_407:
[----:B------:R-:W-:Y:S05]  /*01d0*/  BSYNC.RECONVERGENT B1 ;  /* 0x0000000000017941 */ /* 0x000fea0003800200 */
.L_x_406:
[----:B------:R-:W-:Y:S01]  /*01e0*/  ISETP.GE.AND P0, PT, R11, R20, PT ;  /* 0x000000140b00720c */ /* 0x000fe20003f06270 */
[----:B------:R-:W-:-:S12]  /*01f0*/  BSSY.RECONVERGENT B1, `(.L_x_408) ;  /* 0x0000066000017945 */ /* 0x000fd80003800200 */
[----:B------:R-:W-:Y:S05]  /*0200*/  @P0 BRA `(.L_x_409) ;  /* 0x0000000400900947 */ /* 0x000fea0003800000 */
[----:B0-----:R-:W-:Y:S01]  /*0210*/  LOP3.LUT R3, RZ, R11, RZ, 0x33, !PT ;  /* 0x0000000bff037212 */ /* 0x001fe200078e33ff */
[----:B------:R-:W-:Y:S04]  /*0220*/  BSSY.RECONVERGENT B2, `(.L_x_410) ;  /* 0x0000015000027945 */ /* 0x000fe80003800200 */
[----:B------:R-:W-:-:S05]  /*0230*/  IMAD.IADD R4, R3, 0x1, R20 ;  /* 0x0000000103047824 */ /* 0x000fca00078e0214 */
[C---:B------:R-:W-:Y:S02]  /*0240*/  LOP3.LUT R2, R4.reuse, 0x300, RZ, 0xc0, !PT ;  /* 0x0000030004027812 */ /* 0x040fe400078ec0ff */
[----:B------:R-:W-:Y:S02]  /*0250*/  ISETP.GE.U32.AND P1, PT, R4, 0x300, PT ;  /* 0x000003000400780c */ /* 0x000fe40003f26070 */
[----:B------:R-:W-:-:S13]  /*0260*/  ISETP.NE.AND P0, PT, R2, 0x300, PT ;  /* 0x000003000200780c */ /* 0x000fda0003f05270 */
[----:B------:R-:W-:Y:S05]  /*0270*/  @!P0 BRA `(.L_x_411) ;  /* 0x00000000003c8947 */ /* 0x000fea0003800000 */
[----:B------:R-:W0:Y:S01]  /*0280*/  LDC.64 R2, c[0x0][0x380] ;  /* 0x0000e000ff027b82 */ /* 0x000e220000000a00 */
[----:B------:R-:W-:-:S04]  /*0290*/  LEA.HI R4, R4, 0x1, RZ, 0x18 ;  /* 0x0000000104047811 */ /* 0x000fc800078fc0ff */
[----:B------:R-:W-:-:S05]  /*02a0*/  LOP3.LUT R4, R4, 0x3, RZ, 0xc0, !PT ;  /* 0x0000000304047812 */ /* 0x000fca00078ec0ff */
[----:B------:R-:W-:Y:S02]  /*02b0*/  IMAD.MOV R4, RZ, RZ, -R4 ;  /* 0x000000ffff047224 */ /* 0x000fe400078e0a04 */
[----:B0-----:R-:W-:-:S04]  /*02c0*/  IMAD.WIDE.U32 R2, R11, 0x4, R2 ;  /* 0x000000040b027825 */ /* 0x001fc800078e0002 */
[----:B------:R-:W-:-:S07]  /*02d0*/  IMAD.MOV.U32 R5, RZ, RZ, R3 ;  /* 0x000000ffff057224 */ /* 0x000fce00078e0003 */
.L_x_412:
[----:B------:R-:W-:-:S06]  /*02e0*/  IMAD.MOV.U32 R3, RZ, RZ, R5 ;  /* 0x000000ffff037224 */ /* 0x000fcc00078e0005 */
[----:B------:R0:W2:Y:S01]  /*02f0*/  LDG.E.CONSTANT R3, desc[UR6][R2.64] ;  /* 0x0000000602037981 */ /* 0x0000a2000c1e9900 */
[----:B------:R-:W-:Y:S02]  /*0300*/  VIADD R4, R4, 0x1 ;  /* 0x0000000104047836 */ /* 0x000fe40000000000 */
[----:B------:R-:W-:-:S03]  /*0310*/  VIADD R11, R11, 0x100 ;  /* 0x000001000b0b7836 */ /* 0x000fc60000000000 */
[----:B------:R-:W-:Y:S02]  /*0320*/  ISETP.NE.AND P0, PT, R4, RZ, PT ;  /* 0x000000ff0400720c */ /* 0x000fe40003f05270 */
[----:B0-----:R-:W-:-:S05]  /*0330*/  IADD3 R2, P2, PT, R2, 0x400, RZ ;  /* 0x0000040002027810 */ /* 0x001fca0007f5e0ff */
[----:B------:R-:W-:Y:S01]  /*0340*/  IMAD.X R5, RZ, RZ, R5, P2 ;  /* 0x000000ffff057224 */ /* 0x000fe200010e0605 */
[----:B--2--5:R-:W-:-:S05]  /*0350*/  VIMNMX.U32 R0, PT, PT, R3, R0, !PT ;  /* 0x0000000003007248 */ /* 0x024fca0007fe0000 */
[----:B------:R-:W-:Y:S05]  /*0360*/  @P0 BRA `(.L_x_412) ;  /* 0xfffffffc00dc0947 */ /* 0x000fea000383ffff */
.L_x_411:
[----:B------:R-:W-:Y:S05]  /*0370*/  BSYNC.RECONVERGENT B2 ;  /* 0x0000000000027941 */ /* 0x000fea0003800200 */
.L_x_410:
[----:B------:R-:W-:Y:S05]  /*0380*/  @!P1 BRA `(.L_x_409) ;  /* 0x0000000400309947 */ /* 0x000fea0003800000 */
[----:B------:R-:W-:Y:S01]  /*0390*/  IMAD.IADD R2, R20, 0x1, -R11 ;  /* 0x0000000114027824 */ /* 0x000fe200078e0a0b */
[----:B------:R-:W-:Y:S01]  /*03a0*/  BSSY.RECONVERGENT B2, `(.L_x_413) ;  /* 0x0000029000027945 */ /* 0x000fe20003800200 */
[----:B------:R-:W-:-:S03]  /*03b0*/  PLOP3.LUT P0, PT, PT, PT, PT, 0x80, 0x8 ;  /* 0x000000000008781c */ /* 0x000fc60003f0f070 */
[----:B------:R-:W-:-:S13]  /*03c0*/  ISETP.GT.AND P1, PT, R2, 0xc00, PT ;  /* 0x00000c000200780c */ /* 0x000fda0003f24270 */
[----:B------:R-:W-:Y:S05]  /*03d0*/  @!P1 BRA `(.L_x_414) ;  /* 0x0000000000949947 */ /* 0x000fea0003800000 */
[----:B------:R-:W-:Y:S01]  /*03e0*/  PLOP3.LUT P0, PT, PT, PT, PT, 0x8, 0x80 ;  /* 0x000000000080781c */ /* 0x000fe20003f0e170 */
[----:B------:R-:W-:-:S12]  /*03f0*/  VIADD R8, R20, 0xfffff400 ;  /* 0xfffff40014087836 */ /* 0x000fd80000000000 */
.L_x_415:
[----:B------:R-:W0:Y:S01]  /*0400*/  LDC.64 R4, c[0x0][0x380] ;  /* 0x0000e000ff047b82 */ /* 0x000e220000000a00 */
[C---:B------:R-:W-:Y:S02]  /*0410*/  VIADD R7, R11.reuse, 0x400 ;  /* 0x000004000b077836 */ /* 0x040fe40000000000 */
[C---:B------:R-:W-:Y:S02]  /*0420*/  VIADD R3, R11.reuse, 0x800 ;  /* 0x000008000b037836 */ /* 0x040fe40000000000 */
[----:B0-----:R-:W-:-:S05]  /*0430*/  IMAD.WIDE R22, R11, 0x4, R4 ;  /* 0x000000040b167825 */ /* 0x001fca00078e0204 */
[----:B------:R-:W2:Y:S01]  /*0440*/  LDG.E.CONSTANT R10, desc[UR6][R22.64] ;  /* 0x00000006160a7981 */ /* 0x000ea2000c1e9900 */
[----:B------:R-:W-:-:S03]  /*0450*/  IMAD.WIDE R6, R7, 0x4, R4 ;  /* 0x0000000407067825 */ /* 0x000fc600078e0204 */
[----:B------:R-:W2:Y:S04]  /*0460*/  LDG.E.CONSTANT R13, desc[UR6][R22.64+0x400] ;  /* 0x00040006160d7981 */ /* 0x000ea8000c1e9900 */
[----:B------:R-:W3:Y:S04]  /*0470*/  LDG.E.CONSTANT R12, desc[UR6][R22.64+0x800] ;  /* 0x00080006160c7981 */ /* 0x000ee8000c1e9900 */
[----:B------:R-:W3:Y:S01]  /*0480*/  LDG.E.CONSTANT R19, desc[UR6][R22.64+0xc00] ;  /* 0x000c000616137981 */ /* 0x000ee2000c1e9900 */
[----:B------:R-:W-:-:S03]  /*0490*/  IMAD.WIDE R2, R3, 0x4, R4 ;  /* 0x0000000403027825 */ /* 0x000fc600078e0204 */
[----:B------:R-:W4:Y:S04]  /*04a0*/  LDG.E.CONSTANT R16, desc[UR6][R6.64] ;  /* 0x0000000606107981 */ /* 0x000f28000c1e9900 */
[----:B------:R-:W4:Y:S01]  /*04b0*/  LDG.E.CONSTANT R15, desc[UR6][R6.64+0x400] ;  /* 0x00040006060f7981 */ /* 0x000f22000c1e9900 */
[----:B------:R-:W-:-:S03]  /*04c0*/  VIADD R25, R11, 0xc00 ;  /* 0x00000c000b197836 */ /* 0x000fc60000000000 */
[----:B------:R-:W4:Y:S04]  /*04d0*/  LDG.E.CONSTANT R14, desc[UR6][R6.64+0x800] ;  /* 0x00080006060e7981 */ /* 0x000f28000c1e9900 */
[----:B------:R-:W4:Y:S01]  /*04e0*/  LDG.E.CONSTANT R21, desc[UR6][R6.64+0xc00] ;  /* 0x000c000606157981 */ /* 0x000f22000c1e9900 */
[----:B------:R-:W-:-:S03]  /*04f0*/  IMAD.WIDE R4, R25, 0x4, R4 ;  /* 0x0000000419047825 */ /* 0x000fc600078e0204 */
[----:B------:R-:W4:Y:S04]  /*0500*/  LDG.E.CONSTANT R18, desc[UR6][R2.64] ;  /* 0x0000000602127981 */ /* 0x000f28000c1e9900 */
[----:B------:R-:W4:Y:S04]  /*0510*/  LDG.E.CONSTANT R17, desc[UR6][R2.64+0x400] ;  /* 0x0004000602117981 */ /* 0x000f28000c1e9900 */
[----:B------:R-:W4:Y:S04]  /*0520*/  LDG.E.CONSTANT R23, desc[UR6][R2.64+0x800] ;  /* 0x0008000602177981 */ /* 0x000f28000c1e9900 */
[----:B------:R-:W4:Y:S04]  /*0530*/  LDG.E.CONSTANT R24, desc[UR6][R2.64+0xc00] ;  /* 0x000c000602187981 */ /* 0x000f28000c1e9900 */
[----:B------:R-:W4:Y:S04]  /*0540*/  LDG.E.CONSTANT R25, desc[UR6][R4.64] ;  /* 0x0000000604197981 */ /* 0x000f28000c1e9900 */
[----:B------:R-:W4:Y:S04]  /*0550*/  LDG.E.CONSTANT R26, desc[UR6][R4.64+0x400] ;  /* 0x00040006041a7981 */ /* 0x000f28000c1e9900 */
[----:B------:R-:W4:Y:S04]  /*0560*/  LDG.E.CONSTANT R22, desc[UR6][R4.64+0x800] ;  /* 0x0008000604167981 */ /* 0x000f28000c1e9900 */
[----:B------:R-:W4:Y:S01]  /*0570*/  LDG.E.CONSTANT R27, desc[UR6][R4.64+0xc00] ;  /* 0x000c0006041b7981 */ /* 0x000f22000c1e9900 */
[----:B------:R-:W-:-:S05]  /*0580*/  VIADD R11, R11, 0x1000 ;  /* 0x000010000b0b7836 */ /* 0x000fca0000000000 */
[----:B------:R-:W-:Y:S02]  /*0590*/  ISETP.GE.AND P1, PT, R11, R8, PT ;  /* 0x000000080b00720c */ /* 0x000fe40003f26270 */
[----:B--2--5:R-:W-:-:S04]  /*05a0*/  VIMNMX3.U32 R10, R0, R10, R13, !PT ;  /* 0x0000000a000a720f */ /* 0x024fc8000780000d */
[----:B---3--:R-:W-:-:S04]  /*05b0*/  VIMNMX3.U32 R10, R10, R12, R19, !PT ;  /* 0x0000000c0a0a720f */ /* 0x008fc80007800013 */
[----:B----4-:R-:W-:-:S04]  /*05c0*/  VIMNMX3.U32 R10, R10, R16, R15, !PT ;  /* 0x000000100a0a720f */ /* 0x010fc8000780000f */
[----:B------:R-:W-:-:S04]  /*05d0*/  VIMNMX3.U32 R10, R10, R14, R21, !PT ;  /* 0x0000000e0a0a720f */ /* 0x000fc80007800015 */
[----:B------:R-:W-:-:S04]  /*05e0*/  VIMNMX3.U32 R10, R10, R18, R17, !PT ;  /* 0x000000120a0a720f */ /* 0x000fc80007800011 */
[----:B------:R-:W-:-:S04]  /*05f0*/  VIMNMX3.U32 R10, R10, R23, R24, !PT ;  /* 0x000000170a0a720f */ /* 0x000fc80007800018 */
[----:B------:R-:W-:-:S04]  /*0600*/  VIMNMX3.U32 R25, R10, R25, R26, !PT ;  /* 0x000000190a19720f */ /* 0x000fc8000780001a */
[----:B------:R-:W-:Y:S01]  /*0610*/  VIMNMX3.U32 R0, R25, R22, R27, !PT ;  /* 0x000000161900720f */ /* 0x000fe2000780001b */
[----:B------:R-:W-:Y:S06]  /*0620*/  @!P1 BRA `(.L_x_415) ;  /* 0xfffffffc00749947 */ /* 0x000fec000383ffff */
.L_x_414:
[----:B------:R-:W-:Y:S05]  /*0630*/  BSYNC.RECONVERGENT B2 ;  /* 0x0000000000027941 */ /* 0x000fea0003800200 */
.L_x_413:
[----:B------:R-:W-:Y:S01]  /*0640*/  IMAD.IADD R2, R20, 0x1, -R11 ;  /* 0x0000000114027824 */ /* 0x000fe200078e0a0b */
[----:B------:R-:W-:Y:S04]  /*0650*/  BSSY.RECONVERGENT B2, `(.L_x_416) ;  /* 0x0000015000027945 */ /* 0x000fe80003800200 */
[----:B------:R-:W-:-:S13]  /*0660*/  ISETP.GT.AND P1, PT, R2, 0x400, PT ;  /* 0x000004000200780c */ /* 0x000fda0003f24270 */
[----:B------:R-:W-:Y:S05]  /*0670*/  @!P1 BRA `(.L_x_417) ;  /* 0x0000000000489947 */ /* 0x000fea0003800000 */
[----:B------:R-:W0:Y:S01]  /*0680*/  LDC.64 R4, c[0x0][0x380] ;  /* 0x0000e000ff047b82 */ /* 0x000e220000000a00 */
[C---:B------:R-:W-:Y:S02]  /*0690*/  VIADD R13, R11.reuse, 0x400 ;  /* 0x000004000b0d7836 */ /* 0x040fe40000000000 */
[----:B0-----:R-:W-:-:S05]  /*06a0*/  IMAD.WIDE R2, R11, 0x4, R4 ;  /* 0x000000040b027825 */ /* 0x001fca00078e0204 */
[----:B------:R-:W2:Y:S01]  /*06b0*/  LDG.E.CONSTANT R7, desc[UR6][R2.64] ;  /* 0x0000000602077981 */ /* 0x000ea2000c1e9900 */
[----:B------:R-:W-:-:S03]  /*06c0*/  IMAD.WIDE R4, R13, 0x4, R4 ;  /* 0x000000040d047825 */ /* 0x000fc600078e0204 */
[----:B------:R-:W2:Y:S04]  /*06d0*/  LDG.E.CONSTANT R6, desc[UR6][R2.64+0x400] ;  /* 0x0004000602067981 */ /* 0x000ea8000c1e9900 */
[----:B------:R-:W3:Y:S04]  /*06e0*/  LDG.E.CONSTANT R13, desc[UR6][R2.64+0x800] ;  /* 0x00080006020d7981 */ /* 0x000ee8000c1e9900 */
[----:B------:R-:W3:Y:S04]  /*06f0*/  LDG.E.CONSTANT R8, desc[UR6][R2.64+0xc00] ;  /* 0x000c000602087981 */ /* 0x000ee8000c1e9900 */
[----:B------:R-:W4:Y:S04]  /*0700*/  LDG.E.CONSTANT R15, desc[UR6][R4.64] ;  /* 0x00000006040f7981 */ /* 0x000f28000c1e9900 */
[----:B------:R-:W4:Y:S04]  /*0710*/  LDG.E.CONSTANT R10, desc[UR6][R4.64+0x400] ;  /* 0x00040006040a7981 */ /* 0x000f28000c1e9900 */
[----:B------:R-:W4:Y:S04]  /*0720*/  LDG.E.CONSTANT R17, desc[UR6][R4.64+0x800] ;  /* 0x0008000604117981 */ /* 0x000f28000c1e9900 */
[----:B------:R-:W4:Y:S01]  /*0730*/  LDG.E.CONSTANT R12, desc[UR6][R4.64+0xc00] ;  /* 0x000c0006040c7981 */ /* 0x000f22000c1e9900 */
[----:B------:R-:W-:Y:S01]  /*0740*/  PLOP3.LUT P0, PT, PT, PT, PT, 0x8, 0x80 ;  /* 0x000000000080781c */ /* 0x000fe20003f0e170 */
[----:B------:R-:W-:Y:S01]  /*0750*/  VIADD R11, R11, 0x800 ;  /* 0x000008000b0b7836 */ /* 0x000fe20000000000 */
[----:B--2--5:R-:W-:-:S04]  /*0760*/  VIMNMX3.U32 R6, R0, R7, R6, !PT ;  /* 0x000000070006720f */ /* 0x024fc80007800006 */
[----:B---3--:R-:W-:-:S04]  /*0770*/  VIMNMX3.U32 R6, R6, R13, R8, !PT ;  /* 0x0000000d0606720f */ /* 0x008fc80007800008 */
[----:B----4-:R-:W-:-:S04]  /*0780*/  VIMNMX3.U32 R6, R6, R15, R10, !PT ;  /* 0x0000000f0606720f */ /* 0x010fc8000780000a */
[----:B------:R-:W-:-:S07]  /*0790*/  VIMNMX3.U32 R0, R6, R17, R12, !PT ;  /* 0x000000110600720f */ /* 0x000fce000780000c */
.L_x_417:
[----:B------:R-:W-:Y:S05]  /*07a0*/  BSYNC.RECONVERGENT B2 ;  /* 0x0000000000027941 */ /* 0x000fea0003800200 */
.L_x_416:
[----:B------:R-:W-:-:S13]  /*07b0*/  ISETP.LT.OR P0, PT, R11, R20, P0 ;  /* 0x000000140b00720c */ /* 0x000fda0000701670 */
[----:B------:R-:W-:Y:S05]  /*07c0*/  @!P0 BRA `(.L_x_409) ;  /* 0x0000000000208947 */ /* 0x000fea0003800000 */
[----:B------:R-:W0:Y:S02]  /*07d0*/  LDC.64 R2, c[0x0][0x380] ;  /* 0x0000e000ff027b82 */ /* 0x000e240000000a00 */
[----:B0-----:R-:W-:-:S05]  /*07e0*/  IMAD.WIDE R2, R11, 0x4, R2 ;  /* 0x000000040b027825 */ /* 0x001fca00078e0202 */
[----:B------:R-:W2:Y:S04]  /*07f0*/  LDG.E.CONSTANT R5, desc[UR6][R2.64] ;  /* 0x0000000602057981 */ /* 0x000ea8000c1e9900 */
[----:B------:R-:W2:Y:S04]  /*0800*/  LDG.E.CONSTANT R4, desc[UR6][R2.64+0x400] ;  /* 0x0004000602047981 */ /* 0x000ea8000c1e9900 */
[----:B------:R-:W3:Y:S04]  /*0810*/  LDG.E.CONSTANT R7, desc[UR6][R2.64+0x800] ;  /* 0x0008000602077981 */ /* 0x000ee8000c1e9900 */
[----:B------:R-:W3:Y:S01]  /*0820*/  LDG.E.CONSTANT R6, desc[UR6][R2.64+0xc00] ;  /* 0x000c000602067981 */ /* 0x000ee2000c1e9900 */
[----:B--2--5:R-:W-:-:S04]  /*0830*/  VIMNMX3.U32 R0, R0, R5, R4, !PT ;  /* 0x000000050000720f */ /* 0x024fc80007800004 */
[----:B---3--:R-:W-:-:S07]  /*0840*/  VIMNMX3.U32 R0, R0, R7, R6, !PT ;  /* 0x000000070000720f */ /* 0x008fce0007800006 */
.L_x_409:
[----:B------:R-:W-:Y:S05]  /*0850*/  BSYNC.RECONVERGENT B1 ;  /* 0x0000000000017941 */ /* 0x000fea0003800200 */
.L_x_408:
[----:B------:R-:W-:Y:S01]  /*0860*/  ISETP.GE.AND P0, PT, R20, 0x100, PT ;  /* 0x000001001400780c */ /* 0x000fe20003f06270 */
[----:B-----5:R-:W-:-:S12]  /*0870*/  IMAD.MOV.U32 R7, RZ, RZ, R0 ;  /* 0x000000ffff077224 */ /* 0x020fd800078e0000 */
[----:B------:R-:W-:Y:S05]  /*0880*/  @!P0 BRA `(.L_x_418) ;  /* 0x0000000000a08947 */ /* 0x000fea0003800000 */
[----:B------:R-:W1:Y:S01]  /*0890*/  S2R R6, SR_LANEID ;  /* 0x0000000000067919 */ /* 0x000e620000000000 */
[----:B------:R-:W2:Y:S02]  /*08a0*/  SHFL.DOWN PT, R0, R7, 0x1, 0x1f ;  /* 0x08201f0007007f89 */ /* 0x000ea400000e0000 */
[----:B--2---:R-:W-:Y:S02]  /*08b0*/  VIMNMX.U32 R0, PT, PT, R0, R7, !PT ;  /* 0x0000000700007248 */ /* 0x004fe40007fe0000 */
[C---:B-1----:R-:W-:Y:S02]  /*08c0*/  ISETP.GT.AND P0, PT, R6.reuse, 0x1e, PT ;  /* 0x0000001e0600780c */ /* 0x042fe40003f04270 */
[C---:B------:R-:W-:Y:S02]  /*08d0*/  ISETP.NE.AND P1, PT, R6.reuse, RZ, PT ;  /* 0x000000ff0600720c */ /* 0x040fe40003f25270 */
[----:B------:R-:W-:Y:S02]  /*08e0*/  SEL R0, R7, R0, P0 ;  /* 0x0000000007007207 */ /* 0x000fe40000000000 */
[----:B------:R-:W-:-:S03]  /*08f0*/  ISETP.GT.AND P0, PT, R6, 0x1d, PT ;  /* 0x0000001d0600780c */ /* 0x000fc60003f04270 */
[----:B0-----:R-:W0:Y:S06]  /*0900*/  SHFL.DOWN PT, R3, R0, 0x2, 0x1f ;  /* 0x08401f0000037f89 */ /* 0x001e2c00000e0000 */
[----:B------:R-:W1:Y:S01]  /*0910*/  @!P1 S2R R5, SR_CgaCtaId ;  /* 0x0000000000059919 */ /* 0x000e620000008800 */
[----:B------:R-:W-:Y:S02]  /*0920*/  @!P1 MOV R4, 0x400 ;  /* 0x0000040000049802 */ /* 0x000fe40000000f00 */
[----:B------:R-:W-:-:S04]  /*0930*/  @!P1 SHF.R.U32.HI R2, RZ, 0x3, R9 ;  /* 0x00000003ff029819 */ /* 0x000fc80000011609 */
[----:B------:R-:W-:Y:S02]  /*0940*/  @!P1 LOP3.LUT R2, R2, 0x7c, RZ, 0xc0, !PT ;  /* 0x0000007c02029812 */ /* 0x000fe400078ec0ff */
[----:B0-----:R-:W-:Y:S02]  /*0950*/  @!P0 VIMNMX.U32 R0, PT, PT, R0, R3, !PT ;  /* 0x0000000300008248 */ /* 0x001fe40007fe0000 */
[----:B------:R-:W-:-:S03]  /*0960*/  ISETP.GT.AND P0, PT, R6, 0x1b, PT ;  /* 0x0000001b0600780c */ /* 0x000fc60003f04270 */
[----:B------:R-:W0:Y:S01]  /*0970*/  SHFL.DOWN PT, R3, R0, 0x4, 0x1f ;  /* 0x08801f0000037f89 */ /* 0x000e2200000e0000 */
[----:B-1----:R-:W-:-:S05]  /*0980*/  @!P1 LEA R5, R5, R4, 0x18 ;  /* 0x0000000405059211 */ /* 0x002fca00078ec0ff */
[----:B------:R-:W-:-:S04]  /*0990*/  @!P1 IMAD.IADD R2, R2, 0x1, R5 ;  /* 0x0000000102029824 */ /* 0x000fc800078e0205 */
[----:B0-----:R-:W-:Y:S02]  /*09a0*/  @!P0 VIMNMX.U32 R0, PT, PT, R0, R3, !PT ;  /* 0x0000000300008248 */ /* 0x001fe40007fe0000 */
[----:B------:R-:W-:-:S03]  /*09b0*/  ISETP.GT.AND P0, PT, R6, 0x17, PT ;  /* 0x000000170600780c */ /* 0x000fc60003f04270 */
[----:B------:R-:W0:Y:S10]  /*09c0*/  SHFL.DOWN PT, R3, R0, 0x8, 0x1f ;  /* 0x09001f0000037f89 */ /* 0x000e3400000e0000 */
[----:B0-----:R-:W-:-:S02]  /*09d0*/  @!P0 VIMNMX.U32 R0, PT, PT, R0, R3, !PT ;  /* 0x0000000300008248 */ /* 0x001fc40007fe0000 */
[----:B------:R-:W-:-:S03]  /*09e0*/  ISETP.NE.AND P0, PT, R9, RZ, PT ;  /* 0x000000ff0900720c */ /* 0x000fc60003f05270 */
[----:B------:R-:W0:Y:S02]  /*09f0*/  SHFL.DOWN PT, R3, R0, 0x10, 0x1f ;  /* 0x0a001f0000037f89 */ /* 0x000e2400000e0000 */
[----:B0-----:R-:W-:-:S05]  /*0a00*/  VIMNMX.U32 R5, PT, PT, R0, R3, !PT ;  /* 0x0000000300057248 */ /* 0x001fca0007fe0000 */
[----:B------:R0:W-:Y:S01]  /*0a10*/  @!P1 STS [R2+0x8], R5 ;  /* 0x0000080502009388 */ /* 0x0001e20000000800 */
[----:B------:R-:W-:Y:S01]  /*0a20*/  BAR.SYNC.DEFER_BLOCKING 0x0 ;  /* 0x0000000000007b1d */ /* 0x000fe20000010000 */
[----:B------:R-:W-:-:S04]  /*0a30*/  ISETP.GT.AND P1, PT, R6, 0xf, PT ;  /* 0x0000000f0600780c */ /* 0x000fc80003f24270 */
[----:B------:R-:W-:Y:S01]  /*0a40*/  SEL R3, R0, R5, P1 ;  /* 0x0000000500037207 */ /* 0x000fe20000800000 */
[----:B------:R-:W-:Y:S08]  /*0a50*/  @P0 BRA `(.L_x_419) ;  /* 0x0000002c00480947 */ /* 0x000ff00003800000 */
[----:B------:R-:W1:Y:S01]  /*0a60*/  S2UR UR5, SR_CgaCtaId ;  /* 0x00000000000579c3 */ /* 0x000e620000008800 */
[----:B------:R-:W-:Y:S02]  /*0a70*/  UMOV UR4, 0x400 ;  /* 0x0000040000047882 */ /* 0x000fe40000000000 */
[----:B-1----:R-:W-:-:S09]  /*0a80*/  ULEA UR4, UR5, UR4, 0x18 ;  /* 0x0000000405047291 */ /* 0x002fd2000f8ec0ff */
[----:B------:R-:W-:Y:S04]  /*0a90*/  LDS R0, [UR4+0xc] ;  /* 0x00000c04ff007984 */ /* 0x000fe80008000800 */
[----:B0-----:R-:W0:Y:S04]  /*0aa0*/  LDS.128 R4, [UR4+0x10] ;  /* 0x00001004ff047984 */ /* 0x001e280008000c00 */
[----:B------:R-:W1:Y:S01]  /*0ab0*/  LDS.64 R8, [UR4+0x20] ;  /* 0x00002004ff087984 */ /* 0x000e620008000a00 */
[----:B0-----:R-:W-:-:S04]  /*0ac0*/  VIMNMX3.U32 R0, R3, R0, R4, !PT ;  /* 0x000000000300720f */ /* 0x001fc80007800004 */
[----:B------:R-:W-:-:S04]  /*0ad0*/  VIMNMX3.U32 R0, R0, R5, R6, !PT ;  /* 0x000000050000720f */ /* 0x000fc80007800006 */
[----:B-1----:R-:W-:-:S04]  /*0ae0*/  VIMNMX3.U32 R0, R0, R7, R8, !PT ;  /* 0x000000070000720f */ /* 0x002fc80007800008 */
[----:B------:R-:W-:Y:S01]  /*0af0*/  VIMNMX.U32 R3, PT, PT, R0, R9, !PT ;  /* 0x0000000900037248 */ /* 0x000fe20007fe0000 */
[----:B------:R-:W-:Y:S06]  /*0b00*/  BRA `(.L_x_419) ;  /* 0x0000002c001c7947 */ /* 0x000fec0003800000 */
.L_x_418:
[----:B------:R-:W1:Y:S01]  /*0b10*/  S2R R4, SR_LANEID ;  /* 0x0000000000047919 */ /* 0x000e620000000000 */
[----:B------:R-:W-:-:S04]  /*0b20*/  LOP3.LUT R0, R9, 0x3e0, RZ, 0xc0, !PT ;  /* 0x000003e009007812 */ /* 0x000fc800078ec0ff */
[----:B------:R-:W-:Y:S01]  /*0b30*/  LOP3.LUT R5, RZ, R0, RZ, 0x33, !PT ;  /* 0x00000000ff057212 */ /* 0x000fe200078e33ff */
[----:B0-----:R-:W-:-:S04]  /*0b40*/  VIADD R3, R0, 0x20 ;  /* 0x0000002000037836 */ /* 0x001fc80000000000 */
[----:B------:R-:W-:Y:S01]  /*0b50*/  IMAD.IADD R5, R5, 0x1, R20 ;  /* 0x0000000105057824 */ /* 0x000fe200078e0214 */
[----:B------:R-:W-:-:S04]  /*0b60*/  ISETP.GT.AND P0, PT, R3, R20, PT ;  /* 0x000000140300720c */ /* 0x000fc80003f04270 */
[----:B------:R-:W-:-:S05]  /*0b70*/  SEL R5, R5, 0x1f, P0 ;  /* 0x0000001f05057807 */ /* 0x000fca0000000000 */
[----:B------:R-:W0:Y:S01]  /*0b80*/  SHFL.DOWN PT, R0, R7, 0x1, R5 ;  /* 0x0820000007007989 */ /* 0x000e2200000e0005 */
[C---:B-1----:R-:W-:Y:S01]  /*0b90*/  ISETP.GE.AND P0, PT, R4.reuse, R5, PT ;  /* 0x000000050400720c */ /* 0x042fe20003f06270 */
[C---:B------:R-:W-:Y:S01]  /*0ba0*/  VIADD R2, R4.reuse, 0x2 ;  /* 0x0000000204027836 */ /* 0x040fe20000000000 */
[----:B------:R-:W-:-:S11]  /*0bb0*/  ISETP.NE.AND P1, PT, R4, RZ, PT ;  /* 0x000000ff0400720c */ /* 0x000fd60003f25270 */
[----:B0-----:R-:W-:Y:S02]  /*0bc0*/  @!P0 VIMNMX.U32 R7, PT, PT, R0, R7, !PT ;  /* 0x0000000700078248 */ /* 0x001fe40007fe0000 */
[----:B------:R-:W-:Y:S01]  /*0bd0*/  ISETP.GT.AND P0, PT, R2, R5, PT ;  /* 0x000000050200720c */ /* 0x000fe20003f04270 */
[----:B------:R-:W-:Y:S01]  /*0be0*/  VIADD R2, R4, 0x4 ;  /* 0x0000000404027836 */ /* 0x000fe20000000000 */
[----:B------:R-:W0:Y:S01]  /*0bf0*/  @!P1 S2R R6, SR_CgaCtaId ;  /* 0x0000000000069919 */ /* 0x000e220000008800 */
[----:B------:R-:W-:Y:S01]  /*0c00*/  @!P1 MOV R3, 0x400 ;  /* 0x0000040000039802 */ /* 0x000fe20000000f00 */
[----:B------:R-:W1:Y:S09]  /*0c10*/  SHFL.DOWN PT, R0, R7, 0x2, R5 ;  /* 0x0840000007007989 */ /* 0x000e7200000e0005 */
[----:B-1----:R-:W-:-:S02]  /*0c20*/  @!P0 VIMNMX.U32 R7, PT, PT, R7, R0, !PT ;  /* 0x0000000007078248 */ /* 0x002fc40007fe0000 */
[----:B------:R-:W-:Y:S01]  /*0c30*/  ISETP.GT.AND P0, PT, R2, R5, PT ;  /* 0x000000050200720c */ /* 0x000fe20003f04270 */
[----:B------:R-:W-:Y:S01]  /*0c40*/  VIADD R2, R4, 0x8 ;  /* 0x0000000804027836 */ /* 0x000fe20000000000 */
[----:B0-----:R-:W-:Y:S01]  /*0c50*/  @!P1 LEA R3, R6, R3, 0x18 ;  /* 0x0000000306039211 */ /* 0x001fe200078ec0ff */
[----:B------:R-:W0:Y:S10]  /*0c60*/  SHFL.DOWN PT, R0, R7, 0x4, R5 ;  /* 0x0880000007007989 */ /* 0x000e3400000e0005 */
[----:B0-----:R-:W-:-:S02]  /*0c70*/  @!P0 VIMNMX.U32 R7, PT, PT, R7, R0, !PT ;  /* 0x0000000007078248 */ /* 0x001fc40007fe0000 */
[----:B------:R-:W-:Y:S01]  /*0c80*/  ISETP.GT.AND P0, PT, R2, R5, PT ;  /* 0x000000050200720c */ /* 0x000fe20003f04270 */
[----:B------:R-:W-:Y:S02]  /*0c90*/  VIADD R2, R4, 0x10 ;  /* 0x0000001004027836 */ /* 0x000fe40000000000 */
[----:B------:R-:W0:Y:S10]  /*0ca0*/  SHFL.DOWN PT, R0, R7, 0x8, R5 ;  /* 0x0900000007007989 */ /* 0x000e3400000e0005 */
[----:B0-----:R-:W-:-:S02]  /*0cb0*/  @!P0 VIMNMX.U32 R7, PT, PT, R7, R0, !PT ;  /* 0x0000000007078248 */ /* 0x001fc40007fe0000 */
[----:B------:R-:W-:Y:S02]  /*0cc0*/  ISETP.GT.AND P0, PT, R2, R5, PT ;  /* 0x000000050200720c */ /* 0x000fe40003f04270 */
[----:B------:R-:W-:Y:S01]  /*0cd0*/  @!P1 SHF.R.U32.HI R2, RZ, 0x3, R9 ;  /* 0x00000003ff029819 */ /* 0x000fe20000011609 */
[----:B------:R-:W0:Y:S03]  /*0ce0*/  SHFL.DOWN PT, R0, R7, 0x10, R5 ;  /* 0x0a00000007007989 */ /* 0x000e2600000e0005 */
[----:B------:R-:W-:-:S05]  /*0cf0*/  @!P1 LOP3.LUT R2, R2, 0x7c, RZ, 0xc0, !PT ;  /* 0x0000007c02029812 */ /* 0x000fca00078ec0ff */
[----:B------:R-:W-:Y:S02]  /*0d00*/  @!P1 IMAD.IADD R2, R2, 0x1, R3 ;  /* 0x0000000102029824 */ /* 0x000fe400078e0203 */
[----:B0-----:R-:W-:Y:S02]  /*0d10*/  @!P0 VIMNMX.U32 R7, PT, PT, R7, R0, !PT ;  /* 0x0000000007078248 */ /* 0x001fe40007fe0000 */
[----:B------:R-:W-:-:S03]  /*0d20*/  ISETP.NE.AND P0, PT, R9, RZ, PT ;  /* 0x000000ff0900720c */ /* 0x000fc60003f05270 */
[----:B------:R-:W-:-:S05]  /*0d30*/  IMAD.MOV.U32 R3, RZ, RZ, R7 ;  /* 0x000000ffff037224 */ /* 0x000fca00078e0007 */
[----:B------:R4:W-:Y:S01]  /*0d40*/  @!P1 STS [R2+0x8], R3 ;  /* 0x0000080302009388 */ /* 0x0009e20000000800 */
[----:B------:R-:W-:Y:S06]  /*0d50*/  BAR.SYNC.DEFER_BLOCKING 0x0 ;  /* 0x0000000000007b1d */ /* 0x000fec0000010000 */
[----:B------:R-:W-:Y:S05]  /*0d60*/  @P0 BRA `(.L_x_419) ;  /* 0x0000002800840947 */ /* 0x000fea0003800000 */
[----:B------:R-:W0:Y:S01]  /*0d70*/  S2UR UR5, SR_CgaCtaId ;  /* 0x00000000000579c3 */ /* 0x000e220000008800 */
[----:B------:R-:W-:Y:S01]  /*0d80*/  UMOV UR4, 0x400 ;  /* 0x0000040000047882 */ /* 0x000fe20000000000 */
[C---:B------:R-:W-:Y:S02]  /*0d90*/  ISETP.GT.AND P2, PT, R20.reuse, 0x20, PT ;  /* 0x000000201400780c */ /* 0x040fe40003f44270 */
[C---:B------:R-:W-:Y:S02]  /*0da0*/  ISETP.GT.AND P4, PT, R20.reuse, 0x40, PT ;  /* 0x000000401400780c */ /* 0x040fe40003f84270 */
[C---:B------:R-:W-:Y:S02]  /*0db0*/  ISETP.GT.AND P3, PT, R20.reuse, 0x60, PT ;  /* 0x000000601400780c */ /* 0x040fe40003f64270 */
[----:B------:R-:W-:Y:S01]  /*0dc0*/  ISETP.GT.AND P1, PT, R20, 0x80, PT ;  /* 0x000000801400780c */ /* 0x000fe20003f24270 */
[----:B0-----:R-:W-:-:S09]  /*0dd0*/  ULEA UR4, UR5, UR4, 0x18 ;  /* 0x0000000405047291 */ /* 0x001fd2000f8ec0ff */
[----:B------:R-:W4:Y:S04]  /*0de0*/  LDS R0, [UR4+0xc] ;  /* 0x00000c04ff007984 */ /* 0x000f280008000800 */
[----:B------:R-:W0:Y:S04]  /*0df0*/  LDS.128 R4, [UR4+0x10] ;  /* 0x00001004ff047984 */ /* 0x000e280008000c00 */
[----:B------:R-:W1:Y:S01]  /*0e00*/  LDS.64 R8, [UR4+0x20] ;  /* 0x00002004ff087984 */ /* 0x000e620008000a00 */
[----:B----4-:R-:W-:Y:S02]  /*0e10*/  @P2 VIMNMX.U32 R3, PT, PT, R3, R0, !PT ;  /* 0x0000000003032248 */ /* 0x010fe40007fe0000 */
[----:B------:R-:W-:-:S02]  /*0e20*/  ISETP.GT.AND P2, PT, R20, 0xa0, PT ;  /* 0x000000a01400780c */ /* 0x000fc40003f44270 */
[----:B0-----:R-:W-:Y:S02]  /*0e30*/  @P4 VIMNMX.U32 R3, PT, PT, R3, R4, !PT ;  /* 0x0000000403034248 */ /* 0x001fe40007fe0000 */
[C---:B------:R-:W-:Y:S02]  /*0e40*/  ISETP.GT.AND P4, PT, R20.reuse, 0xc0, PT ;  /* 0x000000c01400780c */ /* 0x040fe40003f84270 */
[----:B------:R-:W-:Y:S02]  /*0e50*/  @P3 VIMNMX.U32 R3, PT, PT, R3, R5, !PT ;  /* 0x0000000503033248 */ /* 0x000fe40007fe0000 */
[----:B------:R-:W-:Y:S02]  /*0e60*/  ISETP.GT.AND P3, PT, R20, 0xe0, PT ;  /* 0x000000e01400780c */ /* 0x000fe40003f64270 */
[----:B------:R-:W-:-:S04]  /*0e70*/  @P1 VIMNMX.U32 R3, PT, PT, R3, R6, !PT ;  /* 0x0000000603031248 */ /* 0x000fc80007fe0000 */
[----:B------:R-:W-:-:S04]  /*0e80*/  @P2 VIMNMX.U32 R3, PT, PT, R3, R7, !PT ;  /* 0x0000000703032248 */ /* 0x000fc80007fe0000 */
[----:B-1----:R-:W-:-:S04]  /*0e90*/  @P4 VIMNMX.U32 R3, PT, PT, R3, R8, !PT ;  /* 0x0000000803034248 */ /* 0x002fc80007fe0000 */
[----:B------:R-:W-:Y:S01]  /*0ea0*/  @P3 VIMNMX.U32 R3, PT, PT, R3, R9, !PT ;  /* 0x0000000903033248 */ /* 0x000fe20007fe0000 */
[----:B------:R-:W-:Y:S06]  /*0eb0*/  BRA `(.L_x_419) ;  /* 0x0000002800307947 */ /* 0x000fec0003800000 */
.L_x_405:
[----:B------:R-:W0:Y:S01]  /*0ec0*/  S2R R0, SR_TID.X ;  /* 0x0000000000007919 */ /* 0x000e220000002100 */
[----:B------:R-:W1:Y:S01]  /*0ed0*/  LDC.64 R2, c[0x0][0x380] ;  /* 0x0000e000ff027b82 */ /* 0x000e620000000a00 */
[----:B0-----:R-:W-:-:S04]  /*0ee0*/  IMAD.SHL.U32 R5, R0, 0x4, RZ ;  /* 0x0000000400057824 */ /* 0x001fc800078e00ff */
[----:B-1----:R-:W-:-:S05]  /*0ef0*/  IMAD.WIDE.U32 R2, R5, 0x4, R2 ;  /* 0x0000000405027825 */ /* 0x002fca00078e0002 */
[----:B------:R-:W2:Y:S04]  /*0f00*/  LDG.E.128.CONSTANT R4, desc[UR6][R2.64] ;  /* 0x0000000602047981 */ /* 0x000ea8000c1e9d00 */
[----:B------:R-:W3:Y:S04]  /*0f10*/  LDG.E.128.CONSTANT R8, desc[UR6][R2.64+0x1000] ;  /* 0x0010000602087981 */ /* 0x000ee8000c1e9d00 */
[----:B------:R-:W4:Y:S04]  /*0f20*/  LDG.E.128.CONSTANT R12, desc[UR6][R2.64+0x2000] ;  /* 0x00200006020c7981 */ /* 0x000f28000c1e9d00 */
[----:B------:R-:W5:Y:S01]  /*0f30*/  LDG.E.128.CONSTANT R16, desc[UR6][R2.64+0x3000] ;  /* 0x0030000602107981 */ /* 0x000f62000c1e9d00 */
[----:B------:R-:W-:Y:S01]  /*0f40*/  ISETP.GE.U32.AND P0, PT, R20, 0x2000, PT ;  /* 0x000020001400780c */ /* 0x000fe20003f06070 */
[----:B------:R-:W-:Y:S01]  /*0f50*/  IMAD.MOV.U32 R23, RZ, RZ, 0x1000 ;  /* 0x00001000ff177424 */ /* 0x000fe200078e00ff */
[----:B--2---:R-:W-:-:S04]  /*0f60*/  VIMNMX3.U32 R5, R4, R5, R6, !PT ;  /* 0x000000050405720f */ /* 0x004fc80007800006 */
[----:B---3--:R-:W-:-:S04]  /*0f70*/  VIMNMX3.U32 R5, R5, R7, R8, !PT ;  /* 0x000000070505720f */ /* 0x008fc80007800008 */
[----:B------:R-:W-:-:S04]  /*0f80*/  VIMNMX3.U32 R5, R5, R9, R10, !PT ;  /* 0x000000090505720f */ /* 0x000fc8000780000a */
[----:B----4-:R-:W-:-:S04]  /*0f90*/  VIMNMX3.U32 R5, R5, R11, R12, !PT ;  /* 0x0000000b0505720f */ /* 0x010fc8000780000c */
[----:B------:R-:W-:-:S04]  /*0fa0*/  VIMNMX3.U32 R5, R5, R13, R14, !PT ;  /* 0x0000000d0505720f */ /* 0x000fc8000780000e */
[----:B-----5:R-:W-:-:S04]  /*0fb0*/  VIMNMX3.U32 R5, R5, R15, R16, !PT ;  /* 0x0000000f0505720f */ /* 0x020fc80007800010 */
[----:B------:R-:W-:-:S04]  /*0fc0*/  VIMNMX3.U32 R5, R5, R17, R18, !PT ;  /* 0x000000110505720f */ /* 0x000fc80007800012 */
[----:B------:R-:W-:Y:S01]  /*0fd0*/  VIMNMX.U32 R21, PT, PT, R19, R5, !PT ;  /* 0x0000000513157248 */ /* 0x000fe20007fe0000 */
[----:B------:R-:W-:Y:S06]  /*0fe0*/  @!P0 BRA `(.L_x_420) ;  /* 0x00000000005c8947 */ /* 0x000fec0003800000 */
[----:B------:R-:W0:Y:S01]  /*0ff0*/  LDC R24, c[0x0][0x390] ;  /* 0x0000e400ff187b82 */ /* 0x000e220000000800 */
[----:B------:R-:W-:Y:S02]  /*1000*/  VIADD R22, R20, 0xfffff000 ;  /* 0xfffff00014167836 */ /* 0x000fe40000000000 */
[----:B------:R-:W-:-:S07]  /*1010*/  IMAD.MOV.U32 R23, RZ, RZ, 0x1000 ;  /* 0x00001000ff177424 */ /* 0x000fce00078e00ff */
.L_x_422:
[----:B------:R-:W-:-:S05]  /*1020*/  IMAD.WIDE R26, R23, 0x4, R2 ;  /* 0x00000004171a7825 */ /* 0x000fca00078e0202 */
[----:B------:R-:W2:Y:S04]  /*1030*/  LDG.E.128.CONSTANT R12, desc[UR6][R26.64] ;  /* 0x000000061a0c7981 */ /* 0x000ea8000c1e9d00 */
[----:B------:R-:W3:Y:S04]  /*1040*/  LDG.E.128.CONSTANT R16, desc[UR6][R26.64+0x1000] ;  /* 0x001000061a107981 */ /* 0x000ee8000c1e9d00 */
[----:B------:R-:W4:Y:S04]  /*1050*/  LDG.E.128.CONSTANT R4, desc[UR6][R26.64+0x2000] ;  /* 0x002000061a047981 */ /* 0x000f28000c1e9d00 */
[----:B------:R-:W5:Y:S01]  /*1060*/  LDG.E.128.CONSTANT R8, desc[UR6][R26.64+0x3000] ;  /* 0x003000061a087981 */ /* 0x000f62000c1e9d00 */
[----:B0-----:R-:W-:Y:S01]  /*1070*/  IMAD.MOV.U32 R20, RZ, RZ, R24 ;  /* 0x000000ffff147224 */ /* 0x001fe200078e0018 */
[----:B--2---:R-:W-:-:S04]  /*1080*/  VIMNMX3.U32 R13, R21, R12, R13, !PT ;  /* 0x0000000c150d720f */ /* 0x004fc8000780000d */
[----:B------:R-:W-:-:S04]  /*1090*/  VIMNMX3.U32 R13, R13, R14, R15, !PT ;  /* 0x0000000e0d0d720f */ /* 0x000fc8000780000f */
[----:B---3--:R-:W-:-:S04]  /*10a0*/  VIMNMX3.U32 R13, R13, R16, R17, !PT ;  /* 0x000000100d0d720f */ /* 0x008fc80007800011 */
[----:B------:R-:W-:-:S04]  /*10b0*/  VIMNMX3.U32 R13, R13, R18, R19, !PT ;  /* 0x000000120d0d720f */ /* 0x000fc80007800013 */
[----:B----4-:R-:W-:Y:S01]  /*10c0*/  VIMNMX3.U32 R13, R13, R4, R5, !PT ;  /* 0x000000040d0d720f */ /* 0x010fe20007800005 */
[----:B------:R-:W-:-:S03]  /*10d0*/  IMAD.IADD R4, R20, 0x1, -R23 ;  /* 0x0000000114047824 */ /* 0x000fc600078e0a17 */
[----:B------:R-:W-:Y:S02]  /*10e0*/  VIMNMX3.U32 R13, R13, R6, R7, !PT ;  /* 0x000000060d0d720f */ /* 0x000fe40007800007 */
[----:B------:R-:W-:Y:S02]  /*10f0*/  ISETP.GE.AND P0, PT, R4, 0x1000, PT ;  /* 0x000010000400780c */ /* 0x000fe40003f06270 */
[----:B-----5:R-:W-:-:S04]  /*1100*/  VIMNMX3.U32 R13, R13, R8, R9, !PT ;  /* 0x000000080d0d720f */ /* 0x020fc80007800009 */
[----:B------:R-:W-:-:S07]  /*1110*/  VIMNMX3.U32 R21, R13, R10, R11, !PT ;  /* 0x0000000a0d15720f */ /* 0x000fce000780000b */
[----:B------:R-:W-:Y:S05]  /*1120*/  @!P0 BRA `(.L_x_421) ;  /* 0x0000000400fc8947 */ /* 0x000fea0003800000 */
[----:B------:R-:W-:-:S05]  /*1130*/  VIADD R23, R23, 0x1000 ;  /* 0x0000100017177836 */ /* 0x000fca0000000000 */
[----:B------:R-:W-:-:S13]  /*1140*/  ISETP.GT.AND P0, PT, R23, R22, PT ;  /* 0x000000161700720c */ /* 0x000fda0003f04270 */
[----:B------:R-:W-:Y:S05]  /*1150*/  @!P0 BRA `(.L_x_422) ;  /* 0xfffffffc00b08947 */ /* 0x000fea000383ffff */
.L_x_420:
[----:B------:R-:W-:-:S13]  /*1160*/  ISETP.GE.AND P0, PT, R23, R20, PT ;  /* 0x000000141700720c */ /* 0x000fda0003f06270 */
[----:B------:R-:W-:Y:S05]  /*1170*/  @P0 BRA `(.L_x_421) ;  /* 0x0000000400e80947 */ /* 0x000fea0003800000 */
[----:B------:R-:W-:Y:S01]  /*1180*/  IMAD.IADD R9, R20, 0x1, -R23 ;  /* 0x0000000114097824 */ /* 0x000fe200078e0a17 */
[----:B------:R-:W-:Y:S04]  /*1190*/  BSSY.RECONVERGENT B1, `(.L_x_421) ;  /* 0x0000078000017945 */ /* 0x000fe80003800200 */
[----:B------:R-:W-:-:S13]  /*11a0*/  ISETP.GE.AND P0, PT, R0, R9, PT ;  /* 0x000000090000720c */ /* 0x000fda0003f06270 */
[----:B------:R-:W-:Y:S05]  /*11b0*/  @P0 BRA `(.L_x_423) ;  /* 0x0000000400d40947 */ /* 0x000fea0003800000 */
[----:B------:R-:W-:Y:S01]  /*11c0*/  LOP3.LUT R2, RZ, R0, RZ, 0x33, !PT ;  /* 0x00000000ff027212 */ /* 0x000fe200078e33ff */
[----:B------:R-:W-:Y:S01]  /*11d0*/  BSSY.RECONVERGENT B2, `(.L_x_424) ;  /* 0x0000015000027945 */ /* 0x000fe20003800200 */
[----:B------:R-:W-:Y:S02]  /*11e0*/  IMAD.MOV.U32 R8, RZ, RZ, R0 ;  /* 0x000000ffff087224 */ /* 0x000fe400078e0000 */
[----:B------:R-:W-:-:S04]  /*11f0*/  IADD3 R2, PT, PT, -R23, R20, R2 ;  /* 0x0000001417027210 */ /* 0x000fc80007ffe102 */
        /* <DEDUP_REMOVED lines=10> */
.L_x_426:
[----:B0-----:R-:W-:-:S06]  /*12a0*/  IMAD.WIDE.U32 R2, R7, 0x4, R4 ;  /* 0x0000000407027825 */ /* 0x001fcc00078e0004 */
[----:B------:R-:W2:Y:S01]  /*12b0*/  LDG.E.CONSTANT R2, desc[UR6][R2.64] ;  /* 0x0000000602027981 */ /* 0x000ea2000c1e9900 */
[----:B------:R-:W-:Y:S02]  /*12c0*/  VIADD R6, R6, 0x1 ;  /* 0x0000000106067836 */ /* 0x000fe40000000000 */
[----:B------:R-:W-:Y:S02]  /*12d0*/  VIADD R8, R8, 0x100 ;  /* 0x0000010008087836 */ /* 0x000fe40000000000 */
[----:B------:R-:W-:Y:S01]  /*12e0*/  VIADD R7, R7, 0x100 ;  /* 0x0000010007077836 */ /* 0x000fe20000000000 */
[----:B------:R-:W-:Y:S02]  /*12f0*/  ISETP.NE.AND P0, PT, R6, RZ, PT ;  /* 0x000000ff0600720c */ /* 0x000fe40003f05270 */
[----:B--2---:R-:W-:-:S11]  /*1300*/  VIMNMX.U32 R21, PT, PT, R2, R21, !PT ;  /* 0x0000001502157248 */ /* 0x004fd60007fe0000 */
[----:B------:R-:W-:Y:S05]  /*1310*/  @P0 BRA `(.L_x_426) ;  /* 0xfffffffc00e00947 */ /* 0x000fea000383ffff */
.L_x_425:
[----:B------:R-:W-:Y:S05]  /*1320*/  BSYNC.RECONVERGENT B2 ;  /* 0x0000000000027941 */ /* 0x000fea0003800200 */
.L_x_424:
[----:B------:R-:W-:Y:S05]  /*1330*/  @!P1 BRA `(.L_x_423) ;  /* 0x0000000400749947 */ /* 0x000fea0003800000 */
[----:B------:R-:W0:Y:S01]  /*1340*/  LDCU.64 UR4, c[0x0][0x380] ;  /* 0x00007000ff0477ac */ /* 0x000e220008000a00 */
[----:B------:R-:W-:Y:S01]  /*1350*/  IMAD.IADD R5, R9, 0x1, -R8 ;  /* 0x0000000109057824 */ /* 0x000fe200078e0a08 */
[C---:B------:R-:W-:Y:S01]  /*1360*/  IADD3 R3, P0, PT, R8.reuse, R23, RZ ;  /* 0x0000001708037210 */ /* 0x040fe20007f1e0ff */
[----:B------:R-:W-:Y:S01]  /*1370*/  BSSY.RECONVERGENT B2, `(.L_x_427) ;  /* 0x0000033000027945 */ /* 0x000fe20003800200 */
[----:B------:R-:W-:Y:S02]  /*1380*/  IMAD.IADD R23, R8, 0x1, R23 ;  /* 0x0000000108177824 */ /* 0x000fe400078e0217 */
[----:B------:R-:W-:Y:S01]  /*1390*/  ISETP.GT.AND P1, PT, R5, 0xc00, PT ;  /* 0x00000c000500780c */ /* 0x000fe20003f24270 */
[----:B------:R-:W-:Y:S01]  /*13a0*/  IMAD.X R4, RZ, RZ, RZ, P0 ;  /* 0x000000ffff047224 */ /* 0x000fe200000e06ff */
[----:B0-----:R-:W-:-:S04]  /*13b0*/  LEA R2, P0, R3, UR4, 0x2 ;  /* 0x0000000403027c11 */ /* 0x001fc8000f8010ff */
[----:B------:R-:W-:Y:S02]  /*13c0*/  LEA.HI.X R3, R3, UR5, R4, 0x2, P0 ;  /* 0x0000000503037c11 */ /* 0x000fe400080f1404 */
[----:B------:R-:W-:-:S05]  /*13d0*/  IADD3 R2, P0, PT, R2, 0x800, RZ ;  /* 0x0000080002027810 */ /* 0x000fca0007f1e0ff */
[----:B------:R-:W-:Y:S01]  /*13e0*/  IMAD.X R3, RZ, RZ, R3, P0 ;  /* 0x000000ffff037224 */ /* 0x000fe200000e0603 */
[----:B------:R-:W-:Y:S01]  /*13f0*/  PLOP3.LUT P0, PT, PT, PT, PT, 0x80, 0x8 ;  /* 0x000000000008781c */ /* 0x000fe20003f0f070 */
[----:B------:R-:W-:-:S12]  /*1400*/  @!P1 BRA `(.L_x_428) ;  /* 0x0000000000a49947 */ /* 0x000fd80003800000 */
[----:B------:R-:W-:Y:S01]  /*1410*/  PLOP3.LUT P0, PT, PT, PT, PT, 0x8, 0x80 ;  /* 0x000000000080781c */ /* 0x000fe20003f0e170 */
[----:B------:R-:W-:-:S12]  /*1420*/  VIADD R11, R9, 0xfffff400 ;  /* 0xfffff400090b7836 */ /* 0x000fd80000000000 */
.L_x_429:
[----:B------:R-:W0:Y:S01]  /*1430*/  LDC.64 R4, c[0x0][0x380] ;  /* 0x0000e000ff047b82 */ /* 0x000e220000000a00 */
[C---:B------:R-:W-:Y:S01]  /*1440*/  VIADD R27, R23.reuse, 0x400 ;  /* 0x00000400171b7836 */ /* 0x040fe20000000000 */
[----:B------:R-:W2:Y:S01]  /*1450*/  LDG.E.CONSTANT R10, desc[UR6][R2.64+-0x400] ;  /* 0xfffc0006020a7981 */ /* 0x000ea2000c1e9900 */
[----:B------:R-:W-:-:S03]  /*1460*/  VIADD R7, R23, 0x800 ;  /* 0x0000080017077836 */ /* 0x000fc60000000000 */
[----:B------:R-:W3:Y:S04]  /*1470*/  LDG.E.CONSTANT R18, desc[UR6][R2.64] ;  /* 0x0000000602127981 */ /* 0x000ee8000c1e9900 */
[----:B------:R-:W3:Y:S04]  /*1480*/  LDG.E.CONSTANT R17, desc[UR6][R2.64+0x400] ;  /* 0x0004000602117981 */ /* 0x000ee8000c1e9900 */
[----:B------:R-:W4:Y:S01]  /*1490*/  LDG.E.CONSTANT R15, desc[UR6][R2.64+0xc00] ;  /* 0x000c0006020f7981 */ /* 0x000f22000c1e9900 */
[----:B------:R-:W-:-:S03]  /*14a0*/  VIADD R29, R23, 0xc00 ;  /* 0x00000c00171d7836 */ /* 0x000fc60000000000 */
[----:B------:R-:W5:Y:S04]  /*14b0*/  LDG.E.CONSTANT R14, desc[UR6][R2.64+0x1000] ;  /* 0x00100006020e7981 */ /* 0x000f68000c1e9900 */
[----:B------:R-:W5:Y:S01]  /*14c0*/  LDG.E.CONSTANT R13, desc[UR6][R2.64+0x1400] ;  /* 0x00140006020d7981 */ /* 0x000f62000c1e9900 */
[----:B0-----:R-:W-:-:S03]  /*14d0*/  IMAD.WIDE.U32 R24, R23, 0x4, R4 ;  /* 0x0000000417187825 */ /* 0x001fc600078e0004 */
[----:B------:R-:W5:Y:S04]  /*14e0*/  LDG.E.CONSTANT R19, desc[UR6][R2.64+0x1c00] ;  /* 0x001c000602137981 */ /* 0x000f68000c1e9900 */
[----:B------:R-:W2:Y:S01]  /*14f0*/  LDG.E.CONSTANT R12, desc[UR6][R24.64] ;  /* 0x00000006180c7981 */ /* 0x000ea2000c1e9900 */
[----:B------:R-:W-:-:S03]  /*1500*/  IMAD.WIDE.U32 R26, R27, 0x4, R4 ;  /* 0x000000041b1a7825 */ /* 0x000fc600078e0004 */
[----:B------:R-:W5:Y:S01]  /*1510*/  LDG.E.CONSTANT R20, desc[UR6][R2.64+0x2400] ;  /* 0x0024000602147981 */ /* 0x000f62000c1e9900 */
[----:B------:R-:W-:-:S03]  /*1520*/  IMAD.WIDE.U32 R6, R7, 0x4, R4 ;  /* 0x0000000407067825 */ /* 0x000fc600078e0004 */
[----:B------:R-:W4:Y:S01]  /*1530*/  LDG.E.CONSTANT R16, desc[UR6][R26.64] ;  /* 0x000000061a107981 */ /* 0x000f22000c1e9900 */
[----:B------:R-:W-:-:S03]  /*1540*/  IMAD.WIDE.U32 R4, R29, 0x4, R4 ;  /* 0x000000041d047825 */ /* 0x000fc600078e0004 */
[----:B------:R-:W5:Y:S04]  /*1550*/  LDG.E.CONSTANT R6, desc[UR6][R6.64] ;  /* 0x0000000606067981 */ /* 0x000f68000c1e9900 */
[----:B------:R-:W5:Y:S04]  /*1560*/  LDG.E.CONSTANT R25, desc[UR6][R2.64+0x2000] ;  /* 0x0020000602197981 */ /* 0x000f68000c1e9900 */
[----:B------:R0:W5:Y:S04]  /*1570*/  LDG.E.CONSTANT R5, desc[UR6][R4.64] ;  /* 0x0000000604057981 */ /* 0x000168000c1e9900 */
[----:B------:R-:W5:Y:S04]  /*1580*/  LDG.E.CONSTANT R24, desc[UR6][R2.64+0x2c00] ;  /* 0x002c000602187981 */ /* 0x000f68000c1e9900 */
[----:B------:R-:W5:Y:S04]  /*1590*/  LDG.E.CONSTANT R27, desc[UR6][R2.64+0x3000] ;  /* 0x00300006021b7981 */ /* 0x000f68000c1e9900 */
[----:B------:R1:W5:Y:S01]  /*15a0*/  LDG.E.CONSTANT R22, desc[UR6][R2.64+0x3400] ;  /* 0x0034000602167981 */ /* 0x000362000c1e9900 */
[----:B------:R-:W-:-:S05]  /*15b0*/  VIADD R8, R8, 0x1000 ;  /* 0x0000100008087836 */ /* 0x000fca0000000000 */
[----:B------:R-:W-:Y:S02]  /*15c0*/  ISETP.GE.AND P1, PT, R8, R11, PT ;  /* 0x0000000b0800720c */ /* 0x000fe40003f26270 */
[----:B0-----:R-:W-:Y:S01]  /*15d0*/  IADD3 R4, P2, PT, R2, 0x4000, RZ ;  /* 0x0000400002047810 */ /* 0x001fe20007f5e0ff */
[----:B------:R-:W-:-:S04]  /*15e0*/  VIADD R23, R23, 0x1000 ;  /* 0x0000100017177836 */ /* 0x000fc80000000000 */
[----:B-1----:R-:W-:Y:S02]  /*15f0*/  IMAD.X R3, RZ, RZ, R3, P2 ;  /* 0x000000ffff037224 */ /* 0x002fe400010e0603 */
[----:B------:R-:W-:Y:S01]  /*1600*/  IMAD.MOV.U32 R2, RZ, RZ, R4 ;  /* 0x000000ffff027224 */ /* 0x000fe200078e0004 */
[----:B--2---:R-:W-:-:S04]  /*1610*/  VIMNMX3.U32 R10, R21, R12, R10, !PT ;  /* 0x0000000c150a720f */ /* 0x004fc8000780000a */
[----:B---3--:R-:W-:-:S04]  /*1620*/  VIMNMX3.U32 R10, R10, R18, R17, !PT ;  /* 0x000000120a0a720f */ /* 0x008fc80007800011 */
[----:B----4-:R-:W-:-:S04]  /*1630*/  VIMNMX3.U32 R10, R10, R16, R15, !PT ;  /* 0x000000100a0a720f */ /* 0x010fc8000780000f */
[----:B-----5:R-:W-:-:S04]  /*1640*/  VIMNMX3.U32 R10, R10, R14, R13, !PT ;  /* 0x0000000e0a0a720f */ /* 0x020fc8000780000d */
[----:B------:R-:W-:-:S04]  /*1650*/  VIMNMX3.U32 R6, R10, R6, R19, !PT ;  /* 0x000000060a06720f */ /* 0x000fc80007800013 */
[----:B------:R-:W-:-:S04]  /*1660*/  VIMNMX3.U32 R6, R6, R25, R20, !PT ;  /* 0x000000190606720f */ /* 0x000fc80007800014 */
[----:B------:R-:W-:-:S04]  /*1670*/  VIMNMX3.U32 R5, R6, R5, R24, !PT ;  /* 0x000000050605720f */ /* 0x000fc80007800018 */
[----:B------:R-:W-:Y:S01]  /*1680*/  VIMNMX3.U32 R21, R5, R27, R22, !PT ;  /* 0x0000001b0515720f */ /* 0x000fe20007800016 */
[----:B------:R-:W-:Y:S06]  /*1690*/  @!P1 BRA `(.L_x_429) ;  /* 0xfffffffc00649947 */ /* 0x000fec000383ffff */
.L_x_428:
[----:B------:R-:W-:Y:S05]  /*16a0*/  BSYNC.RECONVERGENT B2 ;  /* 0x0000000000027941 */ /* 0x000fea0003800200 */
.L_x_427:
[----:B------:R-:W-:Y:S01]  /*16b0*/  IMAD.IADD R4, R9, 0x1, -R8 ;  /* 0x0000000109047824 */ /* 0x000fe200078e0a08 */
[----:B------:R-:W-:Y:S04]  /*16c0*/  BSSY.RECONVERGENT B2, `(.L_x_430) ;  /* 0x000001a000027945 */ /* 0x000fe80003800200 */
[----:B------:R-:W-:-:S13]  /*16d0*/  ISETP.GT.AND P1, PT, R4, 0x400, PT ;  /* 0x000004000400780c */ /* 0x000fda0003f24270 */
[----:B------:R-:W-:Y:S05]  /*16e0*/  @!P1 BRA `(.L_x_431) ;  /* 0x00000000005c9947 */ /* 0x000fea0003800000 */
[----:B------:R-:W0:Y:S01]  /*16f0*/  LDC.64 R6, c[0x0][0x380] ;  /* 0x0000e000ff067b82 */ /* 0x000e220000000a00 */
[C---:B------:R-:W-:Y:S01]  /*1700*/  VIADD R11, R23.reuse, 0x400 ;  /* 0x00000400170b7836 */ /* 0x040fe20000000000 */
[----:B------:R-:W2:Y:S04]  /*1710*/  LDG.E.CONSTANT R10, desc[UR6][R2.64+-0x400] ;  /* 0xfffc0006020a7981 */ /* 0x000ea8000c1e9900 */
[----:B------:R-:W3:Y:S04]  /*1720*/  LDG.E.CONSTANT R12, desc[UR6][R2.64+0x400] ;  /* 0x00040006020c7981 */ /* 0x000ee8000c1e9900 */
[----:B------:R-:W4:Y:S04]  /*1730*/  LDG.E.CONSTANT R13, desc[UR6][R2.64+0xc00] ;  /* 0x000c0006020d7981 */ /* 0x000f28000c1e9900 */
[----:B------:R-:W5:Y:S04]  /*1740*/  LDG.E.CONSTANT R15, desc[UR6][R2.64+0x1000] ;  /* 0x00100006020f7981 */ /* 0x000f68000c1e9900 */
[----:B------:R1:W5:Y:S01]  /*1750*/  LDG.E.CONSTANT R14, desc[UR6][R2.64+0x1400] ;  /* 0x00140006020e7981 */ /* 0x000362000c1e9900 */
[----:B0-----:R-:W-:-:S04]  /*1760*/  IMAD.WIDE.U32 R4, R23, 0x4, R6 ;  /* 0x0000000417047825 */ /* 0x001fc800078e0006 */
[----:B------:R-:W-:Y:S02]  /*1770*/  IMAD.WIDE.U32 R6, R11, 0x4, R6 ;  /* 0x000000040b067825 */ /* 0x000fe400078e0006 */
[----:B------:R-:W2:Y:S04]  /*1780*/  LDG.E.CONSTANT R4, desc[UR6][R4.64] ;  /* 0x0000000604047981 */ /* 0x000ea8000c1e9900 */
[----:B------:R-:W3:Y:S04]  /*1790*/  LDG.E.CONSTANT R11, desc[UR6][R2.64] ;  /* 0x00000006020b7981 */ /* 0x000ee8000c1e9900 */
[----:B------:R-:W4:Y:S01]  /*17a0*/  LDG.E.CONSTANT R7, desc[UR6][R6.64] ;  /* 0x0000000606077981 */ /* 0x000f22000c1e9900 */
[----:B------:R-:W-:Y:S01]  /*17b0*/  PLOP3.LUT P0, PT, PT, PT, PT, 0x8, 0x80 ;  /* 0x000000000080781c */ /* 0x000fe20003f0e170 */
[----:B------:R-:W-:-:S02]  /*17c0*/  VIADD R8, R8, 0x800 ;  /* 0x0000080008087836 */ /* 0x000fc40000000000 */
[----:B------:R-:W-:Y:S01]  /*17d0*/  VIADD R23, R23, 0x800 ;  /* 0x0000080017177836 */ /* 0x000fe20000000000 */
[----:B--2---:R-:W-:Y:S02]  /*17e0*/  VIMNMX3.U32 R10, R21, R4, R10, !PT ;  /* 0x00000004150a720f */ /* 0x004fe4000780000a */
[----:B------:R-:W-:Y:S02]  /*17f0*/  IADD3 R4, P1, PT, R2, 0x2000, RZ ;  /* 0x0000200002047810 */ /* 0x000fe40007f3e0ff */
[----:B---3--:R-:W-:-:S03]  /*1800*/  VIMNMX3.U32 R10, R10, R11, R12, !PT ;  /* 0x0000000b0a0a720f */ /* 0x008fc6000780000c */
[----:B------:R-:W-:Y:S01]  /*1810*/  IMAD.X R5, RZ, RZ, R3, P1 ;  /* 0x000000ffff057224 */ /* 0x000fe200008e0603 */
[----:B----4-:R-:W-:Y:S01]  /*1820*/  VIMNMX3.U32 R10, R10, R7, R13, !PT ;  /* 0x000000070a0a720f */ /* 0x010fe2000780000d */
[----:B-1----:R-:W-:Y:S02]  /*1830*/  IMAD.MOV.U32 R2, RZ, RZ, R4 ;  /* 0x000000ffff027224 */ /* 0x002fe400078e0004 */
[----:B------:R-:W-:Y:S01]  /*1840*/  IMAD.MOV.U32 R3, RZ, RZ, R5 ;  /* 0x000000ffff037224 */ /* 0x000fe200078e0005 */
[----:B-----5:R-:W-:-:S07]  /*1850*/  VIMNMX3.U32 R21, R10, R15, R14, !PT ;  /* 0x0000000f0a15720f */ /* 0x020fce000780000e */
.L_x_431:
[----:B------:R-:W-:Y:S05]  /*1860*/  BSYNC.RECONVERGENT B2 ;  /* 0x0000000000027941 */ /* 0x000fea0003800200 */
.L_x_430:
[----:B------:R-:W-:-:S13]  /*1870*/  ISETP.LT.OR P0, PT, R8, R9, P0 ;  /* 0x000000090800720c */ /* 0x000fda0000701670 */
[----:B------:R-:W-:Y:S05]  /*1880*/  @!P0 BRA `(.L_x_423) ;  /* 0x0000000000208947 */ /* 0x000fea0003800000 */
[----:B------:R-:W0:Y:S01]  /*1890*/  LDC.64 R4, c[0x0][0x380] ;  /* 0x0000e000ff047b82 */ /* 0x000e220000000a00 */
[----:B------:R-:W2:Y:S04]  /*18a0*/  LDG.E.CONSTANT R6, desc[UR6][R2.64+-0x400] ;  /* 0xfffc000602067981 */ /* 0x000ea8000c1e9900 */
[----:B------:R-:W3:Y:S04]  /*18b0*/  LDG.E.CONSTANT R7, desc[UR6][R2.64] ;  /* 0x0000000602077981 */ /* 0x000ee8000c1e9900 */
[----:B------:R-:W3:Y:S01]  /*18c0*/  LDG.E.CONSTANT R8, desc[UR6][R2.64+0x400] ;  /* 0x0004000602087981 */ /* 0x000ee2000c1e9900 */
[----:B0-----:R-:W-:-:S06]  /*18d0*/  IMAD.WIDE.U32 R4, R23, 0x4, R4 ;  /* 0x0000000417047825 */ /* 0x001fcc00078e0004 */
[----:B------:R-:W2:Y:S02]  /*18e0*/  LDG.E.CONSTANT R4, desc[UR6][R4.64] ;  /* 0x0000000604047981 */ /* 0x000ea4000c1e9900 */
[----:B--2---:R-:W-:-:S04]  /*18f0*/  VIMNMX3.U32 R6, R21, R4, R6, !PT ;  /* 0x000000041506720f */ /* 0x004fc80007800006 */
[----:B---3--:R-:W-:-:S07]  /*1900*/  VIMNMX3.U32 R21, R6, R7, R8, !PT ;  /* 0x000000070615720f */ /* 0x008fce0007800008 */
.L_x_423:
[----:B------:R-:W-:Y:S05]  /*1910*/  BSYNC.RECONVERGENT B1 ;  /* 0x0000000000017941 */ /* 0x000fea0003800200 */
.L_x_421:
[----:B------:R-:W0:Y:S01]  /*1920*/  S2R R6, SR_LANEID ;  /* 0x0000000000067919 */ /* 0x000e220000000000 */
[----:B------:R-:W1:Y:S01]  /*1930*/  SHFL.DOWN PT, R2, R21, 0x1, 0x1f ;  /* 0x08201f0015027f89 */ /* 0x000e6200000e0000 */
[C---:B0-----:R-:W-:Y:S02]  /*1940*/  ISETP.GT.AND P0, PT, R6.reuse, 0x1e, PT ;  /* 0x0000001e0600780c */ /* 0x041fe40003f04270 */
[----:B------:R-:W-:-:S11]  /*1950*/  ISETP.NE.AND P1, PT, R6, RZ, PT ;  /* 0x000000ff0600720c */ /* 0x000fd60003f25270 */
[----:B-1----:R-:W-:Y:S02]  /*1960*/  @!P0 VIMNMX.U32 R21, PT, PT, R2, R21, !PT ;  /* 0x0000001502158248 */ /* 0x002fe40007fe0000 */
[----:B------:R-:W-:Y:S01]  /*1970*/  ISETP.GT.AND P0, PT, R6, 0x1d, PT ;  /* 0x0000001d0600780c */ /* 0x000fe20003f04270 */
[----:B------:R-:W0:Y:S01]  /*1980*/  @!P1 S2R R5, SR_CgaCtaId ;  /* 0x0000000000059919 */ /* 0x000e220000008800 */
[----:B------:R-:W-:Y:S02]  /*1990*/  @!P1 MOV R4, 0x400 ;  /* 0x0000040000049802 */ /* 0x000fe40000000f00 */
[----:B------:R-:W-:Y:S01]  /*19a0*/  @!P1 SHF.R.U32.HI R3, RZ, 0x3, R0 ;  /* 0x00000003ff039819 */ /* 0x000fe20000011600 */
[----:B------:R-:W1:Y:S03]  /*19b0*/  SHFL.DOWN PT, R2, R21, 0x2, 0x1f ;  /* 0x08401f0015027f89 */ /* 0x000e6600000e0000 */
[----:B------:R-:W-:-:S05]  /*19c0*/  @!P1 LOP3.LUT R3, R3, 0x7c, RZ, 0xc0, !PT ;  /* 0x0000007c03039812 */ /* 0x000fca00078ec0ff */
[----:B-1----:R-:W-:Y:S02]  /*19d0*/  @!P0 VIMNMX.U32 R21, PT, PT, R21, R2, !PT ;  /* 0x0000000215158248 */ /* 0x002fe40007fe0000 */
[----:B------:R-:W-:Y:S02]  /*19e0*/  ISETP.GT.AND P0, PT, R6, 0x1b, PT ;  /* 0x0000001b0600780c */ /* 0x000fe40003f04270 */
[----:B0-----:R-:W-:Y:S01]  /*19f0*/  @!P1 LEA R4, R5, R4, 0x18 ;  /* 0x0000000405049211 */ /* 0x001fe200078ec0ff */
[----:B------:R-:W0:Y:S04]  /*1a00*/  SHFL.DOWN PT, R2, R21, 0x4, 0x1f ;  /* 0x08801f0015027f89 */ /* 0x000e2800000e0000 */
[----:B------:R-:W-:-:S06]  /*1a10*/  @!P1 IMAD.IADD R5, R3, 0x1, R4 ;  /* 0x0000000103059824 */ /* 0x000fcc00078e0204 */
        /* <DEDUP_REMOVED lines=12> */
[----:B------:R-:W0:Y:S01]  /*1ae0*/  S2UR UR5, SR_CgaCtaId ;  /* 0x00000000000579c3 */ /* 0x000e220000008800 */
[----:B------:R-:W-:Y:S02]  /*1af0*/  UMOV UR4, 0x400 ;  /* 0x0000040000047882 */ /* 0x000fe40000000000 */
[----:B0-----:R-:W-:-:S09]  /*1b00*/  ULEA UR4, UR5, UR4, 0x18 ;  /* 0x0000000405047291 */ /* 0x001fd2000f8ec0ff */
[----:B------:R-:W-:Y:S04]  /*1b10*/  LDS R0, [UR4+0xc] ;  /* 0x00000c04ff007984 */ /* 0x000fe80008000800 */
[----:B---3--:R-:W0:Y:S04]  /*1b20*/  LDS.128 R4, [UR4+0x10] ;  /* 0x00001004ff047984 */ /* 0x008e280008000c00 */
[----:B------:R-:W1:Y:S01]  /*1b30*/  LDS.64 R8, [UR4+0x20] ;  /* 0x00002004ff087984 */ /* 0x000e620008000a00 */
[----:B0-----:R-:W-:-:S04]  /*1b40*/  VIMNMX3.U32 R0, R3, R0, R4, !PT ;  /* 0x000000000300720f */ /* 0x001fc80007800004 */
[----:B------:R-:W-:-:S04]  /*1b50*/  VIMNMX3.U32 R0, R0, R5, R6, !PT ;  /* 0x000000050000720f */ /* 0x000fc80007800006 */
[----:B-1----:R-:W-:-:S04]  /*1b60*/  VIMNMX3.U32 R0, R0, R7, R8, !PT ;  /* 0x000000070000720f */ /* 0x002fc80007800008 */
[----:B------:R-:W-:Y:S01]  /*1b70*/  VIMNMX.U32 R3, PT, PT, R0, R9, !PT ;  /* 0x0000000900037248 */ /* 0x000fe20007fe0000 */
[----:B------:R-:W-:Y:S06]  /*1b80*/  BRA `(.L_x_419) ;  /* 0x0000001800fc7947 */ /* 0x000fec0003800000 */
.L_x_404:
        /* <DEDUP_REMOVED lines=12> */
.L_x_434:
[----:B------:R-:W-:Y:S05]  /*1c50*/  BSYNC.RECONVERGENT B1 ;  /* 0x0000000000017941 */ /* 0x000fea0003800200 */
.L_x_433:
        /* <DEDUP_REMOVED lines=16> */
.L_x_439:
        /* <DEDUP_REMOVED lines=9> */
.L_x_438:
[----:B------:R-:W-:Y:S05]  /*1df0*/  BSYNC.RECONVERGENT B2 ;  /* 0x0000000000027941 */ /* 0x000fea0003800200 */
.L_x_437:
        /* <DEDUP_REMOVED lines=8> */
.L_x_442:
        /* <DEDUP_REMOVED lines=35> */
.L_x_441:
[----:B------:R-:W-:Y:S05]  /*20b0*/  BSYNC.RECONVERGENT B2 ;  /* 0x0000000000027941 */ /* 0x000fea0003800200 */
.L_x_440:
        /* <DEDUP_REMOVED lines=22> */
.L_x_444:
[----:B------:R-:W-:Y:S05]  /*2220*/  BSYNC.RECONVERGENT B2 ;  /* 0x0000000000027941 */ /* 0x000fea0003800200 */
.L_x_443:
        /* <DEDUP_REMOVED lines=10> */
.L_x_436:
[----:B------:R-:W-:Y:S05]  /*22d0*/  BSYNC.RECONVERGENT B1 ;  /* 0x0000000000017941 */ /* 0x000fea0003800200 */
.L_x_435:
        /* <DEDUP_REMOVED lines=36> */
[----:B--2---:R-:W0:Y:S04]  /*2520*/  LDS.128 R4, [UR4+0x10] ;  /* 0x00001004ff047984 */ /* 0x004e280008000c00 */
[----:B------:R-:W1:Y:S01]  /*2530*/  LDS.64 R8, [UR4+0x20] ;  /* 0x00002004ff087984 */ /* 0x000e620008000a00 */
[----:B0-----:R-:W-:-:S04]  /*2540*/  VIMNMX3.U32 R0, R3, R0, R4, !PT ;  /* 0x000000000300720f */ /* 0x001fc80007800004 */
[----:B------:R-:W-:-:S04]  /*2550*/  VIMNMX3.U32 R0, R0, R5, R6, !PT ;  /* 0x000000050000720f */ /* 0x000fc80007800006 */
[----:B-1----:R-:W-:-:S04]  /*2560*/  VIMNMX3.U32 R0, R0, R7, R8, !PT ;  /* 0x000000070000720f */ /* 0x002fc80007800008 */
[----:B------:R-:W-:Y:S01]  /*2570*/  VIMNMX.U32 R3, PT, PT, R0, R9, !PT ;  /* 0x0000000900037248 */ /* 0x000fe20007fe0000 */
[----:B------:R-:W-:Y:S06]  /*2580*/  BRA `(.L_x_419) ;  /* 0x00000010007c7947 */ /* 0x000fec0003800000 */
.L_x_445:
[----:B0-----:R-:W0:Y:S01]  /*2590*/  S2R R2, SR_LANEID ;  /* 0x0000000000027919 */ /* 0x001e220000000000 */
[----:B------:R-:W-:-:S04]  /*25a0*/  LOP3.LUT R0, R9, 0x3e0, RZ, 0xc0, !PT ;  /* 0x000003e009007812 */ /* 0x000fc800078ec0ff */
[----:B------:R-:W-:Y:S01]  /*25b0*/  LOP3.LUT R7, RZ, R0, RZ, 0x33, !PT ;  /* 0x00000000ff077212 */ /* 0x000fe200078e33ff */
[----:B------:R-:W-:-:S04]  /*25c0*/  VIADD R3, R0, 0x20 ;  /* 0x0000002000037836 */ /* 0x000fc80000000000 */
[----:B------:R-:W-:Y:S01]  /*25d0*/  IMAD.IADD R7, R7, 0x1, R20 ;  /* 0x0000000107077824 */ /* 0x000fe200078e0214 */
[----:B------:R-:W-:-:S04]  /*25e0*/  ISETP.GT.AND P0, PT, R3, R20, PT ;  /* 0x000000140300720c */ /* 0x000fc80003f04270 */
[----:B------:R-:W-:-:S05]  /*25f0*/  SEL R4, R7, 0x1f, P0 ;  /* 0x0000001f07047807 */ /* 0x000fca0000000000 */
[----:B------:R-:W1:Y:S01]  /*2600*/  SHFL.DOWN PT, R0, R5, 0x1, R4 ;  /* 0x0820000005007989 */ /* 0x000e6200000e0004 */
[C---:B0-----:R-:W-:Y:S01]  /*2610*/  ISETP.GE.AND P0, PT, R2.reuse, R4, PT ;  /* 0x000000040200720c */ /* 0x041fe20003f06270 */
[C---:B------:R-:W-:Y:S01]  /*2620*/  VIADD R3, R2.reuse, 0x2 ;  /* 0x0000000202037836 */ /* 0x040fe20000000000 */
[----:B------:R-:W-:-:S11]  /*2630*/  ISETP.NE.AND P1, PT, R2, RZ, PT ;  /* 0x000000ff0200720c */ /* 0x000fd60003f25270 */
[----:B-1----:R-:W-:Y:S02]  /*2640*/  @!P0 VIMNMX.U32 R5, PT, PT, R0, R5, !PT ;  /* 0x0000000500058248 */ /* 0x002fe40007fe0000 */
[----:B------:R-:W-:Y:S01]  /*2650*/  ISETP.GT.AND P0, PT, R3, R4, PT ;  /* 0x000000040300720c */ /* 0x000fe20003f04270 */
[----:B------:R-:W-:Y:S01]  /*2660*/  VIADD R3, R2, 0x4 ;  /* 0x0000000402037836 */ /* 0x000fe20000000000 */
[----:B------:R-:W0:Y:S01]  /*2670*/  @!P1 S2R R6, SR_CgaCtaId ;  /* 0x0000000000069919 */ /* 0x000e220000008800 */
[----:B------:R-:W1:Y:S10]  /*2680*/  SHFL.DOWN PT, R0, R5, 0x2, R4 ;  /* 0x0840000005007989 */ /* 0x000e7400000e0004 */
[----:B-1----:R-:W-:-:S02]  /*2690*/  @!P0 VIMNMX.U32 R5, PT, PT, R5, R0, !PT ;  /* 0x0000000005058248 */ /* 0x002fc40007fe0000 */
[----:B------:R-:W-:Y:S01]  /*26a0*/  ISETP.GT.AND P0, PT, R3, R4, PT ;  /* 0x000000040300720c */ /* 0x000fe20003f04270 */
[----:B------:R-:W-:Y:S02]  /*26b0*/  VIADD R3, R2, 0x8 ;  /* 0x0000000802037836 */ /* 0x000fe40000000000 */
[----:B------:R-:W1:Y:S10]  /*26c0*/  SHFL.DOWN PT, R0, R5, 0x4, R4 ;  /* 0x0880000005007989 */ /* 0x000e7400000e0004 */
[----:B-1----:R-:W-:-:S02]  /*26d0*/  @!P0 VIMNMX.U32 R5, PT, PT, R5, R0, !PT ;  /* 0x0000000005058248 */ /* 0x002fc40007fe0000 */
[----:B------:R-:W-:Y:S01]  /*26e0*/  ISETP.GT.AND P0, PT, R3, R4, PT ;  /* 0x000000040300720c */ /* 0x000fe20003f04270 */
[----:B------:R-:W-:Y:S01]  /*26f0*/  VIADD R3, R2, 0x10 ;  /* 0x0000001002037836 */ /* 0x000fe20000000000 */
[----:B------:R-:W-:Y:S01]  /*2700*/  @!P1 SHF.R.U32.HI R2, RZ, 0x3, R9 ;  /* 0x00000003ff029819 */ /* 0x000fe20000011609 */
[----:B------:R-:W1:Y:S03]  /*2710*/  SHFL.DOWN PT, R0, R5, 0x8, R4 ;  /* 0x0900000005007989 */ /* 0x000e6600000e0004 */
[----:B------:R-:W-:-:S07]  /*2720*/  @!P1 LOP3.LUT R2, R2, 0x7c, RZ, 0xc0, !PT ;  /* 0x0000007c02029812 */ /* 0x000fce00078ec0ff */
[----:B-1----:R-:W-:Y:S02]  /*2730*/  @!P0 VIMNMX.U32 R5, PT, PT, R5, R0, !PT ;  /* 0x0000000005058248 */ /* 0x002fe40007fe0000 */
[----:B------:R-:W-:Y:S02]  /*2740*/  ISETP.GT.AND P0, PT, R3, R4, PT ;  /* 0x000000040300720c */ /* 0x000fe40003f04270 */
[----:B------:R-:W-:Y:S01]  /*2750*/  @!P1 MOV R3, 0x400 ;  /* 0x0000040000039802 */ /* 0x000fe20000000f00 */
[----:B------:R-:W1:Y:S03]  /*2760*/  SHFL.DOWN PT, R0, R5, 0x10, R4 ;  /* 0x0a00000005007989 */ /* 0x000e6600000e0004 */
[----:B0-----:R-:W-:-:S05]  /*2770*/  @!P1 LEA R3, R6, R3, 0x18 ;  /* 0x0000000306039211 */ /* 0x001fca00078ec0ff */
[----:B------:R-:W-:Y:S02]  /*2780*/  @!P1 IMAD.IADD R2, R2, 0x1, R3 ;  /* 0x0000000102029824 */ /* 0x000fe400078e0203 */
[----:B-1----:R-:W-:Y:S02]  /*2790*/  @!P0 VIMNMX.U32 R5, PT, PT, R5, R0, !PT ;  /* 0x0000000005058248 */ /* 0x002fe40007fe0000 */
        /* <DEDUP_REMOVED lines=12> */
[----:B------:R-:W1:Y:S04]  /*2860*/  LDS R0, [UR4+0xc] ;  /* 0x00000c04ff007984 */ /* 0x000e680008000800 */
[----:B------:R-:W0:Y:S04]  /*2870*/  LDS.128 R4, [UR4+0x10] ;  /* 0x00001004ff047984 */ /* 0x000e280008000c00 */
[----:B------:R-:W2:Y:S01]  /*2880*/  LDS.64 R8, [UR4+0x20] ;  /* 0x00002004ff087984 */ /* 0x000ea20008000a00 */
[----:B-1----:R-:W-:Y:S02]  /*2890*/  @P2 VIMNMX.U32 R3, PT, PT, R3, R0, !PT ;  /* 0x0000000003032248 */ /* 0x002fe40007fe0000 */
[----:B------:R-:W-:-:S02]  /*28a0*/  ISETP.GT.AND P2, PT, R20, 0xa0, PT ;  /* 0x000000a01400780c */ /* 0x000fc40003f44270 */
[----:B0-----:R-:W-:Y:S02]  /*28b0*/  @P4 VIMNMX.U32 R3, PT, PT, R3, R4, !PT ;  /* 0x0000000403034248 */ /* 0x001fe40007fe0000 */
[C---:B------:R-:W-:Y:S02]  /*28c0*/  ISETP.GT.AND P4, PT, R20.reuse, 0xc0, PT ;  /* 0x000000c01400780c */ /* 0x040fe40003f84270 */
[----:B------:R-:W-:Y:S02]  /*28d0*/  @P3 VIMNMX.U32 R3, PT, PT, R3, R5, !PT ;  /* 0x0000000503033248 */ /* 0x000fe40007fe0000 */
[----:B------:R-:W-:Y:S02]  /*28e0*/  ISETP.GT.AND P3, PT, R20, 0xe0, PT ;  /* 0x000000e01400780c */ /* 0x000fe40003f64270 */
[----:B------:R-:W-:-:S04]  /*28f0*/  @P1 VIMNMX.U32 R3, PT, PT, R3, R6, !PT ;  /* 0x0000000603031248 */ /* 0x000fc80007fe0000 */
[----:B------:R-:W-:-:S04]  /*2900*/  @P2 VIMNMX.U32 R3, PT, PT, R3, R7, !PT ;  /* 0x0000000703032248 */ /* 0x000fc80007fe0000 */
[----:B--2---:R-:W-:-:S04]  /*2910*/  @P4 VIMNMX.U32 R3, PT, PT, R3, R8, !PT ;  /* 0x0000000803034248 */ /* 0x004fc80007fe0000 */
[----:B------:R-:W-:Y:S01]  /*2920*/  @P3 VIMNMX.U32 R3, PT, PT, R3, R9, !PT ;  /* 0x0000000903033248 */ /* 0x000fe20007fe0000 */
[----:B------:R-:W-:Y:S06]  /*2930*/  BRA `(.L_x_419) ;  /* 0x0000000c00907947 */ /* 0x000fec0003800000 */
.L_x_432:
[----:B------:R-:W0:Y:S01]  /*2940*/  S2R R8, SR_TID.X ;  /* 0x0000000000087919 */ /* 0x000e220000002100 */
[----:B------:R-:W0:Y:S02]  /*2950*/  LDC.64 R2, c[0x0][0x380] ;  /* 0x0000e000ff027b82 */ /* 0x000e240000000a00 */
[----:B0-----:R-:W-:-:S05]  /*2960*/  IMAD.WIDE.U32 R2, R8, 0x4, R2 ;  /* 0x0000000408027825 */ /* 0x001fca00078e0002 */
[----:B------:R-:W2:Y:S04]  /*2970*/  LDG.E.CONSTANT R19, desc[UR6][R2.64] ;  /* 0x0000000602137981 */ /* 0x000ea8000c1e9900 */
[----:B------:R-:W2:Y:S04]  /*2980*/  LDG.E.CONSTANT R0, desc[UR6][R2.64+0x400] ;  /* 0x0004000602007981 */ /* 0x000ea8000c1e9900 */
[----:B------:R-:W2:Y:S04]  /*2990*/  LDG.E.CONSTANT R5, desc[UR6][R2.64+0x800] ;  /* 0x0008000602057981 */ /* 0x000ea8000c1e9900 */
[----:B------:R-:W3:Y:S04]  /*29a0*/  LDG.E.CONSTANT R4, desc[UR6][R2.64+0xc00] ;  /* 0x000c000602047981 */ /* 0x000ee8000c1e9900 */
[----:B------:R-:W3:Y:S04]  /*29b0*/  LDG.E.CONSTANT R7, desc[UR6][R2.64+0x1000] ;  /* 0x0010000602077981 */ /* 0x000ee8000c1e9900 */
[----:B------:R-:W4:Y:S04]  /*29c0*/  LDG.E.CONSTANT R6, desc[UR6][R2.64+0x1400] ;  /* 0x0014000602067981 */ /* 0x000f28000c1e9900 */
[----:B------:R-:W4:Y:S04]  /*29d0*/  LDG.E.CONSTANT R9, desc[UR6][R2.64+0x1800] ;  /* 0x0018000602097981 */ /* 0x000f28000c1e9900 */
[----:B------:R-:W5:Y:S04]  /*29e0*/  LDG.E.CONSTANT R10, desc[UR6][R2.64+0x1c00] ;  /* 0x001c0006020a7981 */ /* 0x000f68000c1e9900 */
[----:B------:R-:W5:Y:S04]  /*29f0*/  LDG.E.CONSTANT R11, desc[UR6][R2.64+0x2000] ;  /* 0x00200006020b7981 */ /* 0x000f68000c1e9900 */
[----:B------:R-:W5:Y:S04]  /*2a00*/  LDG.E.CONSTANT R12, desc[UR6][R2.64+0x2400] ;  /* 0x00240006020c7981 */ /* 0x000f68000c1e9900 */
[----:B------:R-:W5:Y:S04]  /*2a10*/  LDG.E.CONSTANT R13, desc[UR6][R2.64+0x2800] ;  /* 0x00280006020d7981 */ /* 0x000f68000c1e9900 */
[----:B------:R-:W5:Y:S04]  /*2a20*/  LDG.E.CONSTANT R14, desc[UR6][R2.64+0x2c00] ;  /* 0x002c0006020e7981 */ /* 0x000f68000c1e9900 */
[----:B------:R-:W5:Y:S04]  /*2a30*/  LDG.E.CONSTANT R15, desc[UR6][R2.64+0x3000] ;  /* 0x00300006020f7981 */ /* 0x000f68000c1e9900 */
[----:B------:R-:W5:Y:S04]  /*2a40*/  LDG.E.CONSTANT R16, desc[UR6][R2.64+0x3400] ;  /* 0x0034000602107981 */ /* 0x000f68000c1e9900 */
[----:B------:R-:W5:Y:S04]  /*2a50*/  LDG.E.CONSTANT R17, desc[UR6][R2.64+0x3800] ;  /* 0x0038000602117981 */ /* 0x000f68000c1e9900 */
[----:B------:R-:W5:Y:S01]  /*2a60*/  LDG.E.CONSTANT R18, desc[UR6][R2.64+0x3c00] ;  /* 0x003c000602127981 */ /* 0x000f62000c1e9900 */
[----:B------:R-:W-:-:S02]  /*2a70*/  ISETP.GE.U32.AND P0, PT, R20, 0x2000, PT ;  /* 0x000020001400780c */ /* 0x000fc40003f06070 */
[----:B--2---:R-:W-:-:S04]  /*2a80*/  VIMNMX3.U32 R0, R19, R0, R5, !PT ;  /* 0x000000001300720f */ /* 0x004fc80007800005 */
[----:B---3--:R-:W-:-:S04]  /*2a90*/  VIMNMX3.U32 R0, R0, R4, R7, !PT ;  /* 0x000000040000720f */ /* 0x008fc80007800007 */
[----:B----4-:R-:W-:-:S04]  /*2aa0*/  VIMNMX3.U32 R0, R0, R6, R9, !PT ;  /* 0x000000060000720f */ /* 0x010fc80007800009 */
[----:B-----5:R-:W-:Y:S01]  /*2ab0*/  VIMNMX3.U32 R0, R0, R10, R11, !PT ;  /* 0x0000000a0000720f */ /* 0x020fe2000780000b */
[----:B------:R-:W-:-:S03]  /*2ac0*/  IMAD.MOV.U32 R11, RZ, RZ, 0x1000 ;  /* 0x00001000ff0b7424 */ /* 0x000fc600078e00ff */
[----:B------:R-:W-:-:S04]  /*2ad0*/  VIMNMX3.U32 R0, R0, R12, R13, !PT ;  /* 0x0000000c0000720f */ /* 0x000fc8000780000d */
[----:B------:R-:W-:-:S04]  /*2ae0*/  VIMNMX3.U32 R0, R0, R14, R15, !PT ;  /* 0x0000000e0000720f */ /* 0x000fc8000780000f */
[----:B------:R-:W-:-:S04]  /*2af0*/  VIMNMX3.U32 R17, R0, R16, R17, !PT ;  /* 0x000000100011720f */ /* 0x000fc80007800011 */
[----:B------:R-:W-:Y:S01]  /*2b00*/  VIMNMX.U32 R0, PT, PT, R18, R17, !PT ;  /* 0x0000001112007248 */ /* 0x000fe20007fe0000 */
[----:B------:R-:W-:Y:S06]  /*2b10*/  @!P0 BRA `(.L_x_446) ;  /* 0x00000000008c8947 */ /* 0x000fec0003800000 */
[----:B------:R-:W0:Y:S01]  /*2b20*/  LDC R7, c[0x0][0x390] ;  /* 0x0000e400ff077b82 */ /* 0x000e220000000800 */
[----:B------:R-:W-:Y:S02]  /*2b30*/  VIADD R10, R20, 0xfffff000 ;  /* 0xfffff000140a7836 */ /* 0x000fe40000000000 */
[----:B------:R-:W-:-:S07]  /*2b40*/  IMAD.MOV.U32 R11, RZ, RZ, 0x1000 ;  /* 0x00001000ff0b7424 */ /* 0x000fce00078e00ff */
.L_x_448:
[----:B------:R-:W-:-:S05]  /*2b50*/  IMAD.WIDE R4, R11, 0x4, R2 ;  /* 0x000000040b047825 */ /* 0x000fca00078e0202 */
        /* <DEDUP_REMOVED lines=16> */
[----:B--2---:R-:W-:-:S04]  /*2c60*/  VIMNMX3.U32 R18, R0, R19, R18, !PT ;  /* 0x000000130012720f */ /* 0x004fc80007800012 */
[----:B---3--:R-:W-:Y:S01]  /*2c70*/  VIMNMX3.U32 R18, R18, R20, R21, !PT ;  /* 0x000000141212720f */ /* 0x008fe20007800015 */
[----:B0-----:R-:W-:-:S04]  /*2c80*/  IMAD.MOV.U32 R20, RZ, RZ, R7 ;  /* 0x000000ffff147224 */ /* 0x001fc800078e0007 */
[----:B------:R-:W-:Y:S01]  /*2c90*/  IMAD.IADD R0, R20, 0x1, -R11 ;  /* 0x0000000114007824 */ /* 0x000fe200078e0a0b */
[----:B----4-:R-:W-:-:S04]  /*2ca0*/  VIMNMX3.U32 R18, R18, R22, R23, !PT ;  /* 0x000000161212720f */ /* 0x010fc80007800017 */
[----:B------:R-:W-:Y:S02]  /*2cb0*/  ISETP.GE.AND P0, PT, R0, 0x1000, PT ;  /* 0x000010000000780c */ /* 0x000fe40003f06270 */
[----:B-----5:R-:W-:-:S04]  /*2cc0*/  VIMNMX3.U32 R18, R18, R24, R25, !PT ;  /* 0x000000181212720f */ /* 0x020fc80007800019 */
[----:B------:R-:W-:-:S04]  /*2cd0*/  VIMNMX3.U32 R6, R18, R17, R6, !PT ;  /* 0x000000111206720f */ /* 0x000fc80007800006 */
[----:B------:R-:W-:-:S04]  /*2ce0*/  VIMNMX3.U32 R6, R6, R15, R12, !PT ;  /* 0x0000000f0606720f */ /* 0x000fc8000780000c */
[----:B------:R-:W-:-:S04]  /*2cf0*/  VIMNMX3.U32 R6, R6, R13, R14, !PT ;  /* 0x0000000d0606720f */ /* 0x000fc8000780000e */
[----:B------:R-:W-:Y:S01]  /*2d00*/  VIMNMX3.U32 R0, R6, R9, R16, !PT ;  /* 0x000000090600720f */ /* 0x000fe20007800010 */
[----:B------:R-:W-:Y:S06]  /*2d10*/  @!P0 BRA `(.L_x_447) ;  /* 0x0000000400fc8947 */ /* 0x000fec0003800000 */
[----:B------:R-:W-:-:S05]  /*2d20*/  VIADD R11, R11, 0x1000 ;  /* 0x000010000b0b7836 */ /* 0x000fca0000000000 */
[----:B------:R-:W-:-:S13]  /*2d30*/  ISETP.GT.AND P0, PT, R11, R10, PT ;  /* 0x0000000a0b00720c */ /* 0x000fda0003f04270 */
[----:B------:R-:W-:Y:S05]  /*2d40*/  @!P0 BRA `(.L_x_448) ;  /* 0xfffffffc00808947 */ /* 0x000fea000383ffff */
.L_x_446:
        /* <DEDUP_REMOVED lines=20> */
.L_x_452:
        /* <DEDUP_REMOVED lines=8> */
.L_x_451:
[----:B------:R-:W-:Y:S05]  /*2f10*/  BSYNC.RECONVERGENT B2 ;  /* 0x0000000000027941 */ /* 0x000fea0003800200 */
.L_x_450:
        /* <DEDUP_REMOVED lines=16> */
.L_x_455:
        /* <DEDUP_REMOVED lines=13> */
[----:B------:R-:W-:-:S05]  /*30f0*/  IMAD.WIDE.U32 R24, R25, 0x4, R4 ;  /* 0x0000000419187825 */ /* 0x000fca00078e0004 */
[----:B------:R-:W4:Y:S01]  /*3100*/  LDG.E.CONSTANT R19, desc[UR6][R24.64] ;  /* 0x0000000618137981 */ /* 0x000f22000c1e9900 */
[----:B------:R-:W-:-:S03]  /*3110*/  IMAD.WIDE.U32 R6, R7, 0x4, R4 ;  /* 0x0000000407067825 */ /* 0x000fc600078e0004 */
[----:B------:R-:W5:Y:S01]  /*3120*/  LDG.E.CONSTANT R23, desc[UR6][R2.64+0x2000] ;  /* 0x0020000602177981 */ /* 0x000f62000c1e9900 */
        /* <DEDUP_REMOVED lines=22> */
.L_x_454:
[----:B------:R-:W-:Y:S05]  /*3290*/  BSYNC.RECONVERGENT B2 ;  /* 0x0000000000027941 */ /* 0x000fea0003800200 */
.L_x_453:
        /* <DEDUP_REMOVED lines=10> */
[----:B------:R-:W5:Y:S01]  /*3340*/  LDG.E.CONSTANT R16, desc[UR6][R2.64+0x1400] ;  /* 0x0014000602107981 */ /* 0x000f62000c1e9900 */
[----:B0-----:R-:W-:-:S04]  /*3350*/  IMAD.WIDE.U32 R4, R11, 0x4, R6 ;  /* 0x000000040b047825 */ /* 0x001fc800078e0006 */
[----:B------:R-:W-:Y:S02]  /*3360*/  IMAD.WIDE.U32 R6, R13, 0x4, R6 ;  /* 0x000000040d067825 */ /* 0x000fe400078e0006 */
[----:B------:R0:W2:Y:S04]  /*3370*/  LDG.E.CONSTANT R5, desc[UR6][R4.64] ;  /* 0x0000000604057981 */ /* 0x0000a8000c1e9900 */
[----:B------:R1:W3:Y:S04]  /*3380*/  LDG.E.CONSTANT R13, desc[UR6][R2.64] ;  /* 0x00000006020d7981 */ /* 0x0002e8000c1e9900 */
[----:B------:R-:W4:Y:S01]  /*3390*/  LDG.E.CONSTANT R7, desc[UR6][R6.64] ;  /* 0x0000000606077981 */ /* 0x000f22000c1e9900 */
[----:B0-----:R-:W-:Y:S01]  /*33a0*/  IADD3 R4, P1, PT, R2, 0x2000, RZ ;  /* 0x0000200002047810 */ /* 0x001fe20007f3e0ff */
[----:B------:R-:W-:Y:S01]  /*33b0*/  VIADD R10, R10, 0x800 ;  /* 0x000008000a0a7836 */ /* 0x000fe20000000000 */
[----:B------:R-:W-:Y:S01]  /*33c0*/  PLOP3.LUT P0, PT, PT, PT, PT, 0x8, 0x80 ;  /* 0x000000000080781c */ /* 0x000fe20003f0e170 */
[----:B------:R-:W-:-:S02]  /*33d0*/  VIADD R11, R11, 0x800 ;  /* 0x000008000b0b7836 */ /* 0x000fc40000000000 */
[----:B-1----:R-:W-:Y:S01]  /*33e0*/  IMAD.MOV.U32 R2, RZ, RZ, R4 ;  /* 0x000000ffff027224 */ /* 0x002fe200078e0004 */
[----:B--2---:R-:W-:-:S04]  /*33f0*/  VIMNMX3.U32 R12, R0, R5, R12, !PT ;  /* 0x00000005000c720f */ /* 0x004fc8000780000c */
[----:B---3--:R-:W-:Y:S01]  /*3400*/  VIMNMX3.U32 R12, R12, R13, R14, !PT ;  /* 0x0000000d0c0c720f */ /* 0x008fe2000780000e */
[----:B------:R-:W-:-:S03]  /*3410*/  IMAD.X R5, RZ, RZ, R3, P1 ;  /* 0x000000ffff057224 */ /* 0x000fc600008e0603 */
[----:B----4-:R-:W-:Y:S01]  /*3420*/  VIMNMX3.U32 R12, R12, R7, R15, !PT ;  /* 0x000000070c0c720f */ /* 0x010fe2000780000f */
[----:B------:R-:W-:-:S03]  /*3430*/  IMAD.MOV.U32 R3, RZ, RZ, R5 ;  /* 0x000000ffff037224 */ /* 0x000fc600078e0005 */
[----:B-----5:R-:W-:-:S07]  /*3440*/  VIMNMX3.U32 R0, R12, R17, R16, !PT ;  /* 0x000000110c00720f */ /* 0x020fce0007800010 */
.L_x_457:
[----:B------:R-:W-:Y:S05]  /*3450*/  BSYNC.RECONVERGENT B2 ;  /* 0x0000000000027941 */ /* 0x000fea0003800200 */
.L_x_456:
        /* <DEDUP_REMOVED lines=10> */
.L_x_449:
[----:B------:R-:W-:Y:S05]  /*3500*/  BSYNC.RECONVERGENT B1 ;  /* 0x0000000000017941 */ /* 0x000fea0003800200 */
.L_x_447:
[----:B------:R-:W0:Y:S01]  /*3510*/  S2R R6, SR_LANEID ;  /* 0x0000000000067919 */ /* 0x000e220000000000 */
[----:B------:R-:W-:-:S05]  /*3520*/  IMAD.MOV.U32 R3, RZ, RZ, R0 ;  /* 0x000000ffff037224 */ /* 0x000fca00078e0000 */
        /* <DEDUP_REMOVED lines=30> */
[----:B0-----:R-:W-:Y:S04]  /*3710*/  LDS R0, [UR4+0xc] ;  /* 0x00000c04ff007984 */ /* 0x001fe80008000800 */
[----:B------:R-:W0:Y:S04]  /*3720*/  LDS.128 R4, [UR4+0x10] ;  /* 0x00001004ff047984 */ /* 0x000e280008000c00 */
[----:B------:R-:W1:Y:S01]  /*3730*/  LDS.64 R8, [UR4+0x20] ;  /* 0x00002004ff087984 */ /* 0x000e620008000a00 */
[----:B0-----:R-:W-:-:S04]  /*3740*/  VIMNMX3.U32 R0, R3, R0, R4, !PT ;  /* 0x000000000300720f */ /* 0x001fc80007800004 */
[----:B------:R-:W-:-:S04]  /*3750*/  VIMNMX3.U32 R0, R0, R5, R6, !PT ;  /* 0x000000050000720f */ /* 0x000fc80007800006 */
[----:B-1----:R-:W-:-:S04]  /*3760*/  VIMNMX3.U32 R0, R0, R7, R8, !PT ;  /* 0x000000070000720f */ /* 0x002fc80007800008 */
[----:B------:R-:W-:-:S07]  /*3770*/  VIMNMX.U32 R3, PT, PT, R0, R9, !PT ;  /* 0x0000000900037248 */ /* 0x000fce0007fe0000 */
.L_x_419:
[----:B------:R-:W-:Y:S05]  /*3780*/  BSYNC.RECONVERGENT B0 ;  /* 0x0000000000007941 */ /* 0x000fea0003800200 */
.L_x_403:
[----:B------:R-:W-:Y:S05]  /*3790*/  @P0 EXIT ;  /* 0x000000000000094d */ /* 0x000fea0003800000 */
[----:B0-23--:R-:W0:Y:S01]  /*37a0*/  LDC.64 R4, c[0x0][0x388] ;  /* 0x0000e200ff047b82 */ /* 0x00de220000000a00 */
[----:B------:R-:W1:Y:S02]  /*37b0*/  LDCU UR4, c[0x0][0x398] ;  /* 0x00007300ff0477ac */ /* 0x000e640008000800 */
[----:B-1--4-:R-:W-:-:S05]  /*37c0*/  VIMNMX.U32 R3, PT, PT, R3, UR4, !PT ;  /* 0x0000000403037c48 */ /* 0x012fca000ffe0000 */
[----:B0-----:R-:W-:Y:S01]  /*37d0*/  STG.E desc[UR6][R4.64], R3 ;  /* 0x0000000304007986 */ /* 0x001fe2000c101906 */
[----:B------:R-:W-:Y:S05]  /*37e0*/  EXIT ;  /* 0x000000000000794d */ /* 0x000fea0003800000 */
.L_x_458:
        /* <DEDUP_REMOVED lines=9> */
.L_x_1778:


//--------------------- .text._ZN3cub18CUB_300001_SM_10006detail6reduce18DeviceReduceKernelINS2_10policy_hubIjy11max_functorIjEE10Policy1000EN6thrust24THRUST_300001_SM_1000_NS6detail15normal_iteratorINSA_10device_ptrIjEEEEyS6_jN4cuda3std3__410__identityEEEvT0_PT3_T1_NS0_13GridEvenShareISN_EET2_T4_ --------------------------
	.section	.text._ZN3cub18CUB_300001_SM_10006detail6reduce18DeviceReduceKernelINS2_10policy_hubIjy11max_functorIjEE10Policy1000EN6thrust24THRUST_300001_SM_1000_NS6detail15normal_iteratorINSA_10device_ptrIjEEEEyS6_jN4cuda3std3__410__identityEEEvT0_PT3_T1_NS0_13GridEvenShareISN_EET2_T4_,"ax",@progbits
	.align	128
        .global         _ZN3cub18CUB_300001_SM_10006detail6reduce18DeviceReduceKernelINS2_10policy_hubIjy11max_functorIjEE10Policy1000EN6thrust24THRUST_300001_SM_1000_NS6detail15normal_iteratorINSA_10device_ptrIjEEEEyS6_jN4cuda3std3__410__identityEEEvT0_PT3_T1_NS0_13GridEvenShareISN_EET2_T4_
        .type           _ZN3cub18CUB_300001_SM_10006detail6reduce18DeviceReduceKernelINS2_10policy_hubIjy11max_functorIjEE10Policy1000EN6thrust24THRUST_300001_SM_1000_NS6detail15normal_iteratorINSA_10device_ptrIjEEEEyS6_jN4cuda3std3__410__identityEEEvT0_PT3_T1_NS0_13GridEvenShareISN_EET2_T4_,@function
        .size           _ZN3cub18CUB_300001_SM_10006detail6reduce18DeviceReduceKernelINS2_10policy_hubIjy11max_functorIjEE10Policy1000EN6thrust24THRUST_300001_SM_1000_NS6detail15normal_iteratorINSA_10device_ptrIjEEEEyS6_jN4cuda3std3__410__identityEEEvT0_PT3_T1_NS0_13GridEvenShareISN_EET2_T4_,(.L_x_1779 - _ZN3cub18CUB_300001_SM_10006detail6reduce18DeviceReduceKernelINS2_10policy_hubIjy11max_functorIjEE10Policy1000EN6thrust24THRUST_300001_SM_1000_NS6detail15normal_iteratorINSA_10device_ptrIjEEEEyS6_jN4cuda3std3__410__identityEEEvT0_PT3_T1_NS0_13GridEvenShareISN_EET2_T4_)
        .other          _ZN3cub18CUB_300001_SM_10006detail6reduce18DeviceReduceKernelINS2_10policy_hubIjy11max_functorIjEE10Policy1000EN6thrust24THRUST_300001_SM_1000_NS6detail15normal_iteratorINSA_10device_ptrIjEEEEyS6_jN4cuda3std3__410__identityEEEvT0_PT3_T1_NS0_13GridEvenShareISN_EET2_T4_,@"STO_CUDA_ENTRY STV_DEFAULT"
_ZN3cub18CUB_300001_SM_10006detail6reduce18DeviceReduceKernelINS2_10policy_hubIjy11max_functorIjEE10Policy1000EN6thrust24THRUST_300001_SM_1000_NS6detail15normal_iteratorINSA_10device_ptrIjEEEEyS6_jN4cuda3std3__410__identityEEEvT0_PT3_T1_NS0_13GridEvenShareISN_EET2_T4_:
.text._ZN3cub18CUB_300001_SM_10006detail6reduce18DeviceReduceKernelINS2_10policy_hubIjy11max_functorIjEE10Policy1000EN6thrust24THRUST_300001_SM_1000_NS6detail15normal_iteratorINSA_10device_ptrIjEEEEyS6_jN4cuda3std3__410__identityEEEvT0_PT3_T1_NS0_13GridEvenShareISN_EET2_T4_:
[----:B------:R-:W-:Y:S08]  /*0000*/  LDC R1, c[0x0][0x37c] ;  /* 0x0000df00ff017b82 */ /* 0x000ff00000000800 */
[----:B------:R-:W0:Y:S01]  /*0010*/  S2UR UR16, SR_CTAID.X ;  /* 0x00000000001079c3 */ /* 0x000e220000002500 */
[----:B------:R-:W1:Y:S01]  /*0020*/  LDCU.64 UR8, c[0x0][0x3b8] ;  /* 0x00007700ff0877ac */ /* 0x000e620008000a00 */
[----:B------:R-:W-:Y:S01]  /*0030*/  BSSY.RECONVERGENT B0, `(.L_x_459) ;  /* 0x00001f4000007945 */ /* 0x000fe20003800200 */
[----:B------:R-:W2:Y:S01]  /*0040*/  LDCU UR5, c[0x0][0x3c0] ;  /* 0x00007800ff0577ac */ /* 0x000ea20008000800 */
[----:B------:R-:W3:Y:S01]  /*0050*/  LDCU.64 UR14, c[0x0][0x358] ;  /* 0x00006b00ff0e77ac */ /* 0x000ee20008000a00 */
[----:B-1----:R-:W-:-:S02]  /*0060*/  IMAD.U32 R2, RZ, RZ, UR8 ;  /* 0x00000008ff027e24 */ /* 0x002fc4000f8e00ff */
[----:B------:R-:W-:Y:S01]  /*0070*/  IMAD.U32 R3, RZ, RZ, UR9 ;  /* 0x00000009ff037e24 */ /* 0x000fe2000f8e00ff */
[----:B--2---:R-:W-:Y:S02]  /*0080*/  USHF.L.U32 UR5, UR5, 0xc, URZ ;  /* 0x0000000c05057899 */ /* 0x004fe400080006ff */
[----:B0-----:R-:W-:Y:S02]  /*0090*/  USHF.L.U32 UR7, UR16, 0xc, URZ ;  /* 0x0000000c10077899 */ /* 0x001fe400080006ff */
[----:B------:R-:W-:-:S04]  /*00a0*/  USHF.R.S32.HI UR4, URZ, 0x1f, UR5 ;  /* 0x0000001fff047899 */ /* 0x000fc80008011405 */
[----:B------:R-:W-:-:S04]  /*00b0*/  IADD3 R23, P1, PT, R2, -UR7, RZ ;  /* 0x8000000702177c10 */ /* 0x000fc8000ff3e0ff */
[----:B------:R-:W-:Y:S02]  /*00c0*/  ISETP.GT.U32.AND P0, PT, R23, 0xfff, PT ;  /* 0x00000fff1700780c */ /* 0x000fe40003f04070 */
[----:B------:R-:W-:-:S04]  /*00d0*/  IADD3.X R22, PT, PT, R3, -0x1, RZ, P1, !PT ;  /* 0xffffffff03167810 */ /* 0x000fc80000ffe4ff */
[----:B------:R-:W-:-:S13]  /*00e0*/  ISETP.GT.U32.AND.EX P0, PT, R22, RZ, PT, P0 ;  /* 0x000000ff1600720c */ /* 0x000fda0003f04100 */
[----:B---3--:R-:W-:Y:S05]  /*00f0*/  @P0 BRA `(.L_x_460) ;  /* 0x0000000c00840947 */ /* 0x008fea0003800000 */
[----:B------:R-:W0:Y:S01]  /*0100*/  S2R R0, SR_TID.X ;  /* 0x0000000000007919 */ /* 0x000e220000002100 */
[----:B------:R-:W-:Y:S01]  /*0110*/  VIADD R3, R2, -UR7 ;  /* 0x8000000702037c36 */ /* 0x000fe20008000000 */
[----:B------:R-:W-:Y:S01]  /*0120*/  BSSY.RECONVERGENT B1, `(.L_x_461) ;  /* 0x000000a000017945 */ /* 0x000fe20003800200 */
[----:B------:R-:W-:-:S03]  /*0130*/  IMAD.MOV.U32 R4, RZ, RZ, RZ ;  /* 0x000000ffff047224 */ /* 0x000fc600078e00ff */
[----:B0-----:R-:W-:Y:S01]  /*0140*/  ISETP.GE.AND P0, PT, R0, R3, PT ;  /* 0x000000030000720c */ /* 0x001fe20003f06270 */
[----:B------:R-:W-:-:S12]  /*0150*/  IMAD.MOV.U32 R6, RZ, RZ, R0 ;  /* 0x000000ffff067224 */ /* 0x000fd800078e0000 */
[----:B------:R-:W-:Y:S05]  /*0160*/  @P0 BRA `(.L_x_462) ;  /* 0x0000000000140947 */ /* 0x000fea0003800000 */
[----:B------:R-:W0:Y:S01]  /*0170*/  LDC.64 R4, c[0x0][0x380] ;  /* 0x0000e000ff047b82 */ /* 0x000e220000000a00 */
[----:B------:R-:W-:-:S04]  /*0180*/  VIADD R7, R0, UR7 ;  /* 0x0000000700077c36 */ /* 0x000fc80008000000 */
[----:B0-----:R-:W-:-:S06]  /*0190*/  IMAD.WIDE.U32 R4, R7, 0x4, R4 ;  /* 0x0000000407047825 */ /* 0x001fcc00078e0004 */
[----:B------:R0:W5:Y:S01]  /*01a0*/  LDG.E R4, desc[UR14][R4.64] ;  /* 0x0000000e04047981 */ /* 0x000162000c1e1900 */
[----:B------:R-:W-:-:S07]  /*01b0*/  VIADD R6, R0, 0x100 ;  /* 0x0000010000067836 */ /* 0x000fce0000000000 */
.L_x_462:
[----:B------:R-:W-:Y:S05]  /*01c0*/  BSYNC.RECONVERGENT B1 ;  /* 0x0000000000017941 */ /* 0x000fea0003800200 */
.L_x_461:
[----:B------:R-:W-:Y:S01]  /*01d0*/  ISETP.GE.AND P0, PT, R6, R3, PT ;  /* 0x000000030600720c */ /* 0x000fe20003f06270 */
[----:B------:R-:W-:-:S12]  /*01e0*/  BSSY.RECONVERGENT B1, `(.L_x_463) ;  /* 0x000006c000017945 */ /* 0x000fd80003800200 */
[----:B------:R-:W-:Y:S05]  /*01f0*/  @P0 BRA `(.L_x_464) ;  /* 0x0000000400a80947 */ /* 0x000fea0003800000 */
[----:B0-----:R-:W-:Y:S01]  /*0200*/  LOP3.LUT R5, RZ, R6, RZ, 0x33, !PT ;  /* 0x00000006ff057212 */ /* 0x001fe200078e33ff */
[----:B------:R-:W-:Y:S03]  /*0210*/  BSSY.RECONVERGENT B2, `(.L_x_465) ;  /* 0x0000030000027945 */ /* 0x000fe60003800200 */
[----:B------:R-:W-:-:S04]  /*0220*/  IADD3 R5, PT, PT, R2, -UR7, R5 ;  /* 0x8000000702057c10 */ /* 0x000fc8000fffe005 */
[C---:B------:R-:W-:Y:S02]  /*0230*/  ISETP.GE.U32.AND P1, PT, R5.reuse, 0xf00, PT ;  /* 0x00000f000500780c */ /* 0x040fe40003f26070 */
[----:B------:R-:W-:-:S04]  /*0240*/  LEA.HI R2, R5, 0x1, RZ, 0x18 ;  /* 0x0000000105027811 */ /* 0x000fc800078fc0ff */
[----:B------:R-:W-:-:S04]  /*0250*/  LOP3.LUT R21, R2, 0xf, RZ, 0xc0, !PT ;  /* 0x0000000f02157812 */ /* 0x000fc800078ec0ff */
[----:B------:R-:W-:-:S03]  /*0260*/  ISETP.NE.AND P0, PT, R21, RZ, PT ;  /* 0x000000ff1500720c */ /* 0x000fc60003f05270 */
[----:B------:R-:W-:Y:S10]  /*0270*/  @!P1 BRA `(.L_x_466) ;  /* 0x0000000000a49947 */ /* 0x000ff40003800000 */
[----:B------:R-:W0:Y:S01]  /*0280*/  LDCU.64 UR8, c[0x0][0x380] ;  /* 0x00007000ff0877ac */ /* 0x000e220008000a00 */
[----:B------:R-:W-:Y:S01]  /*0290*/  IMAD.WIDE.U32 R8, R6, 0x4, RZ ;  /* 0x0000000406087825 */ /* 0x000fe200078e00ff */
[----:B------:R-:W-:Y:S01]  /*02a0*/  LOP3.LUT R5, R2, 0x1fffff0, RZ, 0xc0, !PT ;  /* 0x01fffff002057812 */ /* 0x000fe200078ec0ff */
[----:B------:R-:W-:-:S04]  /*02b0*/  UIMAD.WIDE.U32 UR4, UR16, 0x4000, URZ ;  /* 0x00004000100478a5 */ /* 0x000fc8000f8e00ff */
[----:B------:R-:W-:Y:S02]  /*02c0*/  IMAD.MOV R5, RZ, RZ, -R5 ;  /* 0x000000ffff057224 */ /* 0x000fe400078e0a05 */
[----:B------:R-:W-:Y:S02]  /*02d0*/  LOP3.LUT R14, R8, UR4, RZ, 0xfc, !PT ;  /* 0x00000004080e7c12 */ /* 0x000fe4000f8efcff */
[----:B------:R-:W-:Y:S02]  /*02e0*/  LOP3.LUT R9, R9, UR5, RZ, 0xfc, !PT ;  /* 0x0000000509097c12 */ /* 0x000fe4000f8efcff */
[----:B0-----:R-:W-:-:S04]  /*02f0*/  IADD3 R14, P1, PT, R14, UR8, RZ ;  /* 0x000000080e0e7c10 */ /* 0x001fc8000ff3e0ff */
[----:B------:R-:W-:-:S04]  /*0300*/  IADD3 R14, P2, PT, R14, 0x2000, RZ ;  /* 0x000020000e0e7810 */ /* 0x000fc80007f5e0ff */
[----:B------:R-:W-:-:S09]  /*0310*/  IADD3.X R9, PT, PT, RZ, UR9, R9, P2, P1 ;  /* 0x00000009ff097c10 */ /* 0x000fd200097e2409 */
.L_x_467:
[----:B------:R-:W-:-:S05]  /*0320*/  IMAD.MOV.U32 R8, RZ, RZ, R14 ;  /* 0x000000ffff087224 */ /* 0x000fca00078e000e */
[----:B------:R-:W2:Y:S04]  /*0330*/  LDG.E R15, desc[UR14][R8.64+-0x2000] ;  /* 0xffe0000e080f7981 */ /* 0x000ea8000c1e1900 */
[----:B------:R-:W2:Y:S04]  /*0340*/  LDG.E R16, desc[UR14][R8.64+-0x1c00] ;  /* 0xffe4000e08107981 */ /* 0x000ea8000c1e1900 */
[----:B------:R-:W3:Y:S04]  /*0350*/  LDG.E R18, desc[UR14][R8.64+-0x1800] ;  /* 0xffe8000e08127981 */ /* 0x000ee8000c1e1900 */
[----:B------:R-:W3:Y:S04]  /*0360*/  LDG.E R17, desc[UR14][R8.64+-0x1400] ;  /* 0xffec000e08117981 */ /* 0x000ee8000c1e1900 */
[----:B------:R-:W4:Y:S04]  /*0370*/  LDG.E R20, desc[UR14][R8.64+-0x1000] ;  /* 0xfff0000e08147981 */ /* 0x000f28000c1e1900 */
        /* <DEDUP_REMOVED lines=10> */
[----:B------:R0:W4:Y:S01]  /*0420*/  LDG.E R7, desc[UR14][R8.64+0x1c00] ;  /* 0x001c000e08077981 */ /* 0x000122000c1e1900 */
[----:B------:R-:W-:-:S02]  /*0430*/  VIADD R5, R5, 0x10 ;  /* 0x0000001005057836 */ /* 0x000fc40000000000 */
[----:B------:R-:W-:-:S03]  /*0440*/  VIADD R6, R6, 0x1000 ;  /* 0x0000100006067836 */ /* 0x000fc60000000000 */
[----:B------:R-:W-:Y:S02]  /*0450*/  ISETP.NE.AND P1, PT, R5, RZ, PT ;  /* 0x000000ff0500720c */ /* 0x000fe40003f25270 */
[----:B--2--5:R-:W-:-:S04]  /*0460*/  VIMNMX3.U32 R15, R4, R15, R16, !PT ;  /* 0x0000000f040f720f */ /* 0x024fc80007800010 */
[----:B---3--:R-:W-:-:S04]  /*0470*/  VIMNMX3.U32 R15, R15, R18, R17, !PT ;  /* 0x000000120f0f720f */ /* 0x008fc80007800011 */
[----:B----4-:R-:W-:-:S04]  /*0480*/  VIMNMX3.U32 R15, R15, R20, R19, !PT ;  /* 0x000000140f0f720f */ /* 0x010fc80007800013 */
[----:B------:R-:W-:-:S04]  /*0490*/  VIMNMX3.U32 R15, R15, R22, R23, !PT ;  /* 0x000000160f0f720f */ /* 0x000fc80007800017 */
[----:B------:R-:W-:-:S04]  /*04a0*/  VIMNMX3.U32 R15, R15, R24, R25, !PT ;  /* 0x000000180f0f720f */ /* 0x000fc80007800019 */
[----:B------:R-:W-:Y:S02]  /*04b0*/  VIMNMX3.U32 R11, R15, R14, R11, !PT ;  /* 0x0000000e0f0b720f */ /* 0x000fe4000780000b */
[----:B------:R-:W-:-:S05]  /*04c0*/  IADD3 R14, P2, PT, R8, 0x4000, RZ ;  /* 0x00004000080e7810 */ /* 0x000fca0007f5e0ff */
[----:B0-----:R-:W-:Y:S01]  /*04d0*/  IMAD.X R9, RZ, RZ, R9, P2 ;  /* 0x000000ffff097224 */ /* 0x001fe200010e0609 */
[----:B------:R-:W-:-:S04]  /*04e0*/  VIMNMX3.U32 R10, R11, R13, R10, !PT ;  /* 0x0000000d0b0a720f */ /* 0x000fc8000780000a */
[----:B------:R-:W-:Y:S01]  /*04f0*/  VIMNMX3.U32 R4, R10, R12, R7, !PT ;  /* 0x0000000c0a04720f */ /* 0x000fe20007800007 */
[----:B------:R-:W-:Y:S06]  /*0500*/  @P1 BRA `(.L_x_467) ;  /* 0xfffffffc00841947 */ /* 0x000fec000383ffff */
.L_x_466:
[----:B------:R-:W-:Y:S05]  /*0510*/  BSYNC.RECONVERGENT B2 ;  /* 0x0000000000027941 */ /* 0x000fea0003800200 */
.L_x_465:
[----:B------:R-:W-:Y:S05]  /*0520*/  @!P0 BRA `(.L_x_464) ;  /* 0x0000000000dc8947 */ /* 0x000fea0003800000 */
[----:B------:R-:W-:Y:S01]  /*0530*/  ISETP.GE.U32.AND P0, PT, R21, 0x8, PT ;  /* 0x000000081500780c */ /* 0x000fe20003f06070 */
[----:B------:R-:W-:Y:S01]  /*0540*/  BSSY.RECONVERGENT B2, `(.L_x_468) ;  /* 0x0000016000027945 */ /* 0x000fe20003800200 */
[----:B------:R-:W-:-:S04]  /*0550*/  LOP3.LUT R16, R2, 0x7, RZ, 0xc0, !PT ;  /* 0x0000000702107812 */ /* 0x000fc800078ec0ff */
[----:B------:R-:W-:-:S07]  /*0560*/  ISETP.NE.AND P1, PT, R16, RZ, PT ;  /* 0x000000ff1000720c */ /* 0x000fce0003f25270 */
[----:B------:R-:W-:Y:S06]  /*0570*/  @!P0 BRA `(.L_x_469) ;  /* 0x0000000000488947 */ /* 0x000fec0003800000 */
[----:B------:R-:W0:Y:S01]  /*0580*/  LDCU.64 UR4, c[0x0][0x380] ;  /* 0x00007000ff0477ac */ /* 0x000e220008000a00 */
[----:B------:R-:W-:-:S04]  /*0590*/  IADD3 R5, P0, PT, R6, UR7, RZ ;  /* 0x0000000706057c10 */ /* 0x000fc8000ff1e0ff */
[----:B------:R-:W-:Y:S02]  /*05a0*/  LEA.HI.X.SX32 R10, R6, RZ, 0x1, P0 ;  /* 0x000000ff060a7211 */ /* 0x000fe400000f0eff */
[----:B0-----:R-:W-:-:S04]  /*05b0*/  LEA R8, P0, R5, UR4, 0x2 ;  /* 0x0000000405087c11 */ /* 0x001fc8000f8010ff */
[----:B------:R-:W-:-:S05]  /*05c0*/  LEA.HI.X R9, R5, UR5, R10, 0x2, P0 ;  /* 0x0000000505097c11 */ /* 0x000fca00080f140a */
[----:B------:R-:W2:Y:S04]  /*05d0*/  LDG.E R5, desc[UR14][R8.64] ;  /* 0x0000000e08057981 */ /* 0x000ea8000c1e1900 */
[----:B------:R-:W2:Y:S04]  /*05e0*/  LDG.E R7, desc[UR14][R8.64+0x400] ;  /* 0x0004000e08077981 */ /* 0x000ea8000c1e1900 */
[----:B------:R-:W3:Y:S04]  /*05f0*/  LDG.E R10, desc[UR14][R8.64+0x800] ;  /* 0x0008000e080a7981 */ /* 0x000ee8000c1e1900 */
[----:B------:R-:W3:Y:S04]  /*0600*/  LDG.E R11, desc[UR14][R8.64+0xc00] ;  /* 0x000c000e080b7981 */ /* 0x000ee8000c1e1900 */
[----:B------:R-:W4:Y:S04]  /*0610*/  LDG.E R12, desc[UR14][R8.64+0x1000] ;  /* 0x0010000e080c7981 */ /* 0x000f28000c1e1900 */
[----:B------:R-:W4:Y:S04]  /*0620*/  LDG.E R13, desc[UR14][R8.64+0x1400] ;  /* 0x0014000e080d7981 */ /* 0x000f28000c1e1900 */
[----:B------:R-:W4:Y:S04]  /*0630*/  LDG.E R14, desc[UR14][R8.64+0x1800] ;  /* 0x0018000e080e7981 */ /* 0x000f28000c1e1900 */
[----:B------:R-:W4:Y:S01]  /*0640*/  LDG.E R15, desc[UR14][R8.64+0x1c00] ;  /* 0x001c000e080f7981 */ /* 0x000f22000c1e1900 */
[----:B------:R-:W-:Y:S01]  /*0650*/  VIADD R6, R6, 0x800 ;  /* 0x0000080006067836 */ /* 0x000fe20000000000 */
[----:B--2--5:R-:W-:-:S04]  /*0660*/  VIMNMX3.U32 R5, R4, R5, R7, !PT ;  /* 0x000000050405720f */ /* 0x024fc80007800007 */
[----:B---3--:R-:W-:-:S04]  /*0670*/  VIMNMX3.U32 R5, R5, R10, R11, !PT ;  /* 0x0000000a0505720f */ /* 0x008fc8000780000b */
[----:B----4-:R-:W-:-:S04]  /*0680*/  VIMNMX3.U32 R5, R5, R12, R13, !PT ;  /* 0x0000000c0505720f */ /* 0x010fc8000780000d */
[----:B------:R-:W-:-:S07]  /*0690*/  VIMNMX3.U32 R4, R5, R14, R15, !PT ;  /* 0x0000000e0504720f */ /* 0x000fce000780000f */
.L_x_469:
[----:B------:R-:W-:Y:S05]  /*06a0*/  BSYNC.RECONVERGENT B2 ;  /* 0x0000000000027941 */ /* 0x000fea0003800200 */
.L_x_468:
        /* <DEDUP_REMOVED lines=14> */
[----:B------:R-:W3:Y:S01]  /*0790*/  LDG.E R10, desc[UR14][R8.64+0xc00] ;  /* 0x000c000e080a7981 */ /* 0x000ee2000c1e1900 */
[----:B------:R-:W-:Y:S01]  /*07a0*/  VIADD R6, R6, 0x400 ;  /* 0x0000040006067836 */ /* 0x000fe20000000000 */
[----:B--2--5:R-:W-:-:S04]  /*07b0*/  VIMNMX3.U32 R4, R4, R5, R7, !PT ;  /* 0x000000050404720f */ /* 0x024fc80007800007 */
[----:B---3--:R-:W-:-:S07]  /*07c0*/  VIMNMX3.U32 R4, R4, R11, R10, !PT ;  /* 0x0000000b0404720f */ /* 0x008fce000780000a */
.L_x_471:
[----:B------:R-:W-:Y:S05]  /*07d0*/  BSYNC.RECONVERGENT B2 ;  /* 0x0000000000027941 */ /* 0x000fea0003800200 */
.L_x_470:
[----:B------:R-:W-:Y:S05]  /*07e0*/  @!P1 BRA `(.L_x_464) ;  /* 0x00000000002c9947 */ /* 0x000fea0003800000 */
[----:B------:R-:W0:Y:S01]  /*07f0*/  LDC.64 R8, c[0x0][0x380] ;  /* 0x0000e000ff087b82 */ /* 0x000e220000000a00 */
[----:B------:R-:W-:Y:S02]  /*0800*/  IMAD.U32 R5, RZ, RZ, UR16 ;  /* 0x00000010ff057e24 */ /* 0x000fe4000f8e00ff */
[----:B------:R-:W-:Y:S02]  /*0810*/  IMAD.MOV R2, RZ, RZ, -R2 ;  /* 0x000000ffff027224 */ /* 0x000fe400078e0a02 */
[----:B0-----:R-:W-:-:S07]  /*0820*/  IMAD.WIDE.U32 R8, R5, 0x4000, R8 ;  /* 0x0000400005087825 */ /* 0x001fce00078e0008 */
.L_x_472:
[----:B------:R-:W-:-:S06]  /*0830*/  IMAD.WIDE R10, R6, 0x4, R8 ;  /* 0x00000004060a7825 */ /* 0x000fcc00078e0208 */
[----:B------:R-:W2:Y:S01]  /*0840*/  LDG.E R11, desc[UR14][R10.64] ;  /* 0x0000000e0a0b7981 */ /* 0x000ea2000c1e1900 */
[----:B------:R-:W-:Y:S02]  /*0850*/  VIADD R2, R2, 0x1 ;  /* 0x0000000102027836 */ /* 0x000fe40000000000 */
[----:B------:R-:W-:-:S03]  /*0860*/  VIADD R6, R6, 0x100 ;  /* 0x0000010006067836 */ /* 0x000fc60000000000 */
[----:B------:R-:W-:Y:S02]  /*0870*/  ISETP.NE.AND P0, PT, R2, RZ, PT ;  /* 0x000000ff0200720c */ /* 0x000fe40003f05270 */
[----:B--2--5:R-:W-:-:S11]  /*0880*/  VIMNMX.U32 R4, PT, PT, R11, R4, !PT ;  /* 0x000000040b047248 */ /* 0x024fd60007fe0000 */
[----:B------:R-:W-:Y:S05]  /*0890*/  @P0 BRA `(.L_x_472) ;  /* 0xfffffffc00e40947 */ /* 0x000fea000383ffff */
.L_x_464:
[----:B------:R-:W-:Y:S05]  /*08a0*/  BSYNC.RECONVERGENT B1 ;  /* 0x0000000000017941 */ /* 0x000fea0003800200 */
.L_x_463:
        /* <DEDUP_REMOVED lines=10> */
[----:B------:R-:W1:Y:S06]  /*0950*/  SHFL.DOWN PT, R3, R2, 0x2, 0x1f ;  /* 0x08401f0002037f89 */ /* 0x000e6c00000e0000 */
[----:B------:R-:W2:Y:S01]  /*0960*/  @!P1 S2R R6, SR_CgaCtaId ;  /* 0x0000000000069919 */ /* 0x000ea20000008800 */
[----:B0-----:R-:W-:Y:S02]  /*0970*/  @!P1 MOV R5, 0x400 ;  /* 0x0000040000059802 */ /* 0x001fe40000000f00 */
[----:B------:R-:W-:-:S04]  /*0980*/  @!P1 SHF.R.U32.HI R4, RZ, 0x3, R0 ;  /* 0x00000003ff049819 */ /* 0x000fc80000011600 */
[----:B------:R-:W-:Y:S02]  /*0990*/  @!P1 LOP3.LUT R4, R4, 0x7c, RZ, 0xc0, !PT ;  /* 0x0000007c04049812 */ /* 0x000fe400078ec0ff */
[----:B-1----:R-:W-:Y:S02]  /*09a0*/  @!P0 VIMNMX.U32 R2, PT, PT, R2, R3, !PT ;  /* 0x0000000302028248 */ /* 0x002fe40007fe0000 */
[----:B------:R-:W-:-:S03]  /*09b0*/  ISETP.GT.AND P0, PT, R8, 0x1b, PT ;  /* 0x0000001b0800780c */ /* 0x000fc60003f04270 */
[----:B------:R-:W0:Y:S01]  /*09c0*/  SHFL.DOWN PT, R3, R2, 0x4, 0x1f ;  /* 0x08801f0002037f89 */ /* 0x000e2200000e0000 */
[----:B--2---:R-:W-:-:S05]  /*09d0*/  @!P1 LEA R5, R6, R5, 0x18 ;  /* 0x0000000506059211 */ /* 0x004fca00078ec0ff */
        /* <DEDUP_REMOVED lines=17> */
[----:B------:R-:W0:Y:S04]  /*0af0*/  LDS.128 R8, [UR4+0x10] ;  /* 0x00001004ff087984 */ /* 0x000e280008000c00 */
[----:B--2---:R-:W1:Y:S01]  /*0b00*/  LDS.64 R2, [UR4+0x20] ;  /* 0x00002004ff027984 */ /* 0x004e620008000a00 */
[----:B0-----:R-:W-:-:S04]  /*0b10*/  VIMNMX3.U32 R0, R5, R0, R8, !PT ;  /* 0x000000000500720f */ /* 0x001fc80007800008 */
[----:B------:R-:W-:-:S04]  /*0b20*/  VIMNMX3.U32 R0, R0, R9, R10, !PT ;  /* 0x000000090000720f */ /* 0x000fc8000780000a */
[----:B-1----:R-:W-:-:S04]  /*0b30*/  VIMNMX3.U32 R0, R0, R11, R2, !PT ;  /* 0x0000000b0000720f */ /* 0x002fc80007800002 */
[----:B------:R-:W-:Y:S01]  /*0b40*/  VIMNMX.U32 R5, PT, PT, R0, R3, !PT ;  /* 0x0000000300057248 */ /* 0x000fe20007fe0000 */
[----:B------:R-:W-:Y:S06]  /*0b50*/  BRA `(.L_x_474) ;  /* 0x0000001400047947 */ /* 0x000fec0003800000 */
.L_x_473:
[----:B------:R-:W1:Y:S01]  /*0b60*/  S2R R9, SR_LANEID ;  /* 0x0000000000097919 */ /* 0x000e620000000000 */
[----:B------:R-:W-:-:S05]  /*0b70*/  LOP3.LUT R2, R0, 0x3e0, RZ, 0xc0, !PT ;  /* 0x000003e000027812 */ /* 0x000fca00078ec0ff */
[----:B------:R-:W-:Y:S01]  /*0b80*/  VIADD R4, R2, 0x20 ;  /* 0x0000002002047836 */ /* 0x000fe20000000000 */
[----:B------:R-:W-:-:S04]  /*0b90*/  LOP3.LUT R2, RZ, R2, RZ, 0x33, !PT ;  /* 0x00000002ff027212 */ /* 0x000fc800078e33ff */
[----:B------:R-:W-:Y:S01]  /*0ba0*/  ISETP.GT.AND P0, PT, R4, R3, PT ;  /* 0x000000030400720c */ /* 0x000fe20003f04270 */
[----:B------:R-:W-:-:S05]  /*0bb0*/  IMAD.IADD R2, R3, 0x1, R2 ;  /* 0x0000000103027824 */ /* 0x000fca00078e0202 */
[----:B------:R-:W-:-:S05]  /*0bc0*/  SEL R2, R2, 0x1f, P0 ;  /* 0x0000001f02027807 */ /* 0x000fca0000000000 */
[----:B------:R-:W2:Y:S01]  /*0bd0*/  SHFL.DOWN PT, R4, R7, 0x1, R2 ;  /* 0x0820000007047989 */ /* 0x000ea200000e0002 */
[C---:B-1----:R-:W-:Y:S01]  /*0be0*/  ISETP.GE.AND P0, PT, R9.reuse, R2, PT ;  /* 0x000000020900720c */ /* 0x042fe20003f06270 */
[C---:B0-----:R-:W-:Y:S01]  /*0bf0*/  VIADD R5, R9.reuse, 0x2 ;  /* 0x0000000209057836 */ /* 0x041fe20000000000 */
[----:B------:R-:W-:-:S11]  /*0c00*/  ISETP.NE.AND P1, PT, R9, RZ, PT ;  /* 0x000000ff0900720c */ /* 0x000fd60003f25270 */
[----:B--2---:R-:W-:Y:S02]  /*0c10*/  @!P0 VIMNMX.U32 R7, PT, PT, R4, R7, !PT ;  /* 0x0000000704078248 */ /* 0x004fe40007fe0000 */
[----:B------:R-:W0:Y:S01]  /*0c20*/  @!P1 S2R R11, SR_CgaCtaId ;  /* 0x00000000000b9919 */ /* 0x000e220000008800 */
[----:B------:R-:W-:Y:S01]  /*0c30*/  ISETP.GT.AND P0, PT, R5, R2, PT ;  /* 0x000000020500720c */ /* 0x000fe20003f04270 */
[----:B------:R-:W-:Y:S01]  /*0c40*/  VIADD R5, R9, 0x4 ;  /* 0x0000000409057836 */ /* 0x000fe20000000000 */
[----:B------:R-:W-:Y:S01]  /*0c50*/  @!P1 MOV R6, 0x400 ;  /* 0x0000040000069802 */ /* 0x000fe20000000f00 */
[----:B------:R-:W1:Y:S10]  /*0c60*/  SHFL.DOWN PT, R4, R7, 0x2, R2 ;  /* 0x0840000007047989 */ /* 0x000e7400000e0002 */
        /* <DEDUP_REMOVED lines=28> */
[----:B------:R-:W0:Y:S04]  /*0e30*/  LDS R0, [UR4+0xc] ;  /* 0x00000c04ff007984 */ /* 0x000e280008000800 */
[----:B------:R-:W2:Y:S04]  /*0e40*/  LDS.128 R8, [UR4+0x10] ;  /* 0x00001004ff087984 */ /* 0x000ea80008000c00 */
[----:B-1----:R-:W1:Y:S01]  /*0e50*/  LDS.64 R6, [UR4+0x20] ;  /* 0x00002004ff067984 */ /* 0x002e620008000a00 */
[----:B0-----:R-:W-:Y:S02]  /*0e60*/  @P2 VIMNMX.U32 R5, PT, PT, R5, R0, !PT ;  /* 0x0000000005052248 */ /* 0x001fe40007fe0000 */
[----:B------:R-:W-:-:S02]  /*0e70*/  ISETP.GT.AND P2, PT, R3, 0xa0, PT ;  /* 0x000000a00300780c */ /* 0x000fc40003f44270 */
[----:B--2---:R-:W-:Y:S02]  /*0e80*/  @P4 VIMNMX.U32 R5, PT, PT, R5, R8, !PT ;  /* 0x0000000805054248 */ /* 0x004fe40007fe0000 */
[----:B------:R-:W-:Y:S02]  /*0e90*/  ISETP.GT.AND P4, PT, R3, 0xc0, PT ;  /* 0x000000c00300780c */ /* 0x000fe40003f84270 */
[----:B------:R-:W-:Y:S02]  /*0ea0*/  @P3 VIMNMX.U32 R5, PT, PT, R5, R9, !PT ;  /* 0x0000000905053248 */ /* 0x000fe40007fe0000 */
[----:B------:R-:W-:Y:S02]  /*0eb0*/  ISETP.GT.AND P3, PT, R3, 0xe0, PT ;  /* 0x000000e00300780c */ /* 0x000fe40003f64270 */
[----:B------:R-:W-:-:S04]  /*0ec0*/  @P1 VIMNMX.U32 R5, PT, PT, R5, R10, !PT ;  /* 0x0000000a05051248 */ /* 0x000fc80007fe0000 */
[----:B------:R-:W-:-:S04]  /*0ed0*/  @P2 VIMNMX.U32 R5, PT, PT, R5, R11, !PT ;  /* 0x0000000b05052248 */ /* 0x000fc80007fe0000 */
[----:B-1----:R-:W-:-:S04]  /*0ee0*/  @P4 VIMNMX.U32 R5, PT, PT, R5, R6, !PT ;  /* 0x0000000605054248 */ /* 0x002fc80007fe0000 */
[----:B------:R-:W-:Y:S01]  /*0ef0*/  @P3 VIMNMX.U32 R5, PT, PT, R5, R7, !PT ;  /* 0x0000000705053248 */ /* 0x000fe20007fe0000 */
[----:B------:R-:W-:Y:S06]  /*0f00*/  BRA `(.L_x_474) ;  /* 0x0000001000187947 */ /* 0x000fec0003800000 */
.L_x_460:
[----:B------:R-:W0:Y:S01]  /*0f10*/  S2R R0, SR_TID.X ;  /* 0x0000000000007919 */ /* 0x000e220000002100 */
[----:B------:R-:W1:Y:S01]  /*0f20*/  LDC.64 R4, c[0x0][0x380] ;  /* 0x0000e000ff047b82 */ /* 0x000e620000000a00 */
[----:B0-----:R-:W-:-:S04]  /*0f30*/  VIADD R7, R0, UR7 ;  /* 0x0000000700077c36 */ /* 0x001fc80008000000 */
[----:B-1----:R-:W-:-:S05]  /*0f40*/  IMAD.WIDE.U32 R4, R7, 0x4, R4 ;  /* 0x0000000407047825 */ /* 0x002fca00078e0004 */
[----:B------:R-:W2:Y:S04]  /*0f50*/  LDG.E R6, desc[UR14][R4.64] ;  /* 0x0000000e04067981 */ /* 0x000ea8000c1e1900 */
[----:B------:R-:W2:Y:S04]  /*0f60*/  LDG.E R7, desc[UR14][R4.64+0x400] ;  /* 0x0004000e04077981 */ /* 0x000ea8000c1e1900 */
[----:B------:R-:W2:Y:S04]  /*0f70*/  LDG.E R8, desc[UR14][R4.64+0x800] ;  /* 0x0008000e04087981 */ /* 0x000ea8000c1e1900 */
[----:B------:R-:W3:Y:S04]  /*0f80*/  LDG.E R9, desc[UR14][R4.64+0xc00] ;  /* 0x000c000e04097981 */ /* 0x000ee8000c1e1900 */
[----:B------:R-:W3:Y:S04]  /*0f90*/  LDG.E R10, desc[UR14][R4.64+0x1000] ;  /* 0x0010000e040a7981 */ /* 0x000ee8000c1e1900 */
[----:B------:R-:W4:Y:S04]  /*0fa0*/  LDG.E R11, desc[UR14][R4.64+0x1400] ;  /* 0x0014000e040b7981 */ /* 0x000f28000c1e1900 */
[----:B------:R-:W4:Y:S04]  /*0fb0*/  LDG.E R12, desc[UR14][R4.64+0x1800] ;  /* 0x0018000e040c7981 */ /* 0x000f28000c1e1900 */
[----:B------:R-:W5:Y:S04]  /*0fc0*/  LDG.E R13, desc[UR14][R4.64+0x1c00] ;  /* 0x001c000e040d7981 */ /* 0x000f68000c1e1900 */
[----:B------:R-:W5:Y:S04]  /*0fd0*/  LDG.E R14, desc[UR14][R4.64+0x2000] ;  /* 0x0020000e040e7981 */ /* 0x000f68000c1e1900 */
[----:B------:R-:W5:Y:S04]  /*0fe0*/  LDG.E R15, desc[UR14][R4.64+0x2400] ;  /* 0x0024000e040f7981 */ /* 0x000f68000c1e1900 */
[----:B------:R-:W5:Y:S04]  /*0ff0*/  LDG.E R16, desc[UR14][R4.64+0x2800] ;  /* 0x0028000e04107981 */ /* 0x000f68000c1e1900 */
[----:B------:R-:W5:Y:S04]  /*1000*/  LDG.E R17, desc[UR14][R4.64+0x2c00] ;  /* 0x002c000e04117981 */ /* 0x000f68000c1e1900 */
[----:B------:R-:W5:Y:S04]  /*1010*/  LDG.E R18, desc[UR14][R4.64+0x3000] ;  /* 0x0030000e04127981 */ /* 0x000f68000c1e1900 */
[----:B------:R-:W5:Y:S04]  /*1020*/  LDG.E R19, desc[UR14][R4.64+0x3400] ;  /* 0x0034000e04137981 */ /* 0x000f68000c1e1900 */
[----:B------:R-:W5:Y:S04]  /*1030*/  LDG.E R20, desc[UR14][R4.64+0x3800] ;  /* 0x0038000e04147981 */ /* 0x000f68000c1e1900 */
[----:B------:R-:W5:Y:S01]  /*1040*/  LDG.E R21, desc[UR14][R4.64+0x3c00] ;  /* 0x003c000e04157981 */ /* 0x000f62000c1e1900 */
[----:B------:R-:W-:-:S04]  /*1050*/  ISETP.GE.U32.AND P0, PT, R23, UR5, PT ;  /* 0x0000000517007c0c */ /* 0x000fc8000bf06070 */
[----:B------:R-:W-:Y:S02]  /*1060*/  ISETP.GE.U32.AND.EX P0, PT, R22, UR4, PT, P0 ;  /* 0x0000000416007c0c */ /* 0x000fe4000bf06100 */
[----:B--2---:R-:W-:-:S04]  /*1070*/  VIMNMX3.U32 R6, R6, R7, R8, !PT ;  /* 0x000000070606720f */ /* 0x004fc80007800008 */
[----:B---3--:R-:W-:-:S04]  /*1080*/  VIMNMX3.U32 R6, R6, R9, R10, !PT ;  /* 0x000000090606720f */ /* 0x008fc8000780000a */
[----:B----4-:R-:W-:-:S04]  /*1090*/  VIMNMX3.U32 R6, R6, R11, R12, !PT ;  /* 0x0000000b0606720f */ /* 0x010fc8000780000c */
[----:B-----5:R-:W-:-:S04]  /*10a0*/  VIMNMX3.U32 R6, R6, R13, R14, !PT ;  /* 0x0000000d0606720f */ /* 0x020fc8000780000e */
[----:B------:R-:W-:-:S04]  /*10b0*/  VIMNMX3.U32 R6, R6, R15, R16, !PT ;  /* 0x0000000f0606720f */ /* 0x000fc80007800010 */
[----:B------:R-:W-:-:S04]  /*10c0*/  VIMNMX3.U32 R6, R6, R17, R18, !PT ;  /* 0x000000110606720f */ /* 0x000fc80007800012 */
[----:B------:R-:W-:-:S04]  /*10d0*/  VIMNMX3.U32 R6, R6, R19, R20, !PT ;  /* 0x000000130606720f */ /* 0x000fc80007800014 */
[----:B------:R-:W-:Y:S01]  /*10e0*/  VIMNMX.U32 R8, PT, PT, R21, R6, !PT ;  /* 0x0000000615087248 */ /* 0x000fe20007fe0000 */
[----:B------:R-:W-:Y:S06]  /*10f0*/  @!P0 BRA `(.L_x_475) ;  /* 0x0000000c00008947 */ /* 0x000fec0003800000 */
[----:B------:R-:W-:Y:S01]  /*1100*/  UIADD3 UR8, UP0, UPT, UR5, UR7, URZ ;  /* 0x0000000705087290 */ /* 0x000fe2000ff1e0ff */
[----:B------:R-:W-:Y:S01]  /*1110*/  IADD3 R20, P2, PT, R2, -0x1000, RZ ;  /* 0xfffff00002147810 */ /* 0x000fe20007f5e0ff */
[----:B------:R-:W0:Y:S01]  /*1120*/  LDCU.64 UR12, c[0x0][0x380] ;  /* 0x00007000ff0c77ac */ /* 0x000e220008000a00 */
[----:B------:R-:W-:Y:S02]  /*1130*/  LOP3.LUT R5, RZ, R0, RZ, 0x33, !PT ;  /* 0x00000000ff057212 */ /* 0x000fe400078e33ff */
[----:B------:R-:W-:Y:S01]  /*1140*/  IADD3.X R9, PT, PT, R3, -0x1, RZ, P2, !PT ;  /* 0xffffffff03097810 */ /* 0x000fe200017fe4ff */
[----:B------:R-:W-:Y:S01]  /*1150*/  UIADD3.X UR9, UPT, UPT, URZ, UR4, URZ, UP0, !UPT ;  /* 0x00000004ff097290 */ /* 0x000fe200087fe4ff */
[----:B------:R-:W-:Y:S01]  /*1160*/  ISETP.LT.U32.AND P0, PT, R20, UR8, PT ;  /* 0x0000000814007c0c */ /* 0x000fe2000bf01070 */
[----:B------:R-:W-:Y:S01]  /*1170*/  UMOV UR6, UR5 ;  /* 0x0000000500067c82 */ /* 0x000fe20008000000 */
[----:B------:R-:W-:Y:S01]  /*1180*/  IADD3 R11, P1, PT, R0, UR8, RZ ;  /* 0x00000008000b7c10 */ /* 0x000fe2000ff3e0ff */
[----:B------:R-:W-:Y:S01]  /*1190*/  UMOV UR4, URZ ;  /* 0x000000ff00047c82 */ /* 0x000fe20008000000 */
[----:B------:R-:W-:Y:S01]  /*11a0*/  IADD3 R5, PT, PT, R2, -UR5, R5 ;  /* 0x8000000502057c10 */ /* 0x000fe2000fffe005 */
[----:B------:R-:W-:Y:S01]  /*11b0*/  IMAD.U32 R10, RZ, RZ, UR9 ;  /* 0x00000009ff0a7e24 */ /* 0x000fe2000f8e00ff */
[----:B------:R-:W-:Y:S01]  /*11c0*/  UMOV UR10, UR8 ;  /* 0x00000008000a7c82 */ /* 0x000fe20008000000 */
[----:B------:R-:W-:-:S02]  /*11d0*/  IMAD.X R4, RZ, RZ, UR9, P1 ;  /* 0x00000009ff047e24 */ /* 0x000fc400088e06ff */
[----:B------:R-:W-:Y:S01]  /*11e0*/  VIADD R7, R5, -UR7 ;  /* 0x8000000705077c36 */ /* 0x000fe20008000000 */
[----:B------:R-:W-:Y:S01]  /*11f0*/  ISETP.GT.U32.AND.EX P0, PT, R10, R9, PT, P0 ;  /* 0x000000090a00720c */ /* 0x000fe20003f04100 */
[----:B------:R-:W-:Y:S01]  /*1200*/  UMOV UR7, UR9 ;  /* 0x0000000900077c82 */ /* 0x000fe20008000000 */
[----:B0-----:R-:W-:-:S04]  /*1210*/  LEA R6, P2, R11, UR12, 0x2 ;  /* 0x0000000c0b067c11 */ /* 0x001fc8000f8410ff */
[----:B------:R-:W-:Y:S02]  /*1220*/  IADD3 R6, P1, PT, R6, 0x2000, RZ ;  /* 0x0000200006067810 */ /* 0x000fe40007f3e0ff */
[----:B------:R-:W-:-:S05]  /*1230*/  LEA.HI.X R11, R11, UR13, R4, 0x2, P2 ;  /* 0x0000000d0b0b7c11 */ /* 0x000fca00090f1404 */
[----:B------:R-:W-:Y:S01]  /*1240*/  IMAD.X R11, RZ, RZ, R11, P1 ;  /* 0x000000ffff0b7224 */ /* 0x000fe200008e060b */
[----:B------:R-:W-:Y:S06]  /*1250*/  @P0 BRA `(.L_x_476) ;  /* 0x0000000000d40947 */ /* 0x000fec0003800000 */
[----:B------:R-:W0:Y:S01]  /*1260*/  LDC.64 R2, c[0x0][0x3b8] ;  /* 0x0000ee00ff027b82 */ /* 0x000e220000000a00 */
[----:B------:R-:W1:Y:S01]  /*1270*/  LDCU.64 UR12, c[0x0][0x380] ;  /* 0x00007000ff0c77ac */ /* 0x000e620008000a00 */
[----:B------:R-:W-:Y:S01]  /*1280*/  NOP ;  /* 0x0000000000007918 */ /* 0x000fe20000000000 */
.L_x_477:
[----:B------:R-:W-:-:S05]  /*1290*/  IADD3 R5, P0, PT, R0, UR8, RZ ;  /* 0x0000000800057c10 */ /* 0x000fca000ff1e0ff */
[----:B------:R-:W-:Y:S01]  /*12a0*/  IMAD.X R10, RZ, RZ, UR9, P0 ;  /* 0x00000009ff0a7e24 */ /* 0x000fe200080e06ff */
[----:B-1----:R-:W-:-:S04]  /*12b0*/  LEA R4, P0, R5, UR12, 0x2 ;  /* 0x0000000c05047c11 */ /* 0x002fc8000f8010ff */
[----:B------:R-:W-:-:S05]  /*12c0*/  LEA.HI.X R5, R5, UR13, R10, 0x2, P0 ;  /* 0x0000000d05057c11 */ /* 0x000fca00080f140a */
        /* <DEDUP_REMOVED lines=15> */
[----:B------:R1:W5:Y:S01]  /*13c0*/  LDG.E R21, desc[UR14][R4.64+0x3c00] ;  /* 0x003c000e04157981 */ /* 0x000362000c1e1900 */
[----:B------:R-:W-:-:S02]  /*13d0*/  USHF.R.S32.HI UR11, URZ, 0x1f, UR5 ;  /* 0x0000001fff0b7899 */ /* 0x000fc40008011405 */
[----:B------:R-:W-:-:S04]  /*13e0*/  UIADD3 UR6, UP0, UPT, UR5, UR10, URZ ;  /* 0x0000000a05067290 */ /* 0x000fc8000ff1e0ff */
[----:B------:R-:W-:Y:S01]  /*13f0*/  UIADD3.X UR7, UPT, UPT, UR11, UR7, URZ, UP0, !UPT ;  /* 0x000000070b077290 */ /* 0x000fe200087fe4ff */
[----:B--2---:R-:W-:Y:S02]  /*1400*/  VIMNMX3.U32 R22, R8, R23, R22, !PT ;  /* 0x000000170816720f */ /* 0x004fe40007800016 */
[----:B0-----:R-:W-:-:S04]  /*1410*/  IADD3 R8, P1, PT, R2, -UR8, RZ ;  /* 0x8000000802087c10 */ /* 0x001fc8000ff3e0ff */
[----:B------:R-:W-:Y:S02]  /*1420*/  ISETP.GE.U32.AND P0, PT, R8, UR5, PT ;  /* 0x0000000508007c0c */ /* 0x000fe4000bf06070 */
[----:B---3--:R-:W-:Y:S02]  /*1430*/  VIMNMX3.U32 R22, R22, R24, R25, !PT ;  /* 0x000000181616720f */ /* 0x008fe40007800019 */
[----:B-1----:R-:W-:-:S04]  /*1440*/  IADD3.X R4, PT, PT, R3, ~UR9, RZ, P1, !PT ;  /* 0x8000000903047c10 */ /* 0x002fc80008ffe4ff */
[----:B------:R-:W-:Y:S02]  /*1450*/  ISETP.GE.U32.AND.EX P0, PT, R4, UR11, PT, P0 ;  /* 0x0000000b04007c0c */ /* 0x000fe4000bf06100 */
[----:B----4-:R-:W-:-:S04]  /*1460*/  VIMNMX3.U32 R22, R22, R26, R27, !PT ;  /* 0x0000001a1616720f */ /* 0x010fc8000780001b */
[----:B-----5:R-:W-:-:S04]  /*1470*/  VIMNMX3.U32 R18, R22, R19, R18, !PT ;  /* 0x000000131612720f */ /* 0x020fc80007800012 */
[----:B------:R-:W-:-:S04]  /*1480*/  VIMNMX3.U32 R10, R18, R17, R10, !PT ;  /* 0x00000011120a720f */ /* 0x000fc8000780000a */
[----:B------:R-:W-:-:S04]  /*1490*/  VIMNMX3.U32 R10, R10, R16, R13, !PT ;  /* 0x000000100a0a720f */ /* 0x000fc8000780000d */
[----:B------:R-:W-:-:S04]  /*14a0*/  VIMNMX3.U32 R10, R10, R14, R15, !PT ;  /* 0x0000000e0a0a720f */ /* 0x000fc8000780000f */
[----:B------:R-:W-:Y:S01]  /*14b0*/  VIMNMX3.U32 R8, R10, R12, R21, !PT ;  /* 0x0000000c0a08720f */ /* 0x000fe20007800015 */
[----:B------:R-:W-:Y:S06]  /*14c0*/  @!P0 BRA `(.L_x_475) ;  /* 0x00000008000c8947 */ /* 0x000fec0003800000 */
[----:B------:R-:W-:Y:S02]  /*14d0*/  UIADD3 UR8, UP0, UPT, UR5, UR8, URZ ;  /* 0x0000000805087290 */ /* 0x000fe4000ff1e0ff */
[----:B------:R-:W-:Y:S01]  /*14e0*/  IMAD.U32 R5, RZ, RZ, UR5 ;  /* 0x00000005ff057e24 */ /* 0x000fe2000f8e00ff */
[----:B------:R-:W-:Y:S01]  /*14f0*/  UIADD3 UR4, UPT, UPT, UR4, 0x1, URZ ;  /* 0x0000000104047890 */ /* 0x000fe2000fffe0ff */
[----:B------:R-:W-:Y:S01]  /*1500*/  IMAD.MOV.U32 R10, RZ, RZ, R6 ;  /* 0x000000ffff0a7224 */ /* 0x000fe200078e0006 */
[----:B------:R-:W-:Y:S01]  /*1510*/  UIADD3.X UR9, UPT, UPT, UR11, UR9, URZ, UP0, !UPT ;  /* 0x000000090b097290 */ /* 0x000fe200087fe4ff */
[----:B------:R-:W-:Y:S01]  /*1520*/  VIADD R7, R7, -UR5 ;  /* 0x8000000507077c36 */ /* 0x000fe20008000000 */
[----:B------:R-:W-:Y:S01]  /*1530*/  ISETP.LT.U32.AND P0, PT, R20, UR8, PT ;  /* 0x0000000814007c0c */ /* 0x000fe2000bf01070 */
[----:B------:R-:W-:Y:S01]  /*1540*/  IMAD.WIDE R10, R5, 0x4, R10 ;  /* 0x00000004050a7825 */ /* 0x000fe200078e020a */
[----:B------:R-:W-:-:S03]  /*1550*/  UMOV UR10, UR6 ;  /* 0x00000006000a7c82 */ /* 0x000fc60008000000 */
[----:B------:R-:W-:Y:S02]  /*1560*/  IMAD.U32 R4, RZ, RZ, UR9 ;  /* 0x00000009ff047e24 */ /* 0x000fe4000f8e00ff */
[----:B------:R-:W-:-:S03]  /*1570*/  IMAD.MOV.U32 R6, RZ, RZ, R10 ;  /* 0x000000ffff067224 */ /* 0x000fc600078e000a */
[----:B------:R-:W-:-:S13]  /*1580*/  ISETP.GT.U32.AND.EX P0, PT, R4, R9, PT, P0 ;  /* 0x000000090400720c */ /* 0x000fda0003f04100 */
[----:B------:R-:W-:Y:S05]  /*1590*/  @!P0 BRA `(.L_x_477) ;  /* 0xfffffffc003c8947 */ /* 0x000fea000383ffff */
[----:B------:R-:W-:-:S05]  /*15a0*/  UMOV UR6, UR5 ;  /* 0x0000000500067c82 */ /* 0x000fca0008000000 */
.L_x_476:
[C---:B------:R-:W-:Y:S01]  /*15b0*/  VIADD R5, R2.reuse, -UR8 ;  /* 0x8000000802057c36 */ /* 0x040fe20008000000 */
[----:B------:R-:W-:Y:S01]  /*15c0*/  ISETP.LE.U32.AND P1, PT, R2, UR8, PT ;  /* 0x0000000802007c0c */ /* 0x000fe2000bf23070 */
[----:B------:R-:W-:Y:S01]  /*15d0*/  IMAD.U32 R4, RZ, RZ, UR9 ;  /* 0x00000009ff047e24 */ /* 0x000fe2000f8e00ff */
[----:B------:R-:W-:Y:S02]  /*15e0*/  BSSY.RECONVERGENT B1, `(.L_x_475) ;  /* 0x0000071000017945 */ /* 0x000fe40003800200 */
[----:B------:R-:W-:-:S04]  /*15f0*/  ISETP.GE.AND P0, PT, R0, R5, PT ;  /* 0x000000050000720c */ /* 0x000fc80003f06270 */
[----:B------:R-:W-:-:S13]  /*1600*/  ISETP.GE.U32.OR.EX P0, PT, R4, R3, P0, P1 ;  /* 0x000000030400720c */ /* 0x000fda0000706510 */
[----:B------:R-:W-:Y:S05]  /*1610*/  @P0 BRA `(.L_x_478) ;  /* 0x0000000400b40947 */ /* 0x000fea0003800000 */
[----:B------:R-:W0:Y:S01]  /*1620*/  LDC R4, c[0x0][0x3c0] ;  /* 0x0000f000ff047b82 */ /* 0x000e220000000800 */
[----:B------:R-:W-:Y:S01]  /*1630*/  USHF.L.U32 UR5, UR16, 0xc, URZ ;  /* 0x0000000c10057899 */ /* 0x000fe200080006ff */
[----:B------:R-:W-:Y:S01]  /*1640*/  LOP3.LUT R3, RZ, R0, RZ, 0x33, !PT ;  /* 0x00000000ff037212 */ /* 0x000fe200078e33ff */
[----:B------:R-:W-:Y:S02]  /*1650*/  BSSY.RECONVERGENT B2, `(.L_x_479) ;  /* 0x000002e000027945 */ /* 0x000fe40003800200 */
[----:B------:R-:W-:-:S06]  /*1660*/  UIADD3 UR5, UPT, UPT, UR5, UR6, URZ ;  /* 0x0000000605057290 */ /* 0x000fcc000fffe0ff */
[----:B------:R-:W-:Y:S01]  /*1670*/  IADD3 R2, PT, PT, R2, -UR5, R3 ;  /* 0x8000000502027c10 */ /* 0x000fe2000fffe003 */
[----:B0-----:R-:W-:-:S04]  /*1680*/  IMAD R3, R4, UR4, RZ ;  /* 0x0000000404037c24 */ /* 0x001fc8000f8e02ff */
[----:B------:R-:W-:-:S05]  /*1690*/  IMAD R2, R3, -0x1000, R2 ;  /* 0xfffff00003027824 */ /* 0x000fca00078e0202 */
[C---:B------:R-:W-:Y:S02]  /*16a0*/  ISETP.GE.U32.AND P0, PT, R2.reuse, 0xf00, PT ;  /* 0x00000f000200780c */ /* 0x040fe40003f06070 */
[----:B------:R-:W-:Y:S01]  /*16b0*/  LEA.HI R20, R2, 0x1, RZ, 0x18 ;  /* 0x0000000102147811 */ /* 0x000fe200078fc0ff */
[----:B------:R-:W-:-:S03]  /*16c0*/  IMAD.MOV.U32 R2, RZ, RZ, R0 ;  /* 0x000000ffff027224 */ /* 0x000fc600078e0000 */
[----:B------:R-:W-:-:S04]  /*16d0*/  LOP3.LUT R21, R20, 0xf, RZ, 0xc0, !PT ;  /* 0x0000000f14157812 */ /* 0x000fc800078ec0ff */
[----:B------:R-:W-:-:S03]  /*16e0*/  ISETP.NE.AND P1, PT, R21, RZ, PT ;  /* 0x000000ff1500720c */ /* 0x000fc60003f25270 */
[----:B------:R-:W-:Y:S10]  /*16f0*/  @!P0 BRA `(.L_x_480) ;  /* 0x00000000008c8947 */ /* 0x000ff40003800000 */
[----:B------:R-:W-:-:S04]  /*1700*/  LEA.HI R2, R7, 0x1, RZ, 0x18 ;  /* 0x0000000107027811 */ /* 0x000fc800078fc0ff */
[----:B------:R-:W-:Y:S01]  /*1710*/  LOP3.LUT R3, R2, 0x1fffff0, RZ, 0xc0, !PT ;  /* 0x01fffff002037812 */ /* 0x000fe200078ec0ff */
[----:B------:R-:W-:-:S04]  /*1720*/  IMAD.MOV.U32 R2, RZ, RZ, R0 ;  /* 0x000000ffff027224 */ /* 0x000fc800078e0000 */
[----:B------:R-:W-:-:S07]  /*1730*/  IMAD.MOV R3, RZ, RZ, -R3 ;  /* 0x000000ffff037224 */ /* 0x000fce00078e0a03 */
.L_x_481:
[----:B------:R-:W-:-:S05]  /*1740*/  IMAD.MOV.U32 R10, RZ, RZ, R6 ;  /* 0x000000ffff0a7224 */ /* 0x000fca00078e0006 */
        /* <DEDUP_REMOVED lines=16> */
[----:B------:R-:W-:-:S02]  /*1850*/  VIADD R3, R3, 0x10 ;  /* 0x0000001003037836 */ /* 0x000fc40000000000 */
[----:B------:R-:W-:-:S03]  /*1860*/  VIADD R2, R2, 0x1000 ;  /* 0x0000100002027836 */ /* 0x000fc60000000000 */
[----:B------:R-:W-:Y:S02]  /*1870*/  ISETP.NE.AND P0, PT, R3, RZ, PT ;  /* 0x000000ff0300720c */ /* 0x000fe40003f05270 */
[----:B--2---:R-:W-:-:S04]  /*1880*/  VIMNMX3.U32 R14, R8, R15, R14, !PT ;  /* 0x0000000f080e720f */ /* 0x004fc8000780000e */
[----:B---3--:R-:W-:-:S04]  /*1890*/  VIMNMX3.U32 R14, R14, R17, R16, !PT ;  /* 0x000000110e0e720f */ /* 0x008fc80007800010 */
[----:B----4-:R-:W-:-:S04]  /*18a0*/  VIMNMX3.U32 R14, R14, R19, R18, !PT ;  /* 0x000000130e0e720f */ /* 0x010fc80007800012 */
[----:B-----5:R-:W-:-:S04]  /*18b0*/  VIMNMX3.U32 R14, R14, R23, R22, !PT ;  /* 0x000000170e0e720f */ /* 0x020fc80007800016 */
[----:B------:R-:W-:-:S04]  /*18c0*/  VIMNMX3.U32 R14, R14, R25, R24, !PT ;  /* 0x000000190e0e720f */ /* 0x000fc80007800018 */
[----:B------:R-:W-:Y:S02]  /*18d0*/  VIMNMX3.U32 R13, R14, R13, R6, !PT ;  /* 0x0000000d0e0d720f */ /* 0x000fe40007800006 */
[----:B------:R-:W-:-:S05]  /*18e0*/  IADD3 R6, P2, PT, R10, 0x4000, RZ ;  /* 0x000040000a067810 */ /* 0x000fca0007f5e0ff */
[----:B0-----:R-:W-:Y:S01]  /*18f0*/  IMAD.X R11, RZ, RZ, R11, P2 ;  /* 0x000000ffff0b7224 */ /* 0x001fe200010e060b */
[----:B------:R-:W-:-:S04]  /*1900*/  VIMNMX3.U32 R9, R13, R9, R12, !PT ;  /* 0x000000090d09720f */ /* 0x000fc8000780000c */
[----:B------:R-:W-:Y:S01]  /*1910*/  VIMNMX3.U32 R8, R9, R4, R5, !PT ;  /* 0x000000040908720f */ /* 0x000fe20007800005 */
[----:B------:R-:W-:Y:S06]  /*1920*/  @P0 BRA `(.L_x_481) ;  /* 0xfffffffc00840947 */ /* 0x000fec000383ffff */
.L_x_480:
[----:B------:R-:W-:Y:S05]  /*1930*/  BSYNC.RECONVERGENT B2 ;  /* 0x0000000000027941 */ /* 0x000fea0003800200 */
.L_x_479:
[----:B------:R-:W-:Y:S05]  /*1940*/  @!P1 BRA `(.L_x_478) ;  /* 0x0000000000e89947 */ /* 0x000fea0003800000 */
[----:B------:R-:W-:Y:S01]  /*1950*/  ISETP.GE.U32.AND P0, PT, R21, 0x8, PT ;  /* 0x000000081500780c */ /* 0x000fe20003f06070 */
[----:B------:R-:W-:Y:S01]  /*1960*/  BSSY.RECONVERGENT B2, `(.L_x_482) ;  /* 0x0000015000027945 */ /* 0x000fe20003800200 */
[----:B------:R-:W-:-:S04]  /*1970*/  LOP3.LUT R15, R20, 0x7, RZ, 0xc0, !PT ;  /* 0x00000007140f7812 */ /* 0x000fc800078ec0ff */
[----:B------:R-:W-:-:S07]  /*1980*/  ISETP.NE.AND P1, PT, R15, RZ, PT ;  /* 0x000000ff0f00720c */ /* 0x000fce0003f25270 */
[----:B------:R-:W-:Y:S06]  /*1990*/  @!P0 BRA `(.L_x_483) ;  /* 0x0000000000448947 */ /* 0x000fec0003800000 */
[----:B------:R-:W-:-:S05]  /*19a0*/  IADD3 R3, P0, PT, R2, UR8, RZ ;  /* 0x0000000802037c10 */ /* 0x000fca000ff1e0ff */
[----:B------:R-:W-:Y:S01]  /*19b0*/  IMAD.X R6, RZ, RZ, UR9, P0 ;  /* 0x00000009ff067e24 */ /* 0x000fe200080e06ff */
[----:B------:R-:W-:-:S04]  /*19c0*/  LEA R4, P0, R3, UR12, 0x2 ;  /* 0x0000000c03047c11 */ /* 0x000fc8000f8010ff */
        /* <DEDUP_REMOVED lines=8> */
[----:B------:R-:W5:Y:S01]  /*1a50*/  LDG.E R13, desc[UR14][R4.64+0x1c00] ;  /* 0x001c000e040d7981 */ /* 0x000f62000c1e1900 */
[----:B------:R-:W-:Y:S01]  /*1a60*/  VIADD R2, R2, 0x800 ;  /* 0x0000080002027836 */ /* 0x000fe20000000000 */
[----:B--2---:R-:W-:-:S04]  /*1a70*/  VIMNMX3.U32 R3, R8, R3, R6, !PT ;  /* 0x000000030803720f */ /* 0x004fc80007800006 */
[----:B---3--:R-:W-:-:S04]  /*1a80*/  VIMNMX3.U32 R3, R3, R10, R9, !PT ;  /* 0x0000000a0303720f */ /* 0x008fc80007800009 */
[----:B----4-:R-:W-:-:S04]  /*1a90*/  VIMNMX3.U32 R3, R3, R12, R11, !PT ;  /* 0x0000000c0303720f */ /* 0x010fc8000780000b */
[----:B-----5:R-:W-:-:S07]  /*1aa0*/  VIMNMX3.U32 R8, R3, R14, R13, !PT ;  /* 0x0000000e0308720f */ /* 0x020fce000780000d */
.L_x_483:
[----:B------:R-:W-:Y:S05]  /*1ab0*/  BSYNC.RECONVERGENT B2 ;  /* 0x0000000000027941 */ /* 0x000fea0003800200 */
.L_x_482:
[----:B------:R-:W-:Y:S05]  /*1ac0*/  @!P1 BRA `(.L_x_478) ;  /* 0x0000000000889947 */ /* 0x000fea0003800000 */
[----:B------:R-:W-:Y:S01]  /*1ad0*/  ISETP.GE.U32.AND P0, PT, R15, 0x4, PT ;  /* 0x000000040f00780c */ /* 0x000fe20003f06070 */
[----:B------:R-:W-:Y:S01]  /*1ae0*/  BSSY.RECONVERGENT B2, `(.L_x_484) ;  /* 0x000000e000027945 */ /* 0x000fe20003800200 */
[----:B------:R-:W-:-:S11]  /*1af0*/  LOP3.LUT P1, RZ, R20, 0x3, RZ, 0xc0, !PT ;  /* 0x0000000314ff7812 */ /* 0x000fd6000782c0ff */
[----:B------:R-:W-:Y:S05]  /*1b00*/  @!P0 BRA `(.L_x_485) ;  /* 0x00000000002c8947 */ /* 0x000fea0003800000 */
[----:B------:R-:W-:-:S05]  /*1b10*/  IADD3 R3, P0, PT, R2, UR8, RZ ;  /* 0x0000000802037c10 */ /* 0x000fca000ff1e0ff */
[----:B------:R-:W-:Y:S01]  /*1b20*/  IMAD.X R6, RZ, RZ, UR9, P0 ;  /* 0x00000009ff067e24 */ /* 0x000fe200080e06ff */
[----:B------:R-:W-:-:S04]  /*1b30*/  LEA R4, P0, R3, UR12, 0x2 ;  /* 0x0000000c03047c11 */ /* 0x000fc8000f8010ff */
[----:B------:R-:W-:-:S05]  /*1b40*/  LEA.HI.X R5, R3, UR13, R6, 0x2, P0 ;  /* 0x0000000d03057c11 */ /* 0x000fca00080f1406 */
[----:B------:R-:W2:Y:S04]  /*1b50*/  LDG.E R3, desc[UR14][R4.64] ;  /* 0x0000000e04037981 */ /* 0x000ea8000c1e1900 */
[----:B------:R-:W2:Y:S04]  /*1b60*/  LDG.E R6, desc[UR14][R4.64+0x400] ;  /* 0x0004000e04067981 */ /* 0x000ea8000c1e1900 */
[----:B------:R-:W3:Y:S04]  /*1b70*/  LDG.E R10, desc[UR14][R4.64+0x800] ;  /* 0x0008000e040a7981 */ /* 0x000ee8000c1e1900 */
[----:B------:R-:W3:Y:S01]  /*1b80*/  LDG.E R9, desc[UR14][R4.64+0xc00] ;  /* 0x000c000e04097981 */ /* 0x000ee2000c1e1900 */
[----:B------:R-:W-:Y:S01]  /*1b90*/  VIADD R2, R2, 0x400 ;  /* 0x0000040002027836 */ /* 0x000fe20000000000 */
[----:B--2---:R-:W-:-:S04]  /*1ba0*/  VIMNMX3.U32 R3, R8, R3, R6, !PT ;  /* 0x000000030803720f */ /* 0x004fc80007800006 */
[----:B---3--:R-:W-:-:S07]  /*1bb0*/  VIMNMX3.U32 R8, R3, R10, R9, !PT ;  /* 0x0000000a0308720f */ /* 0x008fce0007800009 */
.L_x_485:
[----:B------:R-:W-:Y:S05]  /*1bc0*/  BSYNC.RECONVERGENT B2 ;  /* 0x0000000000027941 */ /* 0x000fea0003800200 */
.L_x_484:
[----:B------:R-:W-:Y:S05]  /*1bd0*/  @!P1 BRA `(.L_x_478) ;  /* 0x0000000000449947 */ /* 0x000fea0003800000 */
[----:B------:R-:W-:Y:S02]  /*1be0*/  LOP3.LUT R7, R7, 0xffff, RZ, 0xc0, !PT ;  /* 0x0000ffff07077812 */ /* 0x000fe400078ec0ff */
[----:B------:R-:W-:Y:S02]  /*1bf0*/  IADD3 R6, P0, PT, R2, UR10, RZ ;  /* 0x0000000a02067c10 */ /* 0x000fe4000ff1e0ff */
[----:B------:R-:W-:Y:S02]  /*1c00*/  LEA.HI R2, R7, 0x1, RZ, 0x18 ;  /* 0x0000000107027811 */ /* 0x000fe400078fc0ff */
[----:B------:R-:W-:Y:S01]  /*1c10*/  LEA R5, P1, R6, UR12, 0x2 ;  /* 0x0000000c06057c11 */ /* 0x000fe2000f8210ff */
[----:B------:R-:W-:Y:S01]  /*1c20*/  IMAD.X R3, RZ, RZ, UR7, P0 ;  /* 0x00000007ff037e24 */ /* 0x000fe200080e06ff */
[----:B------:R-:W-:-:S04]  /*1c30*/  LOP3.LUT R2, R2, 0x3, RZ, 0xc0, !PT ;  /* 0x0000000302027812 */ /* 0x000fc800078ec0ff */
[----:B------:R-:W-:Y:S01]  /*1c40*/  LEA.HI.X R6, R6, UR13, R3, 0x2, P1 ;  /* 0x0000000d06067c11 */ /* 0x000fe200088f1403 */
[----:B------:R-:W-:-:S07]  /*1c50*/  IMAD.MOV R4, RZ, RZ, -R2 ;  /* 0x000000ffff047224 */ /* 0x000fce00078e0a02 */
.L_x_486:
[----:B------:R-:W-:Y:S02]  /*1c60*/  IMAD.MOV.U32 R3, RZ, RZ, R6 ;  /* 0x000000ffff037224 */ /* 0x000fe400078e0006 */
[----:B------:R-:W-:-:S05]  /*1c70*/  IMAD.MOV.U32 R2, RZ, RZ, R5 ;  /* 0x000000ffff027224 */ /* 0x000fca00078e0005 */
[----:B------:R-:W2:Y:S01]  /*1c80*/  LDG.E R3, desc[UR14][R2.64] ;  /* 0x0000000e02037981 */ /* 0x000ea2000c1e1900 */
[----:B------:R-:W-:Y:S01]  /*1c90*/  VIADD R4, R4, 0x1 ;  /* 0x0000000104047836 */ /* 0x000fe20000000000 */
[----:B------:R-:W-:-:S04]  /*1ca0*/  IADD3 R5, P1, PT, R5, 0x400, RZ ;  /* 0x0000040005057810 */ /* 0x000fc80007f3e0ff */
[----:B------:R-:W-:Y:S01]  /*1cb0*/  ISETP.NE.AND P0, PT, R4, RZ, PT ;  /* 0x000000ff0400720c */ /* 0x000fe20003f05270 */
[----:B------:R-:W-:Y:S01]  /*1cc0*/  IMAD.X R6, RZ, RZ, R6, P1 ;  /* 0x000000ffff067224 */ /* 0x000fe200008e0606 */
[----:B--2---:R-:W-:-:S11]  /*1cd0*/  VIMNMX.U32 R8, PT, PT, R3, R8, !PT ;  /* 0x0000000803087248 */ /* 0x004fd60007fe0000 */
[----:B------:R-:W-:Y:S05]  /*1ce0*/  @P0 BRA `(.L_x_486) ;  /* 0xfffffffc00dc0947 */ /* 0x000fea000383ffff */
.L_x_478:
[----:B------:R-:W-:Y:S05]  /*1cf0*/  BSYNC.RECONVERGENT B1 ;  /* 0x0000000000017941 */ /* 0x000fea0003800200 */
.L_x_475:
        /* <DEDUP_REMOVED lines=33> */
[----:B------:R-:W1:Y:S04]  /*1f10*/  LDS.128 R8, [UR4+0x10] ;  /* 0x00001004ff087984 */ /* 0x000e680008000c00 */
[----:B0-----:R-:W0:Y:S01]  /*1f20*/  LDS.64 R2, [UR4+0x20] ;  /* 0x00002004ff027984 */ /* 0x001e220008000a00 */
[----:B-1----:R-:W-:-:S04]  /*1f30*/  VIMNMX3.U32 R0, R5, R0, R8, !PT ;  /* 0x000000000500720f */ /* 0x002fc80007800008 */
[----:B------:R-:W-:-:S04]  /*1f40*/  VIMNMX3.U32 R0, R0, R9, R10, !PT ;  /* 0x000000090000720f */ /* 0x000fc8000780000a */
[----:B0-----:R-:W-:-:S04]  /*1f50*/  VIMNMX3.U32 R0, R0, R11, R2, !PT ;  /* 0x0000000b0000720f */ /* 0x001fc80007800002 */
[----:B------:R-:W-:-:S07]  /*1f60*/  VIMNMX.U32 R5, PT, PT, R0, R3, !PT ;  /* 0x0000000300057248 */ /* 0x000fce0007fe0000 */
.L_x_474:
[----:B------:R-:W-:Y:S05]  /*1f70*/  BSYNC.RECONVERGENT B0 ;  /* 0x0000000000007941 */ /* 0x000fea0003800200 */
.L_x_459:
[----:B------:R-:W-:Y:S05]  /*1f80*/  @P0 EXIT ;  /* 0x000000000000094d */ /* 0x000fea0003800000 */
[----:B------:R-:W3:Y:S02]  /*1f90*/  LDCU.64 UR4, c[0x0][0x388] ;  /* 0x00007100ff0477ac */ /* 0x000ee40008000a00 */
[----:B---3--:R-:W-:-:S06]  /*1fa0*/  UIMAD.WIDE.U32 UR4, UR16, 0x4, UR4 ;  /* 0x00000004100478a5 */ /* 0x008fcc000f8e0004 */
[----:B0-----:R-:W-:Y:S02]  /*1fb0*/  IMAD.U32 R2, RZ, RZ, UR4 ;  /* 0x00000004ff027e24 */ /* 0x001fe4000f8e00ff */
[----:B--2---:R-:W-:-:S05]  /*1fc0*/  IMAD.U32 R3, RZ, RZ, UR5 ;  /* 0x00000005ff037e24 */ /* 0x004fca000f8e00ff */
[----:B------:R-:W-:Y:S01]  /*1fd0*/  STG.E desc[UR14][R2.64], R5 ;  /* 0x0000000502007986 */ /* 0x000fe2000c10190e */
[----:B------:R-:W-:Y:S05]  /*1fe0*/  EXIT ;  /* 0x000000000000794d */ /* 0x000fea0003800000 */
.L_x_487:
        /* <DEDUP_REMOVED lines=9> */
.L_x_1779:


//--------------------- .text._ZN3cub18CUB_300001_SM_10006detail6reduce28DeviceReduceSingleTileKernelINS2_10policy_hubIjy11max_functorIjEE10Policy1000EN6thrust24THRUST_300001_SM_1000_NS6detail15normal_iteratorINSA_10device_ptrIjEEEEPjyS6_jjN4cuda3std3__410__identityEEEvT0_T1_T2_T3_T4_T6_ --------------------------
	.section	.text._ZN3cub18CUB_300001_SM_10006detail6reduce28DeviceReduceSingleTileKernelINS2_10policy_hubIjy11max_functorIjEE10Policy1000EN6thrust24THRUST_300001_SM_1000_NS6detail15normal_iteratorINSA_10device_ptrIjEEEEPjyS6_jjN4cuda3std3__410__identityEEEvT0_T1_T2_T3_T4_T6_,"ax",@progbits
	.align	128
        .global         _ZN3cub18CUB_300001_SM_10006detail6reduce28DeviceReduceSingleTileKernelINS2_10policy_hubIjy11max_functorIjEE10Policy1000EN6thrust24THRUST_300001_SM_1000_NS6detail15normal_iteratorINSA_10device_ptrIjEEEEPjyS6_jjN4cuda3std3__410__identityEEEvT0_T1_T2_T3_T4_T6_
        .type           _ZN3cub18CUB_300001_SM_10006detail6reduce28DeviceReduceSingleTileKernelINS2_10policy_hubIjy11max_functorIjEE10Policy1000EN6thrust24THRUST_300001_SM_1000_NS6detail15normal_iteratorINSA_10device_ptrIjEEEEPjyS6_jjN4cuda3std3__410__identityEEEvT0_T1_T2_T3_T4_T6_,@function
        .size           _ZN3cub18CUB_300001_SM_10006detail6reduce28DeviceReduceSingleTileKernelINS2_10policy_hubIjy11max_functorIjEE10Policy1000EN6thrust24THRUST_300001_SM_1000_NS6detail15normal_iteratorINSA_10device_ptrIjEEEEPjyS6_jjN4cuda3std3__410__identityEEEvT0_T1_T2_T3_T4_T6_,(.L_x_1780 - _ZN3cub18CUB_300001_SM_10006detail6reduce28DeviceReduceSingleTileKernelINS2_10policy_hubIjy11max_functorIjEE10Policy1000EN6thrust24THRUST_300001_SM_1000_NS6detail15normal_iteratorINSA_10device_ptrIjEEEEPjyS6_jjN4cuda3std3__410__identityEEEvT0_T1_T2_T3_T4_T6_)
        .other          _ZN3cub18CUB_300001_SM_10006detail6reduce28DeviceReduceSingleTileKernelINS2_10policy_hubIjy11max_functorIjEE10Policy1000EN6thrust24THRUST_300001_SM_1000_NS6detail15normal_iteratorINSA_10device_ptrIjEEEEPjyS6_jjN4cuda3std3__410__identityEEEvT0_T1_T2_T3_T4_T6_,@"STO_CUDA_ENTRY STV_DEFAULT"
_ZN3cub18CUB_300001_SM_10006detail6reduce28DeviceReduceSingleTileKernelINS2_10policy_hubIjy11max_functorIjEE10Policy1000EN6thrust24THRUST_300001_SM_1000_NS6detail15normal_iteratorINSA_10device_ptrIjEEEEPjyS6_jjN4cuda3std3__410__identityEEEvT0_T1_T2_T3_T4_T6_:
.text._ZN3cub18CUB_300001_SM_10006detail6reduce28DeviceReduceSingleTileKernelINS2_10policy_hubIjy11max_functorIjEE10Policy1000EN6thrust24THRUST_300001_SM_1000_NS6detail15normal_iteratorINSA_10device_ptrIjEEEEPjyS6_jjN4cuda3std3__410__identityEEEvT0_T1_T2_T3_T4_T6_:
[----:B------:R-:W-:Y:S01]  /*0000*/  LDC R1, c[0x0][0x37c] ;  /* 0x0000df00ff017b82 */ /* 0x000fe20000000800 */
[----:B------:R-:W0:Y:S01]  /*0010*/  LDCU.64 UR4, c[0x0][0x390] ;  /* 0x00007200ff0477ac */ /* 0x000e220008000a00 */
[----:B------:R-:W1:Y:S01]  /*0020*/  LDCU.64 UR6, c[0x0][0x358] ;  /* 0x00006b00ff0677ac */ /* 0x000e620008000a00 */
[----:B0-----:R-:W-:Y:S02]  /*0030*/  IMAD.U32 R4, RZ, RZ, UR4 ;  /* 0x00000004ff047e24 */ /* 0x001fe4000f8e00ff */
[----:B------:R-:W-:-:S03]  /*0040*/  IMAD.U32 R0, RZ, RZ, UR5 ;  /* 0x00000005ff007e24 */ /* 0x000fc6000f8e00ff */
[----:B------:R-:W-:-:S04]  /*0050*/  ISETP.NE.U32.AND P0, PT, R4, RZ, PT ;  /* 0x000000ff0400720c */ /* 0x000fc80003f05070 */
[----:B------:R-:W-:-:S13]  /*0060*/  ISETP.NE.AND.EX P0, PT, R0, RZ, PT, P0 ;  /* 0x000000ff0000720c */ /* 0x000fda0003f05300 */
        /* <DEDUP_REMOVED lines=8> */
.L_x_488:
[----:B------:R-:W-:Y:S01]  /*00f0*/  ISETP.GT.U32.AND P0, PT, R4, 0xfff, PT ;  /* 0x00000fff0400780c */ /* 0x000fe20003f04070 */
[----:B------:R-:W-:Y:S03]  /*0100*/  BSSY.RECONVERGENT B0, `(.L_x_489) ;  /* 0x00001c3000007945 */ /* 0x000fe60003800200 */
[----:B------:R-:W-:-:S13]  /*0110*/  ISETP.GT.U32.AND.EX P0, PT, R0, RZ, PT, P0 ;  /* 0x000000ff0000720c */ /* 0x000fda0003f04100 */
[----:B------:R-:W-:Y:S05]  /*0120*/  @P0 BRA `(.L_x_490) ;  /* 0x0000000c00680947 */ /* 0x000fea0003800000 */
[----:B------:R-:W0:Y:S01]  /*0130*/  S2R R5, SR_TID.X ;  /* 0x0000000000057919 */ /* 0x000e220000002100 */
[----:B------:R-:W-:Y:S01]  /*0140*/  BSSY.RECONVERGENT B1, `(.L_x_491) ;  /* 0x0000009000017945 */ /* 0x000fe20003800200 */
[----:B------:R-:W-:Y:S01]  /*0150*/  IMAD.MOV.U32 R6, RZ, RZ, RZ ;  /* 0x000000ffff067224 */ /* 0x000fe200078e00ff */
[----:B0-----:R-:W-:Y:S01]  /*0160*/  ISETP.GE.U32.AND P0, PT, R5, R4, PT ;  /* 0x000000040500720c */ /* 0x001fe20003f06070 */
[----:B------:R-:W-:-:S12]  /*0170*/  IMAD.MOV.U32 R7, RZ, RZ, R5 ;  /* 0x000000ffff077224 */ /* 0x000fd800078e0005 */
[----:B------:R-:W-:Y:S05]  /*0180*/  @P0 BRA `(.L_x_492) ;  /* 0x0000000000100947 */ /* 0x000fea0003800000 */
[----:B------:R-:W0:Y:S02]  /*0190*/  LDC.64 R2, c[0x0][0x380] ;  /* 0x0000e000ff027b82 */ /* 0x000e240000000a00 */
[----:B0-----:R-:W-:-:S05]  /*01a0*/  IMAD.WIDE.U32 R2, R5, 0x4, R2 ;  /* 0x0000000405027825 */ /* 0x001fca00078e0002 */
[----:B------:R0:W5:Y:S01]  /*01b0*/  LDG.E R6, desc[UR6][R2.64] ;  /* 0x0000000602067981 */ /* 0x000162000c1e1900 */
[----:B------:R-:W-:-:S07]  /*01c0*/  VIADD R7, R5, 0x100 ;  /* 0x0000010005077836 */ /* 0x000fce0000000000 */
.L_x_492:
[----:B------:R-:W-:Y:S05]  /*01d0*/  BSYNC.RECONVERGENT B1 ;  /* 0x0000000000017941 */ /* 0x000fea0003800200 */
.L_x_491:
[----:B------:R-:W-:Y:S01]  /*01e0*/  ISETP.GE.U32.AND P0, PT, R7, R4, PT ;  /* 0x000000040700720c */ /* 0x000fe20003f06070 */
[----:B------:R-:W-:-:S12]  /*01f0*/  BSSY.RECONVERGENT B1, `(.L_x_493) ;  /* 0x0000060000017945 */ /* 0x000fd80003800200 */
[----:B------:R-:W-:Y:S05]  /*0200*/  @P0 BRA `(.L_x_494) ;  /* 0x0000000400780947 */ /* 0x000fea0003800000 */
[----:B0-----:R-:W-:Y:S01]  /*0210*/  LOP3.LUT R3, RZ, R7, RZ, 0x33, !PT ;  /* 0x00000007ff037212 */ /* 0x001fe200078e33ff */
[----:B------:R-:W-:Y:S04]  /*0220*/  BSSY.RECONVERGENT B2, `(.L_x_495) ;  /* 0x000002c000027945 */ /* 0x000fe80003800200 */
[----:B------:R-:W-:-:S05]  /*0230*/  IMAD.IADD R3, R3, 0x1, R4 ;  /* 0x0000000103037824 */ /* 0x000fca00078e0204 */
[C---:B------:R-:W-:Y:S02]  /*0240*/  ISETP.GE.U32.AND P0, PT, R3.reuse, 0xf00, PT ;  /* 0x00000f000300780c */ /* 0x040fe40003f06070 */
[----:B------:R-:W-:-:S04]  /*0250*/  LEA.HI R8, R3, 0x1, RZ, 0x18 ;  /* 0x0000000103087811 */ /* 0x000fc800078fc0ff */
[----:B------:R-:W-:-:S04]  /*0260*/  LOP3.LUT R22, R8, 0xf, RZ, 0xc0, !PT ;  /* 0x0000000f08167812 */ /* 0x000fc800078ec0ff */
[----:B------:R-:W-:-:S03]  /*0270*/  ISETP.NE.AND P1, PT, R22, RZ, PT ;  /* 0x000000ff1600720c */ /* 0x000fc60003f25270 */
[----:B------:R-:W-:Y:S10]  /*0280*/  @!P0 BRA `(.L_x_496) ;  /* 0x0000000000948947 */ /* 0x000ff40003800000 */
[----:B------:R-:W0:Y:S01]  /*0290*/  LDC.64 R2, c[0x0][0x380] ;  /* 0x0000e000ff027b82 */ /* 0x000e220000000a00 */
[----:B------:R-:W-:-:S05]  /*02a0*/  LOP3.LUT R9, R8, 0x1fffff0, RZ, 0xc0, !PT ;  /* 0x01fffff008097812 */ /* 0x000fca00078ec0ff */
[----:B------:R-:W-:Y:S02]  /*02b0*/  IMAD.MOV R9, RZ, RZ, -R9 ;  /* 0x000000ffff097224 */ /* 0x000fe400078e0a09 */
[----:B0-----:R-:W-:-:S03]  /*02c0*/  IMAD.WIDE.U32 R2, R7, 0x4, R2 ;  /* 0x0000000407027825 */ /* 0x001fc600078e0002 */
[----:B------:R-:W-:-:S05]  /*02d0*/  IADD3 R15, P0, PT, R2, 0x2000, RZ ;  /* 0x00002000020f7810 */ /* 0x000fca0007f1e0ff */
[----:B------:R-:W-:-:S08]  /*02e0*/  IMAD.X R3, RZ, RZ, R3, P0 ;  /* 0x000000ffff037224 */ /* 0x000fd000000e0603 */
.L_x_497:
        /* <DEDUP_REMOVED lines=31> */
.L_x_496:
[----:B------:R-:W-:Y:S05]  /*04e0*/  BSYNC.RECONVERGENT B2 ;  /* 0x0000000000027941 */ /* 0x000fea0003800200 */
.L_x_495:
[----:B------:R-:W-:Y:S05]  /*04f0*/  @!P1 BRA `(.L_x_494) ;  /* 0x0000000000bc9947 */ /* 0x000fea0003800000 */
[----:B------:R-:W-:Y:S01]  /*0500*/  ISETP.GE.U32.AND P0, PT, R22, 0x8, PT ;  /* 0x000000081600780c */ /* 0x000fe20003f06070 */
[----:B------:R-:W-:Y:S01]  /*0510*/  BSSY.RECONVERGENT B2, `(.L_x_498) ;  /* 0x0000013000027945 */ /* 0x000fe20003800200 */
[----:B------:R-:W-:-:S04]  /*0520*/  LOP3.LUT R17, R8, 0x7, RZ, 0xc0, !PT ;  /* 0x0000000708117812 */ /* 0x000fc800078ec0ff */
[----:B------:R-:W-:-:S07]  /*0530*/  ISETP.NE.AND P1, PT, R17, RZ, PT ;  /* 0x000000ff1100720c */ /* 0x000fce0003f25270 */
[----:B------:R-:W-:Y:S06]  /*0540*/  @!P0 BRA `(.L_x_499) ;  /* 0x00000000003c8947 */ /* 0x000fec0003800000 */
[----:B------:R-:W0:Y:S02]  /*0550*/  LDC.64 R2, c[0x0][0x380] ;  /* 0x0000e000ff027b82 */ /* 0x000e240000000a00 */
[----:B0-----:R-:W-:-:S05]  /*0560*/  IMAD.WIDE R2, R7, 0x4, R2 ;  /* 0x0000000407027825 */ /* 0x001fca00078e0202 */
        /* <DEDUP_REMOVED lines=13> */
.L_x_499:
[----:B------:R-:W-:Y:S05]  /*0640*/  BSYNC.RECONVERGENT B2 ;  /* 0x0000000000027941 */ /* 0x000fea0003800200 */
.L_x_498:
        /* <DEDUP_REMOVED lines=11> */
[----:B------:R-:W3:Y:S01]  /*0700*/  LDG.E R12, desc[UR6][R2.64+0xc00] ;  /* 0x000c0006020c7981 */ /* 0x000ee2000c1e1900 */
[----:B------:R-:W-:Y:S01]  /*0710*/  VIADD R7, R7, 0x400 ;  /* 0x0000040007077836 */ /* 0x000fe20000000000 */
[----:B--2--5:R-:W-:-:S04]  /*0720*/  VIMNMX3.U32 R6, R6, R9, R8, !PT ;  /* 0x000000090606720f */ /* 0x024fc80007800008 */
[----:B---3--:R-:W-:-:S07]  /*0730*/  VIMNMX3.U32 R6, R6, R11, R12, !PT ;  /* 0x0000000b0606720f */ /* 0x008fce000780000c */
.L_x_501:
[----:B------:R-:W-:Y:S05]  /*0740*/  BSYNC.RECONVERGENT B2 ;  /* 0x0000000000027941 */ /* 0x000fea0003800200 */
.L_x_500:
[----:B------:R-:W-:Y:S05]  /*0750*/  @!P1 BRA `(.L_x_494) ;  /* 0x0000000000249947 */ /* 0x000fea0003800000 */
[----:B------:R-:W0:Y:S01]  /*0760*/  LDC.64 R8, c[0x0][0x380] ;  /* 0x0000e000ff087b82 */ /* 0x000e220000000a00 */
[----:B------:R-:W-:-:S07]  /*0770*/  IMAD.MOV R10, RZ, RZ, -R10 ;  /* 0x000000ffff0a7224 */ /* 0x000fce00078e0a0a */
.L_x_502:
[----:B0-----:R-:W-:-:S06]  /*0780*/  IMAD.WIDE R2, R7, 0x4, R8 ;  /* 0x0000000407027825 */ /* 0x001fcc00078e0208 */
[----:B------:R-:W2:Y:S01]  /*0790*/  LDG.E R3, desc[UR6][R2.64] ;  /* 0x0000000602037981 */ /* 0x000ea2000c1e1900 */
[----:B------:R-:W-:Y:S02]  /*07a0*/  VIADD R10, R10, 0x1 ;  /* 0x000000010a0a7836 */ /* 0x000fe40000000000 */
[----:B------:R-:W-:-:S03]  /*07b0*/  VIADD R7, R7, 0x100 ;  /* 0x0000010007077836 */ /* 0x000fc60000000000 */
[----:B------:R-:W-:Y:S02]  /*07c0*/  ISETP.NE.AND P0, PT, R10, RZ, PT ;  /* 0x000000ff0a00720c */ /* 0x000fe40003f05270 */
[----:B--2--5:R-:W-:-:S11]  /*07d0*/  VIMNMX.U32 R6, PT, PT, R3, R6, !PT ;  /* 0x0000000603067248 */ /* 0x024fd60007fe0000 */
[----:B------:R-:W-:Y:S05]  /*07e0*/  @P0 BRA `(.L_x_502) ;  /* 0xfffffffc00e40947 */ /* 0x000fea000383ffff */
.L_x_494:
[----:B------:R-:W-:Y:S05]  /*07f0*/  BSYNC.RECONVERGENT B1 ;  /* 0x0000000000017941 */ /* 0x000fea0003800200 */
.L_x_493:
[----:B------:R-:W-:-:S04]  /*0800*/  ISETP.GE.U32.AND P0, PT, R4, 0x100, PT ;  /* 0x000001000400780c */ /* 0x000fc80003f06070 */
[----:B------:R-:W-:-:S13]  /*0810*/  ISETP.GE.U32.AND.EX P0, PT, R0, RZ, PT, P0 ;  /* 0x000000ff0000720c */ /* 0x000fda0003f06100 */
[----:B------:R-:W-:Y:S05]  /*0820*/  @!P0 BRA `(.L_x_503) ;  /* 0x0000000000a08947 */ /* 0x000fea0003800000 */
[----:B------:R-:W1:Y:S01]  /*0830*/  S2R R8, SR_LANEID ;  /* 0x0000000000087919 */ /* 0x000e620000000000 */
[----:B------:R-:W-:Y:S01]  /*0840*/  ISETP.NE.AND P5, PT, R5, RZ, PT ;  /* 0x000000ff0500720c */ /* 0x000fe20003fa5270 */
[----:B-----5:R-:W2:Y:S02]  /*0850*/  SHFL.DOWN PT, R0, R6, 0x1, 0x1f ;  /* 0x08201f0006007f89 */ /* 0x020ea400000e0000 */
[----:B--2---:R-:W-:Y:S02]  /*0860*/  VIMNMX.U32 R0, PT, PT, R0, R6, !PT ;  /* 0x0000000600007248 */ /* 0x004fe40007fe0000 */
[C---:B-1----:R-:W-:Y:S02]  /*0870*/  ISETP.GT.AND P0, PT, R8.reuse, 0x1e, PT ;  /* 0x0000001e0800780c */ /* 0x042fe40003f04270 */
[----:B------:R-:W-:Y:S02]  /*0880*/  ISETP.NE.AND P1, PT, R8, RZ, PT ;  /* 0x000000ff0800720c */ /* 0x000fe40003f25270 */
[----:B------:R-:W-:-:S02]  /*0890*/  SEL R0, R6, R0, P0 ;  /* 0x0000000006007207 */ /* 0x000fc40000000000 */
        /* <DEDUP_REMOVED lines=15> */
[----:B------:R-:W-:-:S03]  /*0990*/  ISETP.GT.AND P0, PT, R8, 0xf, PT ;  /* 0x0000000f0800780c */ /* 0x000fc60003f04270 */
[----:B------:R-:W0:Y:S02]  /*09a0*/  SHFL.DOWN PT, R3, R0, 0x10, 0x1f ;  /* 0x0a001f0000037f89 */ /* 0x000e2400000e0000 */
[----:B0-----:R-:W-:-:S04]  /*09b0*/  VIMNMX.U32 R3, PT, PT, R0, R3, !PT ;  /* 0x0000000300037248 */ /* 0x001fc80007fe0000 */
[----:B------:R-:W-:Y:S01]  /*09c0*/  SEL R7, R0, R3, P0 ;  /* 0x0000000300077207 */ /* 0x000fe20000000000 */
[----:B------:R1:W-:Y:S01]  /*09d0*/  @!P1 STS [R2+0x8], R3 ;  /* 0x0000080302009388 */ /* 0x0003e20000000800 */
[----:B------:R-:W-:Y:S06]  /*09e0*/  BAR.SYNC.DEFER_BLOCKING 0x0 ;  /* 0x0000000000007b1d */ /* 0x000fec0000010000 */
[----:B------:R-:W-:Y:S05]  /*09f0*/  @P5 BRA `(.L_x_504) ;  /* 0x0000001000cc5947 */ /* 0x000fea0003800000 */
[----:B------:R-:W0:Y:S01]  /*0a00*/  S2UR UR5, SR_CgaCtaId ;  /* 0x00000000000579c3 */ /* 0x000e220000008800 */
[----:B------:R-:W-:Y:S02]  /*0a10*/  UMOV UR4, 0x400 ;  /* 0x0000040000047882 */ /* 0x000fe40000000000 */
[----:B0-----:R-:W-:-:S09]  /*0a20*/  ULEA UR4, UR5, UR4, 0x18 ;  /* 0x0000000405047291 */ /* 0x001fd2000f8ec0ff */
[----:B------:R-:W-:Y:S04]  /*0a30*/  LDS R0, [UR4+0xc] ;  /* 0x00000c04ff007984 */ /* 0x000fe80008000800 */
[----:B------:R-:W0:Y:S04]  /*0a40*/  LDS.128 R8, [UR4+0x10] ;  /* 0x00001004ff087984 */ /* 0x000e280008000c00 */
[----:B-1----:R-:W1:Y:S01]  /*0a50*/  LDS.64 R2, [UR4+0x20] ;  /* 0x00002004ff027984 */ /* 0x002e620008000a00 */
[----:B0-----:R-:W-:-:S04]  /*0a60*/  VIMNMX3.U32 R0, R7, R0, R8, !PT ;  /* 0x000000000700720f */ /* 0x001fc80007800008 */
[----:B------:R-:W-:-:S04]  /*0a70*/  VIMNMX3.U32 R0, R0, R9, R10, !PT ;  /* 0x000000090000720f */ /* 0x000fc8000780000a */
[----:B-1----:R-:W-:-:S04]  /*0a80*/  VIMNMX3.U32 R0, R0, R11, R2, !PT ;  /* 0x0000000b0000720f */ /* 0x002fc80007800002 */
[----:B------:R-:W-:Y:S01]  /*0a90*/  VIMNMX.U32 R7, PT, PT, R0, R3, !PT ;  /* 0x0000000300077248 */ /* 0x000fe20007fe0000 */
[----:B------:R-:W-:Y:S06]  /*0aa0*/  BRA `(.L_x_504) ;  /* 0x0000001000a07947 */ /* 0x000fec0003800000 */
.L_x_503:
[----:B------:R-:W1:Y:S01]  /*0ab0*/  S2R R9, SR_LANEID ;  /* 0x0000000000097919 */ /* 0x000e620000000000 */
[C---:B0-----:R-:W-:Y:S02]  /*0ac0*/  LOP3.LUT R2, R5.reuse, 0x3e0, RZ, 0xc0, !PT ;  /* 0x000003e005027812 */ /* 0x041fe400078ec0ff */
[----:B------:R-:W-:Y:S02]  /*0ad0*/  ISETP.NE.AND P5, PT, R5, RZ, PT ;  /* 0x000000ff0500720c */ /* 0x000fe40003fa5270 */
[----:B------:R-:W-:Y:S01]  /*0ae0*/  LOP3.LUT R7, RZ, R2, RZ, 0x33, !PT ;  /* 0x00000002ff077212 */ /* 0x000fe200078e33ff */
[----:B------:R-:W-:-:S04]  /*0af0*/  VIADD R3, R2, 0x20 ;  /* 0x0000002002037836 */ /* 0x000fc80000000000 */
[----:B------:R-:W-:Y:S01]  /*0b00*/  IMAD.IADD R7, R7, 0x1, R4 ;  /* 0x0000000107077824 */ /* 0x000fe200078e0204 */
[----:B------:R-:W-:-:S04]  /*0b10*/  ISETP.GT.U32.AND P0, PT, R3, R4, PT ;  /* 0x000000040300720c */ /* 0x000fc80003f04070 */
[----:B------:R-:W-:-:S05]  /*0b20*/  SEL R2, R7, 0x1f, P0 ;  /* 0x0000001f07027807 */ /* 0x000fca0000000000 */
[----:B-----5:R-:W0:Y:S01]  /*0b30*/  SHFL.DOWN PT, R3, R6, 0x1, R2 ;  /* 0x0820000006037989 */ /* 0x020e2200000e0002 */
        /* <DEDUP_REMOVED lines=24> */
[----:B0-----:R-:W-:-:S05]  /*0cc0*/  @!P0 VIMNMX.U32 R6, PT, PT, R6, R3, !PT ;  /* 0x0000000306068248 */ /* 0x001fca0007fe0000 */
[----:B------:R-:W-:-:S05]  /*0cd0*/  IMAD.MOV.U32 R7, RZ, RZ, R6 ;  /* 0x000000ffff077224 */ /* 0x000fca00078e0006 */
[----:B------:R0:W-:Y:S01]  /*0ce0*/  @!P1 STS [R8+0x8], R7 ;  /* 0x0000080708009388 */ /* 0x0001e20000000800 */
[----:B------:R-:W-:Y:S06]  /*0cf0*/  BAR.SYNC.DEFER_BLOCKING 0x0 ;  /* 0x0000000000007b1d */ /* 0x000fec0000010000 */
[----:B------:R-:W-:Y:S05]  /*0d00*/  @P5 BRA `(.L_x_504) ;  /* 0x0000001000085947 */ /* 0x000fea0003800000 */
[----:B------:R-:W1:Y:S01]  /*0d10*/  S2UR UR5, SR_CgaCtaId ;  /* 0x00000000000579c3 */ /* 0x000e620000008800 */
[----:B------:R-:W-:Y:S01]  /*0d20*/  UMOV UR4, 0x400 ;  /* 0x0000040000047882 */ /* 0x000fe20000000000 */
[C---:B------:R-:W-:Y:S02]  /*0d30*/  ISETP.GT.U32.AND P3, PT, R4.reuse, 0x20, PT ;  /* 0x000000200400780c */ /* 0x040fe40003f64070 */
[----:B------:R-:W-:Y:S02]  /*0d40*/  ISETP.GT.U32.AND P1, PT, R4, 0x40, PT ;  /* 0x000000400400780c */ /* 0x000fe40003f24070 */
[----:B------:R-:W-:Y:S02]  /*0d50*/  ISETP.GT.U32.AND.EX P3, PT, R0, RZ, PT, P3 ;  /* 0x000000ff0000720c */ /* 0x000fe40003f64130 */
[----:B------:R-:W-:Y:S02]  /*0d60*/  ISETP.GT.U32.AND P0, PT, R4, 0x60, PT ;  /* 0x000000600400780c */ /* 0x000fe40003f04070 */
[----:B------:R-:W-:-:S02]  /*0d70*/  ISETP.GT.U32.AND.EX P1, PT, R0, RZ, PT, P1 ;  /* 0x000000ff0000720c */ /* 0x000fc40003f24110 */
[----:B------:R-:W-:Y:S02]  /*0d80*/  ISETP.GT.U32.AND P2, PT, R4, 0x80, PT ;  /* 0x000000800400780c */ /* 0x000fe40003f44070 */
[----:B------:R-:W-:Y:S02]  /*0d90*/  ISETP.GT.U32.AND.EX P0, PT, R0, RZ, PT, P0 ;  /* 0x000000ff0000720c */ /* 0x000fe40003f04100 */
[----:B------:R-:W-:Y:S02]  /*0da0*/  ISETP.GT.U32.AND P4, PT, R4, 0xa0, PT ;  /* 0x000000a00400780c */ /* 0x000fe40003f84070 */
[C---:B------:R-:W-:Y:S02]  /*0db0*/  ISETP.GT.U32.AND.EX P2, PT, R0.reuse, RZ, PT, P2 ;  /* 0x000000ff0000720c */ /* 0x040fe40003f44120 */
[----:B------:R-:W-:Y:S01]  /*0dc0*/  ISETP.GT.U32.AND.EX P4, PT, R0, RZ, PT, P4 ;  /* 0x000000ff0000720c */ /* 0x000fe20003f84140 */
[----:B-1----:R-:W-:-:S09]  /*0dd0*/  ULEA UR4, UR5, UR4, 0x18 ;  /* 0x0000000405047291 */ /* 0x002fd2000f8ec0ff */
[----:B------:R-:W1:Y:S04]  /*0de0*/  LDS R2, [UR4+0xc] ;  /* 0x00000c04ff027984 */ /* 0x000e680008000800 */
[----:B0-----:R-:W0:Y:S04]  /*0df0*/  LDS.128 R8, [UR4+0x10] ;  /* 0x00001004ff087984 */ /* 0x001e280008000c00 */
[----:B------:R-:W2:Y:S01]  /*0e00*/  LDS.64 R12, [UR4+0x20] ;  /* 0x00002004ff0c7984 */ /* 0x000ea20008000a00 */
[----:B-1----:R-:W-:Y:S02]  /*0e10*/  @P3 VIMNMX.U32 R7, PT, PT, R7, R2, !PT ;  /* 0x0000000207073248 */ /* 0x002fe40007fe0000 */
[----:B------:R-:W-:-:S02]  /*0e20*/  ISETP.GT.U32.AND P3, PT, R4, 0xc0, PT ;  /* 0x000000c00400780c */ /* 0x000fc40003f64070 */
[----:B0-----:R-:W-:Y:S02]  /*0e30*/  @P1 VIMNMX.U32 R7, PT, PT, R7, R8, !PT ;  /* 0x0000000807071248 */ /* 0x001fe40007fe0000 */
[----:B------:R-:W-:Y:S02]  /*0e40*/  ISETP.GT.U32.AND P1, PT, R4, 0xe0, PT ;  /* 0x000000e00400780c */ /* 0x000fe40003f24070 */
[C---:B------:R-:W-:Y:S02]  /*0e50*/  ISETP.GT.U32.AND.EX P3, PT, R0.reuse, RZ, PT, P3 ;  /* 0x000000ff0000720c */ /* 0x040fe40003f64130 */
[----:B------:R-:W-:Y:S02]  /*0e60*/  @P0 VIMNMX.U32 R7, PT, PT, R7, R9, !PT ;  /* 0x0000000907070248 */ /* 0x000fe40007fe0000 */
[----:B------:R-:W-:Y:S02]  /*0e70*/  ISETP.GT.U32.AND.EX P1, PT, R0, RZ, PT, P1 ;  /* 0x000000ff0000720c */ /* 0x000fe40003f24110 */
[----:B------:R-:W-:-:S04]  /*0e80*/  @P2 VIMNMX.U32 R7, PT, PT, R7, R10, !PT ;  /* 0x0000000a07072248 */ /* 0x000fc80007fe0000 */
[----:B------:R-:W-:-:S04]  /*0e90*/  @P4 VIMNMX.U32 R7, PT, PT, R7, R11, !PT ;  /* 0x0000000b07074248 */ /* 0x000fc80007fe0000 */
[----:B--2---:R-:W-:-:S04]  /*0ea0*/  @P3 VIMNMX.U32 R7, PT, PT, R7, R12, !PT ;  /* 0x0000000c07073248 */ /* 0x004fc80007fe0000 */
[----:B------:R-:W-:Y:S01]  /*0eb0*/  @P1 VIMNMX.U32 R7, PT, PT, R7, R13, !PT ;  /* 0x0000000d07071248 */ /* 0x000fe20007fe0000 */
[----:B------:R-:W-:Y:S06]  /*0ec0*/  BRA `(.L_x_504) ;  /* 0x0000000c00987947 */ /* 0x000fec0003800000 */
.L_x_490:
[----:B------:R-:W0:Y:S01]  /*0ed0*/  S2R R8, SR_TID.X ;  /* 0x0000000000087919 */ /* 0x000e220000002100 */
[----:B------:R-:W0:Y:S02]  /*0ee0*/  LDC.64 R2, c[0x0][0x380] ;  /* 0x0000e000ff027b82 */ /* 0x000e240000000a00 */
[----:B0-----:R-:W-:-:S05]  /*0ef0*/  IMAD.WIDE.U32 R2, R8, 0x4, R2 ;  /* 0x0000000408027825 */ /* 0x001fca00078e0002 */
        /* <DEDUP_REMOVED lines=16> */
[----:B--2---:R-:W-:-:S04]  /*1000*/  VIMNMX3.U32 R5, R5, R6, R7, !PT ;  /* 0x000000060505720f */ /* 0x004fc80007800007 */
[----:B---3--:R-:W-:Y:S01]  /*1010*/  VIMNMX3.U32 R5, R5, R9, R12, !PT ;  /* 0x000000090505720f */ /* 0x008fe2000780000c */
[----:B------:R-:W-:Y:S01]  /*1020*/  IMAD.MOV.U32 R9, RZ, RZ, 0x1000 ;  /* 0x00001000ff097424 */ /* 0x000fe200078e00ff */
[----:B------:R-:W-:-:S04]  /*1030*/  IADD3 R12, P1, PT, R4, -0x1000, RZ ;  /* 0xfffff000040c7810 */ /* 0x000fc80007f3e0ff */
[----:B------:R-:W-:Y:S02]  /*1040*/  ISETP.GE.U32.AND P0, PT, R12, 0x1000, PT ;  /* 0x000010000c00780c */ /* 0x000fe40003f06070 */
[----:B----4-:R-:W-:Y:S01]  /*1050*/  VIMNMX3.U32 R5, R5, R11, R14, !PT ;  /* 0x0000000b0505720f */ /* 0x010fe2000780000e */
[----:B------:R-:W-:Y:S01]  /*1060*/  IMAD.MOV.U32 R11, RZ, RZ, RZ ;  /* 0x000000ffff0b7224 */ /* 0x000fe200078e00ff */
[----:B------:R-:W-:-:S04]  /*1070*/  IADD3.X R14, PT, PT, R0, -0x1, RZ, P1, !PT ;  /* 0xffffffff000e7810 */ /* 0x000fc80000ffe4ff */
[----:B------:R-:W-:Y:S02]  /*1080*/  ISETP.GE.U32.AND.EX P0, PT, R14, RZ, PT, P0 ;  /* 0x000000ff0e00720c */ /* 0x000fe40003f06100 */
[----:B-----5:R-:W-:-:S04]  /*1090*/  VIMNMX3.U32 R5, R5, R13, R16, !PT ;  /* 0x0000000d0505720f */ /* 0x020fc80007800010 */
[----:B------:R-:W-:-:S04]  /*10a0*/  VIMNMX3.U32 R5, R5, R15, R18, !PT ;  /* 0x0000000f0505720f */ /* 0x000fc80007800012 */
[----:B------:R-:W-:-:S04]  /*10b0*/  VIMNMX3.U32 R5, R5, R17, R20, !PT ;  /* 0x000000110505720f */ /* 0x000fc80007800014 */
[----:B------:R-:W-:-:S04]  /*10c0*/  VIMNMX3.U32 R5, R5, R19, R22, !PT ;  /* 0x000000130505720f */ /* 0x000fc80007800016 */
[----:B------:R-:W-:Y:S01]  /*10d0*/  VIMNMX.U32 R10, PT, PT, R10, R5, !PT ;  /* 0x000000050a0a7248 */ /* 0x000fe20007fe0000 */
[----:B------:R-:W-:Y:S06]  /*10e0*/  @!P0 BRA `(.L_x_505) ;  /* 0x0000000000a08947 */ /* 0x000fec0003800000 */
[----:B------:R-:W0:Y:S01]  /*10f0*/  LDC.64 R4, c[0x0][0x390] ;  /* 0x0000e400ff047b82 */ /* 0x000e220000000a00 */
[----:B------:R-:W-:Y:S02]  /*1100*/  IMAD.MOV.U32 R9, RZ, RZ, 0x1000 ;  /* 0x00001000ff097424 */ /* 0x000fe400078e00ff */
[----:B------:R-:W-:-:S07]  /*1110*/  IMAD.MOV.U32 R11, RZ, RZ, RZ ;  /* 0x000000ffff0b7224 */ /* 0x000fce00078e00ff */
.L_x_507:
[----:B------:R-:W-:-:S04]  /*1120*/  LEA R6, P0, R9, R2, 0x2 ;  /* 0x0000000209067211 */ /* 0x000fc800078010ff */
[----:B------:R-:W-:-:S05]  /*1130*/  LEA.HI.X R7, R9, R3, R11, 0x2, P0 ;  /* 0x0000000309077211 */ /* 0x000fca00000f140b */
        /* <DEDUP_REMOVED lines=16> */
[----:B--2---:R-:W-:-:S02]  /*1240*/  VIMNMX3.U32 R25, R10, R25, R26, !PT ;  /* 0x000000190a19720f */ /* 0x004fc4000780001a */
[----:B0-----:R-:W-:-:S04]  /*1250*/  IADD3 R10, P1, PT, -R9, R4, RZ ;  /* 0x00000004090a7210 */ /* 0x001fc80007f3e1ff */
[----:B------:R-:W-:Y:S02]  /*1260*/  ISETP.GE.U32.AND P0, PT, R10, 0x1000, PT ;  /* 0x000010000a00780c */ /* 0x000fe40003f06070 */
[----:B---3--:R-:W-:-:S04]  /*1270*/  VIMNMX3.U32 R25, R25, R27, R28, !PT ;  /* 0x0000001b1919720f */ /* 0x008fc8000780001c */
[----:B----4-:R-:W-:-:S04]  /*1280*/  VIMNMX3.U32 R23, R25, R23, R24, !PT ;  /* 0x000000171917720f */ /* 0x010fc80007800018 */
[----:B-----5:R-:W-:Y:S01]  /*1290*/  VIMNMX3.U32 R21, R23, R21, R0, !PT ;  /* 0x000000151715720f */ /* 0x020fe20007800000 */
[----:B------:R-:W-:-:S04]  /*12a0*/  IMAD.MOV.U32 R0, RZ, RZ, R5 ;  /* 0x000000ffff007224 */ /* 0x000fc800078e0005 */
[----:B------:R-:W-:Y:S01]  /*12b0*/  IMAD.X R10, R0, 0x1, ~R11, P1 ;  /* 0x00000001000a7824 */ /* 0x000fe200008e0e0b */
[----:B------:R-:W-:-:S04]  /*12c0*/  VIMNMX3.U32 R13, R21, R13, R16, !PT ;  /* 0x0000000d150d720f */ /* 0x000fc80007800010 */
[----:B------:R-:W-:Y:S02]  /*12d0*/  ISETP.GE.U32.AND.EX P0, PT, R10, RZ, PT, P0 ;  /* 0x000000ff0a00720c */ /* 0x000fe40003f06100 */
[----:B------:R-:W-:-:S04]  /*12e0*/  VIMNMX3.U32 R13, R13, R15, R18, !PT ;  /* 0x0000000f0d0d720f */ /* 0x000fc80007800012 */
[----:B------:R-:W-:-:S04]  /*12f0*/  VIMNMX3.U32 R13, R13, R17, R20, !PT ;  /* 0x000000110d0d720f */ /* 0x000fc80007800014 */
[----:B------:R-:W-:-:S03]  /*1300*/  VIMNMX3.U32 R10, R13, R19, R22, !PT ;  /* 0x000000130d0a720f */ /* 0x000fc60007800016 */
[----:B------:R-:W-:Y:S05]  /*1310*/  @!P0 BRA `(.L_x_506) ;  /* 0x0000000400e88947 */ /* 0x000fea0003800000 */
[----:B------:R-:W-:-:S05]  /*1320*/  IADD3 R9, P0, PT, R9, 0x1000, RZ ;  /* 0x0000100009097810 */ /* 0x000fca0007f1e0ff */
[----:B------:R-:W-:Y:S01]  /*1330*/  IMAD.X R11, RZ, RZ, R11, P0 ;  /* 0x000000ffff0b7224 */ /* 0x000fe200000e060b */
[----:B------:R-:W-:-:S04]  /*1340*/  ISETP.GT.U32.AND P0, PT, R9, R12, PT ;  /* 0x0000000c0900720c */ /* 0x000fc80003f04070 */
[----:B------:R-:W-:-:S13]  /*1350*/  ISETP.GT.U32.AND.EX P0, PT, R11, R14, PT, P0 ;  /* 0x0000000e0b00720c */ /* 0x000fda0003f04100 */
[----:B------:R-:W-:Y:S05]  /*1360*/  @!P0 BRA `(.L_x_507) ;  /* 0xfffffffc006c8947 */ /* 0x000fea000383ffff */
.L_x_505:
[----:B------:R-:W-:Y:S01]  /*1370*/  IMAD.IADD R3, R4, 0x1, -R9 ;  /* 0x0000000104037824 */ /* 0x000fe200078e0a09 */
[----:B------:R-:W-:Y:S01]  /*1380*/  ISETP.GE.U32.AND P1, PT, R9, R4, PT ;  /* 0x000000040900720c */ /* 0x000fe20003f26070 */
[----:B------:R-:W-:Y:S03]  /*1390*/  BSSY.RECONVERGENT B1, `(.L_x_506) ;  /* 0x0000072000017945 */ /* 0x000fe60003800200 */
[----:B------:R-:W-:-:S04]  /*13a0*/  ISETP.GE.AND P0, PT, R8, R3, PT ;  /* 0x000000030800720c */ /* 0x000fc80003f06270 */
[----:B------:R-:W-:-:S13]  /*13b0*/  ISETP.GE.U32.OR.EX P0, PT, R11, R0, P0, P1 ;  /* 0x000000000b00720c */ /* 0x000fda0000706510 */
[----:B------:R-:W-:Y:S05]  /*13c0*/  @P0 BRA `(.L_x_508) ;  /* 0x0000000400b80947 */ /* 0x000fea0003800000 */
[----:B------:R-:W-:Y:S01]  /*13d0*/  LOP3.LUT R0, RZ, R8, RZ, 0x33, !PT ;  /* 0x00000008ff007212 */ /* 0x000fe200078e33ff */
[----:B------:R-:W-:Y:S03]  /*13e0*/  BSSY.RECONVERGENT B2, `(.L_x_509) ;  /* 0x0000031000027945 */ /* 0x000fe60003800200 */
[----:B------:R-:W-:-:S04]  /*13f0*/  IADD3 R0, PT, PT, -R9, R4, R0 ;  /* 0x0000000409007210 */ /* 0x000fc80007ffe100 */
[C---:B------:R-:W-:Y:S02]  /*1400*/  ISETP.GE.U32.AND P1, PT, R0.reuse, 0xf00, PT ;  /* 0x00000f000000780c */ /* 0x040fe40003f26070 */
[----:B------:R-:W-:Y:S01]  /*1410*/  LEA.HI R4, R0, 0x1, RZ, 0x18 ;  /* 0x0000000100047811 */ /* 0x000fe200078fc0ff */
[----:B------:R-:W-:-:S03]  /*1420*/  IMAD.MOV.U32 R0, RZ, RZ, R8 ;  /* 0x000000ffff007224 */ /* 0x000fc600078e0008 */
[----:B------:R-:W-:-:S04]  /*1430*/  LOP3.LUT R24, R4, 0xf, RZ, 0xc0, !PT ;  /* 0x0000000f04187812 */ /* 0x000fc800078ec0ff */
[----:B------:R-:W-:-:S03]  /*1440*/  ISETP.NE.AND P0, PT, R24, RZ, PT ;  /* 0x000000ff1800720c */ /* 0x000fc60003f05270 */
[----:B------:R-:W-:Y:S10]  /*1450*/  @!P1 BRA `(.L_x_510) ;  /* 0x0000000000a49947 */ /* 0x000ff40003800000 */
[----:B------:R-:W0:Y:S01]  /*1460*/  LDCU.64 UR4, c[0x0][0x380] ;  /* 0x00007000ff0477ac */ /* 0x000e220008000a00 */
[----:B------:R-:W-:Y:S02]  /*1470*/  IADD3 R3, P1, PT, R8, R9, RZ ;  /* 0x0000000908037210 */ /* 0x000fe40007f3e0ff */
[----:B------:R-:W-:-:S03]  /*1480*/  LOP3.LUT R14, R4, 0x1fffff0, RZ, 0xc0, !PT ;  /* 0x01fffff0040e7812 */ /* 0x000fc600078ec0ff */
[----:B------:R-:W-:Y:S02]  /*1490*/  IMAD.X R0, RZ, RZ, R11, P1 ;  /* 0x000000ffff007224 */ /* 0x000fe400008e060b */
[----:B------:R-:W-:Y:S01]  /*14a0*/  IMAD.MOV R14, RZ, RZ, -R14 ;  /* 0x000000ffff0e7224 */ /* 0x000fe200078e0a0e */
[----:B0-----:R-:W-:-:S04]  /*14b0*/  LEA R15, P2, R3, UR4, 0x2 ;  /* 0x00000004030f7c11 */ /* 0x001fc8000f8410ff */
[----:B------:R-:W-:Y:S02]  /*14c0*/  IADD3 R15, P1, PT, R15, 0x2000, RZ ;  /* 0x000020000f0f7810 */ /* 0x000fe40007f3e0ff */
[----:B------:R-:W-:Y:S01]  /*14d0*/  LEA.HI.X R3, R3, UR5, R0, 0x2, P2 ;  /* 0x0000000503037c11 */ /* 0x000fe200090f1400 */
[----:B------:R-:W-:-:S04]  /*14e0*/  IMAD.MOV.U32 R0, RZ, RZ, R8 ;  /* 0x000000ffff007224 */ /* 0x000fc800078e0008 */
[----:B------:R-:W-:-:S07]  /*14f0*/  IMAD.X R3, RZ, RZ, R3, P1 ;  /* 0x000000ffff037224 */ /* 0x000fce00008e0603 */
.L_x_511:
        /* <DEDUP_REMOVED lines=31> */
.L_x_510:
[----:B------:R-:W-:Y:S05]  /*16f0*/  BSYNC.RECONVERGENT B2 ;  /* 0x0000000000027941 */ /* 0x000fea0003800200 */
.L_x_509:
[----:B------:R-:W-:Y:S05]  /*1700*/  @!P0 BRA `(.L_x_508) ;  /* 0x0000000000e88947 */ /* 0x000fea0003800000 */
[----:B------:R-:W-:Y:S01]  /*1710*/  ISETP.GE.U32.AND P0, PT, R24, 0x8, PT ;  /* 0x000000081800780c */ /* 0x000fe20003f06070 */
[----:B------:R-:W-:Y:S01]  /*1720*/  BSSY.RECONVERGENT B2, `(.L_x_512) ;  /* 0x0000016000027945 */ /* 0x000fe20003800200 */
[----:B------:R-:W-:-:S04]  /*1730*/  LOP3.LUT R17, R4, 0x7, RZ, 0xc0, !PT ;  /* 0x0000000704117812 */ /* 0x000fc800078ec0ff */
[----:B------:R-:W-:-:S07]  /*1740*/  ISETP.NE.AND P1, PT, R17, RZ, PT ;  /* 0x000000ff1100720c */ /* 0x000fce0003f25270 */
[----:B------:R-:W-:Y:S06]  /*1750*/  @!P0 BRA `(.L_x_513) ;  /* 0x0000000000488947 */ /* 0x000fec0003800000 */
[----:B------:R-:W0:Y:S01]  /*1760*/  LDCU.64 UR4, c[0x0][0x380] ;  /* 0x00007000ff0477ac */ /* 0x000e220008000a00 */
[----:B------:R-:W-:-:S05]  /*1770*/  IADD3 R3, P0, PT, R0, R9, RZ ;  /* 0x0000000900037210 */ /* 0x000fca0007f1e0ff */
[----:B------:R-:W-:Y:S01]  /*1780*/  IMAD.X R6, RZ, RZ, R11, P0 ;  /* 0x000000ffff067224 */ /* 0x000fe200000e060b */
        /* <DEDUP_REMOVED lines=15> */
.L_x_513:
[----:B------:R-:W-:Y:S05]  /*1880*/  BSYNC.RECONVERGENT B2 ;  /* 0x0000000000027941 */ /* 0x000fea0003800200 */
.L_x_512:
        /* <DEDUP_REMOVED lines=18> */
.L_x_515:
[----:B------:R-:W-:Y:S05]  /*19b0*/  BSYNC.RECONVERGENT B2 ;  /* 0x0000000000027941 */ /* 0x000fea0003800200 */
.L_x_514:
[----:B------:R-:W-:Y:S05]  /*19c0*/  @!P1 BRA `(.L_x_508) ;  /* 0x0000000000389947 */ /* 0x000fea0003800000 */
[----:B------:R-:W0:Y:S01]  /*19d0*/  LDCU.64 UR4, c[0x0][0x380] ;  /* 0x00007000ff0477ac */ /* 0x000e220008000a00 */
[----:B------:R-:W-:Y:S01]  /*19e0*/  IADD3 R5, P0, PT, R0, R9, RZ ;  /* 0x0000000900057210 */ /* 0x000fe20007f1e0ff */
[----:B------:R-:W-:-:S04]  /*19f0*/  IMAD.MOV R0, RZ, RZ, -R6 ;  /* 0x000000ffff007224 */ /* 0x000fc800078e0a06 */
[----:B------:R-:W-:Y:S01]  /*1a00*/  IMAD.X R4, RZ, RZ, R11, P0 ;  /* 0x000000ffff047224 */ /* 0x000fe200000e060b */
[----:B0-----:R-:W-:-:S04]  /*1a10*/  LEA R2, P1, R5, UR4, 0x2 ;  /* 0x0000000405027c11 */ /* 0x001fc8000f8210ff */
[----:B------:R-:W-:-:S09]  /*1a20*/  LEA.HI.X R5, R5, UR5, R4, 0x2, P1 ;  /* 0x0000000505057c11 */ /* 0x000fd200088f1404 */
.L_x_516:
[----:B------:R-:W-:-:S06]  /*1a30*/  IMAD.MOV.U32 R3, RZ, RZ, R5 ;  /* 0x000000ffff037224 */ /* 0x000fcc00078e0005 */
[----:B------:R0:W2:Y:S01]  /*1a40*/  LDG.E R3, desc[UR6][R2.64] ;  /* 0x0000000602037981 */ /* 0x0000a2000c1e1900 */
[----:B------:R-:W-:-:S05]  /*1a50*/  VIADD R0, R0, 0x1 ;  /* 0x0000000100007836 */ /* 0x000fca0000000000 */
[----:B------:R-:W-:Y:S02]  /*1a60*/  ISETP.NE.AND P0, PT, R0, RZ, PT ;  /* 0x000000ff0000720c */ /* 0x000fe40003f05270 */
[----:B0-----:R-:W-:-:S05]  /*1a70*/  IADD3 R2, P1, PT, R2, 0x400, RZ ;  /* 0x0000040002027810 */ /* 0x001fca0007f3e0ff */
[----:B------:R-:W-:Y:S01]  /*1a80*/  IMAD.X R5, RZ, RZ, R5, P1 ;  /* 0x000000ffff057224 */ /* 0x000fe200008e0605 */
[----:B--2---:R-:W-:-:S05]  /*1a90*/  VIMNMX.U32 R10, PT, PT, R3, R10, !PT ;  /* 0x0000000a030a7248 */ /* 0x004fca0007fe0000 */
[----:B------:R-:W-:Y:S05]  /*1aa0*/  @P0 BRA `(.L_x_516) ;  /* 0xfffffffc00e00947 */ /* 0x000fea000383ffff */
.L_x_508:
[----:B------:R-:W-:Y:S05]  /*1ab0*/  BSYNC.RECONVERGENT B1 ;  /* 0x0000000000017941 */ /* 0x000fea0003800200 */
.L_x_506:
[----:B------:R-:W0:Y:S01]  /*1ac0*/  S2R R5, SR_LANEID ;  /* 0x0000000000057919 */ /* 0x000e220000000000 */
[----:B------:R-:W-:Y:S01]  /*1ad0*/  IMAD.MOV.U32 R7, RZ, RZ, R10 ;  /* 0x000000ffff077224 */ /* 0x000fe200078e000a */
[----:B------:R-:W-:-:S04]  /*1ae0*/  ISETP.NE.AND P5, PT, R8, RZ, PT ;  /* 0x000000ff0800720c */ /* 0x000fc80003fa5270 */
        /* <DEDUP_REMOVED lines=29> */
[----:B--2---:R-:W-:Y:S04]  /*1cc0*/  LDS R0, [UR4+0xc] ;  /* 0x00000c04ff007984 */ /* 0x004fe80008000800 */
[----:B------:R-:W0:Y:S04]  /*1cd0*/  LDS.128 R8, [UR4+0x10] ;  /* 0x00001004ff087984 */ /* 0x000e280008000c00 */
[----:B------:R-:W1:Y:S01]  /*1ce0*/  LDS.64 R2, [UR4+0x20] ;  /* 0x00002004ff027984 */ /* 0x000e620008000a00 */
[----:B0-----:R-:W-:-:S04]  /*1cf0*/  VIMNMX3.U32 R0, R7, R0, R8, !PT ;  /* 0x000000000700720f */ /* 0x001fc80007800008 */
[----:B------:R-:W-:-:S04]  /*1d00*/  VIMNMX3.U32 R0, R0, R9, R10, !PT ;  /* 0x000000090000720f */ /* 0x000fc8000780000a */
[----:B-1----:R-:W-:-:S04]  /*1d10*/  VIMNMX3.U32 R0, R0, R11, R2, !PT ;  /* 0x0000000b0000720f */ /* 0x002fc80007800002 */
[----:B------:R-:W-:-:S07]  /*1d20*/  VIMNMX.U32 R7, PT, PT, R0, R3, !PT ;  /* 0x0000000300077248 */ /* 0x000fce0007fe0000 */
.L_x_504:
[----:B------:R-:W-:Y:S05]  /*1d30*/  BSYNC.RECONVERGENT B0 ;  /* 0x0000000000007941 */ /* 0x000fea0003800200 */
.L_x_489:
[----:B------:R-:W-:Y:S05]  /*1d40*/  @P5 EXIT ;  /* 0x000000000000594d */ /* 0x000fea0003800000 */
[----:B-12---:R-:W1:Y:S01]  /*1d50*/  LDC.64 R2, c[0x0][0x388] ;  /* 0x0000e200ff027b82 */ /* 0x006e620000000a00 */
[----:B------:R-:W0:Y:S02]  /*1d60*/  LDCU UR4, c[0x0][0x39c] ;  /* 0x00007380ff0477ac */ /* 0x000e240008000800 */
[----:B0-----:R-:W-:-:S05]  /*1d70*/  VIMNMX.U32 R7, PT, PT, R7, UR4, !PT ;  /* 0x0000000407077c48 */ /* 0x001fca000ffe0000 */
[----:B-1----:R-:W-:Y:S01]  /*1d80*/  STG.E desc[UR6][R2.64], R7 ;  /* 0x0000000702007986 */ /* 0x002fe2000c101906 */
[----:B------:R-:W-:Y:S05]  /*1d90*/  EXIT ;  /* 0x000000000000794d */ /* 0x000fea0003800000 */
.L_x_517:
        /* <DEDUP_REMOVED lines=14> */
.L_x_1780:


//--------------------- .text._ZN3cub18CUB_300001_SM_10006detail6reduce28DeviceReduceSingleTileKernelINS2_10policy_hubIjj11max_functorIjEE10Policy1000EPjS9_iS6_jjN4cuda3std3__410__identityEEEvT0_T1_T2_T3_T4_T6_ --------------------------
	.section	.text._ZN3cub18CUB_300001_SM_10006detail6reduce28DeviceReduceSingleTileKernelINS2_10policy_hubIjj11max_functorIjEE10Policy1000EPjS9_iS6_jjN4cuda3std3__410__identityEEEvT0_T1_T2_T3_T4_T6_,"ax",@progbits
	.align	128
        .global         _ZN3cub18CUB_300001_SM_10006detail6reduce28DeviceReduceSingleTileKernelINS2_10policy_hubIjj11max_functorIjEE10Policy1000EPjS9_iS6_jjN4cuda3std3__410__identityEEEvT0_T1_T2_T3_T4_T6_
        .type           _ZN3cub18CUB_300001_SM_10006detail6reduce28DeviceReduceSingleTileKernelINS2_10policy_hubIjj11max_functorIjEE10Policy1000EPjS9_iS6_jjN4cuda3std3__410__identityEEEvT0_T1_T2_T3_T4_T6_,@function
        .size           _ZN3cub18CUB_300001_SM_10006detail6reduce28DeviceReduceSingleTileKernelINS2_10policy_hubIjj11max_functorIjEE10Policy1000EPjS9_iS6_jjN4cuda3std3__410__identityEEEvT0_T1_T2_T3_T4_T6_,(.L_x_1781 - _ZN3cub18CUB_300001_SM_10006detail6reduce28DeviceReduceSingleTileKernelINS2_10policy_hubIjj11max_functorIjEE10Policy1000EPjS9_iS6_jjN4cuda3std3__410__identityEEEvT0_T1_T2_T3_T4_T6_)
        .other          _ZN3cub18CUB_300001_SM_10006detail6reduce28DeviceReduceSingleTileKernelINS2_10policy_hubIjj11max_functorIjEE10Policy1000EPjS9_iS6_jjN4cuda3std3__410__identityEEEvT0_T1_T2_T3_T4_T6_,@"STO_CUDA_ENTRY STV_DEFAULT"
_ZN3cub18CUB_300001_SM_10006detail6reduce28DeviceReduceSingleTileKernelINS2_10policy_hubIjj11max_functorIjEE10Policy1000EPjS9_iS6_jjN4cuda3std3__410__identityEEEvT0_T1_T2_T3_T4_T6_:
.text._ZN3cub18CUB_300001_SM_10006detail6reduce28DeviceReduceSingleTileKernelINS2_10policy_hubIjj11max_functorIjEE10Policy1000EPjS9_iS6_jjN4cuda3std3__410__identityEEEvT0_T1_T2_T3_T4_T6_:
        /* <DEDUP_REMOVED lines=13> */
.L_x_518:
        /* <DEDUP_REMOVED lines=16> */
.L_x_523:
[----:B------:R-:W-:Y:S05]  /*01d0*/  BSYNC.RECONVERGENT B1 ;  /* 0x0000000000017941 */ /* 0x000fea0003800200 */
.L_x_522:
        /* <DEDUP_REMOVED lines=16> */
.L_x_528:
        /* <DEDUP_REMOVED lines=9> */
.L_x_527:
[----:B------:R-:W-:Y:S05]  /*0370*/  BSYNC.RECONVERGENT B2 ;  /* 0x0000000000027941 */ /* 0x000fea0003800200 */
.L_x_526:
        /* <DEDUP_REMOVED lines=8> */
.L_x_531:
        /* <DEDUP_REMOVED lines=35> */
.L_x_530:
[----:B------:R-:W-:Y:S05]  /*0630*/  BSYNC.RECONVERGENT B2 ;  /* 0x0000000000027941 */ /* 0x000fea0003800200 */
.L_x_529:
        /* <DEDUP_REMOVED lines=22> */
.L_x_533:
[----:B------:R-:W-:Y:S05]  /*07a0*/  BSYNC.RECONVERGENT B2 ;  /* 0x0000000000027941 */ /* 0x000fea0003800200 */
.L_x_532:
        /* <DEDUP_REMOVED lines=10> */
.L_x_525:
[----:B------:R-:W-:Y:S05]  /*0850*/  BSYNC.RECONVERGENT B1 ;  /* 0x0000000000017941 */ /* 0x000fea0003800200 */
.L_x_524:
        /* <DEDUP_REMOVED lines=43> */
.L_x_534:
        /* <DEDUP_REMOVED lines=59> */
.L_x_521:
        /* <DEDUP_REMOVED lines=22> */
.L_x_538:
        /* <DEDUP_REMOVED lines=20> */
.L_x_536:
        /* <DEDUP_REMOVED lines=20> */
.L_x_542:
        /* <DEDUP_REMOVED lines=8> */
.L_x_541:
[----:B------:R-:W-:Y:S05]  /*1320*/  BSYNC.RECONVERGENT B2 ;  /* 0x0000000000027941 */ /* 0x000fea0003800200 */
.L_x_540:
        /* <DEDUP_REMOVED lines=16> */
.L_x_545:
        /* <DEDUP_REMOVED lines=39> */
.L_x_544:
[----:B------:R-:W-:Y:S05]  /*16a0*/  BSYNC.RECONVERGENT B2 ;  /* 0x0000000000027941 */ /* 0x000fea0003800200 */
.L_x_543:
        /* <DEDUP_REMOVED lines=27> */
.L_x_547:
[----:B------:R-:W-:Y:S05]  /*1860*/  BSYNC.RECONVERGENT B2 ;  /* 0x0000000000027941 */ /* 0x000fea0003800200 */
.L_x_546:
        /* <DEDUP_REMOVED lines=10> */
.L_x_539:
[----:B------:R-:W-:Y:S05]  /*1910*/  BSYNC.RECONVERGENT B1 ;  /* 0x0000000000017941 */ /* 0x000fea0003800200 */
.L_x_537:
        /* <DEDUP_REMOVED lines=39> */
.L_x_520:
        /* <DEDUP_REMOVED lines=12> */
.L_x_550:
[----:B------:R-:W-:Y:S05]  /*1c50*/  BSYNC.RECONVERGENT B1 ;  /* 0x0000000000017941 */ /* 0x000fea0003800200 */
.L_x_549:
        /* <DEDUP_REMOVED lines=16> */
.L_x_555:
        /* <DEDUP_REMOVED lines=9> */
.L_x_554:
[----:B------:R-:W-:Y:S05]  /*1df0*/  BSYNC.RECONVERGENT B2 ;  /* 0x0000000000027941 */ /* 0x000fea0003800200 */
.L_x_553:
        /* <DEDUP_REMOVED lines=8> */
.L_x_558:
        /* <DEDUP_REMOVED lines=35> */
.L_x_557:
[----:B------:R-:W-:Y:S05]  /*20b0*/  BSYNC.RECONVERGENT B2 ;  /* 0x0000000000027941 */ /* 0x000fea0003800200 */
.L_x_556:
        /* <DEDUP_REMOVED lines=22> */
.L_x_560:
[----:B------:R-:W-:Y:S05]  /*2220*/  BSYNC.RECONVERGENT B2 ;  /* 0x0000000000027941 */ /* 0x000fea0003800200 */
.L_x_559:
        /* <DEDUP_REMOVED lines=10> */
.L_x_552:
[----:B------:R-:W-:Y:S05]  /*22d0*/  BSYNC.RECONVERGENT B1 ;  /* 0x0000000000017941 */ /* 0x000fea0003800200 */
.L_x_551:
        /* <DEDUP_REMOVED lines=43> */
.L_x_561:
        /* <DEDUP_REMOVED lines=59> */
.L_x_548:
        /* <DEDUP_REMOVED lines=33> */
.L_x_564:
        /* <DEDUP_REMOVED lines=32> */
.L_x_562:
        /* <DEDUP_REMOVED lines=20> */
.L_x_568:
        /* <DEDUP_REMOVED lines=8> */
.L_x_567:
[----:B------:R-:W-:Y:S05]  /*2f10*/  BSYNC.RECONVERGENT B2 ;  /* 0x0000000000027941 */ /* 0x000fea0003800200 */
.L_x_566:
        /* <DEDUP_REMOVED lines=16> */
.L_x_571:
        /* <DEDUP_REMOVED lines=39> */
.L_x_570:
[----:B------:R-:W-:Y:S05]  /*3290*/  BSYNC.RECONVERGENT B2 ;  /* 0x0000000000027941 */ /* 0x000fea0003800200 */
.L_x_569:
        /* <DEDUP_REMOVED lines=27> */
.L_x_573:
[----:B------:R-:W-:Y:S05]  /*3450*/  BSYNC.RECONVERGENT B2 ;  /* 0x0000000000027941 */ /* 0x000fea0003800200 */
.L_x_572:
        /* <DEDUP_REMOVED lines=10> */
.L_x_565:
[----:B------:R-:W-:Y:S05]  /*3500*/  BSYNC.RECONVERGENT B1 ;  /* 0x0000000000017941 */ /* 0x000fea0003800200 */
.L_x_563:
        /* <DEDUP_REMOVED lines=39> */
.L_x_535:
[----:B------:R-:W-:Y:S05]  /*3780*/  BSYNC.RECONVERGENT B0 ;  /* 0x0000000000007941 */ /* 0x000fea0003800200 */
.L_x_519:
[----:B------:R-:W-:Y:S05]  /*3790*/  @P0 EXIT ;  /* 0x000000000000094d */ /* 0x000fea0003800000 */
[----:B0-23--:R-:W0:Y:S01]  /*37a0*/  LDC.64 R4, c[0x0][0x388] ;  /* 0x0000e200ff047b82 */ /* 0x00de220000000a00 */
[----:B------:R-:W1:Y:S02]  /*37b0*/  LDCU UR4, c[0x0][0x398] ;  /* 0x00007300ff0477ac */ /* 0x000e640008000800 */
[----:B-1--4-:R-:W-:-:S05]  /*37c0*/  VIMNMX.U32 R3, PT, PT, R3, UR4, !PT ;  /* 0x0000000403037c48 */ /* 0x012fca000ffe0000 */
[----:B0-----:R-:W-:Y:S01]  /*37d0*/  STG.E desc[UR6][R4.64], R3 ;  /* 0x0000000304007986 */ /* 0x001fe2000c101906 */
[----:B------:R-:W-:Y:S05]  /*37e0*/  EXIT ;  /* 0x000000000000794d */ /* 0x000fea0003800000 */
.L_x_574:
        /* <DEDUP_REMOVED lines=9> */
.L_x_1781:


//--------------------- .text._ZN3cub18CUB_300001_SM_10006detail6reduce18DeviceReduceKernelINS2_10policy_hubIjj11max_functorIjEE10Policy1000EN6thrust24THRUST_300001_SM_1000_NS6detail15normal_iteratorINSA_10device_ptrIjEEEEjS6_jN4cuda3std3__410__identityEEEvT0_PT3_T1_NS0_13GridEvenShareISN_EET2_T4_ --------------------------
	.section	.text._ZN3cub18CUB_300001_SM_10006detail6reduce18DeviceReduceKernelINS2_10policy_hubIjj11max_functorIjEE10Policy1000EN6thrust24THRUST_300001_SM_1000_NS6detail15normal_iteratorINSA_10device_ptrIjEEEEjS6_jN4cuda3std3__410__identityEEEvT0_PT3_T1_NS0_13GridEvenShareISN_EET2_T4_,"ax",@progbits
	.align	128
        .global         _ZN3cub18CUB_300001_SM_10006detail6reduce18DeviceReduceKernelINS2_10policy_hubIjj11max_functorIjEE10Policy1000EN6thrust24THRUST_300001_SM_1000_NS6detail15normal_iteratorINSA_10device_ptrIjEEEEjS6_jN4cuda3std3__410__identityEEEvT0_PT3_T1_NS0_13GridEvenShareISN_EET2_T4_
        .type           _ZN3cub18CUB_300001_SM_10006detail6reduce18DeviceReduceKernelINS2_10policy_hubIjj11max_functorIjEE10Policy1000EN6thrust24THRUST_300001_SM_1000_NS6detail15normal_iteratorINSA_10device_ptrIjEEEEjS6_jN4cuda3std3__410__identityEEEvT0_PT3_T1_NS0_13GridEvenShareISN_EET2_T4_,@function
        .size           _ZN3cub18CUB_300001_SM_10006detail6reduce18DeviceReduceKernelINS2_10policy_hubIjj11max_functorIjEE10Policy1000EN6thrust24THRUST_300001_SM_1000_NS6detail15normal_iteratorINSA_10device_ptrIjEEEEjS6_jN4cuda3std3__410__identityEEEvT0_PT3_T1_NS0_13GridEvenShareISN_EET2_T4_,(.L_x_1782 - _ZN3cub18CUB_300001_SM_10006detail6reduce18DeviceReduceKernelINS2_10policy_hubIjj11max_functorIjEE10Policy1000EN6thrust24THRUST_300001_SM_1000_NS6detail15normal_iteratorINSA_10device_ptrIjEEEEjS6_jN4cuda3std3__410__identityEEEvT0_PT3_T1_NS0_13GridEvenShareISN_EET2_T4_)
        .other          _ZN3cub18CUB_300001_SM_10006detail6reduce18DeviceReduceKernelINS2_10policy_hubIjj11max_functorIjEE10Policy1000EN6thrust24THRUST_300001_SM_1000_NS6detail15normal_iteratorINSA_10device_ptrIjEEEEjS6_jN4cuda3std3__410__identityEEEvT0_PT3_T1_NS0_13GridEvenShareISN_EET2_T4_,@"STO_CUDA_ENTRY STV_DEFAULT"
_ZN3cub18CUB_300001_SM_10006detail6reduce18DeviceReduceKernelINS2_10policy_hubIjj11max_functorIjEE10Policy1000EN6thrust24THRUST_300001_SM_1000_NS6detail15normal_iteratorINSA_10device_ptrIjEEEEjS6_jN4cuda3std3__410__identityEEEvT0_PT3_T1_NS0_13GridEvenShareISN_EET2_T4_:
.text._ZN3cub18CUB_300001_SM_10006detail6reduce18DeviceReduceKernelINS2_10policy_hubIjj11max_functorIjEE10Policy1000EN6thrust24THRUST_300001_SM_1000_NS6detail15normal_iteratorINSA_10device_ptrIjEEEEjS6_jN4cuda3std3__410__identityEEEvT0_PT3_T1_NS0_13GridEvenShareISN_EET2_T4_:
[----:B------:R-:W-:Y:S01]  /*0000*/  LDC R1, c[0x0][0x37c] ;  /* 0x0000df00ff017b82 */ /* 0x000fe20000000800 */
[----:B------:R-:W0:Y:S07]  /*0010*/  S2R R3, SR_CTAID.X ;  /* 0x0000000000037919 */ /* 0x000e2e0000002500 */
[----:B------:R-:W1:Y:S01]  /*0020*/  LDC.64 R8, c[0x0][0x3a8] ;  /* 0x0000ea00ff087b82 */ /* 0x000e620000000a00 */
[----:B------:R-:W2:Y:S01]  /*0030*/  LDCU.64 UR6, c[0x0][0x358] ;  /* 0x00006b00ff0677ac */ /* 0x000ea20008000a00 */
[----:B------:R-:W-:Y:S01]  /*0040*/  BSSY.RECONVERGENT B0, `(.L_x_575) ;  /* 0x0000227000007945 */ /* 0x000fe20003800200 */
[----:B-1----:R-:W-:-:S02]  /*0050*/  IMAD.SHL.U32 R13, R9, 0x1000, RZ ;  /* 0x00001000090d7824 */ /* 0x002fc400078e00ff */
[----:B0-----:R-:W-:-:S05]  /*0060*/  IMAD R0, R3, -0x1000, R8 ;  /* 0xfffff00003007824 */ /* 0x001fca00078e0208 */
[----:B------:R-:W-:-:S13]  /*0070*/  ISETP.GT.U32.AND P0, PT, R0, 0xfff, PT ;  /* 0x00000fff0000780c */ /* 0x000fda0003f04070 */
[----:B--2---:R-:W-:Y:S05]  /*0080*/  @P0 BRA `(.L_x_576) ;  /* 0x0000001000280947 */ /* 0x004fea0003800000 */
[----:B------:R-:W0:Y:S01]  /*0090*/  S2R R2, SR_TID.X ;  /* 0x0000000000027919 */ /* 0x000e220000002100 */
[----:B------:R-:W-:Y:S01]  /*00a0*/  BSSY.RECONVERGENT B1, `(.L_x_577) ;  /* 0x000000a000017945 */ /* 0x000fe20003800200 */
[----:B------:R-:W-:Y:S01]  /*00b0*/  IMAD.MOV.U32 R14, RZ, RZ, RZ ;  /* 0x000000ffff0e7224 */ /* 0x000fe200078e00ff */
[----:B0-----:R-:W-:Y:S01]  /*00c0*/  ISETP.GE.U32.AND P0, PT, R2, R0, PT ;  /* 0x000000000200720c */ /* 0x001fe20003f06070 */
[----:B------:R-:W-:-:S12]  /*00d0*/  IMAD.MOV.U32 R4, RZ, RZ, R2 ;  /* 0x000000ffff047224 */ /* 0x000fd800078e0002 */
[----:B------:R-:W-:Y:S05]  /*00e0*/  @P0 BRA `(.L_x_578) ;  /* 0x0000000000140947 */ /* 0x000fea0003800000 */
[----:B------:R-:W0:Y:S01]  /*00f0*/  LDC.64 R14, c[0x0][0x380] ;  /* 0x0000e000ff0e7b82 */ /* 0x000e220000000a00 */
[----:B------:R-:W-:-:S04]  /*0100*/  IMAD R5, R3, 0x1000, R2 ;  /* 0x0000100003057824 */ /* 0x000fc800078e0202 */
[----:B0-----:R-:W-:-:S06]  /*0110*/  IMAD.WIDE.U32 R14, R5, 0x4, R14 ;  /* 0x00000004050e7825 */ /* 0x001fcc00078e000e */
[----:B------:R0:W5:Y:S01]  /*0120*/  LDG.E R14, desc[UR6][R14.64] ;  /* 0x000000060e0e7981 */ /* 0x000162000c1e1900 */
[----:B------:R-:W-:-:S07]  /*0130*/  VIADD R4, R2, 0x100 ;  /* 0x0000010002047836 */ /* 0x000fce0000000000 */
.L_x_578:
[----:B------:R-:W-:Y:S05]  /*0140*/  BSYNC.RECONVERGENT B1 ;  /* 0x0000000000017941 */ /* 0x000fea0003800200 */
.L_x_577:
[----:B------:R-:W-:Y:S01]  /*0150*/  ISETP.GE.U32.AND P0, PT, R4, R0, PT ;  /* 0x000000000400720c */ /* 0x000fe20003f06070 */
[----:B------:R-:W-:-:S12]  /*0160*/  BSSY.RECONVERGENT B1, `(.L_x_579) ;  /* 0x0000097000017945 */ /* 0x000fd80003800200 */
[----:B------:R-:W-:Y:S05]  /*0170*/  @P0 BRA `(.L_x_580) ;  /* 0x0000000800540947 */ /* 0x000fea0003800000 */
[----:B------:R-:W-:Y:S01]  /*0180*/  LOP3.LUT R5, RZ, R4, RZ, 0x33, !PT ;  /* 0x00000004ff057212 */ /* 0x000fe200078e33ff */
[----:B------:R-:W-:Y:S04]  /*0190*/  BSSY.RECONVERGENT B2, `(.L_x_581) ;  /* 0x000004b000027945 */ /* 0x000fe80003800200 */
[----:B------:R-:W-:-:S04]  /*01a0*/  IMAD.IADD R8, R5, 0x1, R8 ;  /* 0x0000000105087824 */ /* 0x000fc800078e0208 */
[----:B------:R-:W-:-:S05]  /*01b0*/  IMAD R8, R3, -0x1000, R8 ;  /* 0xfffff00003087824 */ /* 0x000fca00078e0208 */
[C---:B------:R-:W-:Y:S02]  /*01c0*/  ISETP.GE.U32.AND P0, PT, R8.reuse, 0xf00, PT ;  /* 0x00000f000800780c */ /* 0x040fe40003f06070 */
[----:B------:R-:W-:-:S04]  /*01d0*/  LEA.HI R5, R8, 0x1, RZ, 0x18 ;  /* 0x0000000108057811 */ /* 0x000fc800078fc0ff */
[----:B------:R-:W-:-:S07]  /*01e0*/  LOP3.LUT R6, R5, 0xf, RZ, 0xc0, !PT ;  /* 0x0000000f05067812 */ /* 0x000fce00078ec0ff */
[----:B------:R-:W-:Y:S05]  /*01f0*/  @!P0 BRA `(.L_x_582) ;  /* 0x0000000400108947 */ /* 0x000fea0003800000 */
[----:B------:R-:W-:Y:S01]  /*0200*/  LOP3.LUT R9, R5, 0x1fffff0, RZ, 0xc0, !PT ;  /* 0x01fffff005097812 */ /* 0x000fe200078ec0ff */
[----:B------:R-:W-:Y:S01]  /*0210*/  BSSY.RECONVERGENT B3, `(.L_x_583) ;  /* 0x0000041000037945 */ /* 0x000fe20003800200 */
[----:B------:R-:W-:Y:S01]  /*0220*/  LOP3.LUT R8, R4, 0x800, RZ, 0xfc, !PT ;  /* 0x0000080004087812 */ /* 0x000fe200078efcff */
[----:B------:R-:W-:Y:S02]  /*0230*/  IMAD R4, R3, 0x1000, R4 ;  /* 0x0000100003047824 */ /* 0x000fe400078e0204 */
[----:B------:R-:W-:-:S07]  /*0240*/  IMAD.MOV R9, RZ, RZ, -R9 ;  /* 0x000000ffff097224 */ /* 0x000fce00078e0a09 */
.L_x_584:
[----:B------:R-:W1:Y:S01]  /*0250*/  LDC.64 R12, c[0x0][0x380] ;  /* 0x0000e000ff0c7b82 */ /* 0x000e620000000a00 */
[C---:B------:R-:W-:Y:S02]  /*0260*/  VIADD R17, R4.reuse, 0x100 ;  /* 0x0000010004117836 */ /* 0x040fe40000000000 */
[----:B-1----:R-:W-:-:S04]  /*0270*/  IMAD.WIDE.U32 R26, R4, 0x4, R12 ;  /* 0x00000004041a7825 */ /* 0x002fc800078e000c */
[--C-:B------:R-:W-:Y:S02]  /*0280*/  IMAD.WIDE.U32 R16, R17, 0x4, R12.reuse ;  /* 0x0000000411107825 */ /* 0x100fe400078e000c */
[----:B------:R-:W2:Y:S04]  /*0290*/  LDG.E R26, desc[UR6][R26.64] ;  /* 0x000000061a1a7981 */ /* 0x000ea8000c1e1900 */
[----:B0-----:R0:W2:Y:S01]  /*02a0*/  LDG.E R15, desc[UR6][R16.64] ;  /* 0x00000006100f7981 */ /* 0x0010a2000c1e1900 */
[C---:B------:R-:W-:Y:S02]  /*02b0*/  VIADD R29, R4.reuse, 0x200 ;  /* 0x00000200041d7836 */ /* 0x040fe40000000000 */
[----:B------:R-:W-:Y:S02]  /*02c0*/  VIADD R23, R4, 0x600 ;  /* 0x0000060004177836 */ /* 0x000fe40000000000 */
[----:B------:R-:W-:-:S04]  /*02d0*/  IMAD.WIDE.U32 R28, R29, 0x4, R12 ;  /* 0x000000041d1c7825 */ /* 0x000fc800078e000c */
[----:B------:R-:W-:Y:S01]  /*02e0*/  VIADD R11, R4, 0x300 ;  /* 0x00000300040b7836 */ /* 0x000fe20000000000 */
[----:B------:R1:W3:Y:S01]  /*02f0*/  LDG.E R25, desc[UR6][R28.64] ;  /* 0x000000061c197981 */ /* 0x0002e2000c1e1900 */
[----:B0-----:R-:W-:-:S04]  /*0300*/  IMAD.WIDE.U32 R16, R23, 0x4, R12 ;  /* 0x0000000417107825 */ /* 0x001fc800078e000c */
[C---:B------:R-:W-:Y:S01]  /*0310*/  VIADD R19, R4.reuse, 0x400 ;  /* 0x0000040004137836 */ /* 0x040fe20000000000 */
[----:B------:R0:W4:Y:S01]  /*0320*/  LDG.E R22, desc[UR6][R16.64] ;  /* 0x0000000610167981 */ /* 0x000122000c1e1900 */
[C---:B------:R-:W-:Y:S02]  /*0330*/  VIADD R21, R4.reuse, 0x500 ;  /* 0x0000050004157836 */ /* 0x040fe40000000000 */
[C---:B------:R-:W-:Y:S02]  /*0340*/  VIADD R27, R4.reuse, 0x700 ;  /* 0x00000700041b7836 */ /* 0x040fe40000000000 */
[----:B-1----:R-:W-:Y:S02]  /*0350*/  VIADD R29, R4, 0x800 ;  /* 0x00000800041d7836 */ /* 0x002fe40000000000 */
[----:B------:R-:W-:-:S04]  /*0360*/  IMAD.WIDE.U32 R10, R11, 0x4, R12 ;  /* 0x000000040b0a7825 */ /* 0x000fc800078e000c */
[--C-:B------:R-:W-:Y:S01]  /*0370*/  IMAD.WIDE.U32 R18, R19, 0x4, R12.reuse ;  /* 0x0000000413127825 */ /* 0x100fe200078e000c */
[----:B------:R1:W3:Y:S03]  /*0380*/  LDG.E R7, desc[UR6][R10.64] ;  /* 0x000000060a077981 */ /* 0x0002e6000c1e1900 */
[--C-:B------:R-:W-:Y:S01]  /*0390*/  IMAD.WIDE.U32 R20, R21, 0x4, R12.reuse ;  /* 0x0000000415147825 */ /* 0x100fe200078e000c */
[----:B------:R-:W4:Y:S03]  /*03a0*/  LDG.E R24, desc[UR6][R18.64] ;  /* 0x0000000612187981 */ /* 0x000f26000c1e1900 */
[--C-:B0-----:R-:W-:Y:S01]  /*03b0*/  IMAD.WIDE.U32 R16, R27, 0x4, R12.reuse ;  /* 0x000000041b107825 */ /* 0x101fe200078e000c */
[----:B------:R0:W4:Y:S03]  /*03c0*/  LDG.E R23, desc[UR6][R20.64] ;  /* 0x0000000614177981 */ /* 0x000126000c1e1900 */
[----:B------:R-:W-:Y:S01]  /*03d0*/  IMAD.WIDE.U32 R28, R29, 0x4, R12 ;  /* 0x000000041d1c7825 */ /* 0x000fe200078e000c */
[----:B------:R-:W4:Y:S03]  /*03e0*/  LDG.E R19, desc[UR6][R16.64] ;  /* 0x0000000610137981 */ /* 0x000f26000c1e1900 */
[----:B------:R-:W-:-:S02]  /*03f0*/  VIADD R27, R4, 0xa00 ;  /* 0x00000a00041b7836 */ /* 0x000fc40000000000 */
[----:B-1----:R-:W-:Y:S01]  /*0400*/  VIADD R11, R4, 0x900 ;  /* 0x00000900040b7836 */ /* 0x002fe20000000000 */
[----:B------:R1:W4:Y:S01]  /*0410*/  LDG.E R18, desc[UR6][R28.64] ;  /* 0x000000061c127981 */ /* 0x000322000c1e1900 */
[----:B0-----:R-:W-:-:S04]  /*0420*/  IMAD.WIDE.U32 R20, R27, 0x4, R12 ;  /* 0x000000041b147825 */ /* 0x001fc800078e000c */
[----:B------:R-:W-:Y:S02]  /*0430*/  VIADD R27, R4, 0xb00 ;  /* 0x00000b00041b7836 */ /* 0x000fe40000000000 */
[----:B------:R-:W-:-:S04]  /*0440*/  IMAD.WIDE.U32 R10, R11, 0x4, R12 ;  /* 0x000000040b0a7825 */ /* 0x000fc800078e000c */
[----:B-1----:R-:W-:Y:S02]  /*0450*/  VIADD R29, R4, 0xc00 ;  /* 0x00000c00041d7836 */ /* 0x002fe40000000000 */
[----:B------:R-:W4:Y:S02]  /*0460*/  LDG.E R11, desc[UR6][R10.64] ;  /* 0x000000060a0b7981 */ /* 0x000f24000c1e1900 */
[----:B------:R-:W-:-:S06]  /*0470*/  IMAD.WIDE.U32 R16, R29, 0x4, R12 ;  /* 0x000000041d107825 */ /* 0x000fcc00078e000c */
[----:B------:R0:W4:Y:S04]  /*0480*/  LDG.E R16, desc[UR6][R16.64] ;  /* 0x0000000610107981 */ /* 0x000128000c1e1900 */
[----:B------:R1:W4:Y:S01]  /*0490*/  LDG.E R10, desc[UR6][R20.64] ;  /* 0x00000006140a7981 */ /* 0x000322000c1e1900 */
[----:B0-----:R-:W-:Y:S01]  /*04a0*/  VIADD R17, R4, 0xf00 ;  /* 0x00000f0004117836 */ /* 0x001fe20000000000 */
[----:B--2--5:R-:W-:Y:S01]  /*04b0*/  VIMNMX3.U32 R26, R14, R26, R15, !PT ;  /* 0x0000001a0e1a720f */ /* 0x024fe2000780000f */
[----:B------:R-:W-:-:S04]  /*04c0*/  IMAD.WIDE.U32 R14, R27, 0x4, R12 ;  /* 0x000000041b0e7825 */ /* 0x000fc800078e000c */
[----:B------:R-:W-:Y:S02]  /*04d0*/  VIADD R27, R4, 0xd00 ;  /* 0x00000d00041b7836 */ /* 0x000fe40000000000 */
[----:B------:R-:W2:Y:S02]  /*04e0*/  LDG.E R15, desc[UR6][R14.64] ;  /* 0x000000060e0f7981 */ /* 0x000ea4000c1e1900 */
[----:B------:R-:W-:-:S04]  /*04f0*/  IMAD.WIDE.U32 R28, R27, 0x4, R12 ;  /* 0x000000041b1c7825 */ /* 0x000fc800078e000c */
[----:B------:R-:W-:Y:S02]  /*0500*/  VIADD R27, R4, 0xe00 ;  /* 0x00000e00041b7836 */ /* 0x000fe40000000000 */
[----:B------:R-:W2:Y:S02]  /*0510*/  LDG.E R29, desc[UR6][R28.64] ;  /* 0x000000061c1d7981 */ /* 0x000ea4000c1e1900 */
[----:B-1----:R-:W-:-:S04]  /*0520*/  IMAD.WIDE.U32 R20, R27, 0x4, R12 ;  /* 0x000000041b147825 */ /* 0x002fc800078e000c */
[----:B------:R-:W-:Y:S02]  /*0530*/  IMAD.WIDE.U32 R12, R17, 0x4, R12 ;  /* 0x00000004110c7825 */ /* 0x000fe400078e000c */
[----:B------:R-:W2:Y:S04]  /*0540*/  LDG.E R20, desc[UR6][R20.64] ;  /* 0x0000000614147981 */ /* 0x000ea8000c1e1900 */
[----:B------:R-:W2:Y:S01]  /*0550*/  LDG.E R12, desc[UR6][R12.64] ;  /* 0x000000060c0c7981 */ /* 0x000ea2000c1e1900 */
[----:B---3--:R-:W-:Y:S01]  /*0560*/  VIMNMX3.U32 R7, R26, R25, R7, !PT ;  /* 0x000000191a07720f */ /* 0x008fe20007800007 */
[----:B------:R-:W-:-:S03]  /*0570*/  VIADD R9, R9, 0x10 ;  /* 0x0000001009097836 */ /* 0x000fc60000000000 */
[----:B----4-:R-:W-:Y:S02]  /*0580*/  VIMNMX3.U32 R7, R7, R24, R23, !PT ;  /* 0x000000180707720f */ /* 0x010fe40007800017 */
[----:B------:R-:W-:Y:S02]  /*0590*/  ISETP.NE.AND P0, PT, R9, RZ, PT ;  /* 0x000000ff0900720c */ /* 0x000fe40003f05270 */
[----:B------:R-:W-:Y:S01]  /*05a0*/  VIMNMX3.U32 R7, R7, R22, R19, !PT ;  /* 0x000000160707720f */ /* 0x000fe20007800013 */
[----:B------:R-:W-:Y:S02]  /*05b0*/  VIADD R8, R8, 0x1000 ;  /* 0x0000100008087836 */ /* 0x000fe40000000000 */
[----:B------:R-:W-:Y:S01]  /*05c0*/  VIADD R4, R4, 0x1000 ;  /* 0x0000100004047836 */ /* 0x000fe20000000000 */
[----:B------:R-:W-:-:S04]  /*05d0*/  VIMNMX3.U32 R7, R7, R18, R11, !PT ;  /* 0x000000120707720f */ /* 0x000fc8000780000b */
[----:B--2---:R-:W-:-:S04]  /*05e0*/  VIMNMX3.U32 R7, R7, R10, R15, !PT ;  /* 0x0000000a0707720f */ /* 0x004fc8000780000f */
[----:B------:R-:W-:-:S04]  /*05f0*/  VIMNMX3.U32 R7, R7, R16, R29, !PT ;  /* 0x000000100707720f */ /* 0x000fc8000780001d */
[----:B------:R-:W-:Y:S01]  /*0600*/  VIMNMX3.U32 R14, R7, R20, R12, !PT ;  /* 0x00000014070e720f */ /* 0x000fe2000780000c */
[----:B------:R-:W-:Y:S06]  /*0610*/  @P0 BRA `(.L_x_584) ;  /* 0xfffffffc000c0947 */ /* 0x000fec000383ffff */
[----:B------:R-:W-:Y:S05]  /*0620*/  BSYNC.RECONVERGENT B3 ;  /* 0x0000000000037941 */ /* 0x000fea0003800200 */
.L_x_583:
[----:B------:R-:W-:-:S07]  /*0630*/  VIADD R4, R8, 0xfffff800 ;  /* 0xfffff80008047836 */ /* 0x000fce0000000000 */
.L_x_582:
[----:B------:R-:W-:Y:S05]  /*0640*/  BSYNC.RECONVERGENT B2 ;  /* 0x0000000000027941 */ /* 0x000fea0003800200 */
.L_x_581:
[----:B------:R-:W-:-:S13]  /*0650*/  ISETP.NE.AND P0, PT, R6, RZ, PT ;  /* 0x000000ff0600720c */ /* 0x000fda0003f05270 */
[----:B------:R-:W-:Y:S05]  /*0660*/  @!P0 BRA `(.L_x_580) ;  /* 0x0000000400188947 */ /* 0x000fea0003800000 */
[----:B------:R-:W-:Y:S01]  /*0670*/  ISETP.GE.U32.AND P0, PT, R6, 0x8, PT ;  /* 0x000000080600780c */ /* 0x000fe20003f06070 */
[----:B------:R-:W-:Y:S01]  /*0680*/  BSSY.RECONVERGENT B2, `(.L_x_585) ;  /* 0x0000022000027945 */ /* 0x000fe20003800200 */
[----:B------:R-:W-:-:S04]  /*0690*/  LOP3.LUT R24, R5, 0x7, RZ, 0xc0, !PT ;  /* 0x0000000705187812 */ /* 0x000fc800078ec0ff */
[----:B------:R-:W-:-:S07]  /*06a0*/  ISETP.NE.AND P1, PT, R24, RZ, PT ;  /* 0x000000ff1800720c */ /* 0x000fce0003f25270 */
[----:B------:R-:W-:Y:S06]  /*06b0*/  @!P0 BRA `(.L_x_586) ;  /* 0x0000000000788947 */ /* 0x000fec0003800000 */
[----:B------:R-:W1:Y:S01]  /*06c0*/  LDC.64 R10, c[0x0][0x380] ;  /* 0x0000e000ff0a7b82 */ /* 0x000e620000000a00 */
[----:B------:R-:W-:-:S05]  /*06d0*/  LEA R27, R3, R4, 0xc ;  /* 0x00000004031b7211 */ /* 0x000fca00078e60ff */
[C---:B------:R-:W-:Y:S02]  /*06e0*/  VIADD R21, R27.reuse, 0x100 ;  /* 0x000001001b157836 */ /* 0x040fe40000000000 */
[C---:B------:R-:W-:Y:S02]  /*06f0*/  VIADD R17, R27.reuse, 0x300 ;  /* 0x000003001b117836 */ /* 0x040fe40000000000 */
[C---:B------:R-:W-:Y:S02]  /*0700*/  VIADD R23, R27.reuse, 0x200 ;  /* 0x000002001b177836 */ /* 0x040fe40000000000 */
[C---:B------:R-:W-:Y:S02]  /*0710*/  VIADD R7, R27.reuse, 0x400 ;  /* 0x000004001b077836 */ /* 0x040fe40000000000 */
[C---:B------:R-:W-:Y:S02]  /*0720*/  VIADD R9, R27.reuse, 0x500 ;  /* 0x000005001b097836 */ /* 0x040fe40000000000 */
[----:B------:R-:W-:-:S02]  /*0730*/  VIADD R25, R27, 0x600 ;  /* 0x000006001b197836 */ /* 0x000fc40000000000 */
[----:B-1----:R-:W-:-:S04]  /*0740*/  IMAD.WIDE.U32 R12, R27, 0x4, R10 ;  /* 0x000000041b0c7825 */ /* 0x002fc800078e000a */
[--C-:B------:R-:W-:Y:S01]  /*0750*/  IMAD.WIDE.U32 R20, R21, 0x4, R10.reuse ;  /* 0x0000000415147825 */ /* 0x100fe200078e000a */
[----:B0-----:R0:W2:Y:S03]  /*0760*/  LDG.E R15, desc[UR6][R12.64] ;  /* 0x000000060c0f7981 */ /* 0x0010a6000c1e1900 */
[--C-:B------:R-:W-:Y:S01]  /*0770*/  IMAD.WIDE.U32 R16, R17, 0x4, R10.reuse ;  /* 0x0000000411107825 */ /* 0x100fe200078e000a */
[----:B------:R-:W2:Y:S03]  /*0780*/  LDG.E R18, desc[UR6][R20.64] ;  /* 0x0000000614127981 */ /* 0x000ea6000c1e1900 */
[----:B------:R-:W-:Y:S02]  /*0790*/  IMAD.WIDE.U32 R22, R23, 0x4, R10 ;  /* 0x0000000417167825 */ /* 0x000fe400078e000a */
[----:B------:R-:W3:Y:S02]  /*07a0*/  LDG.E R16, desc[UR6][R16.64] ;  /* 0x0000000610107981 */ /* 0x000ee4000c1e1900 */
[----:B------:R-:W-:-:S02]  /*07b0*/  VIADD R27, R27, 0x700 ;  /* 0x000007001b1b7836 */ /* 0x000fc40000000000 */
[--C-:B------:R-:W-:Y:S01]  /*07c0*/  IMAD.WIDE.U32 R6, R7, 0x4, R10.reuse ;  /* 0x0000000407067825 */ /* 0x100fe200078e000a */
[----:B------:R-:W3:Y:S03]  /*07d0*/  LDG.E R19, desc[UR6][R22.64] ;  /* 0x0000000616137981 */ /* 0x000ee6000c1e1900 */
[--C-:B------:R-:W-:Y:S02]  /*07e0*/  IMAD.WIDE.U32 R8, R9, 0x4, R10.reuse ;  /* 0x0000000409087825 */ /* 0x100fe400078e000a */
[----:B------:R-:W4:Y:S02]  /*07f0*/  LDG.E R7, desc[UR6][R6.64] ;  /* 0x0000000606077981 */ /* 0x000f24000c1e1900 */
[--C-:B0-----:R-:W-:Y:S02]  /*0800*/  IMAD.WIDE.U32 R12, R25, 0x4, R10.reuse ;  /* 0x00000004190c7825 */ /* 0x101fe400078e000a */
[----:B------:R-:W4:Y:S02]  /*0810*/  LDG.E R8, desc[UR6][R8.64] ;  /* 0x0000000608087981 */ /* 0x000f24000c1e1900 */
[----:B------:R-:W-:-:S02]  /*0820*/  IMAD.WIDE.U32 R10, R27, 0x4, R10 ;  /* 0x000000041b0a7825 */ /* 0x000fc400078e000a */
[----:B------:R-:W4:Y:S04]  /*0830*/  LDG.E R13, desc[UR6][R12.64] ;  /* 0x000000060c0d7981 */ /* 0x000f28000c1e1900 */
[----:B------:R-:W4:Y:S01]  /*0840*/  LDG.E R10, desc[UR6][R10.64] ;  /* 0x000000060a0a7981 */ /* 0x000f22000c1e1900 */
[----:B------:R-:W-:Y:S01]  /*0850*/  VIADD R4, R4, 0x800 ;  /* 0x0000080004047836 */ /* 0x000fe20000000000 */
[----:B--2--5:R-:W-:-:S04]  /*0860*/  VIMNMX3.U32 R18, R14, R15, R18, !PT ;  /* 0x0000000f0e12720f */ /* 0x024fc80007800012 */
[----:B---3--:R-:W-:-:S04]  /*0870*/  VIMNMX3.U32 R18, R18, R19, R16, !PT ;  /* 0x000000131212720f */ /* 0x008fc80007800010 */
[----:B----4-:R-:W-:-:S04]  /*0880*/  VIMNMX3.U32 R18, R18, R7, R8, !PT ;  /* 0x000000071212720f */ /* 0x010fc80007800008 */
[----:B------:R-:W-:-:S07]  /*0890*/  VIMNMX3.U32 R14, R18, R13, R10, !PT ;  /* 0x0000000d120e720f */ /* 0x000fce000780000a */
.L_x_586:
[----:B------:R-:W-:Y:S05]  /*08a0*/  BSYNC.RECONVERGENT B2 ;  /* 0x0000000000027941 */ /* 0x000fea0003800200 */
.L_x_585:
[----:B------:R-:W-:Y:S05]  /*08b0*/  @!P1 BRA `(.L_x_580) ;  /* 0x0000000000849947 */ /* 0x000fea0003800000 */
[----:B------:R-:W-:Y:S01]  /*08c0*/  ISETP.GE.U32.AND P0, PT, R24, 0x4, PT ;  /* 0x000000041800780c */ /* 0x000fe20003f06070 */
[----:B------:R-:W-:Y:S01]  /*08d0*/  BSSY.RECONVERGENT B2, `(.L_x_587) ;  /* 0x0000014000027945 */ /* 0x000fe20003800200 */
[----:B------:R-:W-:-:S04]  /*08e0*/  LOP3.LUT R5, R5, 0x3, RZ, 0xc0, !PT ;  /* 0x0000000305057812 */ /* 0x000fc800078ec0ff */
[----:B------:R-:W-:-:S07]  /*08f0*/  ISETP.NE.AND P1, PT, R5, RZ, PT ;  /* 0x000000ff0500720c */ /* 0x000fce0003f25270 */
[----:B------:R-:W-:Y:S06]  /*0900*/  @!P0 BRA `(.L_x_588) ;  /* 0x0000000000408947 */ /* 0x000fec0003800000 */
[----:B------:R-:W1:Y:S01]  /*0910*/  LDC.64 R6, c[0x0][0x380] ;  /* 0x0000e000ff067b82 */ /* 0x000e620000000a00 */
[----:B------:R-:W-:-:S04]  /*0920*/  IMAD R11, R3, 0x1000, R4 ;  /* 0x00001000030b7824 */ /* 0x000fc800078e0204 */
[C---:B------:R-:W-:Y:S02]  /*0930*/  VIADD R13, R11.reuse, 0x100 ;  /* 0x000001000b0d7836 */ /* 0x040fe40000000000 */
[C---:B0-----:R-:W-:Y:S02]  /*0940*/  VIADD R15, R11.reuse, 0x200 ;  /* 0x000002000b0f7836 */ /* 0x041fe40000000000 */
[C---:B------:R-:W-:Y:S02]  /*0950*/  VIADD R17, R11.reuse, 0x300 ;  /* 0x000003000b117836 */ /* 0x040fe40000000000 */
[----:B-1----:R-:W-:-:S04]  /*0960*/  IMAD.WIDE.U32 R8, R11, 0x4, R6 ;  /* 0x000000040b087825 */ /* 0x002fc800078e0006 */
[--C-:B------:R-:W-:Y:S02]  /*0970*/  IMAD.WIDE.U32 R10, R13, 0x4, R6.reuse ;  /* 0x000000040d0a7825 */ /* 0x100fe400078e0006 */
[----:B------:R-:W2:Y:S02]  /*0980*/  LDG.E R9, desc[UR6][R8.64] ;  /* 0x0000000608097981 */ /* 0x000ea4000c1e1900 */
[--C-:B------:R-:W-:Y:S02]  /*0990*/  IMAD.WIDE.U32 R12, R15, 0x4, R6.reuse ;  /* 0x000000040f0c7825 */ /* 0x100fe400078e0006 */
[----:B------:R-:W2:Y:S02]  /*09a0*/  LDG.E R10, desc[UR6][R10.64] ;  /* 0x000000060a0a7981 */ /* 0x000ea4000c1e1900 */
[----:B------:R-:W-:Y:S02]  /*09b0*/  IMAD.WIDE.U32 R6, R17, 0x4, R6 ;  /* 0x0000000411067825 */ /* 0x000fe400078e0006 */
[----:B------:R-:W3:Y:S04]  /*09c0*/  LDG.E R13, desc[UR6][R12.64] ;  /* 0x000000060c0d7981 */ /* 0x000ee8000c1e1900 */
[----:B------:R-:W3:Y:S01]  /*09d0*/  LDG.E R6, desc[UR6][R6.64] ;  /* 0x0000000606067981 */ /* 0x000ee2000c1e1900 */
[----:B------:R-:W-:Y:S01]  /*09e0*/  VIADD R4, R4, 0x400 ;  /* 0x0000040004047836 */ /* 0x000fe20000000000 */
[----:B--2--5:R-:W-:-:S04]  /*09f0*/  VIMNMX3.U32 R14, R14, R9, R10, !PT ;  /* 0x000000090e0e720f */ /* 0x024fc8000780000a */
[----:B---3--:R-:W-:-:S07]  /*0a00*/  VIMNMX3.U32 R14, R14, R13, R6, !PT ;  /* 0x0000000d0e0e720f */ /* 0x008fce0007800006 */
.L_x_588:
[----:B------:R-:W-:Y:S05]  /*0a10*/  BSYNC.RECONVERGENT B2 ;  /* 0x0000000000027941 */ /* 0x000fea0003800200 */
.L_x_587:
[----:B------:R-:W-:Y:S05]  /*0a20*/  @!P1 BRA `(.L_x_580) ;  /* 0x0000000000289947 */ /* 0x000fea0003800000 */
[----:B------:R-:W1:Y:S01]  /*0a30*/  LDC.64 R6, c[0x0][0x380] ;  /* 0x0000e000ff067b82 */ /* 0x000e620000000a00 */
[----:B------:R-:W-:Y:S02]  /*0a40*/  IMAD R9, R3, 0x1000, R4 ;  /* 0x0000100003097824 */ /* 0x000fe400078e0204 */
[----:B------:R-:W-:-:S07]  /*0a50*/  IMAD.MOV R8, RZ, RZ, -R5 ;  /* 0x000000ffff087224 */ /* 0x000fce00078e0a05 */
.L_x_589:
[----:B-1----:R-:W-:-:S06]  /*0a60*/  IMAD.WIDE.U32 R4, R9, 0x4, R6 ;  /* 0x0000000409047825 */ /* 0x002fcc00078e0006 */
[----:B------:R-:W2:Y:S01]  /*0a70*/  LDG.E R5, desc[UR6][R4.64] ;  /* 0x0000000604057981 */ /* 0x000ea2000c1e1900 */
[----:B------:R-:W-:Y:S02]  /*0a80*/  VIADD R8, R8, 0x1 ;  /* 0x0000000108087836 */ /* 0x000fe40000000000 */
[----:B------:R-:W-:-:S03]  /*0a90*/  VIADD R9, R9, 0x100 ;  /* 0x0000010009097836 */ /* 0x000fc60000000000 */
[----:B------:R-:W-:Y:S02]  /*0aa0*/  ISETP.NE.AND P0, PT, R8, RZ, PT ;  /* 0x000000ff0800720c */ /* 0x000fe40003f05270 */
[----:B--2--5:R-:W-:-:S11]  /*0ab0*/  VIMNMX.U32 R14, PT, PT, R5, R14, !PT ;  /* 0x0000000e050e7248 */ /* 0x024fd60007fe0000 */
[----:B------:R-:W-:Y:S05]  /*0ac0*/  @P0 BRA `(.L_x_589) ;  /* 0xfffffffc00e40947 */ /* 0x000fea000383ffff */
.L_x_580:
[----:B------:R-:W-:Y:S05]  /*0ad0*/  BSYNC.RECONVERGENT B1 ;  /* 0x0000000000017941 */ /* 0x000fea0003800200 */
.L_x_579:
[----:B------:R-:W-:-:S13]  /*0ae0*/  ISETP.GE.U32.AND P0, PT, R0, 0x100, PT ;  /* 0x000001000000780c */ /* 0x000fda0003f06070 */
[----:B------:R-:W-:Y:S05]  /*0af0*/  @!P0 BRA `(.L_x_590) ;  /* 0x0000000000a08947 */ /* 0x000fea0003800000 */
[----:B------:R-:W1:Y:S01]  /*0b00*/  S2R R8, SR_LANEID ;  /* 0x0000000000087919 */ /* 0x000e620000000000 */
[----:B-----5:R-:W2:Y:S02]  /*0b10*/  SHFL.DOWN PT, R0, R14, 0x1, 0x1f ;  /* 0x08201f000e007f89 */ /* 0x020ea400000e0000 */
[----:B--2---:R-:W-:Y:S02]  /*0b20*/  VIMNMX.U32 R0, PT, PT, R0, R14, !PT ;  /* 0x0000000e00007248 */ /* 0x004fe40007fe0000 */
[C---:B-1----:R-:W-:Y:S02]  /*0b30*/  ISETP.GT.AND P0, PT, R8.reuse, 0x1e, PT ;  /* 0x0000001e0800780c */ /* 0x042fe40003f04270 */
[----:B------:R-:W-:Y:S02]  /*0b40*/  ISETP.NE.AND P1, PT, R8, RZ, PT ;  /* 0x000000ff0800720c */ /* 0x000fe40003f25270 */
[----:B------:R-:W-:Y:S02]  /*0b50*/  SEL R0, R14, R0, P0 ;  /* 0x000000000e007207 */ /* 0x000fe40000000000 */
[----:B------:R-:W-:-:S03]  /*0b60*/  ISETP.GT.AND P0, PT, R8, 0x1d, PT ;  /* 0x0000001d0800780c */ /* 0x000fc60003f04270 */
[----:B------:R-:W1:Y:S06]  /*0b70*/  SHFL.DOWN PT, R5, R0, 0x2, 0x1f ;  /* 0x08401f0000057f89 */ /* 0x000e6c00000e0000 */
[----:B------:R-:W2:Y:S01]  /*0b80*/  @!P1 S2R R7, SR_CgaCtaId ;  /* 0x0000000000079919 */ /* 0x000ea20000008800 */
[----:B------:R-:W-:Y:S02]  /*0b90*/  @!P1 MOV R6, 0x400 ;  /* 0x0000040000069802 */ /* 0x000fe40000000f00 */
[----:B------:R-:W-:-:S04]  /*0ba0*/  @!P1 SHF.R.U32.HI R4, RZ, 0x3, R2 ;  /* 0x00000003ff049819 */ /* 0x000fc80000011602 */
[----:B------:R-:W-:Y:S02]  /*0bb0*/  @!P1 LOP3.LUT R4, R4, 0x7c, RZ, 0xc0, !PT ;  /* 0x0000007c04049812 */ /* 0x000fe400078ec0ff */
[----:B-1----:R-:W-:Y:S02]  /*0bc0*/  @!P0 VIMNMX.U32 R0, PT, PT, R0, R5, !PT ;  /* 0x0000000500008248 */ /* 0x002fe40007fe0000 */
[----:B------:R-:W-:-:S03]  /*0bd0*/  ISETP.GT.AND P0, PT, R8, 0x1b, PT ;  /* 0x0000001b0800780c */ /* 0x000fc60003f04270 */
[----:B------:R-:W1:Y:S01]  /*0be0*/  SHFL.DOWN PT, R5, R0, 0x4, 0x1f ;  /* 0x08801f0000057f89 */ /* 0x000e6200000e0000 */
[----:B--2---:R-:W-:-:S05]  /*0bf0*/  @!P1 LEA R7, R7, R6, 0x18 ;  /* 0x0000000607079211 */ /* 0x004fca00078ec0ff */
[----:B------:R-:W-:-:S04]  /*0c00*/  @!P1 IMAD.IADD R4, R4, 0x1, R7 ;  /* 0x0000000104049824 */ /* 0x000fc800078e0207 */
[----:B-1----:R-:W-:Y:S02]  /*0c10*/  @!P0 VIMNMX.U32 R0, PT, PT, R0, R5, !PT ;  /* 0x0000000500008248 */ /* 0x002fe40007fe0000 */
[----:B------:R-:W-:-:S03]  /*0c20*/  ISETP.GT.AND P0, PT, R8, 0x17, PT ;  /* 0x000000170800780c */ /* 0x000fc60003f04270 */
[----:B------:R-:W1:Y:S10]  /*0c30*/  SHFL.DOWN PT, R5, R0, 0x8, 0x1f ;  /* 0x09001f0000057f89 */ /* 0x000e7400000e0000 */
[----:B-1----:R-:W-:-:S02]  /*0c40*/  @!P0 VIMNMX.U32 R0, PT, PT, R0, R5, !PT ;  /* 0x0000000500008248 */ /* 0x002fc40007fe0000 */
[----:B------:R-:W-:-:S03]  /*0c50*/  ISETP.NE.AND P0, PT, R2, RZ, PT ;  /* 0x000000ff0200720c */ /* 0x000fc60003f05270 */
[----:B------:R-:W1:Y:S02]  /*0c60*/  SHFL.DOWN PT, R5, R0, 0x10, 0x1f ;  /* 0x0a001f0000057f89 */ /* 0x000e6400000e0000 */
[----:B-1----:R-:W-:-:S05]  /*0c70*/  VIMNMX.U32 R5, PT, PT, R0, R5, !PT ;  /* 0x0000000500057248 */ /* 0x002fca0007fe0000 */
        /* <DEDUP_REMOVED lines=9> */
[----:B--2---:R-:W1:Y:S04]  /*0d10*/  LDS.128 R4, [UR4+0x10] ;  /* 0x00001004ff047984 */ /* 0x004e680008000c00 */
[----:B------:R-:W2:Y:S01]  /*0d20*/  LDS.64 R10, [UR4+0x20] ;  /* 0x00002004ff0a7984 */ /* 0x000ea20008000a00 */
[----:B-1----:R-:W-:-:S04]  /*0d30*/  VIMNMX3.U32 R0, R9, R0, R4, !PT ;  /* 0x000000000900720f */ /* 0x002fc80007800004 */
[----:B------:R-:W-:-:S04]  /*0d40*/  VIMNMX3.U32 R0, R0, R5, R6, !PT ;  /* 0x000000050000720f */ /* 0x000fc80007800006 */
[----:B--2---:R-:W-:-:S04]  /*0d50*/  VIMNMX3.U32 R0, R0, R7, R10, !PT ;  /* 0x000000070000720f */ /* 0x004fc8000780000a */
[----:B------:R-:W-:Y:S01]  /*0d60*/  VIMNMX.U32 R9, PT, PT, R0, R11, !PT ;  /* 0x0000000b00097248 */ /* 0x000fe20007fe0000 */
[----:B------:R-:W-:Y:S06]  /*0d70*/  BRA `(.L_x_591) ;  /* 0x00000014004c7947 */ /* 0x000fec0003800000 */
.L_x_590:
[----:B------:R-:W1:Y:S01]  /*0d80*/  S2R R8, SR_LANEID ;  /* 0x0000000000087919 */ /* 0x000e620000000000 */
[----:B------:R-:W-:-:S04]  /*0d90*/  LOP3.LUT R4, R2, 0x3e0, RZ, 0xc0, !PT ;  /* 0x000003e002047812 */ /* 0x000fc800078ec0ff */
[----:B------:R-:W-:Y:S01]  /*0da0*/  LOP3.LUT R7, RZ, R4, RZ, 0x33, !PT ;  /* 0x00000004ff077212 */ /* 0x000fe200078e33ff */
[----:B------:R-:W-:-:S04]  /*0db0*/  VIADD R5, R4, 0x20 ;  /* 0x0000002004057836 */ /* 0x000fc80000000000 */
[----:B------:R-:W-:Y:S01]  /*0dc0*/  IMAD.IADD R7, R0, 0x1, R7 ;  /* 0x0000000100077824 */ /* 0x000fe200078e0207 */
[----:B------:R-:W-:-:S04]  /*0dd0*/  ISETP.GT.U32.AND P0, PT, R5, R0, PT ;  /* 0x000000000500720c */ /* 0x000fc80003f04070 */
[----:B------:R-:W-:-:S05]  /*0de0*/  SEL R7, R7, 0x1f, P0 ;  /* 0x0000001f07077807 */ /* 0x000fca0000000000 */
[----:B-----5:R-:W2:Y:S01]  /*0df0*/  SHFL.DOWN PT, R4, R14, 0x1, R7 ;  /* 0x082000000e047989 */ /* 0x020ea200000e0007 */
[C---:B-1----:R-:W-:Y:S02]  /*0e00*/  ISETP.GE.AND P0, PT, R8.reuse, R7, PT ;  /* 0x000000070800720c */ /* 0x042fe40003f06270 */
[C---:B------:R-:W-:Y:S02]  /*0e10*/  IADD3 R6, PT, PT, R8.reuse, 0x2, RZ ;  /* 0x0000000208067810 */ /* 0x040fe40007ffe0ff */
[----:B------:R-:W-:-:S09]  /*0e20*/  ISETP.NE.AND P1, PT, R8, RZ, PT ;  /* 0x000000ff0800720c */ /* 0x000fd20003f25270 */
[----:B--2---:R-:W-:Y:S02]  /*0e30*/  @!P0 VIMNMX.U32 R14, PT, PT, R4, R14, !PT ;  /* 0x0000000e040e8248 */ /* 0x004fe40007fe0000 */
[----:B------:R-:W-:Y:S01]  /*0e40*/  ISETP.GT.AND P0, PT, R6, R7, PT ;  /* 0x000000070600720c */ /* 0x000fe20003f04270 */
[----:B------:R-:W-:Y:S01]  /*0e50*/  VIADD R6, R8, 0x4 ;  /* 0x0000000408067836 */ /* 0x000fe20000000000 */
[----:B------:R-:W1:Y:S01]  /*0e60*/  @!P1 S2R R9, SR_CgaCtaId ;  /* 0x0000000000099919 */ /* 0x000e620000008800 */
[----:B------:R-:W-:Y:S01]  /*0e70*/  @!P1 SHF.R.U32.HI R5, RZ, 0x3, R2 ;  /* 0x00000003ff059819 */ /* 0x000fe20000011602 */
[----:B------:R-:W2:Y:S03]  /*0e80*/  SHFL.DOWN PT, R4, R14, 0x2, R7 ;  /* 0x084000000e047989 */ /* 0x000ea600000e0007 */
[----:B------:R-:W-:-:S06]  /*0e90*/  @!P1 LOP3.LUT R5, R5, 0x7c, RZ, 0xc0, !PT ;  /* 0x0000007c05059812 */ /* 0x000fcc00078ec0ff */
[----:B--2---:R-:W-:Y:S02]  /*0ea0*/  @!P0 VIMNMX.U32 R14, PT, PT, R14, R4, !PT ;  /* 0x000000040e0e8248 */ /* 0x004fe40007fe0000 */
[----:B------:R-:W-:Y:S01]  /*0eb0*/  ISETP.GT.AND P0, PT, R6, R7, PT ;  /* 0x000000070600720c */ /* 0x000fe20003f04270 */
[----:B------:R-:W-:Y:S02]  /*0ec0*/  VIADD R6, R8, 0x8 ;  /* 0x0000000808067836 */ /* 0x000fe40000000000 */
[----:B------:R-:W2:Y:S10]  /*0ed0*/  SHFL.DOWN PT, R4, R14, 0x4, R7 ;  /* 0x088000000e047989 */ /* 0x000eb400000e0007 */
[----:B--2---:R-:W-:-:S02]  /*0ee0*/  @!P0 VIMNMX.U32 R14, PT, PT, R14, R4, !PT ;  /* 0x000000040e0e8248 */ /* 0x004fc40007fe0000 */
[----:B------:R-:W-:Y:S01]  /*0ef0*/  ISETP.GT.AND P0, PT, R6, R7, PT ;  /* 0x000000070600720c */ /* 0x000fe20003f04270 */
[----:B------:R-:W-:Y:S02]  /*0f00*/  VIADD R6, R8, 0x10 ;  /* 0x0000001008067836 */ /* 0x000fe40000000000 */
[----:B------:R-:W2:Y:S10]  /*0f10*/  SHFL.DOWN PT, R4, R14, 0x8, R7 ;  /* 0x090000000e047989 */ /* 0x000eb400000e0007 */
[----:B--2---:R-:W-:-:S02]  /*0f20*/  @!P0 VIMNMX.U32 R14, PT, PT, R14, R4, !PT ;  /* 0x000000040e0e8248 */ /* 0x004fc40007fe0000 */
[----:B------:R-:W-:Y:S02]  /*0f30*/  ISETP.GT.AND P0, PT, R6, R7, PT ;  /* 0x000000070600720c */ /* 0x000fe40003f04270 */
[----:B------:R-:W-:Y:S01]  /*0f40*/  @!P1 MOV R6, 0x400 ;  /* 0x0000040000069802 */ /* 0x000fe20000000f00 */
[----:B------:R-:W2:Y:S03]  /*0f50*/  SHFL.DOWN PT, R4, R14, 0x10, R7 ;  /* 0x0a0000000e047989 */ /* 0x000ea600000e0007 */
[----:B-1----:R-:W-:-:S05]  /*0f60*/  @!P1 LEA R6, R9, R6, 0x18 ;  /* 0x0000000609069211 */ /* 0x002fca00078ec0ff */
[----:B------:R-:W-:Y:S02]  /*0f70*/  @!P1 IMAD.IADD R6, R5, 0x1, R6 ;  /* 0x0000000105069824 */ /* 0x000fe400078e0206 */
[----:B--2---:R-:W-:Y:S02]  /*0f80*/  @!P0 VIMNMX.U32 R14, PT, PT, R14, R4, !PT ;  /* 0x000000040e0e8248 */ /* 0x004fe40007fe0000 */
[----:B------:R-:W-:-:S03]  /*0f90*/  ISETP.NE.AND P0, PT, R2, RZ, PT ;  /* 0x000000ff0200720c */ /* 0x000fc60003f05270 */
[----:B------:R-:W-:-:S05]  /*0fa0*/  IMAD.MOV.U32 R9, RZ, RZ, R14 ;  /* 0x000000ffff097224 */ /* 0x000fca00078e000e */
[----:B------:R1:W-:Y:S01]  /*0fb0*/  @!P1 STS [R6+0x8], R9 ;  /* 0x0000080906009388 */ /* 0x0003e20000000800 */
[----:B------:R-:W-:Y:S06]  /*0fc0*/  BAR.SYNC.DEFER_BLOCKING 0x0 ;  /* 0x0000000000007b1d */ /* 0x000fec0000010000 */
[----:B------:R-:W-:Y:S05]  /*0fd0*/  @P0 BRA `(.L_x_591) ;  /* 0x0000001000b40947 */ /* 0x000fea0003800000 */
[----:B------:R-:W2:Y:S01]  /*0fe0*/  S2UR UR5, SR_CgaCtaId ;  /* 0x00000000000579c3 */ /* 0x000ea20000008800 */
[----:B------:R-:W-:Y:S01]  /*0ff0*/  UMOV UR4, 0x400 ;  /* 0x0000040000047882 */ /* 0x000fe20000000000 */
[C---:B------:R-:W-:Y:S02]  /*1000*/  ISETP.GT.U32.AND P2, PT, R0.reuse, 0x20, PT ;  /* 0x000000200000780c */ /* 0x040fe40003f44070 */
[C---:B------:R-:W-:Y:S02]  /*1010*/  ISETP.GT.U32.AND P4, PT, R0.reuse, 0x40, PT ;  /* 0x000000400000780c */ /* 0x040fe40003f84070 */
[C---:B------:R-:W-:Y:S02]  /*1020*/  ISETP.GT.U32.AND P3, PT, R0.reuse, 0x60, PT ;  /* 0x000000600000780c */ /* 0x040fe40003f64070 */
[----:B------:R-:W-:Y:S01]  /*1030*/  ISETP.GT.U32.AND P1, PT, R0, 0x80, PT ;  /* 0x000000800000780c */ /* 0x000fe20003f24070 */
[----:B--2---:R-:W-:-:S09]  /*1040*/  ULEA UR4, UR5, UR4, 0x18 ;  /* 0x0000000405047291 */ /* 0x004fd2000f8ec0ff */
[----:B------:R-:W2:Y:S04]  /*1050*/  LDS R2, [UR4+0xc] ;  /* 0x00000c04ff027984 */ /* 0x000ea80008000800 */
[----:B-1----:R-:W1:Y:S04]  /*1060*/  LDS.128 R4, [UR4+0x10] ;  /* 0x00001004ff047984 */ /* 0x002e680008000c00 */
[----:B------:R-:W3:Y:S01]  /*1070*/  LDS.64 R10, [UR4+0x20] ;  /* 0x00002004ff0a7984 */ /* 0x000ee20008000a00 */
[----:B--2---:R-:W-:Y:S02]  /*1080*/  @P2 VIMNMX.U32 R9, PT, PT, R9, R2, !PT ;  /* 0x0000000209092248 */ /* 0x004fe40007fe0000 */
[----:B------:R-:W-:-:S02]  /*1090*/  ISETP.GT.U32.AND P2, PT, R0, 0xa0, PT ;  /* 0x000000a00000780c */ /* 0x000fc40003f44070 */
[----:B-1----:R-:W-:Y:S02]  /*10a0*/  @P4 VIMNMX.U32 R9, PT, PT, R9, R4, !PT ;  /* 0x0000000409094248 */ /* 0x002fe40007fe0000 */
[C---:B------:R-:W-:Y:S02]  /*10b0*/  ISETP.GT.U32.AND P4, PT, R0.reuse, 0xc0, PT ;  /* 0x000000c00000780c */ /* 0x040fe40003f84070 */
[----:B------:R-:W-:Y:S02]  /*10c0*/  @P3 VIMNMX.U32 R9, PT, PT, R9, R5, !PT ;  /* 0x0000000509093248 */ /* 0x000fe40007fe0000 */
[----:B------:R-:W-:Y:S02]  /*10d0*/  ISETP.GT.U32.AND P3, PT, R0, 0xe0, PT ;  /* 0x000000e00000780c */ /* 0x000fe40003f64070 */
[----:B------:R-:W-:-:S04]  /*10e0*/  @P1 VIMNMX.U32 R9, PT, PT, R9, R6, !PT ;  /* 0x0000000609091248 */ /* 0x000fc80007fe0000 */
[----:B------:R-:W-:-:S04]  /*10f0*/  @P2 VIMNMX.U32 R9, PT, PT, R9, R7, !PT ;  /* 0x0000000709092248 */ /* 0x000fc80007fe0000 */
[----:B---3--:R-:W-:-:S04]  /*1100*/  @P4 VIMNMX.U32 R9, PT, PT, R9, R10, !PT ;  /* 0x0000000a09094248 */ /* 0x008fc80007fe0000 */
[----:B------:R-:W-:Y:S01]  /*1110*/  @P3 VIMNMX.U32 R9, PT, PT, R9, R11, !PT ;  /* 0x0000000b09093248 */ /* 0x000fe20007fe0000 */
[----:B------:R-:W-:Y:S06]  /*1120*/  BRA `(.L_x_591) ;  /* 0x0000001000607947 */ /* 0x000fec0003800000 */
.L_x_576:
[----:B------:R-:W0:Y:S01]  /*1130*/  S2R R2, SR_TID.X ;  /* 0x0000000000027919 */ /* 0x000e220000002100 */
[----:B------:R-:W1:Y:S02]  /*1140*/  LDCU.64 UR4, c[0x0][0x380] ;  /* 0x00007000ff0477ac */ /* 0x000e640008000a00 */
[----:B-1----:R-:W-:Y:S02]  /*1150*/  IMAD.U32 R4, RZ, RZ, UR4 ;  /* 0x00000004ff047e24 */ /* 0x002fe4000f8e00ff */
[----:B------:R-:W-:Y:S02]  /*1160*/  IMAD.U32 R5, RZ, RZ, UR5 ;  /* 0x00000005ff057e24 */ /* 0x000fe4000f8e00ff */
[----:B0-----:R-:W-:-:S04]  /*1170*/  IMAD R7, R3, 0x1000, R2 ;  /* 0x0000100003077824 */ /* 0x001fc800078e0202 */
[----:B------:R-:W-:-:S05]  /*1180*/  IMAD.WIDE.U32 R6, R7, 0x4, R4 ;  /* 0x0000000407067825 */ /* 0x000fca00078e0004 */
        /* <DEDUP_REMOVED lines=16> */
[----:B------:R-:W-:-:S02]  /*1290*/  ISETP.GE.U32.AND P0, PT, R0, R13, PT ;  /* 0x0000000d0000720c */ /* 0x000fc40003f06070 */
        /* <DEDUP_REMOVED lines=9> */
[----:B------:R-:W-:Y:S01]  /*1330*/  IMAD R9, R3, 0x1000, R13 ;  /* 0x0000100003097824 */ /* 0x000fe200078e020d */
[----:B------:R-:W-:Y:S01]  /*1340*/  LOP3.LUT R6, RZ, R2, RZ, 0x33, !PT ;  /* 0x00000002ff067212 */ /* 0x000fe200078e33ff */
[----:B------:R-:W-:Y:S01]  /*1350*/  VIADD R0, R8, 0xfffff000 ;  /* 0xfffff00008007836 */ /* 0x000fe20000000000 */
[----:B------:R-:W-:Y:S02]  /*1360*/  UMOV UR4, URZ ;  /* 0x000000ff00047c82 */ /* 0x000fe40008000000 */
[----:B------:R-:W-:Y:S02]  /*1370*/  IADD3 R6, PT, PT, -R13, R8, R6 ;  /* 0x000000080d067210 */ /* 0x000fe40007ffe106 */
[C---:B------:R-:W-:Y:S02]  /*1380*/  ISETP.GT.U32.AND P0, PT, R9.reuse, R0, PT ;  /* 0x000000000900720c */ /* 0x040fe40003f04070 */
[----:B------:R-:W-:Y:S01]  /*1390*/  IADD3 R7, PT, PT, R9, 0x800, R2 ;  /* 0x0000080009077810 */ /* 0x000fe20007ffe002 */
[----:B------:R-:W-:-:S02]  /*13a0*/  IMAD.MOV.U32 R2, RZ, RZ, R9 ;  /* 0x000000ffff027224 */ /* 0x000fc400078e0009 */
[----:B------:R-:W-:-:S08]  /*13b0*/  IMAD R6, R3, -0x1000, R6 ;  /* 0xfffff00003067824 */ /* 0x000fd000078e0206 */
[----:B------:R-:W-:Y:S05]  /*13c0*/  @P0 BRA `(.L_x_593) ;  /* 0x00000000009c0947 */ /* 0x000fea0003800000 */
[----:B------:R-:W0:Y:S08]  /*13d0*/  LDC R8, c[0x0][0x3a8] ;  /* 0x0000ea00ff087b82 */ /* 0x000e300000000800 */
[----:B------:R-:W1:Y:S02]  /*13e0*/  LDC.64 R4, c[0x0][0x380] ;  /* 0x0000e000ff047b82 */ /* 0x000e640000000a00 */
.L_x_594:
[----:B------:R-:W2:Y:S02]  /*13f0*/  S2R R10, SR_TID.X ;  /* 0x00000000000a7919 */ /* 0x000ea40000002100 */
[----:B--2---:R-:W-:-:S04]  /*1400*/  IMAD.IADD R11, R10, 0x1, R9 ;  /* 0x000000010a0b7824 */ /* 0x004fc800078e0209 */
[----:B-1----:R-:W-:-:S05]  /*1410*/  IMAD.WIDE.U32 R10, R11, 0x4, R4 ;  /* 0x000000040b0a7825 */ /* 0x002fca00078e0004 */
        /* <DEDUP_REMOVED lines=10> */
[----:B------:R-:W5:Y:S01]  /*14c0*/  LDG.E R21, desc[UR6][R10.64+0x2c00] ;  /* 0x002c00060a157981 */ /* 0x000f62000c1e1900 */
[----:B--2---:R-:W-:-:S03]  /*14d0*/  VIMNMX3.U32 R20, R29, R18, R20, !PT ;  /* 0x000000121d14720f */ /* 0x004fc60007800014 */
[----:B------:R-:W2:Y:S04]  /*14e0*/  LDG.E R18, desc[UR6][R10.64+0x2800] ;  /* 0x002800060a127981 */ /* 0x000ea8000c1e1900 */
[----:B------:R-:W2:Y:S01]  /*14f0*/  LDG.E R29, desc[UR6][R10.64+0x3800] ;  /* 0x003800060a1d7981 */ /* 0x000ea2000c1e1900 */
[----:B---3--:R-:W-:-:S03]  /*1500*/  VIMNMX3.U32 R24, R20, R22, R23, !PT ;  /* 0x000000161418720f */ /* 0x008fc60007800017 */
[----:B------:R-:W3:Y:S04]  /*1510*/  LDG.E R20, desc[UR6][R10.64+0x3000] ;  /* 0x003000060a147981 */ /* 0x000ee8000c1e1900 */
[----:B------:R-:W3:Y:S04]  /*1520*/  LDG.E R23, desc[UR6][R10.64+0x3400] ;  /* 0x003400060a177981 */ /* 0x000ee8000c1e1900 */
[----:B------:R-:W3:Y:S01]  /*1530*/  LDG.E R22, desc[UR6][R10.64+0x3c00] ;  /* 0x003c00060a167981 */ /* 0x000ee2000c1e1900 */
[----:B----4-:R-:W-:-:S04]  /*1540*/  VIMNMX3.U32 R14, R24, R14, R17, !PT ;  /* 0x0000000e180e720f */ /* 0x010fc80007800011 */
[----:B-----5:R-:W-:-:S04]  /*1550*/  VIMNMX3.U32 R14, R14, R16, R19, !PT ;  /* 0x000000100e0e720f */ /* 0x020fc80007800013 */
[----:B------:R-:W-:Y:S01]  /*1560*/  VIMNMX3.U32 R12, R14, R12, R15, !PT ;  /* 0x0000000c0e0c720f */ /* 0x000fe2000780000f */
[----:B0-----:R-:W-:-:S05]  /*1570*/  IMAD.IADD R14, R8, 0x1, -R9 ;  /* 0x00000001080e7824 */ /* 0x001fca00078e0a09 */
[----:B------:R-:W-:Y:S02]  /*1580*/  ISETP.GE.U32.AND P0, PT, R14, R13, PT ;  /* 0x0000000d0e00720c */ /* 0x000fe40003f06070 */
[----:B--2---:R-:W-:-:S04]  /*1590*/  VIMNMX3.U32 R12, R12, R18, R21, !PT ;  /* 0x000000120c0c720f */ /* 0x004fc80007800015 */
[----:B---3--:R-:W-:-:S04]  /*15a0*/  VIMNMX3.U32 R12, R12, R20, R23, !PT ;  /* 0x000000140c0c720f */ /* 0x008fc80007800017 */
[----:B------:R-:W-:-:S03]  /*15b0*/  VIMNMX3.U32 R29, R12, R29, R22, !PT ;  /* 0x0000001d0c1d720f */ /* 0x000fc60007800016 */
[----:B------:R-:W-:Y:S05]  /*15c0*/  @!P0 BRA `(.L_x_592) ;  /* 0x00000008009c8947 */ /* 0x000fea0003800000 */
[C---:B------:R-:W-:Y:S01]  /*15d0*/  IMAD.IADD R9, R13.reuse, 0x1, R9 ;  /* 0x000000010d097824 */ /* 0x040fe200078e0209 */
[----:B------:R-:W-:Y:S01]  /*15e0*/  UIADD3 UR4, UPT, UPT, UR4, 0x1, URZ ;  /* 0x0000000104047890 */ /* 0x000fe2000fffe0ff */
[----:B------:R-:W-:Y:S02]  /*15f0*/  IMAD.IADD R2, R13, 0x1, R2 ;  /* 0x000000010d027824 */ /* 0x000fe400078e0202 */
[----:B------:R-:W-:Y:S01]  /*1600*/  IMAD.IADD R6, R6, 0x1, -R13 ;  /* 0x0000000106067824 */ /* 0x000fe200078e0a0d */
[----:B------:R-:W-:Y:S01]  /*1610*/  ISETP.GT.U32.AND P0, PT, R9, R0, PT ;  /* 0x000000000900720c */ /* 0x000fe20003f04070 */
[----:B------:R-:W-:-:S12]  /*1620*/  IMAD.IADD R7, R13, 0x1, R7 ;  /* 0x000000010d077824 */ /* 0x000fd800078e0207 */
[----:B------:R-:W-:Y:S05]  /*1630*/  @!P0 BRA `(.L_x_594) ;  /* 0xfffffffc006c8947 */ /* 0x000fea000383ffff */
.L_x_593:
[----:B------:R-:W0:Y:S01]  /*1640*/  S2R R13, SR_TID.X ;  /* 0x00000000000d7919 */ /* 0x000e220000002100 */
[----:B------:R-:W-:Y:S01]  /*1650*/  IMAD.IADD R0, R8, 0x1, -R9 ;  /* 0x0000000108007824 */ /* 0x000fe200078e0a09 */
[----:B------:R-:W-:Y:S04]  /*1660*/  BSSY.RECONVERGENT B1, `(.L_x_592) ;  /* 0x000009d000017945 */ /* 0x000fe80003800200 */
[----:B0-----:R-:W-:-:S04]  /*1670*/  ISETP.GE.AND P0, PT, R13, R0, PT ;  /* 0x000000000d00720c */ /* 0x001fc80003f06270 */
[----:B------:R-:W-:-:S13]  /*1680*/  ISETP.GE.U32.OR P0, PT, R9, R8, P0 ;  /* 0x000000080900720c */ /* 0x000fda0000706470 */
[----:B------:R-:W-:Y:S05]  /*1690*/  @P0 BRA `(.L_x_595) ;  /* 0x0000000800640947 */ /* 0x000fea0003800000 */
[----:B------:R-:W0:Y:S01]  /*16a0*/  LDC R10, c[0x0][0x3ac] ;  /* 0x0000eb00ff0a7b82 */ /* 0x000e220000000800 */
[----:B------:R-:W-:Y:S01]  /*16b0*/  LOP3.LUT R11, RZ, R13, RZ, 0x33, !PT ;  /* 0x0000000dff0b7212 */ /* 0x000fe200078e33ff */
[----:B------:R-:W-:Y:S06]  /*16c0*/  BSSY.RECONVERGENT B2, `(.L_x_596) ;  /* 0x000004f000027945 */ /* 0x000fec0003800200 */
[----:B------:R-:W1:Y:S01]  /*16d0*/  LDC R0, c[0x0][0x3ac] ;  /* 0x0000eb00ff007b82 */ /* 0x000e620000000800 */
[----:B0-----:R-:W-:-:S04]  /*16e0*/  IMAD.SHL.U32 R10, R10, 0x1000, RZ ;  /* 0x000010000a0a7824 */ /* 0x001fc800078e00ff */
[----:B------:R-:W-:-:S05]  /*16f0*/  IMAD R10, R3, 0x1000, R10 ;  /* 0x00001000030a7824 */ /* 0x000fca00078e020a */
[----:B------:R-:W-:Y:S01]  /*1700*/  IADD3 R8, PT, PT, -R10, R8, R11 ;  /* 0x000000080a087210 */ /* 0x000fe20007ffe10b */
[----:B-1----:R-:W-:Y:S01]  /*1710*/  IMAD R11, R0, UR4, RZ ;  /* 0x00000004000b7c24 */ /* 0x002fe2000f8e02ff */
[----:B------:R-:W-:-:S03]  /*1720*/  MOV R0, R13 ;  /* 0x0000000d00007202 */ /* 0x000fc60000000f00 */
        /* <DEDUP_REMOVED lines=10> */
.L_x_599:
[C---:B------:R-:W-:Y:S02]  /*17d0*/  VIADD R15, R7.reuse, 0xfffff800 ;  /* 0xfffff800070f7836 */ /* 0x040fe40000000000 */
[----:B------:R-:W-:Y:S02]  /*17e0*/  VIADD R21, R7, 0xfffff900 ;  /* 0xfffff90007157836 */ /* 0x000fe40000000000 */
[----:B------:R-:W-:-:S04]  /*17f0*/  IMAD.WIDE.U32 R14, R15, 0x4, R4 ;  /* 0x000000040f0e7825 */ /* 0x000fc800078e0004 */
[--C-:B------:R-:W-:Y:S01]  /*1800*/  IMAD.WIDE.U32 R20, R21, 0x4, R4.reuse ;  /* 0x0000000415147825 */ /* 0x100fe200078e0004 */
[----:B------:R0:W2:Y:S04]  /*1810*/  LDG.E R28, desc[UR6][R14.64] ;  /* 0x000000060e1c7981 */ /* 0x0000a8000c1e1900 */
[----:B------:R1:W2:Y:S01]  /*1820*/  LDG.E R27, desc[UR6][R20.64] ;  /* 0x00000006141b7981 */ /* 0x0002a2000c1e1900 */
[C---:B------:R-:W-:Y:S02]  /*1830*/  VIADD R17, R7.reuse, 0xfffffa00 ;  /* 0xfffffa0007117836 */ /* 0x040fe40000000000 */
[----:B------:R-:W-:Y:S02]  /*1840*/  VIADD R19, R7, 0xfffffb00 ;  /* 0xfffffb0007137836 */ /* 0x000fe40000000000 */
[----:B------:R-:W-:-:S04]  /*1850*/  IMAD.WIDE.U32 R16, R17, 0x4, R4 ;  /* 0x0000000411107825 */ /* 0x000fc800078e0004 */
[--C-:B------:R-:W-:Y:S01]  /*1860*/  IMAD.WIDE.U32 R18, R19, 0x4, R4.reuse ;  /* 0x0000000413127825 */ /* 0x100fe200078e0004 */
[----:B------:R3:W4:Y:S04]  /*1870*/  LDG.E R0, desc[UR6][R16.64] ;  /* 0x0000000610007981 */ /* 0x000728000c1e1900 */
[----:B------:R5:W4:Y:S01]  /*1880*/  LDG.E R13, desc[UR6][R18.64] ;  /* 0x00000006120d7981 */ /* 0x000b22000c1e1900 */
[C---:B------:R-:W-:Y:S02]  /*1890*/  VIADD R22, R7.reuse, 0xfffffd00 ;  /* 0xfffffd0007167836 */ /* 0x040fe40000000000 */
[C---:B------:R-:W-:Y:S02]  /*18a0*/  VIADD R23, R7.reuse, 0xfffffc00 ;  /* 0xfffffc0007177836 */ /* 0x040fe40000000000 */
[----:B------:R-:W-:-:S04]  /*18b0*/  IMAD.WIDE.U32 R24, R7, 0x4, R4 ;  /* 0x0000000407187825 */ /* 0x000fc800078e0004 */
[----:B------:R-:W-:Y:S02]  /*18c0*/  VIADD R26, R7, 0xfffffe00 ;  /* 0xfffffe00071a7836 */ /* 0x000fe40000000000 */
[--C-:B0-----:R-:W-:Y:S01]  /*18d0*/  IMAD.WIDE.U32 R14, R22, 0x4, R4.reuse ;  /* 0x00000004160e7825 */ /* 0x101fe200078e0004 */
[----:B------:R-:W4:Y:S03]  /*18e0*/  LDG.E R24, desc[UR6][R24.64] ;  /* 0x0000000618187981 */ /* 0x000f26000c1e1900 */
[----:B-1----:R-:W-:-:S04]  /*18f0*/  IMAD.WIDE.U32 R20, R23, 0x4, R4 ;  /* 0x0000000417147825 */ /* 0x002fc800078e0004 */
[----:B---3--:R-:W-:Y:S02]  /*1900*/  IMAD.WIDE.U32 R16, R26, 0x4, R4 ;  /* 0x000000041a107825 */ /* 0x008fe400078e0004 */
[----:B------:R0:W3:Y:S02]  /*1910*/  LDG.E R26, desc[UR6][R14.64] ;  /* 0x000000060e1a7981 */ /* 0x0000e4000c1e1900 */
[C---:B-----5:R-:W-:Y:S02]  /*1920*/  VIADD R19, R7.reuse, 0xffffff00 ;  /* 0xffffff0007137836 */ /* 0x060fe40000000000 */
[----:B------:R1:W3:Y:S01]  /*1930*/  LDG.E R25, desc[UR6][R20.64] ;  /* 0x0000000614197981 */ /* 0x0002e2000c1e1900 */
[----:B------:R-:W-:-:S03]  /*1940*/  VIADD R23, R7, 0x100 ;  /* 0x0000010007177836 */ /* 0x000fc60000000000 */
[----:B------:R-:W5:Y:S01]  /*1950*/  LDG.E R16, desc[UR6][R16.64] ;  /* 0x0000000610107981 */ /* 0x000f62000c1e1900 */
[C---:B0-----:R-:W-:Y:S02]  /*1960*/  VIADD R15, R7.reuse, 0x200 ;  /* 0x00000200070f7836 */ /* 0x041fe40000000000 */
[----:B-1----:R-:W-:Y:S02]  /*1970*/  VIADD R21, R7, 0x300 ;  /* 0x0000030007157836 */ /* 0x002fe40000000000 */
[----:B------:R-:W-:-:S04]  /*1980*/  IMAD.WIDE.U32 R18, R19, 0x4, R4 ;  /* 0x0000000413127825 */ /* 0x000fc800078e0004 */
[--C-:B------:R-:W-:Y:S02]  /*1990*/  IMAD.WIDE.U32 R20, R21, 0x4, R4.reuse ;  /* 0x0000000415147825 */ /* 0x100fe400078e0004 */
[----:B------:R-:W5:Y:S02]  /*19a0*/  LDG.E R19, desc[UR6][R18.64] ;  /* 0x0000000612137981 */ /* 0x000f64000c1e1900 */
[----:B------:R-:W-:Y:S02]  /*19b0*/  IMAD.WIDE.U32 R22, R23, 0x4, R4 ;  /* 0x0000000417167825 */ /* 0x000fe400078e0004 */
[----:B------:R0:W5:Y:S04]  /*19c0*/  LDG.E R17, desc[UR6][R20.64] ;  /* 0x0000000614117981 */ /* 0x000168000c1e1900 */
[----:B------:R1:W5:Y:S01]  /*19d0*/  LDG.E R23, desc[UR6][R22.64] ;  /* 0x0000000616177981 */ /* 0x000362000c1e1900 */
[----:B0-----:R-:W-:-:S02]  /*19e0*/  VIADD R21, R7, 0x500 ;  /* 0x0000050007157836 */ /* 0x001fc40000000000 */
[----:B-1----:R-:W-:Y:S01]  /*19f0*/  VIADD R22, R7, 0x600 ;  /* 0x0000060007167836 */ /* 0x002fe20000000000 */
[----:B--2---:R-:W-:Y:S01]  /*1a00*/  VIMNMX3.U32 R27, R29, R28, R27, !PT ;  /* 0x0000001c1d1b720f */ /* 0x004fe2000780001b */
[----:B------:R-:W-:-:S04]  /*1a10*/  IMAD.WIDE.U32 R28, R15, 0x4, R4 ;  /* 0x000000040f1c7825 */ /* 0x000fc800078e0004 */
[----:B------:R-:W-:Y:S02]  /*1a20*/  VIADD R15, R7, 0x400 ;  /* 0x00000400070f7836 */ /* 0x000fe40000000000 */
[----:B------:R-:W2:Y:S02]  /*1a30*/  LDG.E R28, desc[UR6][R28.64] ;  /* 0x000000061c1c7981 */ /* 0x000ea4000c1e1900 */
[----:B------:R-:W-:-:S05]  /*1a40*/  IMAD.WIDE.U32 R14, R15, 0x4, R4 ;  /* 0x000000040f0e7825 */ /* 0x000fca00078e0004 */
[----:B------:R0:W2:Y:S01]  /*1a50*/  LDG.E R18, desc[UR6][R14.64] ;  /* 0x000000060e127981 */ /* 0x0000a2000c1e1900 */
[----:B----4-:R-:W-:Y:S01]  /*1a60*/  VIMNMX3.U32 R0, R27, R0, R13, !PT ;  /* 0x000000001b00720f */ /* 0x010fe2000780000d */
[----:B------:R-:W-:Y:S02]  /*1a70*/  VIADD R27, R7, 0x700 ;  /* 0x00000700071b7836 */ /* 0x000fe40000000000 */
[----:B0-----:R-:W-:-:S04]  /*1a80*/  IMAD.WIDE.U32 R14, R21, 0x4, R4 ;  /* 0x00000004150e7825 */ /* 0x001fc800078e0004 */
[--C-:B------:R-:W-:Y:S01]  /*1a90*/  IMAD.WIDE.U32 R20, R22, 0x4, R4.reuse ;  /* 0x0000000416147825 */ /* 0x100fe200078e0004 */
[----:B------:R0:W4:Y:S04]  /*1aa0*/  LDG.E R13, desc[UR6][R14.64] ;  /* 0x000000060e0d7981 */ /* 0x000128000c1e1900 */
[----:B------:R-:W4:Y:S01]  /*1ab0*/  LDG.E R29, desc[UR6][R20.64] ;  /* 0x00000006141d7981 */ /* 0x000f22000c1e1900 */
[----:B0-----:R-:W-:-:S05]  /*1ac0*/  IMAD.WIDE.U32 R14, R27, 0x4, R4 ;  /* 0x000000041b0e7825 */ /* 0x001fca00078e0004 */
[----:B------:R-:W4:Y:S01]  /*1ad0*/  LDG.E R22, desc[UR6][R14.64] ;  /* 0x000000060e167981 */ /* 0x000f22000c1e1900 */
[----:B---3--:R-:W-:Y:S01]  /*1ae0*/  VIMNMX3.U32 R0, R0, R25, R26, !PT ;  /* 0x000000190000720f */ /* 0x008fe2000780001a */
[----:B------:R-:W-:-:S05]  /*1af0*/  VIADD R12, R12, 0x10 ;  /* 0x000000100c0c7836 */ /* 0x000fca0000000000 */
[----:B------:R-:W-:Y:S02]  /*1b00*/  ISETP.NE.AND P0, PT, R12, RZ, PT ;  /* 0x000000ff0c00720c */ /* 0x000fe40003f05270 */
[----:B-----5:R-:W-:-:S04]  /*1b10*/  VIMNMX3.U32 R0, R0, R16, R19, !PT ;  /* 0x000000100000720f */ /* 0x020fc80007800013 */
[----:B------:R-:W-:Y:S01]  /*1b20*/  VIMNMX3.U32 R0, R0, R24, R23, !PT ;  /* 0x000000180000720f */ /* 0x000fe20007800017 */
[----:B------:R-:W-:Y:S02]  /*1b30*/  VIADD R11, R11, 0x1000 ;  /* 0x000010000b0b7836 */ /* 0x000fe40000000000 */
[----:B------:R-:W-:Y:S01]  /*1b40*/  VIADD R7, R7, 0x1000 ;  /* 0x0000100007077836 */ /* 0x000fe20000000000 */
[----:B--2---:R-:W-:-:S04]  /*1b50*/  VIMNMX3.U32 R0, R0, R28, R17, !PT ;  /* 0x0000001c0000720f */ /* 0x004fc80007800011 */
[----:B----4-:R-:W-:-:S04]  /*1b60*/  VIMNMX3.U32 R0, R0, R18, R13, !PT ;  /* 0x000000120000720f */ /* 0x010fc8000780000d */
[----:B------:R-:W-:Y:S01]  /*1b70*/  VIMNMX3.U32 R29, R0, R29, R22, !PT ;  /* 0x0000001d001d720f */ /* 0x000fe20007800016 */
[----:B------:R-:W-:Y:S06]  /*1b80*/  @P0 BRA `(.L_x_599) ;  /* 0xfffffffc00100947 */ /* 0x000fec000383ffff */
[----:B------:R-:W-:Y:S05]  /*1b90*/  BSYNC.RECONVERGENT B3 ;  /* 0x0000000000037941 */ /* 0x000fea0003800200 */
.L_x_598:
[----:B------:R-:W-:-:S07]  /*1ba0*/  VIADD R0, R11, 0xfffff800 ;  /* 0xfffff8000b007836 */ /* 0x000fce0000000000 */
.L_x_597:
[----:B------:R-:W-:Y:S05]  /*1bb0*/  BSYNC.RECONVERGENT B2 ;  /* 0x0000000000027941 */ /* 0x000fea0003800200 */
.L_x_596:
[----:B------:R-:W-:-:S13]  /*1bc0*/  ISETP.NE.AND P0, PT, R10, RZ, PT ;  /* 0x000000ff0a00720c */ /* 0x000fda0003f05270 */
[----:B------:R-:W-:Y:S05]  /*1bd0*/  @!P0 BRA `(.L_x_595) ;  /* 0x0000000400148947 */ /* 0x000fea0003800000 */
[----:B------:R-:W-:Y:S01]  /*1be0*/  ISETP.GE.U32.AND P0, PT, R10, 0x8, PT ;  /* 0x000000080a00780c */ /* 0x000fe20003f06070 */
[----:B------:R-:W-:Y:S01]  /*1bf0*/  BSSY.RECONVERGENT B2, `(.L_x_600) ;  /* 0x0000021000027945 */ /* 0x000fe20003800200 */
[----:B------:R-:W-:-:S04]  /*1c00*/  LOP3.LUT R23, R8, 0x7, RZ, 0xc0, !PT ;  /* 0x0000000708177812 */ /* 0x000fc800078ec0ff */
[----:B------:R-:W-:-:S07]  /*1c10*/  ISETP.NE.AND P1, PT, R23, RZ, PT ;  /* 0x000000ff1700720c */ /* 0x000fce0003f25270 */
[----:B------:R-:W-:Y:S06]  /*1c20*/  @!P0 BRA `(.L_x_601) ;  /* 0x0000000000748947 */ /* 0x000fec0003800000 */
[----:B------:R-:W-:-:S05]  /*1c30*/  IADD3 R11, PT, PT, R0, R9, RZ ;  /* 0x00000009000b7210 */ /* 0x000fca0007ffe0ff */
[C---:B------:R-:W-:Y:S02]  /*1c40*/  VIADD R19, R11.reuse, 0x100 ;  /* 0x000001000b137836 */ /* 0x040fe40000000000 */
[C---:B------:R-:W-:Y:S02]  /*1c50*/  VIADD R21, R11.reuse, 0x200 ;  /* 0x000002000b157836 */ /* 0x040fe40000000000 */
[C---:B------:R-:W-:Y:S02]  /*1c60*/  VIADD R13, R11.reuse, 0x300 ;  /* 0x000003000b0d7836 */ /* 0x040fe40000000000 */
[----:B------:R-:W-:-:S04]  /*1c70*/  IMAD.WIDE.U32 R16, R11, 0x4, R4 ;  /* 0x000000040b107825 */ /* 0x000fc800078e0004 */
[--C-:B------:R-:W-:Y:S01]  /*1c80*/  IMAD.WIDE.U32 R18, R19, 0x4, R4.reuse ;  /* 0x0000000413127825 */ /* 0x100fe200078e0004 */
[----:B------:R0:W2:Y:S03]  /*1c90*/  LDG.E R22, desc[UR6][R16.64] ;  /* 0x0000000610167981 */ /* 0x0000a6000c1e1900 */
[--C-:B------:R-:W-:Y:S01]  /*1ca0*/  IMAD.WIDE.U32 R20, R21, 0x4, R4.reuse ;  /* 0x0000000415147825 */ /* 0x100fe200078e0004 */
[----:B------:R1:W2:Y:S03]  /*1cb0*/  LDG.E R7, desc[UR6][R18.64] ;  /* 0x0000000612077981 */ /* 0x0002a6000c1e1900 */
[C---:B------:R-:W-:Y:S02]  /*1cc0*/  VIADD R15, R11.reuse, 0x400 ;  /* 0x000004000b0f7836 */ /* 0x040fe40000000000 */
[----:B------:R-:W-:Y:S01]  /*1cd0*/  VIADD R25, R11, 0x500 ;  /* 0x000005000b197836 */ /* 0x000fe20000000000 */
[----:B------:R-:W3:Y:S01]  /*1ce0*/  LDG.E R20, desc[UR6][R20.64] ;  /* 0x0000000614147981 */ /* 0x000ee2000c1e1900 */
[----:B------:R-:W-:-:S04]  /*1cf0*/  IMAD.WIDE.U32 R12, R13, 0x4, R4 ;  /* 0x000000040d0c7825 */ /* 0x000fc800078e0004 */
[C---:B------:R-:W-:Y:S02]  /*1d00*/  VIADD R27, R11.reuse, 0x600 ;  /* 0x000006000b1b7836 */ /* 0x040fe40000000000 */
[----:B------:R-:W-:Y:S01]  /*1d10*/  VIADD R24, R11, 0x700 ;  /* 0x000007000b187836 */ /* 0x000fe20000000000 */
[----:B------:R-:W3:Y:S01]  /*1d20*/  LDG.E R12, desc[UR6][R12.64] ;  /* 0x000000060c0c7981 */ /* 0x000ee2000c1e1900 */
[----:B------:R-:W-:-:S04]  /*1d30*/  IMAD.WIDE.U32 R14, R15, 0x4, R4 ;  /* 0x000000040f0e7825 */ /* 0x000fc800078e0004 */
[--C-:B------:R-:W-:Y:S02]  /*1d40*/  IMAD.WIDE.U32 R10, R25, 0x4, R4.reuse ;  /* 0x00000004190a7825 */ /* 0x100fe400078e0004 */
[----:B------:R-:W4:Y:S02]  /*1d50*/  LDG.E R14, desc[UR6][R14.64] ;  /* 0x000000060e0e7981 */ /* 0x000f24000c1e1900 */
[--C-:B0-----:R-:W-:Y:S02]  /*1d60*/  IMAD.WIDE.U32 R16, R27, 0x4, R4.reuse ;  /* 0x000000041b107825 */ /* 0x101fe400078e0004 */
[----:B------:R-:W4:Y:S02]  /*1d70*/  LDG.E R10, desc[UR6][R10.64] ;  /* 0x000000060a0a7981 */ /* 0x000f24000c1e1900 */
[----:B-1----:R-:W-:Y:S02]  /*1d80*/  IMAD.WIDE.U32 R18, R24, 0x4, R4 ;  /* 0x0000000418127825 */ /* 0x002fe400078e0004 */
[----:B------:R-:W5:Y:S04]  /*1d90*/  LDG.E R16, desc[UR6][R16.64] ;  /* 0x0000000610107981 */ /* 0x000f68000c1e1900 */
[----:B------:R-:W5:Y:S01]  /*1da0*/  LDG.E R18, desc[UR6][R18.64] ;  /* 0x0000000612127981 */ /* 0x000f62000c1e1900 */
[----:B------:R-:W-:Y:S01]  /*1db0*/  VIADD R0, R0, 0x800 ;  /* 0x0000080000007836 */ /* 0x000fe20000000000 */
[----:B--2---:R-:W-:-:S04]  /*1dc0*/  VIMNMX3.U32 R7, R29, R22, R7, !PT ;  /* 0x000000161d07720f */ /* 0x004fc80007800007 */
[----:B---3--:R-:W-:-:S04]  /*1dd0*/  VIMNMX3.U32 R7, R7, R20, R12, !PT ;  /* 0x000000140707720f */ /* 0x008fc8000780000c */
[----:B----4-:R-:W-:-:S04]  /*1de0*/  VIMNMX3.U32 R7, R7, R14, R10, !PT ;  /* 0x0000000e0707720f */ /* 0x010fc8000780000a */
[----:B-----5:R-:W-:-:S07]  /*1df0*/  VIMNMX3.U32 R29, R7, R16, R18, !PT ;  /* 0x00000010071d720f */ /* 0x020fce0007800012 */
.L_x_601:
[----:B------:R-:W-:Y:S05]  /*1e00*/  BSYNC.RECONVERGENT B2 ;  /* 0x0000000000027941 */ /* 0x000fea0003800200 */
.L_x_600:
[----:B------:R-:W-:Y:S05]  /*1e10*/  @!P1 BRA `(.L_x_595) ;  /* 0x0000000000849947 */ /* 0x000fea0003800000 */
[----:B------:R-:W-:Y:S01]  /*1e20*/  ISETP.GE.U32.AND P0, PT, R23, 0x4, PT ;  /* 0x000000041700780c */ /* 0x000fe20003f06070 */
[----:B------:R-:W-:Y:S01]  /*1e30*/  BSSY.RECONVERGENT B2, `(.L_x_602) ;  /* 0x0000012000027945 */ /* 0x000fe20003800200 */
[----:B------:R-:W-:-:S11]  /*1e40*/  LOP3.LUT P1, RZ, R8, 0x3, RZ, 0xc0, !PT ;  /* 0x0000000308ff7812 */ /* 0x000fd6000782c0ff */
[----:B------:R-:W-:Y:S05]  /*1e50*/  @!P0 BRA `(.L_x_603) ;  /* 0x00000000003c8947 */ /* 0x000fea0003800000 */
[----:B------:R-:W-:-:S04]  /*1e60*/  IMAD.IADD R7, R0, 0x1, R9 ;  /* 0x0000000100077824 */ /* 0x000fc800078e0209 */
[C---:B------:R-:W-:Y:S02]  /*1e70*/  VIADD R11, R7.reuse, 0x100 ;  /* 0x00000100070b7836 */ /* 0x040fe40000000000 */
[----:B------:R-:W-:-:S04]  /*1e80*/  IMAD.WIDE.U32 R8, R7, 0x4, R4 ;  /* 0x0000000407087825 */ /* 0x000fc800078e0004 */
[C---:B------:R-:W-:Y:S02]  /*1e90*/  VIADD R13, R7.reuse, 0x200 ;  /* 0x00000200070d7836 */ /* 0x040fe40000000000 */
[----:B------:R-:W-:Y:S01]  /*1ea0*/  VIADD R15, R7, 0x300 ;  /* 0x00000300070f7836 */ /* 0x000fe20000000000 */
[----:B------:R-:W2:Y:S01]  /*1eb0*/  LDG.E R8, desc[UR6][R8.64] ;  /* 0x0000000608087981 */ /* 0x000ea2000c1e1900 */
[----:B------:R-:W-:-:S04]  /*1ec0*/  IMAD.WIDE.U32 R10, R11, 0x4, R4 ;  /* 0x000000040b0a7825 */ /* 0x000fc800078e0004 */
[--C-:B------:R-:W-:Y:S02]  /*1ed0*/  IMAD.WIDE.U32 R12, R13, 0x4, R4.reuse ;  /* 0x000000040d0c7825 */ /* 0x100fe400078e0004 */
[----:B------:R-:W2:Y:S02]  /*1ee0*/  LDG.E R10, desc[UR6][R10.64] ;  /* 0x000000060a0a7981 */ /* 0x000ea4000c1e1900 */
[----:B------:R-:W-:Y:S02]  /*1ef0*/  IMAD.WIDE.U32 R14, R15, 0x4, R4 ;  /* 0x000000040f0e7825 */ /* 0x000fe400078e0004 */
[----:B------:R-:W3:Y:S04]  /*1f00*/  LDG.E R12, desc[UR6][R12.64] ;  /* 0x000000060c0c7981 */ /* 0x000ee8000c1e1900 */
[----:B------:R-:W3:Y:S01]  /*1f10*/  LDG.E R14, desc[UR6][R14.64] ;  /* 0x000000060e0e7981 */ /* 0x000ee2000c1e1900 */
[----:B------:R-:W-:Y:S01]  /*1f20*/  VIADD R0, R0, 0x400 ;  /* 0x0000040000007836 */ /* 0x000fe20000000000 */
[----:B--2---:R-:W-:-:S04]  /*1f30*/  VIMNMX3.U32 R29, R29, R8, R10, !PT ;  /* 0x000000081d1d720f */ /* 0x004fc8000780000a */
[----:B---3--:R-:W-:-:S07]  /*1f40*/  VIMNMX3.U32 R29, R29, R12, R14, !PT ;  /* 0x0000000c1d1d720f */ /* 0x008fce000780000e */
.L_x_603:
[----:B------:R-:W-:Y:S05]  /*1f50*/  BSYNC.RECONVERGENT B2 ;  /* 0x0000000000027941 */ /* 0x000fea0003800200 */
.L_x_602:
[----:B------:R-:W-:Y:S05]  /*1f60*/  @!P1 BRA `(.L_x_595) ;  /* 0x0000000000309947 */ /* 0x000fea0003800000 */
[----:B------:R-:W-:Y:S01]  /*1f70*/  LOP3.LUT R6, R6, 0xffff, RZ, 0xc0, !PT ;  /* 0x0000ffff06067812 */ /* 0x000fe200078ec0ff */
[----:B------:R-:W-:-:S03]  /*1f80*/  IMAD.IADD R9, R0, 0x1, R2 ;  /* 0x0000000100097824 */ /* 0x000fc600078e0202 */
[----:B------:R-:W-:-:S04]  /*1f90*/  LEA.HI R6, R6, 0x1, RZ, 0x18 ;  /* 0x0000000106067811 */ /* 0x000fc800078fc0ff */
[----:B------:R-:W-:-:S05]  /*1fa0*/  LOP3.LUT R6, R6, 0x3, RZ, 0xc0, !PT ;  /* 0x0000000306067812 */ /* 0x000fca00078ec0ff */
[----:B------:R-:W-:-:S07]  /*1fb0*/  IMAD.MOV R0, RZ, RZ, -R6 ;  /* 0x000000ffff007224 */ /* 0x000fce00078e0a06 */
.L_x_604:
[----:B------:R-:W-:-:S06]  /*1fc0*/  IMAD.WIDE.U32 R6, R9, 0x4, R4 ;  /* 0x0000000409067825 */ /* 0x000fcc00078e0004 */
[----:B------:R-:W2:Y:S01]  /*1fd0*/  LDG.E R6, desc[UR6][R6.64] ;  /* 0x0000000606067981 */ /* 0x000ea2000c1e1900 */
[----:B------:R-:W-:Y:S02]  /*1fe0*/  VIADD R0, R0, 0x1 ;  /* 0x0000000100007836 */ /* 0x000fe40000000000 */
[----:B------:R-:W-:-:S03]  /*1ff0*/  VIADD R9, R9, 0x100 ;  /* 0x0000010009097836 */ /* 0x000fc60000000000 */
[----:B------:R-:W-:Y:S02]  /*2000*/  ISETP.NE.AND P0, PT, R0, RZ, PT ;  /* 0x000000ff0000720c */ /* 0x000fe40003f05270 */
[----:B--2---:R-:W-:-:S11]  /*2010*/  VIMNMX.U32 R29, PT, PT, R6, R29, !PT ;  /* 0x0000001d061d7248 */ /* 0x004fd60007fe0000 */
[----:B------:R-:W-:Y:S05]  /*2020*/  @P0 BRA `(.L_x_604) ;  /* 0xfffffffc00e40947 */ /* 0x000fea000383ffff */
.L_x_595:
[----:B------:R-:W-:Y:S05]  /*2030*/  BSYNC.RECONVERGENT B1 ;  /* 0x0000000000017941 */ /* 0x000fea0003800200 */
.L_x_592:
[----:B------:R-:W0:Y:S01]  /*2040*/  S2R R7, SR_LANEID ;  /* 0x0000000000077919 */ /* 0x000e220000000000 */
[----:B------:R-:W1:Y:S01]  /*2050*/  SHFL.DOWN PT, R0, R29, 0x1, 0x1f ;  /* 0x08201f001d007f89 */ /* 0x000e6200000e0000 */
[----:B------:R-:W2:Y:S01]  /*2060*/  S2R R6, SR_TID.X ;  /* 0x0000000000067919 */ /* 0x000ea20000002100 */
[C---:B0-----:R-:W-:Y:S02]  /*2070*/  ISETP.GT.AND P0, PT, R7.reuse, 0x1e, PT ;  /* 0x0000001e0700780c */ /* 0x041fe40003f04270 */
[----:B------:R-:W-:-:S11]  /*2080*/  ISETP.NE.AND P1, PT, R7, RZ, PT ;  /* 0x000000ff0700720c */ /* 0x000fd60003f25270 */
[----:B-1----:R-:W-:Y:S02]  /*2090*/  @!P0 VIMNMX.U32 R29, PT, PT, R0, R29, !PT ;  /* 0x0000001d001d8248 */ /* 0x002fe40007fe0000 */
[----:B------:R-:W-:Y:S01]  /*20a0*/  ISETP.GT.AND P0, PT, R7, 0x1d, PT ;  /* 0x0000001d0700780c */ /* 0x000fe20003f04270 */
[----:B------:R-:W0:Y:S01]  /*20b0*/  @!P1 S2R R5, SR_CgaCtaId ;  /* 0x0000000000059919 */ /* 0x000e220000008800 */
[----:B------:R-:W-:Y:S02]  /*20c0*/  @!P1 MOV R4, 0x400 ;  /* 0x0000040000049802 */ /* 0x000fe40000000f00 */
[----:B--2---:R-:W-:Y:S01]  /*20d0*/  @!P1 SHF.R.U32.HI R2, RZ, 0x3, R6 ;  /* 0x00000003ff029819 */ /* 0x004fe20000011606 */
        /* <DEDUP_REMOVED lines=22> */
[----:B---3--:R-:W-:Y:S04]  /*2240*/  LDS R0, [UR4+0xc] ;  /* 0x00000c04ff007984 */ /* 0x008fe80008000800 */
[----:B------:R-:W0:Y:S04]  /*2250*/  LDS.128 R4, [UR4+0x10] ;  /* 0x00001004ff047984 */ /* 0x000e280008000c00 */
[----:B------:R-:W1:Y:S01]  /*2260*/  LDS.64 R10, [UR4+0x20] ;  /* 0x00002004ff0a7984 */ /* 0x000e620008000a00 */
[----:B0-----:R-:W-:-:S04]  /*2270*/  VIMNMX3.U32 R0, R9, R0, R4, !PT ;  /* 0x000000000900720f */ /* 0x001fc80007800004 */
[----:B------:R-:W-:-:S04]  /*2280*/  VIMNMX3.U32 R0, R0, R5, R6, !PT ;  /* 0x000000050000720f */ /* 0x000fc80007800006 */
[----:B-1----:R-:W-:-:S04]  /*2290*/  VIMNMX3.U32 R0, R0, R7, R10, !PT ;  /* 0x000000070000720f */ /* 0x002fc8000780000a */
[----:B------:R-:W-:-:S07]  /*22a0*/  VIMNMX.U32 R9, PT, PT, R0, R11, !PT ;  /* 0x0000000b00097248 */ /* 0x000fce0007fe0000 */
.L_x_591:
[----:B------:R-:W-:Y:S05]  /*22b0*/  BSYNC.RECONVERGENT B0 ;  /* 0x0000000000007941 */ /* 0x000fea0003800200 */
.L_x_575:
[----:B------:R-:W-:Y:S05]  /*22c0*/  @P0 EXIT ;  /* 0x000000000000094d */ /* 0x000fea0003800000 */
[----:B--23--:R-:W2:Y:S02]  /*22d0*/  LDC.64 R4, c[0x0][0x388] ;  /* 0x0000e200ff047b82 */ /* 0x00cea40000000a00 */
[----:B--2---:R-:W-:-:S05]  /*22e0*/  IMAD.WIDE.U32 R2, R3, 0x4, R4 ;  /* 0x0000000403027825 */ /* 0x004fca00078e0004 */
[----:B------:R-:W-:Y:S01]  /*22f0*/  STG.E desc[UR6][R2.64], R9 ;  /* 0x0000000902007986 */ /* 0x000fe2000c101906 */
[----:B------:R-:W-:Y:S05]  /*2300*/  EXIT ;  /* 0x000000000000794d */ /* 0x000fea0003800000 */
.L_x_605:
        /* <DEDUP_REMOVED lines=15> */
.L_x_1782:


//--------------------- .text._ZN3cub18CUB_300001_SM_10006detail6reduce28DeviceReduceSingleTileKernelINS2_10policy_hubIjj11max_functorIjEE10Policy1000EN6thrust24THRUST_300001_SM_1000_NS6detail15normal_iteratorINSA_10device_ptrIjEEEEPjjS6_jjN4cuda3std3__410__identityEEEvT0_T1_T2_T3_T4_T6_ --------------------------
	.section	.text._ZN3cub18CUB_300001_SM_10006detail6reduce28DeviceReduceSingleTileKernelINS2_10policy_hubIjj11max_functorIjEE10Policy1000EN6thrust24THRUST_300001_SM_1000_NS6detail15normal_iteratorINSA_10device_ptrIjEEEEPjjS6_jjN4cuda3std3__410__identityEEEvT0_T1_T2_T3_T4_T6_,"ax",@progbits
	.align	128
        .global         _ZN3cub18CUB_300001_SM_10006detail6reduce28DeviceReduceSingleTileKernelINS2_10policy_hubIjj11max_functorIjEE10Policy1000EN6thrust24THRUST_300001_SM_1000_NS6detail15normal_iteratorINSA_10device_ptrIjEEEEPjjS6_jjN4cuda3std3__410__identityEEEvT0_T1_T2_T3_T4_T6_
        .type           _ZN3cub18CUB_300001_SM_10006detail6reduce28DeviceReduceSingleTileKernelINS2_10policy_hubIjj11max_functorIjEE10Policy1000EN6thrust24THRUST_300001_SM_1000_NS6detail15normal_iteratorINSA_10device_ptrIjEEEEPjjS6_jjN4cuda3std3__410__identityEEEvT0_T1_T2_T3_T4_T6_,@function
        .size           _ZN3cub18CUB_300001_SM_10006detail6reduce28DeviceReduceSingleTileKernelINS2_10policy_hubIjj11max_functorIjEE10Policy1000EN6thrust24THRUST_300001_SM_1000_NS6detail15normal_iteratorINSA_10device_ptrIjEEEEPjjS6_jjN4cuda3std3__410__identityEEEvT0_T1_T2_T3_T4_T6_,(.L_x_1783 - _ZN3cub18CUB_300001_SM_10006detail6reduce28DeviceReduceSingleTileKernelINS2_10policy_hubIjj11max_functorIjEE10Policy1000EN6thrust24THRUST_300001_SM_1000_NS6detail15normal_iteratorINSA_10device_ptrIjEEEEPjjS6_jjN4cuda3std3__410__identityEEEvT0_T1_T2_T3_T4_T6_)
        .other          _ZN3cub18CUB_300001_SM_10006detail6reduce28DeviceReduceSingleTileKernelINS2_10policy_hubIjj11max_functorIjEE10Policy1000EN6thrust24THRUST_300001_SM_1000_NS6detail15normal_iteratorINSA_10device_ptrIjEEEEPjjS6_jjN4cuda3std3__410__identityEEEvT0_T1_T2_T3_T4_T6_,@"STO_CUDA_ENTRY STV_DEFAULT"
_ZN3cub18CUB_300001_SM_10006detail6reduce28DeviceReduceSingleTileKernelINS2_10policy_hubIjj11max_functorIjEE10Policy1000EN6thrust24THRUST_300001_SM_1000_NS6detail15normal_iteratorINSA_10device_ptrIjEEEEPjjS6_jjN4cuda3std3__410__identityEEEvT0_T1_T2_T3_T4_T6_:
.text._ZN3cub18CUB_300001_SM_10006detail6reduce28DeviceReduceSingleTileKernelINS2_10policy_hubIjj11max_functorIjEE10Policy1000EN6thrust24THRUST_300001_SM_1000_NS6detail15normal_iteratorINSA_10device_ptrIjEEEEPjjS6_jjN4cuda3std3__410__identityEEEvT0_T1_T2_T3_T4_T6_:
        /* <DEDUP_REMOVED lines=13> */
.L_x_606:
[----:B------:R-:W-:Y:S01]  /*00d0*/  ISETP.GT.U32.AND P0, PT, R2, 0xfff, PT ;  /* 0x00000fff0200780c */ /* 0x000fe20003f04070 */
[----:B------:R-:W-:-:S12]  /*00e0*/  BSSY.RECONVERGENT B0, `(.L_x_607) ;  /* 0x00001d9000007945 */ /* 0x000fd80003800200 */
        /* <DEDUP_REMOVED lines=11> */
.L_x_610:
[----:B------:R-:W-:Y:S05]  /*01a0*/  BSYNC.RECONVERGENT B1 ;  /* 0x0000000000017941 */ /* 0x000fea0003800200 */
.L_x_609:
        /* <DEDUP_REMOVED lines=17> */
.L_x_615:
        /* <DEDUP_REMOVED lines=31> */
.L_x_614:
[----:B------:R-:W-:Y:S05]  /*04b0*/  BSYNC.RECONVERGENT B2 ;  /* 0x0000000000027941 */ /* 0x000fea0003800200 */
.L_x_613:
[----:B------:R-:W-:Y:S05]  /*04c0*/  @!P1 BRA `(.L_x_612) ;  /* 0x0000000000c89947 */ /* 0x000fea0003800000 */
[----:B------:R-:W-:Y:S01]  /*04d0*/  ISETP.GE.U32.AND P0, PT, R21, 0x8, PT ;  /* 0x000000081500780c */ /* 0x000fe20003f06070 */
[----:B------:R-:W-:Y:S01]  /*04e0*/  BSSY.RECONVERGENT B2, `(.L_x_616) ;  /* 0x0000013000027945 */ /* 0x000fe20003800200 */
[----:B------:R-:W-:-:S04]  /*04f0*/  LOP3.LUT R16, R4, 0x7, RZ, 0xc0, !PT ;  /* 0x0000000704107812 */ /* 0x000fc800078ec0ff */
[----:B------:R-:W-:-:S07]  /*0500*/  ISETP.NE.AND P1, PT, R16, RZ, PT ;  /* 0x000000ff1000720c */ /* 0x000fce0003f25270 */
[----:B------:R-:W-:Y:S06]  /*0510*/  @!P0 BRA `(.L_x_617) ;  /* 0x00000000003c8947 */ /* 0x000fec0003800000 */
[----:B------:R-:W0:Y:S02]  /*0520*/  LDC.64 R6, c[0x0][0x380] ;  /* 0x0000e000ff067b82 */ /* 0x000e240000000a00 */
[----:B0-----:R-:W-:-:S05]  /*0530*/  IMAD.WIDE.U32 R6, R5, 0x4, R6 ;  /* 0x0000000405067825 */ /* 0x001fca00078e0006 */
        /* <DEDUP_REMOVED lines=13> */
.L_x_617:
[----:B------:R-:W-:Y:S05]  /*0610*/  BSYNC.RECONVERGENT B2 ;  /* 0x0000000000027941 */ /* 0x000fea0003800200 */
.L_x_616:
        /* <DEDUP_REMOVED lines=11> */
[----:B------:R-:W3:Y:S01]  /*06d0*/  LDG.E R10, desc[UR6][R6.64+0xc00] ;  /* 0x000c0006060a7981 */ /* 0x000ee2000c1e1900 */
[----:B------:R-:W-:Y:S01]  /*06e0*/  VIADD R5, R5, 0x400 ;  /* 0x0000040005057836 */ /* 0x000fe20000000000 */
[----:B--2--5:R-:W-:-:S04]  /*06f0*/  VIMNMX3.U32 R0, R0, R9, R4, !PT ;  /* 0x000000090000720f */ /* 0x024fc80007800004 */
[----:B---3--:R-:W-:-:S07]  /*0700*/  VIMNMX3.U32 R0, R0, R11, R10, !PT ;  /* 0x0000000b0000720f */ /* 0x008fce000780000a */
.L_x_619:
[----:B------:R-:W-:Y:S05]  /*0710*/  BSYNC.RECONVERGENT B2 ;  /* 0x0000000000027941 */ /* 0x000fea0003800200 */
.L_x_618:
[----:B------:R-:W-:Y:S05]  /*0720*/  @!P1 BRA `(.L_x_612) ;  /* 0x0000000000309947 */ /* 0x000fea0003800000 */
[----:B------:R-:W0:Y:S02]  /*0730*/  LDC.64 R6, c[0x0][0x380] ;  /* 0x0000e000ff067b82 */ /* 0x000e240000000a00 */
[----:B0-----:R-:W-:-:S04]  /*0740*/  IMAD.WIDE.U32 R4, R5, 0x4, R6 ;  /* 0x0000000405047825 */ /* 0x001fc800078e0006 */
[----:B------:R-:W-:Y:S02]  /*0750*/  IMAD.MOV R6, RZ, RZ, -R8 ;  /* 0x000000ffff067224 */ /* 0x000fe400078e0a08 */
[----:B------:R-:W-:-:S07]  /*0760*/  IMAD.MOV.U32 R7, RZ, RZ, R5 ;  /* 0x000000ffff077224 */ /* 0x000fce00078e0005 */
.L_x_620:
[----:B------:R-:W-:-:S06]  /*0770*/  IMAD.MOV.U32 R5, RZ, RZ, R7 ;  /* 0x000000ffff057224 */ /* 0x000fcc00078e0007 */
[----:B------:R0:W2:Y:S01]  /*0780*/  LDG.E R5, desc[UR6][R4.64] ;  /* 0x0000000604057981 */ /* 0x0000a2000c1e1900 */
[----:B------:R-:W-:-:S05]  /*0790*/  VIADD R6, R6, 0x1 ;  /* 0x0000000106067836 */ /* 0x000fca0000000000 */
[----:B------:R-:W-:Y:S02]  /*07a0*/  ISETP.NE.AND P0, PT, R6, RZ, PT ;  /* 0x000000ff0600720c */ /* 0x000fe40003f05270 */
[----:B0-----:R-:W-:-:S05]  /*07b0*/  IADD3 R4, P1, PT, R4, 0x400, RZ ;  /* 0x0000040004047810 */ /* 0x001fca0007f3e0ff */
[----:B------:R-:W-:Y:S01]  /*07c0*/  IMAD.X R7, RZ, RZ, R7, P1 ;  /* 0x000000ffff077224 */ /* 0x000fe200008e0607 */
[----:B--2--5:R-:W-:-:S05]  /*07d0*/  VIMNMX.U32 R0, PT, PT, R5, R0, !PT ;  /* 0x0000000005007248 */ /* 0x024fca0007fe0000 */
[----:B------:R-:W-:Y:S05]  /*07e0*/  @P0 BRA `(.L_x_620) ;  /* 0xfffffffc00e00947 */ /* 0x000fea000383ffff */
.L_x_612:
[----:B------:R-:W-:Y:S05]  /*07f0*/  BSYNC.RECONVERGENT B1 ;  /* 0x0000000000017941 */ /* 0x000fea0003800200 */
.L_x_611:
[----:B------:R-:W-:Y:S01]  /*0800*/  ISETP.GE.U32.AND P0, PT, R2, 0x100, PT ;  /* 0x000001000200780c */ /* 0x000fe20003f06070 */
[----:B-----5:R-:W-:-:S12]  /*0810*/  IMAD.MOV.U32 R9, RZ, RZ, R0 ;  /* 0x000000ffff097224 */ /* 0x020fd800078e0000 */
[----:B------:R-:W-:Y:S05]  /*0820*/  @!P0 BRA `(.L_x_621) ;  /* 0x0000000000a08947 */ /* 0x000fea0003800000 */
[----:B0-----:R-:W0:Y:S01]  /*0830*/  S2R R6, SR_LANEID ;  /* 0x0000000000067919 */ /* 0x001e220000000000 */
[----:B------:R-:W1:Y:S02]  /*0840*/  SHFL.DOWN PT, R0, R9, 0x1, 0x1f ;  /* 0x08201f0009007f89 */ /* 0x000e6400000e0000 */
[----:B-1----:R-:W-:Y:S02]  /*0850*/  VIMNMX.U32 R0, PT, PT, R0, R9, !PT ;  /* 0x0000000900007248 */ /* 0x002fe40007fe0000 */
[C---:B0-----:R-:W-:Y:S02]  /*0860*/  ISETP.GT.AND P0, PT, R6.reuse, 0x1e, PT ;  /* 0x0000001e0600780c */ /* 0x041fe40003f04270 */
[C---:B------:R-:W-:Y:S02]  /*0870*/  ISETP.NE.AND P1, PT, R6.reuse, RZ, PT ;  /* 0x000000ff0600720c */ /* 0x040fe40003f25270 */
[----:B------:R-:W-:Y:S02]  /*0880*/  SEL R0, R9, R0, P0 ;  /* 0x0000000009007207 */ /* 0x000fe40000000000 */
[----:B------:R-:W-:-:S03]  /*0890*/  ISETP.GT.AND P0, PT, R6, 0x1d, PT ;  /* 0x0000001d0600780c */ /* 0x000fc60003f04270 */
[----:B------:R-:W0:Y:S06]  /*08a0*/  SHFL.DOWN PT, R5, R0, 0x2, 0x1f ;  /* 0x08401f0000057f89 */ /* 0x000e2c00000e0000 */
        /* <DEDUP_REMOVED lines=32> */
.L_x_621:
[----:B0-----:R-:W0:Y:S01]  /*0ab0*/  S2R R6, SR_LANEID ;  /* 0x0000000000067919 */ /* 0x001e220000000000 */
[----:B------:R-:W-:-:S04]  /*0ac0*/  LOP3.LUT R0, R3, 0x3e0, RZ, 0xc0, !PT ;  /* 0x000003e003007812 */ /* 0x000fc800078ec0ff */
[----:B------:R-:W-:Y:S01]  /*0ad0*/  LOP3.LUT R7, RZ, R0, RZ, 0x33, !PT ;  /* 0x00000000ff077212 */ /* 0x000fe200078e33ff */
[----:B------:R-:W-:-:S04]  /*0ae0*/  VIADD R5, R0, 0x20 ;  /* 0x0000002000057836 */ /* 0x000fc80000000000 */
[----:B------:R-:W-:Y:S01]  /*0af0*/  IMAD.IADD R7, R7, 0x1, R2 ;  /* 0x0000000107077824 */ /* 0x000fe200078e0202 */
[----:B------:R-:W-:-:S04]  /*0b00*/  ISETP.GT.U32.AND P0, PT, R5, R2, PT ;  /* 0x000000020500720c */ /* 0x000fc80003f04070 */
        /* <DEDUP_REMOVED lines=32> */
[----:B------:R-:W1:Y:S01]  /*0d10*/  S2UR UR5, SR_CgaCtaId ;  /* 0x00000000000579c3 */ /* 0x000e620000008800 */
[----:B------:R-:W-:Y:S01]  /*0d20*/  UMOV UR4, 0x400 ;  /* 0x0000040000047882 */ /* 0x000fe20000000000 */
[C---:B------:R-:W-:Y:S02]  /*0d30*/  ISETP.GT.U32.AND P2, PT, R2.reuse, 0x20, PT ;  /* 0x000000200200780c */ /* 0x040fe40003f44070 */
[C---:B------:R-:W-:Y:S02]  /*0d40*/  ISETP.GT.U32.AND P4, PT, R2.reuse, 0x40, PT ;  /* 0x000000400200780c */ /* 0x040fe40003f84070 */
[C---:B------:R-:W-:Y:S02]  /*0d50*/  ISETP.GT.U32.AND P3, PT, R2.reuse, 0x60, PT ;  /* 0x000000600200780c */ /* 0x040fe40003f64070 */
[----:B------:R-:W-:Y:S01]  /*0d60*/  ISETP.GT.U32.AND P1, PT, R2, 0x80, PT ;  /* 0x000000800200780c */ /* 0x000fe20003f24070 */
[----:B-1----:R-:W-:-:S09]  /*0d70*/  ULEA UR4, UR5, UR4, 0x18 ;  /* 0x0000000405047291 */ /* 0x002fd2000f8ec0ff */
[----:B------:R-:W0:Y:S04]  /*0d80*/  LDS R0, [UR4+0xc] ;  /* 0x00000c04ff007984 */ /* 0x000e280008000800 */
[----:B------:R-:W1:Y:S04]  /*0d90*/  LDS.128 R8, [UR4+0x10] ;  /* 0x00001004ff087984 */ /* 0x000e680008000c00 */
[----:B------:R-:W2:Y:S01]  /*0da0*/  LDS.64 R6, [UR4+0x20] ;  /* 0x00002004ff067984 */ /* 0x000ea20008000a00 */
[----:B0-----:R-:W-:Y:S02]  /*0db0*/  @P2 VIMNMX.U32 R5, PT, PT, R5, R0, !PT ;  /* 0x0000000005052248 */ /* 0x001fe40007fe0000 */
[----:B------:R-:W-:-:S02]  /*0dc0*/  ISETP.GT.U32.AND P2, PT, R2, 0xa0, PT ;  /* 0x000000a00200780c */ /* 0x000fc40003f44070 */
[----:B-1----:R-:W-:Y:S02]  /*0dd0*/  @P4 VIMNMX.U32 R5, PT, PT, R5, R8, !PT ;  /* 0x0000000805054248 */ /* 0x002fe40007fe0000 */
[C---:B------:R-:W-:Y:S02]  /*0de0*/  ISETP.GT.U32.AND P4, PT, R2.reuse, 0xc0, PT ;  /* 0x000000c00200780c */ /* 0x040fe40003f84070 */
[----:B------:R-:W-:Y:S02]  /*0df0*/  @P3 VIMNMX.U32 R5, PT, PT, R5, R9, !PT ;  /* 0x0000000905053248 */ /* 0x000fe40007fe0000 */
[----:B------:R-:W-:Y:S02]  /*0e00*/  ISETP.GT.U32.AND P3, PT, R2, 0xe0, PT ;  /* 0x000000e00200780c */ /* 0x000fe40003f64070 */
[----:B------:R-:W-:-:S04]  /*0e10*/  @P1 VIMNMX.U32 R5, PT, PT, R5, R10, !PT ;  /* 0x0000000a05051248 */ /* 0x000fc80007fe0000 */
[----:B------:R-:W-:-:S04]  /*0e20*/  @P2 VIMNMX.U32 R5, PT, PT, R5, R11, !PT ;  /* 0x0000000b05052248 */ /* 0x000fc80007fe0000 */
[----:B--2---:R-:W-:-:S04]  /*0e30*/  @P4 VIMNMX.U32 R5, PT, PT, R5, R6, !PT ;  /* 0x0000000605054248 */ /* 0x004fc80007fe0000 */
[----:B------:R-:W-:Y:S01]  /*0e40*/  @P3 VIMNMX.U32 R5, PT, PT, R5, R7, !PT ;  /* 0x0000000705053248 */ /* 0x000fe20007fe0000 */
[----:B------:R-:W-:Y:S06]  /*0e50*/  BRA `(.L_x_622) ;  /* 0x0000001000047947 */ /* 0x000fec0003800000 */
.L_x_608:
[----:B------:R-:W0:Y:S01]  /*0e60*/  S2R R0, SR_TID.X ;  /* 0x0000000000007919 */ /* 0x000e220000002100 */
[----:B------:R-:W1:Y:S02]  /*0e70*/  LDCU.64 UR4, c[0x0][0x380] ;  /* 0x00007000ff0477ac */ /* 0x000e640008000a00 */
[----:B-1----:R-:W-:Y:S02]  /*0e80*/  IMAD.U32 R12, RZ, RZ, UR4 ;  /* 0x00000004ff0c7e24 */ /* 0x002fe4000f8e00ff */
[----:B------:R-:W-:Y:S02]  /*0e90*/  IMAD.U32 R13, RZ, RZ, UR5 ;  /* 0x00000005ff0d7e24 */ /* 0x000fe4000f8e00ff */
        /* <DEDUP_REMOVED lines=17> */
[----:B------:R-:W-:Y:S01]  /*0fb0*/  UMOV UR4, 0x1000 ;  /* 0x0000100000047882 */ /* 0x000fe20000000000 */
[----:B--2---:R-:W-:-:S04]  /*0fc0*/  VIMNMX3.U32 R3, R3, R6, R7, !PT ;  /* 0x000000060303720f */ /* 0x004fc80007800007 */
[----:B---3--:R-:W-:-:S04]  /*0fd0*/  VIMNMX3.U32 R3, R3, R8, R9, !PT ;  /* 0x000000080303720f */ /* 0x008fc80007800009 */
[----:B----4-:R-:W-:-:S04]  /*0fe0*/  VIMNMX3.U32 R3, R3, R10, R11, !PT ;  /* 0x0000000a0303720f */ /* 0x010fc8000780000b */
[----:B-----5:R-:W-:-:S04]  /*0ff0*/  VIMNMX3.U32 R3, R3, R14, R15, !PT ;  /* 0x0000000e0303720f */ /* 0x020fc8000780000f */
[----:B------:R-:W-:Y:S01]  /*1000*/  VIMNMX3.U32 R16, R3, R16, R17, !PT ;  /* 0x000000100310720f */ /* 0x000fe20007800011 */
[----:B------:R-:W-:-:S05]  /*1010*/  VIADD R3, R2, 0xfffff000 ;  /* 0xfffff00002037836 */ /* 0x000fca0000000000 */
[----:B------:R-:W-:Y:S02]  /*1020*/  ISETP.GE.U32.AND P0, PT, R3, 0x1000, PT ;  /* 0x000010000300780c */ /* 0x000fe40003f06070 */
[----:B------:R-:W-:-:S04]  /*1030*/  VIMNMX3.U32 R16, R16, R18, R19, !PT ;  /* 0x000000121010720f */ /* 0x000fc80007800013 */
[----:B------:R-:W-:-:S04]  /*1040*/  VIMNMX3.U32 R16, R16, R20, R21, !PT ;  /* 0x000000141010720f */ /* 0x000fc80007800015 */
[----:B------:R-:W-:-:S03]  /*1050*/  VIMNMX.U32 R25, PT, PT, R25, R16, !PT ;  /* 0x0000001019197248 */ /* 0x000fc60007fe0000 */
[----:B------:R-:W-:Y:S05]  /*1060*/  @!P0 BRA `(.L_x_623) ;  /* 0x00000000008c8947 */ /* 0x000fea0003800000 */
[----:B------:R-:W0:Y:S01]  /*1070*/  LDC R2, c[0x0][0x390] ;  /* 0x0000e400ff027b82 */ /* 0x000e220000000800 */
[----:B------:R-:W-:-:S07]  /*1080*/  UMOV UR4, 0x1000 ;  /* 0x0000100000047882 */ /* 0x000fce0000000000 */
[----:B------:R-:W1:Y:S02]  /*1090*/  LDC.64 R12, c[0x0][0x380] ;  /* 0x0000e000ff0c7b82 */ /* 0x000e640000000a00 */
.L_x_625:
[----:B------:R-:W-:-:S04]  /*10a0*/  VIADD R5, R0, UR4 ;  /* 0x0000000400057c36 */ /* 0x000fc80008000000 */
        /* <DEDUP_REMOVED lines=18> */
[----:B---3--:R-:W-:-:S04]  /*11d0*/  VIMNMX3.U32 R16, R16, R18, R19, !PT ;  /* 0x000000121010720f */ /* 0x008fc80007800013 */
[----:B----4-:R-:W-:-:S04]  /*11e0*/  VIMNMX3.U32 R16, R16, R20, R21, !PT ;  /* 0x000000141010720f */ /* 0x010fc80007800015 */
[----:B-----5:R-:W-:-:S04]  /*11f0*/  VIMNMX3.U32 R16, R16, R22, R23, !PT ;  /* 0x000000161010720f */ /* 0x020fc80007800017 */
[----:B------:R-:W-:Y:S01]  /*1200*/  VIMNMX3.U32 R6, R16, R15, R6, !PT ;  /* 0x0000000f1006720f */ /* 0x000fe20007800006 */
[----:B0-----:R-:W-:-:S05]  /*1210*/  VIADD R15, R2, -UR4 ;  /* 0x80000004020f7c36 */ /* 0x001fca0008000000 */
[----:B------:R-:W-:Y:S02]  /*1220*/  ISETP.GE.U32.AND P0, PT, R15, 0x1000, PT ;  /* 0x000010000f00780c */ /* 0x000fe40003f06070 */
[----:B------:R-:W-:-:S04]  /*1230*/  VIMNMX3.U32 R6, R6, R11, R8, !PT ;  /* 0x0000000b0606720f */ /* 0x000fc80007800008 */
[----:B------:R-:W-:-:S04]  /*1240*/  VIMNMX3.U32 R6, R6, R9, R10, !PT ;  /* 0x000000090606720f */ /* 0x000fc8000780000a */
[----:B------:R-:W-:-:S03]  /*1250*/  VIMNMX3.U32 R25, R6, R7, R14, !PT ;  /* 0x000000070619720f */ /* 0x000fc6000780000e */
[----:B------:R-:W-:Y:S05]  /*1260*/  @!P0 BRA `(.L_x_624) ;  /* 0x0000000800688947 */ /* 0x000fea0003800000 */
[----:B------:R-:W-:-:S06]  /*1270*/  UIADD3 UR4, UPT, UPT, UR4, 0x1000, URZ ;  /* 0x0000100004047890 */ /* 0x000fcc000fffe0ff */
[----:B------:R-:W-:-:S13]  /*1280*/  ISETP.LT.U32.AND P0, PT, R3, UR4, PT ;  /* 0x0000000403007c0c */ /* 0x000fda000bf01070 */
[----:B------:R-:W-:Y:S05]  /*1290*/  @!P0 BRA `(.L_x_625) ;  /* 0xfffffffc00808947 */ /* 0x000fea000383ffff */
.L_x_623:
[----:B------:R-:W-:Y:S01]  /*12a0*/  VIADD R3, R2, -UR4 ;  /* 0x8000000402037c36 */ /* 0x000fe20008000000 */
[----:B------:R-:W-:Y:S04]  /*12b0*/  BSSY.RECONVERGENT B1, `(.L_x_624) ;  /* 0x0000095000017945 */ /* 0x000fe80003800200 */
[----:B------:R-:W-:-:S04]  /*12c0*/  ISETP.GE.AND P0, PT, R0, R3, PT ;  /* 0x000000030000720c */ /* 0x000fc80003f06270 */
[----:B------:R-:W-:-:S13]  /*12d0*/  ISETP.LE.U32.OR P0, PT, R2, UR4, P0 ;  /* 0x0000000402007c0c */ /* 0x000fda0008703470 */
[----:B------:R-:W-:Y:S05]  /*12e0*/  @P0 BRA `(.L_x_626) ;  /* 0x0000000800440947 */ /* 0x000fea0003800000 */
[----:B------:R-:W-:Y:S01]  /*12f0*/  LOP3.LUT R3, RZ, R0, RZ, 0x33, !PT ;  /* 0x00000000ff037212 */ /* 0x000fe200078e33ff */
[----:B------:R-:W-:Y:S01]  /*1300*/  BSSY.RECONVERGENT B2, `(.L_x_627) ;  /* 0x000004a000027945 */ /* 0x000fe20003800200 */
[----:B------:R-:W-:Y:S02]  /*1310*/  IMAD.MOV.U32 R6, RZ, RZ, R0 ;  /* 0x000000ffff067224 */ /* 0x000fe400078e0000 */
[----:B------:R-:W-:-:S04]  /*1320*/  IADD3 R3, PT, PT, R2, -UR4, R3 ;  /* 0x8000000402037c10 */ /* 0x000fc8000fffe003 */
[C---:B------:R-:W-:Y:S02]  /*1330*/  ISETP.GE.U32.AND P0, PT, R3.reuse, 0xf00, PT ;  /* 0x00000f000300780c */ /* 0x040fe40003f06070 */
[----:B------:R-:W-:-:S04]  /*1340*/  LEA.HI R3, R3, 0x1, RZ, 0x18 ;  /* 0x0000000103037811 */ /* 0x000fc800078fc0ff */
[----:B------:R-:W-:-:S07]  /*1350*/  LOP3.LUT R4, R3, 0xf, RZ, 0xc0, !PT ;  /* 0x0000000f03047812 */ /* 0x000fce00078ec0ff */
[----:B------:R-:W-:Y:S05]  /*1360*/  @!P0 BRA `(.L_x_628) ;  /* 0x00000004000c8947 */ /* 0x000fea0003800000 */
[----:B------:R-:W-:Y:S01]  /*1370*/  LOP3.LUT R7, R3, 0x1fffff0, RZ, 0xc0, !PT ;  /* 0x01fffff003077812 */ /* 0x000fe200078ec0ff */
[----:B------:R-:W-:Y:S01]  /*1380*/  BSSY.RECONVERGENT B3, `(.L_x_629) ;  /* 0x0000040000037945 */ /* 0x000fe20003800200 */
[C---:B------:R-:W-:Y:S01]  /*1390*/  LOP3.LUT R6, R0.reuse, 0x800, RZ, 0xfc, !PT ;  /* 0x0000080000067812 */ /* 0x040fe200078efcff */
[----:B------:R-:W-:Y:S02]  /*13a0*/  VIADD R2, R0, UR4 ;  /* 0x0000000400027c36 */ /* 0x000fe40008000000 */
[----:B------:R-:W-:-:S07]  /*13b0*/  IMAD.MOV R7, RZ, RZ, -R7 ;  /* 0x000000ffff077224 */ /* 0x000fce00078e0a07 */
.L_x_630:
[----:B------:R-:W-:-:S04]  /*13c0*/  IMAD.WIDE.U32 R26, R2, 0x4, R12 ;  /* 0x00000004021a7825 */ /* 0x000fc800078e000c */
[C---:B------:R-:W-:Y:S02]  /*13d0*/  VIADD R9, R2.reuse, 0x100 ;  /* 0x0000010002097836 */ /* 0x040fe40000000000 */
[----:B------:R-:W-:Y:S01]  /*13e0*/  VIADD R15, R2, 0x400 ;  /* 0x00000400020f7836 */ /* 0x000fe20000000000 */
[----:B------:R0:W2:Y:S01]  /*13f0*/  LDG.E R26, desc[UR6][R26.64] ;  /* 0x000000061a1a7981 */ /* 0x0000a2000c1e1900 */
[----:B------:R-:W-:-:S04]  /*1400*/  IMAD.WIDE.U32 R8, R9, 0x4, R12 ;  /* 0x0000000409087825 */ /* 0x000fc800078e000c */
[C---:B------:R-:W-:Y:S01]  /*1410*/  VIADD R17, R2.reuse, 0x200 ;  /* 0x0000020002117836 */ /* 0x040fe20000000000 */
[----:B------:R1:W2:Y:S01]  /*1420*/  LDG.E R5, desc[UR6][R8.64] ;  /* 0x0000000608057981 */ /* 0x0002a2000c1e1900 */
[C---:B------:R-:W-:Y:S02]  /*1430*/  VIADD R11, R2.reuse, 0x300 ;  /* 0x00000300020b7836 */ /* 0x040fe40000000000 */
[----:B0-----:R-:W-:Y:S02]  /*1440*/  VIADD R27, R2, 0x700 ;  /* 0x00000700021b7836 */ /* 0x001fe40000000000 */
[----:B------:R-:W-:-:S04]  /*1450*/  IMAD.WIDE.U32 R14, R15, 0x4, R12 ;  /* 0x000000040f0e7825 */ /* 0x000fc800078e000c */
[--C-:B------:R-:W-:Y:S01]  /*1460*/  IMAD.WIDE.U32 R16, R17, 0x4, R12.reuse ;  /* 0x0000000411107825 */ /* 0x100fe200078e000c */
[----:B------:R0:W3:Y:S03]  /*1470*/  LDG.E R22, desc[UR6][R14.64] ;  /* 0x000000060e167981 */ /* 0x0000e6000c1e1900 */
[----:B------:R-:W-:Y:S01]  /*1480*/  VIADD R29, R2, 0x500 ;  /* 0x00000500021d7836 */ /* 0x000fe20000000000 */
[----:B------:R-:W4:Y:S01]  /*1490*/  LDG.E R24, desc[UR6][R16.64] ;  /* 0x0000000610187981 */ /* 0x000f22000c1e1900 */
[----:B------:R-:W-:-:S04]  /*14a0*/  IMAD.WIDE.U32 R10, R11, 0x4, R12 ;  /* 0x000000040b0a7825 */ /* 0x000fc800078e000c */
[--C-:B-1----:R-:W-:Y:S01]  /*14b0*/  IMAD.WIDE.U32 R8, R27, 0x4, R12.reuse ;  /* 0x000000041b087825 */ /* 0x102fe200078e000c */
[----:B------:R-:W4:Y:S03]  /*14c0*/  LDG.E R23, desc[UR6][R10.64] ;  /* 0x000000060a177981 */ /* 0x000f26000c1e1900 */
[----:B------:R-:W-:Y:S02]  /*14d0*/  VIADD R27, R2, 0x900 ;  /* 0x00000900021b7836 */ /* 0x000fe40000000000 */
[----:B------:R-:W-:-:S04]  /*14e0*/  IMAD.WIDE.U32 R28, R29, 0x4, R12 ;  /* 0x000000041d1c7825 */ /* 0x000fc800078e000c */
[C---:B------:R-:W-:Y:S01]  /*14f0*/  VIADD R19, R2.reuse, 0x600 ;  /* 0x0000060002137836 */ /* 0x040fe20000000000 */
[----:B------:R1:W5:Y:S01]  /*1500*/  LDG.E R11, desc[UR6][R8.64] ;  /* 0x00000006080b7981 */ /* 0x000362000c1e1900 */
[C---:B0-----:R-:W-:Y:S02]  /*1510*/  VIADD R15, R2.reuse, 0xa00 ;  /* 0x00000a00020f7836 */ /* 0x041fe40000000000 */
[----:B------:R-:W-:Y:S01]  /*1520*/  VIADD R20, R2, 0x800 ;  /* 0x0000080002147836 */ /* 0x000fe20000000000 */
[----:B------:R0:W3:Y:S01]  /*1530*/  LDG.E R21, desc[UR6][R28.64] ;  /* 0x000000061c157981 */ /* 0x0000e2000c1e1900 */
[----:B------:R-:W-:-:S04]  /*1540*/  IMAD.WIDE.U32 R18, R19, 0x4, R12 ;  /* 0x0000000413127825 */ /* 0x000fc800078e000c */
[----:B-1----:R-:W-:-:S04]  /*1550*/  IMAD.WIDE.U32 R8, R27, 0x4, R12 ;  /* 0x000000041b087825 */ /* 0x002fc800078e000c */
[--C-:B------:R-:W-:Y:S02]  /*1560*/  IMAD.WIDE.U32 R14, R15, 0x4, R12.reuse ;  /* 0x000000040f0e7825 */ /* 0x100fe400078e000c */
[----:B------:R-:W5:Y:S02]  /*1570*/  LDG.E R9, desc[UR6][R8.64] ;  /* 0x0000000608097981 */ /* 0x000f64000c1e1900 */
[--C-:B------:R-:W-:Y:S02]  /*1580*/  IMAD.WIDE.U32 R16, R20, 0x4, R12.reuse ;  /* 0x0000000414107825 */ /* 0x100fe400078e000c */
[----:B------:R1:W5:Y:S02]  /*1590*/  LDG.E R20, desc[UR6][R18.64] ;  /* 0x0000000612147981 */ /* 0x000364000c1e1900 */
[C---:B0-----:R-:W-:Y:S02]  /*15a0*/  VIADD R29, R2.reuse, 0xb00 ;  /* 0x00000b00021d7836 */ /* 0x041fe40000000000 */
[----:B------:R-:W-:Y:S01]  /*15b0*/  VIADD R27, R2, 0xc00 ;  /* 0x00000c00021b7836 */ /* 0x000fe20000000000 */
[----:B------:R0:W5:Y:S01]  /*15c0*/  LDG.E R10, desc[UR6][R16.64] ;  /* 0x00000006100a7981 */ /* 0x000162000c1e1900 */
[----:B------:R-:W-:-:S03]  /*15d0*/  IMAD.WIDE.U32 R28, R29, 0x4, R12 ;  /* 0x000000041d1c7825 */ /* 0x000fc600078e000c */
[----:B------:R0:W5:Y:S01]  /*15e0*/  LDG.E R8, desc[UR6][R14.64] ;  /* 0x000000060e087981 */ /* 0x000162000c1e1900 */
[C---:B-1----:R-:W-:Y:S02]  /*15f0*/  VIADD R19, R2.reuse, 0xe00 ;  /* 0x00000e0002137836 */ /* 0x042fe40000000000 */
[C---:B------:R-:W-:Y:S02]  /*1600*/  VIADD R18, R2.reuse, 0xf00 ;  /* 0x00000f0002127836 */ /* 0x040fe40000000000 */
[----:B0-----:R-:W-:Y:S02]  /*1610*/  IMAD.WIDE.U32 R16, R27, 0x4, R12 ;  /* 0x000000041b107825 */ /* 0x001fe400078e000c */
[----:B------:R-:W5:Y:S02]  /*1620*/  LDG.E R27, desc[UR6][R28.64] ;  /* 0x000000061c1b7981 */ /* 0x000f64000c1e1900 */
[----:B------:R-:W-:-:S04]  /*1630*/  VIADD R15, R2, 0xd00 ;  /* 0x00000d00020f7836 */ /* 0x000fc80000000000 */
[--C-:B------:R-:W-:Y:S01]  /*1640*/  IMAD.WIDE.U32 R14, R15, 0x4, R12.reuse ;  /* 0x000000040f0e7825 */ /* 0x100fe200078e000c */
[----:B------:R0:W5:Y:S05]  /*1650*/  LDG.E R28, desc[UR6][R16.64] ;  /* 0x00000006101c7981 */ /* 0x00016a000c1e1900 */
[----:B------:R-:W5:Y:S01]  /*1660*/  LDG.E R15, desc[UR6][R14.64] ;  /* 0x000000060e0f7981 */ /* 0x000f62000c1e1900 */
[----:B0-----:R-:W-:-:S04]  /*1670*/  IMAD.WIDE.U32 R16, R19, 0x4, R12 ;  /* 0x0000000413107825 */ /* 0x001fc800078e000c */
[----:B------:R-:W-:Y:S02]  /*1680*/  IMAD.WIDE.U32 R18, R18, 0x4, R12 ;  /* 0x0000000412127825 */ /* 0x000fe400078e000c */
[----:B------:R-:W5:Y:S04]  /*1690*/  LDG.E R16, desc[UR6][R16.64] ;  /* 0x0000000610107981 */ /* 0x000f68000c1e1900 */
[----:B------:R-:W5:Y:S01]  /*16a0*/  LDG.E R19, desc[UR6][R18.64] ;  /* 0x0000000612137981 */ /* 0x000f62000c1e1900 */
[----:B------:R-:W-:-:S05]  /*16b0*/  VIADD R7, R7, 0x10 ;  /* 0x0000001007077836 */ /* 0x000fca0000000000 */
[----:B------:R-:W-:Y:S01]  /*16c0*/  ISETP.NE.AND P0, PT, R7, RZ, PT ;  /* 0x000000ff0700720c */ /* 0x000fe20003f05270 */
[----:B------:R-:W-:Y:S02]  /*16d0*/  VIADD R6, R6, 0x1000 ;  /* 0x0000100006067836 */ /* 0x000fe40000000000 */
[----:B------:R-:W-:Y:S01]  /*16e0*/  VIADD R2, R2, 0x1000 ;  /* 0x0000100002027836 */ /* 0x000fe20000000000 */
[----:B--2---:R-:W-:-:S04]  /*16f0*/  VIMNMX3.U32 R5, R25, R26, R5, !PT ;  /* 0x0000001a1905720f */ /* 0x004fc80007800005 */
[----:B----4-:R-:W-:-:S04]  /*1700*/  VIMNMX3.U32 R5, R5, R24, R23, !PT ;  /* 0x000000180505720f */ /* 0x010fc80007800017 */
[----:B---3--:R-:W-:-:S04]  /*1710*/  VIMNMX3.U32 R5, R5, R22, R21, !PT ;  /* 0x000000160505720f */ /* 0x008fc80007800015 */
[----:B-----5:R-:W-:-:S04]  /*1720*/  VIMNMX3.U32 R5, R5, R20, R11, !PT ;  /* 0x000000140505720f */ /* 0x020fc8000780000b */
[----:B------:R-:W-:-:S04]  /*1730*/  VIMNMX3.U32 R5, R5, R10, R9, !PT ;  /* 0x0000000a0505720f */ /* 0x000fc80007800009 */
[----:B------:R-:W-:-:S04]  /*1740*/  VIMNMX3.U32 R5, R5, R8, R27, !PT ;  /* 0x000000080505720f */ /* 0x000fc8000780001b */
[----:B------:R-:W-:-:S04]  /*1750*/  VIMNMX3.U32 R5, R5, R28, R15, !PT ;  /* 0x0000001c0505720f */ /* 0x000fc8000780000f */
[----:B------:R-:W-:Y:S01]  /*1760*/  VIMNMX3.U32 R25, R5, R16, R19, !PT ;  /* 0x000000100519720f */ /* 0x000fe20007800013 */
[----:B------:R-:W-:Y:S06]  /*1770*/  @P0 BRA `(.L_x_630) ;  /* 0xfffffffc00100947 */ /* 0x000fec000383ffff */
[----:B------:R-:W-:Y:S05]  /*1780*/  BSYNC.RECONVERGENT B3 ;  /* 0x0000000000037941 */ /* 0x000fea0003800200 */
.L_x_629:
[----:B------:R-:W-:-:S07]  /*1790*/  VIADD R6, R6, 0xfffff800 ;  /* 0xfffff80006067836 */ /* 0x000fce0000000000 */
.L_x_628:
[----:B------:R-:W-:Y:S05]  /*17a0*/  BSYNC.RECONVERGENT B2 ;  /* 0x0000000000027941 */ /* 0x000fea0003800200 */
.L_x_627:
[----:B------:R-:W-:-:S13]  /*17b0*/  ISETP.NE.AND P0, PT, R4, RZ, PT ;  /* 0x000000ff0400720c */ /* 0x000fda0003f05270 */
[----:B------:R-:W-:Y:S05]  /*17c0*/  @!P0 BRA `(.L_x_626) ;  /* 0x00000004000c8947 */ /* 0x000fea0003800000 */
[----:B------:R-:W-:Y:S01]  /*17d0*/  ISETP.GE.U32.AND P0, PT, R4, 0x8, PT ;  /* 0x000000080400780c */ /* 0x000fe20003f06070 */
[----:B------:R-:W-:Y:S01]  /*17e0*/  BSSY.RECONVERGENT B2, `(.L_x_631) ;  /* 0x0000021000027945 */ /* 0x000fe20003800200 */
[----:B------:R-:W-:-:S04]  /*17f0*/  LOP3.LUT R22, R3, 0x7, RZ, 0xc0, !PT ;  /* 0x0000000703167812 */ /* 0x000fc800078ec0ff */
[----:B------:R-:W-:-:S07]  /*1800*/  ISETP.NE.AND P1, PT, R22, RZ, PT ;  /* 0x000000ff1600720c */ /* 0x000fce0003f25270 */
[----:B------:R-:W-:Y:S06]  /*1810*/  @!P0 BRA `(.L_x_632) ;  /* 0x0000000000748947 */ /* 0x000fec0003800000 */
[----:B------:R-:W-:-:S04]  /*1820*/  VIADD R5, R6, UR4 ;  /* 0x0000000406057c36 */ /* 0x000fc80008000000 */
[C---:B------:R-:W-:Y:S02]  /*1830*/  VIADD R21, R5.reuse, 0x100 ;  /* 0x0000010005157836 */ /* 0x040fe40000000000 */
[C---:B------:R-:W-:Y:S02]  /*1840*/  VIADD R19, R5.reuse, 0x200 ;  /* 0x0000020005137836 */ /* 0x040fe40000000000 */
[C---:B------:R-:W-:Y:S02]  /*1850*/  VIADD R9, R5.reuse, 0x300 ;  /* 0x0000030005097836 */ /* 0x040fe40000000000 */
[----:B------:R-:W-:-:S04]  /*1860*/  IMAD.WIDE.U32 R14, R5, 0x4, R12 ;  /* 0x00000004050e7825 */ /* 0x000fc800078e000c */
[--C-:B------:R-:W-:Y:S01]  /*1870*/  IMAD.WIDE.U32 R20, R21, 0x4, R12.reuse ;  /* 0x0000000415147825 */ /* 0x100fe200078e000c */
[----:B------:R0:W2:Y:S03]  /*1880*/  LDG.E R2, desc[UR6][R14.64] ;  /* 0x000000060e027981 */ /* 0x0000a6000c1e1900 */
[--C-:B------:R-:W-:Y:S01]  /*1890*/  IMAD.WIDE.U32 R18, R19, 0x4, R12.reuse ;  /* 0x0000000413127825 */ /* 0x100fe200078e000c */
[----:B------:R-:W2:Y:S03]  /*18a0*/  LDG.E R7, desc[UR6][R20.64] ;  /* 0x0000000614077981 */ /* 0x000ea6000c1e1900 */
        /* <DEDUP_REMOVED lines=10> */
[--C-:B------:R-:W-:Y:S02]  /*1950*/  IMAD.WIDE.U32 R16, R23, 0x4, R12.reuse ;  /* 0x0000000417107825 */ /* 0x100fe400078e000c */
[----:B------:R-:W4:Y:S02]  /*1960*/  LDG.E R4, desc[UR6][R4.64] ;  /* 0x0000000604047981 */ /* 0x000f24000c1e1900 */
[----:B0-----:R-:W-:Y:S02]  /*1970*/  IMAD.WIDE.U32 R14, R27, 0x4, R12 ;  /* 0x000000041b0e7825 */ /* 0x001fe400078e000c */
[----:B------:R-:W5:Y:S04]  /*1980*/  LDG.E R16, desc[UR6][R16.64] ;  /* 0x0000000610107981 */ /* 0x000f68000c1e1900 */
[----:B------:R-:W5:Y:S01]  /*1990*/  LDG.E R14, desc[UR6][R14.64] ;  /* 0x000000060e0e7981 */ /* 0x000f62000c1e1900 */
[----:B------:R-:W-:Y:S01]  /*19a0*/  VIADD R6, R6, 0x800 ;  /* 0x0000080006067836 */ /* 0x000fe20000000000 */
[----:B--2---:R-:W-:-:S04]  /*19b0*/  VIMNMX3.U32 R7, R25, R2, R7, !PT ;  /* 0x000000021907720f */ /* 0x004fc80007800007 */
[----:B---3--:R-:W-:-:S04]  /*19c0*/  VIMNMX3.U32 R7, R7, R18, R8, !PT ;  /* 0x000000120707720f */ /* 0x008fc80007800008 */
[----:B----4-:R-:W-:-:S04]  /*19d0*/  VIMNMX3.U32 R7, R7, R10, R4, !PT ;  /* 0x0000000a0707720f */ /* 0x010fc80007800004 */
[----:B-----5:R-:W-:-:S07]  /*19e0*/  VIMNMX3.U32 R25, R7, R16, R14, !PT ;  /* 0x000000100719720f */ /* 0x020fce000780000e */
.L_x_632:
[----:B------:R-:W-:Y:S05]  /*19f0*/  BSYNC.RECONVERGENT B2 ;  /* 0x0000000000027941 */ /* 0x000fea0003800200 */
.L_x_631:
        /* <DEDUP_REMOVED lines=21> */
.L_x_634:
[----:B------:R-:W-:Y:S05]  /*1b50*/  BSYNC.RECONVERGENT B2 ;  /* 0x0000000000027941 */ /* 0x000fea0003800200 */
.L_x_633:
[----:B------:R-:W-:Y:S05]  /*1b60*/  @!P1 BRA `(.L_x_626) ;  /* 0x0000000000249947 */ /* 0x000fea0003800000 */
[----:B------:R-:W-:Y:S02]  /*1b70*/  VIADD R5, R6, UR4 ;  /* 0x0000000406057c36 */ /* 0x000fe40008000000 */
[----:B------:R-:W-:-:S07]  /*1b80*/  IMAD.MOV R4, RZ, RZ, -R7 ;  /* 0x000000ffff047224 */ /* 0x000fce00078e0a07 */
.L_x_635:
[----:B------:R-:W-:-:S06]  /*1b90*/  IMAD.WIDE.U32 R2, R5, 0x4, R12 ;  /* 0x0000000405027825 */ /* 0x000fcc00078e000c */
[----:B------:R-:W2:Y:S01]  /*1ba0*/  LDG.E R2, desc[UR6][R2.64] ;  /* 0x0000000602027981 */ /* 0x000ea2000c1e1900 */
[----:B------:R-:W-:Y:S02]  /*1bb0*/  VIADD R4, R4, 0x1 ;  /* 0x0000000104047836 */ /* 0x000fe40000000000 */
[----:B------:R-:W-:-:S03]  /*1bc0*/  VIADD R5, R5, 0x100 ;  /* 0x0000010005057836 */ /* 0x000fc60000000000 */
[----:B------:R-:W-:Y:S02]  /*1bd0*/  ISETP.NE.AND P0, PT, R4, RZ, PT ;  /* 0x000000ff0400720c */ /* 0x000fe40003f05270 */
[----:B--2---:R-:W-:-:S11]  /*1be0*/  VIMNMX.U32 R25, PT, PT, R2, R25, !PT ;  /* 0x0000001902197248 */ /* 0x004fd60007fe0000 */
[----:B------:R-:W-:Y:S05]  /*1bf0*/  @P0 BRA `(.L_x_635) ;  /* 0xfffffffc00e40947 */ /* 0x000fea000383ffff */
.L_x_626:
[----:B------:R-:W-:Y:S05]  /*1c00*/  BSYNC.RECONVERGENT B1 ;  /* 0x0000000000017941 */ /* 0x000fea0003800200 */
.L_x_624:
        /* <DEDUP_REMOVED lines=37> */
[----:B------:R-:W-:-:S07]  /*1e60*/  VIMNMX.U32 R5, PT, PT, R0, R3, !PT ;  /* 0x0000000300057248 */ /* 0x000fce0007fe0000 */
.L_x_622:
[----:B------:R-:W-:Y:S05]  /*1e70*/  BSYNC.RECONVERGENT B0 ;  /* 0x0000000000007941 */ /* 0x000fea0003800200 */
.L_x_607:
[----:B------:R-:W-:Y:S05]  /*1e80*/  @P0 EXIT ;  /* 0x000000000000094d */ /* 0x000fea0003800000 */
[----:B-12---:R-:W1:Y:S01]  /*1e90*/  LDC.64 R2, c[0x0][0x388] ;  /* 0x0000e200ff027b82 */ /* 0x006e620000000a00 */
[----:B------:R-:W0:Y:S02]  /*1ea0*/  LDCU UR4, c[0x0][0x398] ;  /* 0x00007300ff0477ac */ /* 0x000e240008000800 */
[----:B0-----:R-:W-:-:S05]  /*1eb0*/  VIMNMX.U32 R5, PT, PT, R5, UR4, !PT ;  /* 0x0000000405057c48 */ /* 0x001fca000ffe0000 */
[----:B-1----:R-:W-:Y:S01]  /*1ec0*/  STG.E desc[UR6][R2.64], R5 ;  /* 0x0000000502007986 */ /* 0x002fe2000c101906 */
[----:B------:R-:W-:Y:S05]  /*1ed0*/  EXIT ;  /* 0x000000000000794d */ /* 0x000fea0003800000 */
.L_x_636:
        /* <DEDUP_REMOVED lines=10> */
.L_x_1783:


//--------------------- .text._ZN3cub18CUB_300001_SM_10006detail6reduce28DeviceReduceSingleTileKernelINS2_10policy_hubIdy11add_functorIdEE10Policy1000EPdS9_iS6_ddN4cuda3std3__410__identityEEEvT0_T1_T2_T3_T4_T6_ --------------------------
	.section	.text._ZN3cub18CUB_300001_SM_10006detail6reduce28DeviceReduceSingleTileKernelINS2_10policy_hubIdy11add_functorIdEE10Policy1000EPdS9_iS6_ddN4cuda3std3__410__identityEEEvT0_T1_T2_T3_T4_T6_,"ax",@progbits
	.align	128
        .global         _ZN3cub18CUB_300001_SM_10006detail6reduce28DeviceReduceSingleTileKernelINS2_10policy_hubIdy11add_functorIdEE10Policy1000EPdS9_iS6_ddN4cuda3std3__410__identityEEEvT0_T1_T2_T3_T4_T6_
        .type           _ZN3cub18CUB_300001_SM_10006detail6reduce28DeviceReduceSingleTileKernelINS2_10policy_hubIdy11add_functorIdEE10Policy1000EPdS9_iS6_ddN4cuda3std3__410__identityEEEvT0_T1_T2_T3_T4_T6_,@function
        .size           _ZN3cub18CUB_300001_SM_10006detail6reduce28DeviceReduceSingleTileKernelINS2_10policy_hubIdy11add_functorIdEE10Policy1000EPdS9_iS6_ddN4cuda3std3__410__identityEEEvT0_T1_T2_T3_T4_T6_,(.L_x_1784 - _ZN3cub18CUB_300001_SM_10006detail6reduce28DeviceReduceSingleTileKernelINS2_10policy_hubIdy11add_functorIdEE10Policy1000EPdS9_iS6_ddN4cuda3std3__410__identityEEEvT0_T1_T2_T3_T4_T6_)
        .other          _ZN3cub18CUB_300001_SM_10006detail6reduce28DeviceReduceSingleTileKernelINS2_10policy_hubIdy11add_functorIdEE10Policy1000EPdS9_iS6_ddN4cuda3std3__410__identityEEEvT0_T1_T2_T3_T4_T6_,@"STO_CUDA_ENTRY STV_DEFAULT"
_ZN3cub18CUB_300001_SM_10006detail6reduce28DeviceReduceSingleTileKernelINS2_10policy_hubIdy11add_functorIdEE10Policy1000EPdS9_iS6_ddN4cuda3std3__410__identityEEEvT0_T1_T2_T3_T4_T6_:
.text._ZN3cub18CUB_300001_SM_10006detail6reduce28DeviceReduceSingleTileKernelINS2_10policy_hubIdy11add_functorIdEE10Policy1000EPdS9_iS6_ddN4cuda3std3__410__identityEEEvT0_T1_T2_T3_T4_T6_:
        /* <DEDUP_REMOVED lines=9> */
[----:B------:R-:W0:Y:S08]  /*0090*/  LDC.64 R2, c[0x0][0x388] ;  /* 0x0000e200ff027b82 */ /* 0x000e300000000a00 */
[----:B------:R-:W0:Y:S02]  /*00a0*/  LDC.64 R4, c[0x0][0x398] ;  /* 0x0000e600ff047b82 */ /* 0x000e240000000a00 */
[----:B0-----:R-:W-:Y:S01]  /*00b0*/  STG.E.64 desc[UR6][R2.64], R4 ;  /* 0x0000000402007986 */ /* 0x001fe2000c101b06 */
[----:B------:R-:W-:Y:S05]  /*00c0*/  EXIT ;  /* 0x000000000000794d */ /* 0x000fea0003800000 */
.L_x_637:
        /* <DEDUP_REMOVED lines=8> */
[----:B------:R-:W-:Y:S02]  /*0150*/  CS2R R6, SRZ ;  /* 0x0000000000067805 */ /* 0x000fe4000001ff00 */
[----:B0-----:R-:W-:Y:S01]  /*0160*/  ISETP.GE.AND P0, PT, R3, R4, PT ;  /* 0x000000040300720c */ /* 0x001fe20003f06270 */
[----:B------:R-:W-:-:S12]  /*0170*/  IMAD.MOV.U32 R5, RZ, RZ, R3 ;  /* 0x000000ffff057224 */ /* 0x000fd800078e0003 */
[----:B------:R-:W-:Y:S05]  /*0180*/  @P0 BRA `(.L_x_642) ;  /* 0x0000000000100947 */ /* 0x000fea0003800000 */
[----:B------:R-:W0:Y:S02]  /*0190*/  LDC.64 R6, c[0x0][0x380] ;  /* 0x0000e000ff067b82 */ /* 0x000e240000000a00 */
[----:B0-----:R-:W-:-:S06]  /*01a0*/  IMAD.WIDE.U32 R6, R3, 0x8, R6 ;  /* 0x0000000803067825 */ /* 0x001fcc00078e0006 */
[----:B------:R-:W5:Y:S01]  /*01b0*/  LDG.E.64.CONSTANT R6, desc[UR6][R6.64] ;  /* 0x0000000606067981 */ /* 0x000f62000c1e9b00 */
[----:B------:R-:W-:-:S07]  /*01c0*/  VIADD R5, R3, 0x100 ;  /* 0x0000010003057836 */ /* 0x000fce0000000000 */
.L_x_642:
[----:B------:R-:W-:Y:S05]  /*01d0*/  BSYNC.RECONVERGENT B1 ;  /* 0x0000000000017941 */ /* 0x000fea0003800200 */
.L_x_641:
[----:B------:R-:W-:Y:S01]  /*01e0*/  ISETP.GE.AND P0, PT, R5, R4, PT ;  /* 0x000000040500720c */ /* 0x000fe20003f06270 */
[----:B------:R-:W-:-:S12]  /*01f0*/  BSSY.RECONVERGENT B1, `(.L_x_643) ;  /* 0x0000076000017945 */ /* 0x000fd80003800200 */
[----:B------:R-:W-:Y:S05]  /*0200*/  @P0 BRA `(.L_x_644) ;  /* 0x0000000400d00947 */ /* 0x000fea0003800000 */
[----:B------:R-:W-:Y:S01]  /*0210*/  LOP3.LUT R9, RZ, R5, RZ, 0x33, !PT ;  /* 0x00000005ff097212 */ /* 0x000fe200078e33ff */
        /* <DEDUP_REMOVED lines=11> */
[----:B------:R-:W-:Y:S02]  /*02d0*/  IMAD.MOV.U32 R2, RZ, RZ, R8 ;  /* 0x000000ffff027224 */ /* 0x000fe400078e0008 */
[----:B------:R-:W-:-:S07]  /*02e0*/  IMAD.MOV.U32 R11, RZ, RZ, R9 ;  /* 0x000000ffff0b7224 */ /* 0x000fce00078e0009 */
.L_x_647:
[----:B------:R-:W-:Y:S02]  /*02f0*/  IMAD.MOV.U32 R8, RZ, RZ, R2 ;  /* 0x000000ffff087224 */ /* 0x000fe400078e0002 */
[----:B------:R-:W-:-:S06]  /*0300*/  IMAD.MOV.U32 R9, RZ, RZ, R11 ;  /* 0x000000ffff097224 */ /* 0x000fcc00078e000b */
[----:B------:R-:W2:Y:S01]  /*0310*/  LDG.E.64.CONSTANT R8, desc[UR6][R8.64] ;  /* 0x0000000608087981 */ /* 0x000ea2000c1e9b00 */
[----:B------:R-:W-:Y:S01]  /*0320*/  VIADD R0, R0, 0x1 ;  /* 0x0000000100007836 */ /* 0x000fe20000000000 */
[----:B------:R-:W-:Y:S01]  /*0330*/  IADD3 R2, P2, PT, R2, 0x800, RZ ;  /* 0x0000080002027810 */ /* 0x000fe20007f5e0ff */
[----:B------:R-:W-:-:S03]  /*0340*/  VIADD R5, R5, 0x100 ;  /* 0x0000010005057836 */ /* 0x000fc60000000000 */
[----:B------:R-:W-:Y:S01]  /*0350*/  ISETP.NE.AND P1, PT, R0, RZ, PT ;  /* 0x000000ff0000720c */ /* 0x000fe20003f25270 */
[----:B------:R-:W-:Y:S01]  /*0360*/  IMAD.X R11, RZ, RZ, R11, P2 ;  /* 0x000000ffff0b7224 */ /* 0x000fe200010e060b */
[----:B--2--5:R-:W-:-:S11]  /*0370*/  DADD R6, R8, R6 ;  /* 0x0000000008067229 */ /* 0x024fd60000000006 */
[----:B------:R-:W-:Y:S05]  /*0380*/  @P1 BRA `(.L_x_647) ;  /* 0xfffffffc00d81947 */ /* 0x000fea000383ffff */
.L_x_646:
[----:B------:R-:W-:Y:S05]  /*0390*/  BSYNC.RECONVERGENT B2 ;  /* 0x0000000000027941 */ /* 0x000fea0003800200 */
.L_x_645:
        /* <DEDUP_REMOVED lines=8> */
.L_x_650:
[----:B------:R-:W0:Y:S02]  /*0420*/  LDC.64 R32, c[0x0][0x380] ;  /* 0x0000e000ff207b82 */ /* 0x000e240000000a00 */
[----:B0-----:R-:W-:-:S05]  /*0430*/  IMAD.WIDE R14, R5, 0x8, R32 ;  /* 0x00000008050e7825 */ /* 0x001fca00078e0220 */
[----:B------:R-:W2:Y:S04]  /*0440*/  LDG.E.64.CONSTANT R8, desc[UR6][R14.64] ;  /* 0x000000060e087981 */ /* 0x000ea8000c1e9b00 */
[----:B------:R-:W3:Y:S04]  /*0450*/  LDG.E.64.CONSTANT R10, desc[UR6][R14.64+0x800] ;  /* 0x000800060e0a7981 */ /* 0x000ee8000c1e9b00 */
[----:B------:R-:W4:Y:S01]  /*0460*/  LDG.E.64.CONSTANT R12, desc[UR6][R14.64+0x1000] ;  /* 0x001000060e0c7981 */ /* 0x000f22000c1e9b00 */
[----:B------:R-:W-:-:S03]  /*0470*/  VIADD R41, R5, 0x400 ;  /* 0x0000040005297836 */ /* 0x000fc60000000000 */
[----:B------:R-:W4:Y:S01]  /*0480*/  LDG.E.64.CONSTANT R30, desc[UR6][R14.64+0x1800] ;  /* 0x001800060e1e7981 */ /* 0x000f22000c1e9b00 */
[----:B------:R-:W-:-:S05]  /*0490*/  IMAD.WIDE R40, R41, 0x8, R32 ;  /* 0x0000000829287825 */ /* 0x000fca00078e0220 */
[----:B------:R-:W4:Y:S04]  /*04a0*/  LDG.E.64.CONSTANT R28, desc[UR6][R40.64] ;  /* 0x00000006281c7981 */ /* 0x000f28000c1e9b00 */
[----:B------:R-:W4:Y:S04]  /*04b0*/  LDG.E.64.CONSTANT R26, desc[UR6][R40.64+0x800] ;  /* 0x00080006281a7981 */ /* 0x000f28000c1e9b00 */
        /* <DEDUP_REMOVED lines=12> */
[----:B------:R-:W4:Y:S04]  /*0580*/  LDG.E.64.CONSTANT R34, desc[UR6][R44.64+0x1000] ;  /* 0x001000062c227981 */ /* 0x000f28000c1e9b00 */
[----:B------:R-:W4:Y:S01]  /*0590*/  LDG.E.64.CONSTANT R32, desc[UR6][R44.64+0x1800] ;  /* 0x001800062c207981 */ /* 0x000f22000c1e9b00 */
[----:B------:R-:W-:-:S05]  /*05a0*/  VIADD R5, R5, 0x1000 ;  /* 0x0000100005057836 */ /* 0x000fca0000000000 */
[----:B------:R-:W-:Y:S01]  /*05b0*/  ISETP.GE.AND P1, PT, R5, R0, PT ;  /* 0x000000000500720c */ /* 0x000fe20003f26270 */
[----:B--2--5:R-:W-:-:S08]  /*05c0*/  DADD R8, R8, R6 ;  /* 0x0000000008087229 */ /* 0x024fd00000000006 */
[----:B---3--:R-:W-:-:S08]  /*05d0*/  DADD R8, R8, R10 ;  /* 0x0000000008087229 */ /* 0x008fd0000000000a */
[----:B----4-:R-:W-:-:S08]  /*05e0*/  DADD R8, R8, R12 ;  /* 0x0000000008087229 */ /* 0x010fd0000000000c */
[----:B------:R-:W-:-:S08]  /*05f0*/  DADD R8, R8, R30 ;  /* 0x0000000008087229 */ /* 0x000fd0000000001e */
        /* <DEDUP_REMOVED lines=11> */
[----:B------:R-:W-:Y:S01]  /*06b0*/  DADD R6, R8, R32 ;  /* 0x0000000008067229 */ /* 0x000fe20000000020 */
[----:B------:R-:W-:Y:S10]  /*06c0*/  @!P1 BRA `(.L_x_650) ;  /* 0xfffffffc00549947 */ /* 0x000ff4000383ffff */
.L_x_649:
[----:B------:R-:W-:Y:S05]  /*06d0*/  BSYNC.RECONVERGENT B2 ;  /* 0x0000000000027941 */ /* 0x000fea0003800200 */
.L_x_648:
[----:B------:R-:W-:Y:S01]  /*06e0*/  IMAD.IADD R0, R4, 0x1, -R5 ;  /* 0x0000000104007824 */ /* 0x000fe200078e0a05 */
[----:B------:R-:W-:Y:S04]  /*06f0*/  BSSY.RECONVERGENT B2, `(.L_x_651) ;  /* 0x0000019000027945 */ /* 0x000fe80003800200 */
[----:B------:R-:W-:-:S13]  /*0700*/  ISETP.GT.AND P1, PT, R0, 0x400, PT ;  /* 0x000004000000780c */ /* 0x000fda0003f24270 */
[----:B------:R-:W-:Y:S05]  /*0710*/  @!P1 BRA `(.L_x_652) ;  /* 0x0000000000589947 */ /* 0x000fea0003800000 */
        /* <DEDUP_REMOVED lines=12> */
[----:B------:R-:W-:Y:S01]  /*07e0*/  PLOP3.LUT P0, PT, PT, PT, PT, 0x8, 0x80 ;  /* 0x000000000080781c */ /* 0x000fe20003f0e170 */
[----:B------:R-:W-:Y:S01]  /*07f0*/  VIADD R5, R5, 0x800 ;  /* 0x0000080005057836 */ /* 0x000fe20000000000 */
[----:B--2--5:R-:W-:-:S08]  /*0800*/  DADD R10, R6, R10 ;  /* 0x00000000060a7229 */ /* 0x024fd0000000000a */
[----:B---3--:R-:W-:-:S08]  /*0810*/  DADD R10, R10, R12 ;  /* 0x000000000a0a7229 */ /* 0x008fd0000000000c */
[----:B----4-:R-:W-:-:S08]  /*0820*/  DADD R10, R10, R14 ;  /* 0x000000000a0a7229 */ /* 0x010fd0000000000e */
[----:B------:R-:W-:-:S08]  /*0830*/  DADD R10, R10, R16 ;  /* 0x000000000a0a7229 */ /* 0x000fd00000000010 */
[----:B------:R-:W-:-:S08]  /*0840*/  DADD R10, R10, R20 ;  /* 0x000000000a0a7229 */ /* 0x000fd00000000014 */
[----:B------:R-:W-:-:S08]  /*0850*/  DADD R10, R10, R22 ;  /* 0x000000000a0a7229 */ /* 0x000fd00000000016 */
[----:B------:R-:W-:-:S08]  /*0860*/  DADD R10, R10, R24 ;  /* 0x000000000a0a7229 */ /* 0x000fd00000000018 */
[----:B------:R-:W-:-:S11]  /*0870*/  DADD R6, R10, R26 ;  /* 0x000000000a067229 */ /* 0x000fd6000000001a */
.L_x_652:
[----:B------:R-:W-:Y:S05]  /*0880*/  BSYNC.RECONVERGENT B2 ;  /* 0x0000000000027941 */ /* 0x000fea0003800200 */
.L_x_651:
[----:B------:R-:W-:-:S13]  /*0890*/  ISETP.LT.OR P0, PT, R5, R4, P0 ;  /* 0x000000040500720c */ /* 0x000fda0000701670 */
[----:B------:R-:W-:Y:S05]  /*08a0*/  @!P0 BRA `(.L_x_644) ;  /* 0x0000000000288947 */ /* 0x000fea0003800000 */
[----:B------:R-:W0:Y:S02]  /*08b0*/  LDC.64 R8, c[0x0][0x380] ;  /* 0x0000e000ff087b82 */ /* 0x000e240000000a00 */
[----:B0-----:R-:W-:-:S05]  /*08c0*/  IMAD.WIDE R8, R5, 0x8, R8 ;  /* 0x0000000805087825 */ /* 0x001fca00078e0208 */
[----:B------:R-:W2:Y:S04]  /*08d0*/  LDG.E.64.CONSTANT R10, desc[UR6][R8.64] ;  /* 0x00000006080a7981 */ /* 0x000ea8000c1e9b00 */
[----:B------:R-:W3:Y:S04]  /*08e0*/  LDG.E.64.CONSTANT R12, desc[UR6][R8.64+0x800] ;  /* 0x00080006080c7981 */ /* 0x000ee8000c1e9b00 */
[----:B------:R-:W4:Y:S04]  /*08f0*/  LDG.E.64.CONSTANT R14, desc[UR6][R8.64+0x1000] ;  /* 0x00100006080e7981 */ /* 0x000f28000c1e9b00 */
[----:B------:R-:W4:Y:S01]  /*0900*/  LDG.E.64.CONSTANT R16, desc[UR6][R8.64+0x1800] ;  /* 0x0018000608107981 */ /* 0x000f22000c1e9b00 */
[----:B--2--5:R-:W-:-:S08]  /*0910*/  DADD R10, R6, R10 ;  /* 0x00000000060a7229 */ /* 0x024fd0000000000a */
[----:B---3--:R-:W-:-:S08]  /*0920*/  DADD R10, R10, R12 ;  /* 0x000000000a0a7229 */ /* 0x008fd0000000000c */
[----:B----4-:R-:W-:-:S08]  /*0930*/  DADD R10, R10, R14 ;  /* 0x000000000a0a7229 */ /* 0x010fd0000000000e */
[----:B------:R-:W-:-:S11]  /*0940*/  DADD R6, R10, R16 ;  /* 0x000000000a067229 */ /* 0x000fd60000000010 */
.L_x_644:
[----:B------:R-:W-:Y:S05]  /*0950*/  BSYNC.RECONVERGENT B1 ;  /* 0x0000000000017941 */ /* 0x000fea0003800200 */
.L_x_643:
[----:B------:R-:W-:-:S13]  /*0960*/  ISETP.GE.AND P0, PT, R4, 0x100, PT ;  /* 0x000001000400780c */ /* 0x000fda0003f06270 */
[----:B------:R-:W-:Y:S05]  /*0970*/  @!P0 BRA `(.L_x_653) ;  /* 0x0000000000e48947 */ /* 0x000fea0003800000 */
[----:B------:R-:W0:Y:S01]  /*0980*/  S2R R12, SR_LANEID ;  /* 0x00000000000c7919 */ /* 0x000e220000000000 */
[----:B-----5:R-:W-:Y:S04]  /*0990*/  SHFL.DOWN PT, R4, R6, 0x1, 0x1f ;  /* 0x08201f0006047f89 */ /* 0x020fe800000e0000 */
[----:B------:R-:W1:Y:S02]  /*09a0*/  SHFL.DOWN PT, R5, R7, 0x1, 0x1f ;  /* 0x08201f0007057f89 */ /* 0x000e6400000e0000 */
[----:B-1----:R-:W-:Y:S01]  /*09b0*/  DADD R4, R4, R6 ;  /* 0x0000000004047229 */ /* 0x002fe20000000006 */
[C---:B0-----:R-:W-:Y:S02]  /*09c0*/  ISETP.GT.AND P0, PT, R12.reuse, 0x1e, PT ;  /* 0x0000001e0c00780c */ /* 0x041fe40003f04270 */
[----:B------:R-:W-:-:S07]  /*09d0*/  ISETP.NE.AND P1, PT, R12, RZ, PT ;  /* 0x000000ff0c00720c */ /* 0x000fce0003f25270 */
[----:B------:R-:W-:Y:S02]  /*09e0*/  FSEL R8, R6, R4, P0 ;  /* 0x0000000406087208 */ /* 0x000fe40000000000 */
[----:B------:R-:W-:Y:S02]  /*09f0*/  FSEL R9, R7, R5, P0 ;  /* 0x0000000507097208 */ /* 0x000fe40000000000 */
[----:B------:R-:W-:Y:S01]  /*0a00*/  ISETP.GT.AND P0, PT, R12, 0x1d, PT ;  /* 0x0000001d0c00780c */ /* 0x000fe20003f04270 */
[----:B------:R-:W-:Y:S01]  /*0a10*/  SHFL.DOWN PT, R4, R8, 0x2, 0x1f ;  /* 0x08401f0008047f89 */ /* 0x000fe200000e0000 */
[----:B------:R-:W-:Y:S02]  /*0a20*/  @!P1 MOV R2, 0x400 ;  /* 0x0000040000029802 */ /* 0x000fe40000000f00 */
[----:B------:R-:W-:Y:S01]  /*0a30*/  @!P1 SHF.R.U32.HI R0, RZ, 0x2, R3 ;  /* 0x00000002ff009819 */ /* 0x000fe20000011603 */
[----:B------:R-:W0:Y:S03]  /*0a40*/  SHFL.DOWN PT, R5, R9, 0x2, 0x1f ;  /* 0x08401f0009057f89 */ /* 0x000e2600000e0000 */
[----:B------:R-:W-:Y:S01]  /*0a50*/  @!P1 LOP3.LUT R0, R0, 0xf8, RZ, 0xc0, !PT ;  /* 0x000000f800009812 */ /* 0x000fe200078ec0ff */
[----:B------:R-:W1:Y:S01]  /*0a60*/  @!P1 S2R R13, SR_CgaCtaId ;  /* 0x00000000000d9919 */ /* 0x000e620000008800 */
[----:B0-----:R-:W-:-:S10]  /*0a70*/  DADD R4, R4, R8 ;  /* 0x0000000004047229 */ /* 0x001fd40000000008 */
[----:B------:R-:W-:Y:S02]  /*0a80*/  FSEL R10, R8, R4, P0 ;  /* 0x00000004080a7208 */ /* 0x000fe40000000000 */
[----:B------:R-:W-:Y:S02]  /*0a90*/  FSEL R11, R9, R5, P0 ;  /* 0x00000005090b7208 */ /* 0x000fe40000000000 */
[----:B------:R-:W-:Y:S01]  /*0aa0*/  ISETP.GT.AND P0, PT, R12, 0x1b, PT ;  /* 0x0000001b0c00780c */ /* 0x000fe20003f04270 */
[----:B------:R-:W-:Y:S04]  /*0ab0*/  SHFL.DOWN PT, R4, R10, 0x4, 0x1f ;  /* 0x08801f000a047f89 */ /* 0x000fe800000e0000 */
[----:B------:R-:W0:Y:S02]  /*0ac0*/  SHFL.DOWN PT, R5, R11, 0x4, 0x1f ;  /* 0x08801f000b057f89 */ /* 0x000e2400000e0000 */
        /* <DEDUP_REMOVED lines=9> */
[----:B-1----:R-:W-:Y:S01]  /*0b60*/  @!P1 LEA R7, R13, R2, 0x18 ;  /* 0x000000020d079211 */ /* 0x002fe200078ec0ff */
[----:B------:R-:W-:Y:S01]  /*0b70*/  SHFL.DOWN PT, R4, R8, 0x10, 0x1f ;  /* 0x0a001f0008047f89 */ /* 0x000fe200000e0000 */
[----:B------:R-:W-:-:S03]  /*0b80*/  ISETP.NE.AND P0, PT, R3, RZ, PT ;  /* 0x000000ff0300720c */ /* 0x000fc60003f05270 */
[----:B------:R-:W0:Y:S01]  /*0b90*/  SHFL.DOWN PT, R5, R9, 0x10, 0x1f ;  /* 0x0a001f0009057f89 */ /* 0x000e2200000e0000 */
[----:B------:R-:W-:Y:S01]  /*0ba0*/  @!P1 IMAD.IADD R11, R0, 0x1, R7 ;  /* 0x00000001000b9824 */ /* 0x000fe200078e0207 */
[----:B0-----:R-:W-:-:S07]  /*0bb0*/  DADD R4, R4, R8 ;  /* 0x0000000004047229 */ /* 0x001fce0000000008 */
[----:B------:R0:W-:Y:S01]  /*0bc0*/  @!P1 STS.64 [R11+0x8], R4 ;  /* 0x000008040b009388 */ /* 0x0001e20000000a00 */
[----:B------:R-:W-:Y:S01]  /*0bd0*/  BAR.SYNC.DEFER_BLOCKING 0x0 ;  /* 0x0000000000007b1d */ /* 0x000fe20000010000 */
[----:B------:R-:W-:-:S04]  /*0be0*/  ISETP.GT.AND P1, PT, R12, 0xf, PT ;  /* 0x0000000f0c00780c */ /* 0x000fc80003f24270 */
[----:B------:R-:W-:Y:S02]  /*0bf0*/  FSEL R6, R8, R4, P1 ;  /* 0x0000000408067208 */ /* 0x000fe40000800000 */
[----:B------:R-:W-:Y:S01]  /*0c00*/  FSEL R7, R9, R5, P1 ;  /* 0x0000000509077208 */ /* 0x000fe20000800000 */
[----:B------:R-:W-:Y:S06]  /*0c10*/  @P0 BRA `(.L_x_654) ;  /* 0x00000034006c0947 */ /* 0x000fec0003800000 */
[----:B------:R-:W1:Y:S01]  /*0c20*/  S2UR UR5, SR_CgaCtaId ;  /* 0x00000000000579c3 */ /* 0x000e620000008800 */
[----:B------:R-:W-:Y:S02]  /*0c30*/  UMOV UR4, 0x400 ;  /* 0x0000040000047882 */ /* 0x000fe40000000000 */
[----:B-1----:R-:W-:-:S09]  /*0c40*/  ULEA UR4, UR5, UR4, 0x18 ;  /* 0x0000000405047291 */ /* 0x002fd2000f8ec0ff */
[----:B0-----:R-:W0:Y:S04]  /*0c50*/  LDS.128 R8, [UR4+0x10] ;  /* 0x00001004ff087984 */ /* 0x001e280008000c00 */
[----:B------:R-:W1:Y:S04]  /*0c60*/  LDS.128 R12, [UR4+0x20] ;  /* 0x00002004ff0c7984 */ /* 0x000e680008000c00 */
[----:B------:R-:W2:Y:S01]  /*0c70*/  LDS.128 R16, [UR4+0x30] ;  /* 0x00003004ff107984 */ /* 0x000ea20008000c00 */
[----:B0-----:R-:W-:-:S03]  /*0c80*/  DADD R8, R6, R8 ;  /* 0x0000000006087229 */ /* 0x001fc60000000008 */
[----:B------:R-:W0:Y:S05]  /*0c90*/  LDS.64 R6, [UR4+0x40] ;  /* 0x00004004ff067984 */ /* 0x000e2a0008000a00 */
[----:B------:R-:W-:-:S08]  /*0ca0*/  DADD R8, R8, R10 ;  /* 0x0000000008087229 */ /* 0x000fd0000000000a */
[----:B-1----:R-:W-:-:S08]  /*0cb0*/  DADD R8, R8, R12 ;  /* 0x0000000008087229 */ /* 0x002fd0000000000c */
[----:B------:R-:W-:-:S08]  /*0cc0*/  DADD R8, R8, R14 ;  /* 0x0000000008087229 */ /* 0x000fd0000000000e */
[----:B--2---:R-:W-:-:S08]  /*0cd0*/  DADD R8, R8, R16 ;  /* 0x0000000008087229 */ /* 0x004fd00000000010 */
[----:B------:R-:W-:-:S08]  /*0ce0*/  DADD R8, R8, R18 ;  /* 0x0000000008087229 */ /* 0x000fd00000000012 */
[----:B0-----:R-:W-:Y:S01]  /*0cf0*/  DADD R6, R8, R6 ;  /* 0x0000000008067229 */ /* 0x001fe20000000006 */
[----:B------:R-:W-:Y:S10]  /*0d00*/  BRA `(.L_x_654) ;  /* 0x0000003400307947 */ /* 0x000ff40003800000 */
.L_x_653:
[----:B------:R-:W-:Y:S01]  /*0d10*/  LOP3.LUT R0, R3, 0x3e0, RZ, 0xc0, !PT ;  /* 0x000003e003007812 */ /* 0x000fe200078ec0ff */
[----:B------:R-:W0:Y:S03]  /*0d20*/  S2R R2, SR_LANEID ;  /* 0x0000000000027919 */ /* 0x000e260000000000 */
[----:B------:R-:W-:Y:S01]  /*0d30*/  LOP3.LUT R9, RZ, R0, RZ, 0x33, !PT ;  /* 0x00000000ff097212 */ /* 0x000fe200078e33ff */
[----:B------:R-:W-:-:S04]  /*0d40*/  VIADD R5, R0, 0x20 ;  /* 0x0000002000057836 */ /* 0x000fc80000000000 */
[----:B------:R-:W-:Y:S01]  /*0d50*/  IMAD.IADD R9, R9, 0x1, R4 ;  /* 0x0000000109097824 */ /* 0x000fe200078e0204 */
[----:B------:R-:W-:-:S04]  /*0d60*/  ISETP.GT.AND P0, PT, R5, R4, PT ;  /* 0x000000040500720c */ /* 0x000fc80003f04270 */
[----:B------:R-:W-:-:S05]  /*0d70*/  SEL R5, R9, 0x1f, P0 ;  /* 0x0000001f09057807 */ /* 0x000fca0000000000 */
[----:B-----5:R-:W-:Y:S04]  /*0d80*/  SHFL.DOWN PT, R8, R6, 0x1, R5 ;  /* 0x0820000006087989 */ /* 0x020fe800000e0005 */
[----:B------:R-:W1:Y:S01]  /*0d90*/  SHFL.DOWN PT, R9, R7, 0x1, R5 ;  /* 0x0820000007097989 */ /* 0x000e6200000e0005 */
[C---:B0-----:R-:W-:Y:S01]  /*0da0*/  ISETP.GE.AND P0, PT, R2.reuse, R5, PT ;  /* 0x000000050200720c */ /* 0x041fe20003f06270 */
[C---:B------:R-:W-:Y:S01]  /*0db0*/  VIADD R0, R2.reuse, 0x2 ;  /* 0x0000000202007836 */ /* 0x040fe20000000000 */
[----:B------:R-:W-:Y:S01]  /*0dc0*/  ISETP.NE.AND P1, PT, R2, RZ, PT ;  /* 0x000000ff0200720c */ /* 0x000fe20003f25270 */
[----:B-1----:R-:W-:-:S12]  /*0dd0*/  DADD R8, R8, R6 ;  /* 0x0000000008087229 */ /* 0x002fd80000000006 */
[----:B------:R-:W0:Y:S01]  /*0de0*/  @!P1 S2R R13, SR_CgaCtaId ;  /* 0x00000000000d9919 */ /* 0x000e220000008800 */
[----:B------:R-:W-:Y:S02]  /*0df0*/  FSEL R10, R8, R6, !P0 ;  /* 0x00000006080a7208 */ /* 0x000fe40004000000 */
[----:B------:R-:W-:Y:S02]  /*0e00*/  FSEL R11, R9, R7, !P0 ;  /* 0x00000007090b7208 */ /* 0x000fe40004000000 */
[----:B------:R-:W-:Y:S01]  /*0e10*/  ISETP.GT.AND P0, PT, R0, R5, PT ;  /* 0x000000050000720c */ /* 0x000fe20003f04270 */
[----:B------:R-:W-:Y:S01]  /*0e20*/  SHFL.DOWN PT, R8, R10, 0x2, R5 ;  /* 0x084000000a087989 */ /* 0x000fe200000e0005 */
[----:B------:R-:W-:-:S03]  /*0e30*/  VIADD R0, R2, 0x4 ;  /* 0x0000000402007836 */ /* 0x000fc60000000000 */
[----:B------:R-:W1:Y:S02]  /*0e40*/  SHFL.DOWN PT, R9, R11, 0x2, R5 ;  /* 0x084000000b097989 */ /* 0x000e6400000e0005 */
[----:B-1----:R-:W-:-:S10]  /*0e50*/  DADD R8, R8, R10 ;  /* 0x0000000008087229 */ /* 0x002fd4000000000a */
[----:B------:R-:W-:Y:S02]  /*0e60*/  FSEL R8, R10, R8, P0 ;  /* 0x000000080a087208 */ /* 0x000fe40000000000 */
[----:B------:R-:W-:Y:S02]  /*0e70*/  FSEL R9, R11, R9, P0 ;  /* 0x000000090b097208 */ /* 0x000fe40000000000 */
        /* <DEDUP_REMOVED lines=9> */
[----:B------:R-:W-:Y:S01]  /*0f10*/  VIADD R0, R2, 0x10 ;  /* 0x0000001002007836 */ /* 0x000fe20000000000 */
[----:B------:R-:W-:Y:S02]  /*0f20*/  @!P1 SHF.R.U32.HI R2, RZ, 0x2, R3 ;  /* 0x00000002ff029819 */ /* 0x000fe40000011603 */
[----:B------:R-:W1:Y:S02]  /*0f30*/  SHFL.DOWN PT, R7, R11, 0x8, R5 ;  /* 0x090000000b077989 */ /* 0x000e6400000e0005 */
[----:B------:R-:W-:Y:S01]  /*0f40*/  @!P1 LOP3.LUT R2, R2, 0xf8, RZ, 0xc0, !PT ;  /* 0x000000f802029812 */ /* 0x000fe200078ec0ff */
[----:B-1----:R-:W-:-:S10]  /*0f50*/  DADD R6, R6, R10 ;  /* 0x0000000006067229 */ /* 0x002fd4000000000a */
[----:B------:R-:W-:Y:S02]  /*0f60*/  FSEL R8, R10, R6, P0 ;  /* 0x000000060a087208 */ /* 0x000fe40000000000 */
[----:B------:R-:W-:Y:S02]  /*0f70*/  FSEL R9, R11, R7, P0 ;  /* 0x000000070b097208 */ /* 0x000fe40000000000 */
[----:B------:R-:W-:Y:S01]  /*0f80*/  ISETP.GT.AND P0, PT, R0, R5, PT ;  /* 0x000000050000720c */ /* 0x000fe20003f04270 */
[----:B------:R-:W-:Y:S01]  /*0f90*/  SHFL.DOWN PT, R6, R8, 0x10, R5 ;  /* 0x0a00000008067989 */ /* 0x000fe200000e0005 */
[----:B------:R-:W-:-:S03]  /*0fa0*/  @!P1 MOV R10, 0x400 ;  /* 0x00000400000a9802 */ /* 0x000fc60000000f00 */
[----:B------:R-:W1:Y:S01]  /*0fb0*/  SHFL.DOWN PT, R7, R9, 0x10, R5 ;  /* 0x0a00000009077989 */ /* 0x000e6200000e0005 */
[----:B0-----:R-:W-:-:S05]  /*0fc0*/  @!P1 LEA R13, R13, R10, 0x18 ;  /* 0x0000000a0d0d9211 */ /* 0x001fca00078ec0ff */
[----:B------:R-:W-:Y:S01]  /*0fd0*/  @!P1 IMAD.IADD R13, R2, 0x1, R13 ;  /* 0x00000001020d9824 */ /* 0x000fe200078e020d */
[----:B-1----:R-:W-:-:S10]  /*0fe0*/  DADD R6, R6, R8 ;  /* 0x0000000006067229 */ /* 0x002fd40000000008 */
[----:B------:R-:W-:Y:S02]  /*0ff0*/  FSEL R6, R8, R6, P0 ;  /* 0x0000000608067208 */ /* 0x000fe40000000000 */
[----:B------:R-:W-:Y:S02]  /*1000*/  FSEL R7, R9, R7, P0 ;  /* 0x0000000709077208 */ /* 0x000fe40000000000 */
[----:B------:R-:W-:-:S03]  /*1010*/  ISETP.NE.AND P0, PT, R3, RZ, PT ;  /* 0x000000ff0300720c */ /* 0x000fc60003f05270 */
[----:B------:R4:W-:Y:S01]  /*1020*/  @!P1 STS.64 [R13+0x8], R6 ;  /* 0x000008060d009388 */ /* 0x0009e20000000a00 */
[----:B------:R-:W-:Y:S09]  /*1030*/  BAR.SYNC.DEFER_BLOCKING 0x0 ;  /* 0x0000000000007b1d */ /* 0x000ff20000010000 */
[----:B------:R-:W-:Y:S05]  /*1040*/  @P0 BRA `(.L_x_654) ;  /* 0x0000003000600947 */ /* 0x000fea0003800000 */
[----:B------:R-:W0:Y:S01]  /*1050*/  S2UR UR5, SR_CgaCtaId ;  /* 0x00000000000579c3 */ /* 0x000e220000008800 */
[----:B------:R-:W-:Y:S01]  /*1060*/  UMOV UR4, 0x400 ;  /* 0x0000040000047882 */ /* 0x000fe20000000000 */
[----:B------:R-:W-:Y:S01]  /*1070*/  ISETP.GT.AND P1, PT, R4, 0x20, PT ;  /* 0x000000200400780c */ /* 0x000fe20003f24270 */
[----:B0-----:R-:W-:-:S09]  /*1080*/  ULEA UR4, UR5, UR4, 0x18 ;  /* 0x0000000405047291 */ /* 0x001fd2000f8ec0ff */
[----:B----4-:R-:W0:Y:S04]  /*1090*/  LDS.128 R12, [UR4+0x10] ;  /* 0x00001004ff0c7984 */ /* 0x010e280008000c00 */
[----:B------:R-:W1:Y:S01]  /*10a0*/  LDS.128 R8, [UR4+0x20] ;  /* 0x00002004ff087984 */ /* 0x000e620008000c00 */
[----:B0-----:R-:W-:-:S10]  /*10b0*/  DADD R12, R6, R12 ;  /* 0x00000000060c7229 */ /* 0x001fd4000000000c */
[----:B------:R-:W-:Y:S02]  /*10c0*/  FSEL R2, R12, R6, P1 ;  /* 0x000000060c027208 */ /* 0x000fe40000800000 */
[----:B------:R-:W-:Y:S02]  /*10d0*/  FSEL R3, R13, R7, P1 ;  /* 0x000000070d037208 */ /* 0x000fe40000800000 */
[----:B------:R-:W-:-:S04]  /*10e0*/  ISETP.GT.AND P1, PT, R4, 0x40, PT ;  /* 0x000000400400780c */ /* 0x000fc80003f24270 */
[----:B------:R-:W-:-:S10]  /*10f0*/  DADD R14, R2, R14 ;  /* 0x00000000020e7229 */ /* 0x000fd4000000000e */
[----:B------:R-:W-:Y:S02]  /*1100*/  FSEL R2, R14, R2, P1 ;  /* 0x000000020e027208 */ /* 0x000fe40000800000 */
[----:B------:R-:W-:Y:S02]  /*1110*/  FSEL R3, R15, R3, P1 ;  /* 0x000000030f037208 */ /* 0x000fe40000800000 */
[----:B------:R-:W0:Y:S01]  /*1120*/  LDS.128 R12, [UR4+0x30] ;  /* 0x00003004ff0c7984 */ /* 0x000e220008000c00 */
[----:B------:R-:W-:-:S03]  /*1130*/  ISETP.GT.AND P1, PT, R4, 0x60, PT ;  /* 0x000000600400780c */ /* 0x000fc60003f24270 */
[----:B-1----:R-:W-:-:S10]  /*1140*/  DADD R8, R8, R2 ;  /* 0x0000000008087229 */ /* 0x002fd40000000002 */
[----:B------:R-:W-:Y:S02]  /*1150*/  FSEL R2, R8, R2, P1 ;  /* 0x0000000208027208 */ /* 0x000fe40000800000 */
[----:B------:R-:W-:Y:S02]  /*1160*/  FSEL R3, R9, R3, P1 ;  /* 0x0000000309037208 */ /* 0x000fe40000800000 */
[----:B------:R-:W-:-:S04]  /*1170*/  ISETP.GT.AND P1, PT, R4, 0x80, PT ;  /* 0x000000800400780c */ /* 0x000fc80003f24270 */
[----:B------:R-:W-:-:S10]  /*1180*/  DADD R10, R2, R10 ;  /* 0x00000000020a7229 */ /* 0x000fd4000000000a */
[----:B------:R-:W-:Y:S02]  /*1190*/  FSEL R6, R10, R2, P1 ;  /* 0x000000020a067208 */ /* 0x000fe40000800000 */
[----:B------:R-:W-:Y:S02]  /*11a0*/  FSEL R7, R11, R3, P1 ;  /* 0x000000030b077208 */ /* 0x000fe40000800000 */
[----:B------:R-:W1:Y:S01]  /*11b0*/  LDS.64 R2, [UR4+0x40] ;  /* 0x00004004ff027984 */ /* 0x000e620008000a00 */
[----:B------:R-:W-:-:S03]  /*11c0*/  ISETP.GT.AND P1, PT, R4, 0xa0, PT ;  /* 0x000000a00400780c */ /* 0x000fc60003f24270 */
[----:B0-----:R-:W-:-:S10]  /*11d0*/  DADD R12, R12, R6 ;  /* 0x000000000c0c7229 */ /* 0x001fd40000000006 */
[----:B------:R-:W-:Y:S02]  /*11e0*/  FSEL R6, R12, R6, P1 ;  /* 0x000000060c067208 */ /* 0x000fe40000800000 */
[----:B------:R-:W-:Y:S02]  /*11f0*/  FSEL R7, R13, R7, P1 ;  /* 0x000000070d077208 */ /* 0x000fe40000800000 */
[----:B------:R-:W-:-:S04]  /*1200*/  ISETP.GT.AND P1, PT, R4, 0xc0, PT ;  /* 0x000000c00400780c */ /* 0x000fc80003f24270 */
[----:B------:R-:W-:-:S10]  /*1210*/  DADD R14, R6, R14 ;  /* 0x00000000060e7229 */ /* 0x000fd4000000000e */
[----:B------:R-:W-:Y:S02]  /*1220*/  FSEL R6, R14, R6, P1 ;  /* 0x000000060e067208 */ /* 0x000fe40000800000 */
[----:B------:R-:W-:Y:S02]  /*1230*/  FSEL R7, R15, R7, P1 ;  /* 0x000000070f077208 */ /* 0x000fe40000800000 */
[----:B------:R-:W-:-:S04]  /*1240*/  ISETP.GT.AND P1, PT, R4, 0xe0, PT ;  /* 0x000000e00400780c */ /* 0x000fc80003f24270 */
[----:B-1----:R-:W-:-:S10]  /*1250*/  DADD R2, R2, R6 ;  /* 0x0000000002027229 */ /* 0x002fd40000000006 */
[----:B------:R-:W-:Y:S02]  /*1260*/  FSEL R6, R2, R6, P1 ;  /* 0x0000000602067208 */ /* 0x000fe40000800000 */
[----:B------:R-:W-:Y:S01]  /*1270*/  FSEL R7, R3, R7, P1 ;  /* 0x0000000703077208 */ /* 0x000fe20000800000 */
[----:B------:R-:W-:Y:S06]  /*1280*/  BRA `(.L_x_654) ;  /* 0x0000002c00d07947 */ /* 0x000fec0003800000 */
.L_x_640:
[----:B------:R-:W0:Y:S01]  /*1290*/  S2R R0, SR_TID.X ;  /* 0x0000000000007919 */ /* 0x000e220000002100 */
[----:B------:R-:W1:Y:S02]  /*12a0*/  LDCU.64 UR4, c[0x0][0x380] ;  /* 0x00007000ff0477ac */ /* 0x000e640008000a00 */
[----:B-1----:R-:W-:Y:S02]  /*12b0*/  IMAD.U32 R2, RZ, RZ, UR4 ;  /* 0x00000004ff027e24 */ /* 0x002fe4000f8e00ff */
[----:B------:R-:W-:Y:S02]  /*12c0*/  IMAD.U32 R3, RZ, RZ, UR5 ;  /* 0x00000005ff037e24 */ /* 0x000fe4000f8e00ff */
[----:B0-----:R-:W-:-:S04]  /*12d0*/  IMAD.SHL.U32 R5, R0, 0x4, RZ ;  /* 0x0000000400057824 */ /* 0x001fc800078e00ff */
[----:B------:R-:W-:-:S05]  /*12e0*/  IMAD.WIDE.U32 R20, R5, 0x8, R2 ;  /* 0x0000000805147825 */ /* 0x000fca00078e0002 */
[----:B------:R-:W2:Y:S04]  /*12f0*/  LDG.E.128.CONSTANT R24, desc[UR6][R20.64] ;  /* 0x0000000614187981 */ /* 0x000ea8000c1e9d00 */
[----:B------:R-:W3:Y:S04]  /*1300*/  LDG.E.128.CONSTANT R12, desc[UR6][R20.64+0x10] ;  /* 0x00001006140c7981 */ /* 0x000ee8000c1e9d00 */
[----:B------:R-:W4:Y:S04]  /*1310*/  LDG.E.128.CONSTANT R8, desc[UR6][R20.64+0x2000] ;  /* 0x0020000614087981 */ /* 0x000f28000c1e9d00 */
[----:B------:R-:W5:Y:S01]  /*1320*/  LDG.E.128.CONSTANT R16, desc[UR6][R20.64+0x2010] ;  /* 0x0020100614107981 */ /* 0x000f62000c1e9d00 */
[----:B------:R-:W-:Y:S01]  /*1330*/  ISETP.GE.U32.AND P0, PT, R4, 0x1000, PT ;  /* 0x000010000400780c */ /* 0x000fe20003f06070 */
[----:B------:R-:W-:Y:S01]  /*1340*/  UMOV UR4, 0x800 ;  /* 0x0000080000047882 */ /* 0x000fe20000000000 */
[----:B--2---:R-:W-:-:S08]  /*1350*/  DADD R24, R24, R26 ;  /* 0x0000000018187229 */ /* 0x004fd0000000001a */
[----:B---3--:R-:W-:-:S08]  /*1360*/  DADD R12, R12, R24 ;  /* 0x000000000c0c7229 */ /* 0x008fd00000000018 */
[----:B------:R-:W-:-:S08]  /*1370*/  DADD R12, R14, R12 ;  /* 0x000000000e0c7229 */ /* 0x000fd0000000000c */
[----:B----4-:R-:W-:-:S08]  /*1380*/  DADD R8, R8, R12 ;  /* 0x0000000008087229 */ /* 0x010fd0000000000c */
[----:B------:R-:W-:-:S08]  /*1390*/  DADD R8, R10, R8 ;  /* 0x000000000a087229 */ /* 0x000fd00000000008 */
[----:B-----5:R-:W-:-:S08]  /*13a0*/  DADD R8, R16, R8 ;  /* 0x0000000010087229 */ /* 0x020fd00000000008 */
[----:B------:R-:W-:Y:S01]  /*13b0*/  DADD R6, R18, R8 ;  /* 0x0000000012067229 */ /* 0x000fe20000000008 */
[----:B------:R-:W-:Y:S10]  /*13c0*/  @!P0 BRA `(.L_x_655) ;  /* 0x0000000000648947 */ /* 0x000ff40003800000 */
[----:B------:R-:W0:Y:S01]  /*13d0*/  LDC R26, c[0x0][0x390] ;  /* 0x0000e400ff1a7b82 */ /* 0x000e220000000800 */
[----:B------:R-:W-:Y:S01]  /*13e0*/  VIADD R27, R4, 0xfffff800 ;  /* 0xfffff800041b7836 */ /* 0x000fe20000000000 */
[----:B------:R-:W-:-:S06]  /*13f0*/  UMOV UR4, 0x800 ;  /* 0x0000080000047882 */ /* 0x000fcc0000000000 */
[----:B------:R-:W1:Y:S02]  /*1400*/  LDC.64 R2, c[0x0][0x380] ;  /* 0x0000e000ff027b82 */ /* 0x000e640000000a00 */
.L_x_657:
[----:B------:R-:W-:-:S04]  /*1410*/  VIADD R25, R5, UR4 ;  /* 0x0000000405197c36 */ /* 0x000fc80008000000 */
[----:B-1----:R-:W-:-:S05]  /*1420*/  IMAD.WIDE.U32 R24, R25, 0x8, R2 ;  /* 0x0000000819187825 */ /* 0x002fca00078e0002 */
[----:B------:R-:W2:Y:S04]  /*1430*/  LDG.E.128.CONSTANT R20, desc[UR6][R24.64] ;  /* 0x0000000618147981 */ /* 0x000ea8000c1e9d00 */
[----:B------:R-:W3:Y:S04]  /*1440*/  LDG.E.128.CONSTANT R16, desc[UR6][R24.64+0x10] ;  /* 0x0000100618107981 */ /* 0x000ee8000c1e9d00 */
[----:B------:R-:W4:Y:S04]  /*1450*/  LDG.E.128.CONSTANT R12, desc[UR6][R24.64+0x2000] ;  /* 0x00200006180c7981 */ /* 0x000f28000c1e9d00 */
[----:B------:R-:W5:Y:S01]  /*1460*/  LDG.E.128.CONSTANT R8, desc[UR6][R24.64+0x2010] ;  /* 0x0020100618087981 */ /* 0x000f62000c1e9d00 */
[----:B0-----:R-:W-:Y:S01]  /*1470*/  IMAD.MOV.U32 R4, RZ, RZ, R26 ;  /* 0x000000ffff047224 */ /* 0x001fe200078e001a */
[----:B--2---:R-:W-:-:S03]  /*1480*/  DADD R20, R20, R6 ;  /* 0x0000000014147229 */ /* 0x004fc60000000006 */
[----:B------:R-:W-:-:S05]  /*1490*/  VIADD R6, R4, -UR4 ;  /* 0x8000000404067c36 */ /* 0x000fca0008000000 */
[----:B------:R-:W-:Y:S01]  /*14a0*/  ISETP.GE.AND P0, PT, R6, 0x800, PT ;  /* 0x000008000600780c */ /* 0x000fe20003f06270 */
[----:B------:R-:W-:-:S08]  /*14b0*/  DADD R20, R22, R20 ;  /* 0x0000000016147229 */ /* 0x000fd00000000014 */
[----:B---3--:R-:W-:-:S08]  /*14c0*/  DADD R16, R16, R20 ;  /* 0x0000000010107229 */ /* 0x008fd00000000014 */
[----:B------:R-:W-:-:S08]  /*14d0*/  DADD R16, R18, R16 ;  /* 0x0000000012107229 */ /* 0x000fd00000000010 */
[----:B----4-:R-:W-:-:S08]  /*14e0*/  DADD R12, R12, R16 ;  /* 0x000000000c0c7229 */ /* 0x010fd00000000010 */
[----:B------:R-:W-:-:S08]  /*14f0*/  DADD R12, R14, R12 ;  /* 0x000000000e0c7229 */ /* 0x000fd0000000000c */
[----:B-----5:R-:W-:-:S08]  /*1500*/  DADD R8, R8, R12 ;  /* 0x0000000008087229 */ /* 0x020fd0000000000c */
[----:B------:R-:W-:Y:S01]  /*1510*/  DADD R6, R10, R8 ;  /* 0x000000000a067229 */ /* 0x000fe20000000008 */
[----:B------:R-:W-:Y:S10]  /*1520*/  @!P0 BRA `(.L_x_656) ;  /* 0x00000008001c8947 */ /* 0x000ff40003800000 */
[----:B------:R-:W-:-:S06]  /*1530*/  UIADD3 UR4, UPT, UPT, UR4, 0x800, URZ ;  /* 0x0000080004047890 */ /* 0x000fcc000fffe0ff */
[----:B------:R-:W-:-:S13]  /*1540*/  ISETP.LT.AND P0, PT, R27, UR4, PT ;  /* 0x000000041b007c0c */ /* 0x000fda000bf01270 */
[----:B------:R-:W-:Y:S05]  /*1550*/  @!P0 BRA `(.L_x_657) ;  /* 0xfffffffc00ac8947 */ /* 0x000fea000383ffff */
.L_x_655:
[----:B------:R-:W-:-:S13]  /*1560*/  ISETP.LE.AND P0, PT, R4, UR4, PT ;  /* 0x0000000404007c0c */ /* 0x000fda000bf03270 */
[----:B------:R-:W-:Y:S05]  /*1570*/  @P0 BRA `(.L_x_656) ;  /* 0x0000000800080947 */ /* 0x000fea0003800000 */
[----:B------:R-:W-:Y:S01]  /*1580*/  VIADD R41, R4, -UR4 ;  /* 0x8000000404297c36 */ /* 0x000fe20008000000 */
[----:B------:R-:W-:Y:S04]  /*1590*/  BSSY.RECONVERGENT B1, `(.L_x_656) ;  /* 0x0000080000017945 */ /* 0x000fe80003800200 */
[----:B------:R-:W-:-:S13]  /*15a0*/  ISETP.GE.AND P0, PT, R0, R41, PT ;  /* 0x000000290000720c */ /* 0x000fda0003f06270 */
[----:B------:R-:W-:Y:S05]  /*15b0*/  @P0 BRA `(.L_x_658) ;  /* 0x0000000400f40947 */ /* 0x000fea0003800000 */
[----:B------:R-:W-:Y:S01]  /*15c0*/  LOP3.LUT R5, RZ, R0, RZ, 0x33, !PT ;  /* 0x00000000ff057212 */ /* 0x000fe200078e33ff */
[----:B------:R-:W-:Y:S01]  /*15d0*/  BSSY.RECONVERGENT B2, `(.L_x_659) ;  /* 0x0000014000027945 */ /* 0x000fe20003800200 */
[----:B------:R-:W-:Y:S02]  /*15e0*/  IMAD.MOV.U32 R40, RZ, RZ, R0 ;  /* 0x000000ffff287224 */ /* 0x000fe400078e0000 */
[----:B------:R-:W-:-:S04]  /*15f0*/  IADD3 R4, PT, PT, R4, -UR4, R5 ;  /* 0x8000000404047c10 */ /* 0x000fc8000fffe005 */
[C---:B------:R-:W-:Y:S02]  /*1600*/  LOP3.LUT R5, R4.reuse, 0x300, RZ, 0xc0, !PT ;  /* 0x0000030004057812 */ /* 0x040fe400078ec0ff */
[----:B------:R-:W-:Y:S02]  /*1610*/  ISETP.GE.U32.AND P1, PT, R4, 0x300, PT ;  /* 0x000003000400780c */ /* 0x000fe40003f26070 */
[----:B------:R-:W-:-:S13]  /*1620*/  ISETP.NE.AND P0, PT, R5, 0x300, PT ;  /* 0x000003000500780c */ /* 0x000fda0003f05270 */
[----:B------:R-:W-:Y:S05]  /*1630*/  @!P0 BRA `(.L_x_660) ;  /* 0x0000000000348947 */ /* 0x000fea0003800000 */
[----:B------:R-:W-:Y:S01]  /*1640*/  LEA.HI R4, R4, 0x1, RZ, 0x18 ;  /* 0x0000000104047811 */ /* 0x000fe200078fc0ff */
[----:B------:R-:W-:Y:S02]  /*1650*/  VIADD R9, R0, UR4 ;  /* 0x0000000400097c36 */ /* 0x000fe40008000000 */
[----:B------:R-:W-:Y:S01]  /*1660*/  IMAD.MOV.U32 R40, RZ, RZ, R0 ;  /* 0x000000ffff287224 */ /* 0x000fe200078e0000 */
[----:B------:R-:W-:-:S05]  /*1670*/  LOP3.LUT R4, R4, 0x3, RZ, 0xc0, !PT ;  /* 0x0000000304047812 */ /* 0x000fca00078ec0ff */
[----:B------:R-:W-:-:S07]  /*1680*/  IMAD.MOV R8, RZ, RZ, -R4 ;  /* 0x000000ffff087224 */ /* 0x000fce00078e0a04 */
.L_x_661:
[----:B------:R-:W-:-:S06]  /*1690*/  IMAD.WIDE.U32 R4, R9, 0x8, R2 ;  /* 0x0000000809047825 */ /* 0x000fcc00078e0002 */
[----:B------:R-:W2:Y:S01]  /*16a0*/  LDG.E.64.CONSTANT R4, desc[UR6][R4.64] ;  /* 0x0000000604047981 */ /* 0x000ea2000c1e9b00 */
[----:B------:R-:W-:Y:S02]  /*16b0*/  VIADD R8, R8, 0x1 ;  /* 0x0000000108087836 */ /* 0x000fe40000000000 */
[----:B------:R-:W-:Y:S02]  /*16c0*/  VIADD R40, R40, 0x100 ;  /* 0x0000010028287836 */ /* 0x000fe40000000000 */
[----:B------:R-:W-:Y:S01]  /*16d0*/  VIADD R9, R9, 0x100 ;  /* 0x0000010009097836 */ /* 0x000fe20000000000 */
[----:B------:R-:W-:Y:S01]  /*16e0*/  ISETP.NE.AND P0, PT, R8, RZ, PT ;  /* 0x000000ff0800720c */ /* 0x000fe20003f05270 */
[----:B--2---:R-:W-:-:S12]  /*16f0*/  DADD R6, R4, R6 ;  /* 0x0000000004067229 */ /* 0x004fd80000000006 */
[----:B------:R-:W-:Y:S05]  /*1700*/  @P0 BRA `(.L_x_661) ;  /* 0xfffffffc00e00947 */ /* 0x000fea000383ffff */
.L_x_660:
[----:B------:R-:W-:Y:S05]  /*1710*/  BSYNC.RECONVERGENT B2 ;  /* 0x0000000000027941 */ /* 0x000fea0003800200 */
.L_x_659:
[----:B------:R-:W-:Y:S05]  /*1720*/  @!P1 BRA `(.L_x_658) ;  /* 0x0000000400989947 */ /* 0x000fea0003800000 */
[----:B------:R-:W0:Y:S01]  /*1730*/  LDCU.64 UR8, c[0x0][0x380] ;  /* 0x00007000ff0877ac */ /* 0x000e220008000a00 */
[----:B------:R-:W-:Y:S01]  /*1740*/  IMAD.IADD R9, R41, 0x1, -R40 ;  /* 0x0000000129097824 */ /* 0x000fe200078e0a28 */
[C---:B------:R-:W-:Y:S01]  /*1750*/  IADD3 R5, P0, PT, R40.reuse, UR4, RZ ;  /* 0x0000000428057c10 */ /* 0x040fe2000ff1e0ff */
[----:B------:R-:W-:Y:S01]  /*1760*/  BSSY.RECONVERGENT B2, `(.L_x_662) ;  /* 0x0000039000027945 */ /* 0x000fe20003800200 */
[----:B------:R-:W-:Y:S02]  /*1770*/  VIADD R43, R40, UR4 ;  /* 0x00000004282b7c36 */ /* 0x000fe40008000000 */
        /* <DEDUP_REMOVED lines=10> */
.L_x_664:
[C---:B------:R-:W-:Y:S01]  /*1820*/  IMAD.WIDE.U32 R38, R43.reuse, 0x8, R2 ;  /* 0x000000082b267825 */ /* 0x040fe200078e0002 */
[----:B------:R-:W2:Y:S04]  /*1830*/  LDG.E.64.CONSTANT R8, desc[UR6][R4.64+-0x800] ;  /* 0xfff8000604087981 */ /* 0x000ea8000c1e9b00 */
[----:B------:R-:W3:Y:S04]  /*1840*/  LDG.E.64.CONSTANT R10, desc[UR6][R4.64] ;  /* 0x00000006040a7981 */ /* 0x000ee8000c1e9b00 */
[----:B------:R-:W4:Y:S01]  /*1850*/  LDG.E.64.CONSTANT R38, desc[UR6][R38.64] ;  /* 0x0000000626267981 */ /* 0x000f22000c1e9b00 */
[----:B------:R-:W-:-:S03]  /*1860*/  VIADD R15, R43, 0x400 ;  /* 0x000004002b0f7836 */ /* 0x000fc60000000000 */
[----:B------:R-:W5:Y:S01]  /*1870*/  LDG.E.64.CONSTANT R12, desc[UR6][R4.64+0x800] ;  /* 0x00080006040c7981 */ /* 0x000f62000c1e9b00 */
[----:B------:R-:W-:-:S03]  /*1880*/  IMAD.WIDE.U32 R14, R15, 0x8, R2 ;  /* 0x000000080f0e7825 */ /* 0x000fc600078e0002 */
[----:B------:R-:W5:Y:S04]  /*1890*/  LDG.E.64.CONSTANT R16, desc[UR6][R4.64+0x1800] ;  /* 0x0018000604107981 */ /* 0x000f68000c1e9b00 */
[----:B------:R-:W5:Y:S04]  /*18a0*/  LDG.E.64.CONSTANT R14, desc[UR6][R14.64] ;  /* 0x000000060e0e7981 */ /* 0x000f68000c1e9b00 */
[----:B------:R-:W5:Y:S01]  /*18b0*/  LDG.E.64.CONSTANT R18, desc[UR6][R4.64+0x2000] ;  /* 0x0020000604127981 */ /* 0x000f62000c1e9b00 */
        /* <DEDUP_REMOVED lines=11> */
[----:B------:R-:W5:Y:S04]  /*1970*/  LDG.E.64.CONSTANT R34, desc[UR6][R4.64+0x6000] ;  /* 0x0060000604227981 */ /* 0x000f68000c1e9b00 */
[----:B------:R0:W5:Y:S01]  /*1980*/  LDG.E.64.CONSTANT R36, desc[UR6][R4.64+0x6800] ;  /* 0x0068000604247981 */ /* 0x000162000c1e9b00 */
[----:B------:R-:W-:-:S05]  /*1990*/  VIADD R40, R40, 0x1000 ;  /* 0x0000100028287836 */ /* 0x000fca0000000000 */
[----:B------:R-:W-:Y:S02]  /*19a0*/  ISETP.GE.AND P1, PT, R40, R45, PT ;  /* 0x0000002d2800720c */ /* 0x000fe40003f26270 */
[----:B0-----:R-:W-:Y:S01]  /*19b0*/  IADD3 R4, P2, PT, R4, 0x8000, RZ ;  /* 0x0000800004047810 */ /* 0x001fe20007f5e0ff */
[----:B------:R-:W-:-:S04]  /*19c0*/  VIADD R43, R43, 0x1000 ;  /* 0x000010002b2b7836 */ /* 0x000fc80000000000 */
[----:B------:R-:W-:Y:S01]  /*19d0*/  IMAD.X R5, RZ, RZ, R5, P2 ;  /* 0x000000ffff057224 */ /* 0x000fe200010e0605 */
[----:B----4-:R-:W-:-:S08]  /*19e0*/  DADD R38, R38, R6 ;  /* 0x0000000026267229 */ /* 0x010fd00000000006 */
[----:B--2---:R-:W-:-:S08]  /*19f0*/  DADD R8, R38, R8 ;  /* 0x0000000026087229 */ /* 0x004fd00000000008 */
[----:B---3--:R-:W-:-:S08]  /*1a00*/  DADD R8, R8, R10 ;  /* 0x0000000008087229 */ /* 0x008fd0000000000a */
[----:B-----5:R-:W-:-:S08]  /*1a10*/  DADD R8, R8, R12 ;  /* 0x0000000008087229 */ /* 0x020fd0000000000c */
        /* <DEDUP_REMOVED lines=13> */
.L_x_663:
[----:B------:R-:W-:Y:S05]  /*1af0*/  BSYNC.RECONVERGENT B2 ;  /* 0x0000000000027941 */ /* 0x000fea0003800200 */
.L_x_662:
[----:B------:R-:W-:Y:S01]  /*1b00*/  IMAD.IADD R8, R41, 0x1, -R40 ;  /* 0x0000000129087824 */ /* 0x000fe200078e0a28 */
[----:B------:R-:W-:Y:S04]  /*1b10*/  BSSY.RECONVERGENT B2, `(.L_x_665) ;  /* 0x000001c000027945 */ /* 0x000fe80003800200 */
[----:B------:R-:W-:-:S13]  /*1b20*/  ISETP.GT.AND P1, PT, R8, 0x400, PT ;  /* 0x000004000800780c */ /* 0x000fda0003f24270 */
[----:B------:R-:W-:Y:S05]  /*1b30*/  @!P1 BRA `(.L_x_666) ;  /* 0x0000000000649947 */ /* 0x000fea0003800000 */
        /* <DEDUP_REMOVED lines=9> */
[----:B------:R-:W5:Y:S04]  /*1bd0*/  LDG.E.64.CONSTANT R22, desc[UR6][R4.64+0x2000] ;  /* 0x0020000604167981 */ /* 0x000f68000c1e9b00 */
[----:B------:R0:W5:Y:S01]  /*1be0*/  LDG.E.64.CONSTANT R8, desc[UR6][R4.64+0x2800] ;  /* 0x0028000604087981 */ /* 0x000162000c1e9b00 */
[----:B------:R-:W-:Y:S01]  /*1bf0*/  PLOP3.LUT P0, PT, PT, PT, PT, 0x8, 0x80 ;  /* 0x000000000080781c */ /* 0x000fe20003f0e170 */
[----:B------:R-:W-:-:S02]  /*1c00*/  VIADD R40, R40, 0x800 ;  /* 0x0000080028287836 */ /* 0x000fc40000000000 */
[----:B------:R-:W-:Y:S01]  /*1c10*/  VIADD R43, R43, 0x800 ;  /* 0x000008002b2b7836 */ /* 0x000fe20000000000 */
[----:B----4-:R-:W-:-:S08]  /*1c20*/  DADD R6, R6, R10 ;  /* 0x0000000006067229 */ /* 0x010fd0000000000a */
[----:B--2---:R-:W-:-:S08]  /*1c30*/  DADD R6, R6, R12 ;  /* 0x0000000006067229 */ /* 0x004fd0000000000c */
[----:B---3--:R-:W-:-:S08]  /*1c40*/  DADD R6, R6, R14 ;  /* 0x0000000006067229 */ /* 0x008fd0000000000e */
[----:B-----5:R-:W-:-:S08]  /*1c50*/  DADD R6, R6, R16 ;  /* 0x0000000006067229 */ /* 0x020fd00000000010 */
[----:B------:R-:W-:-:S08]  /*1c60*/  DADD R6, R6, R18 ;  /* 0x0000000006067229 */ /* 0x000fd00000000012 */
[----:B------:R-:W-:Y:S01]  /*1c70*/  DADD R6, R6, R20 ;  /* 0x0000000006067229 */ /* 0x000fe20000000014 */
[----:B------:R-:W-:-:S07]  /*1c80*/  IADD3 R10, P1, PT, R4, 0x4000, RZ ;  /* 0x00004000040a7810 */ /* 0x000fce0007f3e0ff */
[----:B------:R-:W-:Y:S01]  /*1c90*/  DADD R6, R6, R22 ;  /* 0x0000000006067229 */ /* 0x000fe20000000016 */
[----:B0-----:R-:W-:Y:S02]  /*1ca0*/  IMAD.X R5, RZ, RZ, R5, P1 ;  /* 0x000000ffff057224 */ /* 0x001fe400008e0605 */
[----:B------:R-:W-:-:S05]  /*1cb0*/  IMAD.MOV.U32 R4, RZ, RZ, R10 ;  /* 0x000000ffff047224 */ /* 0x000fca00078e000a */
[----:B------:R-:W-:-:S11]  /*1cc0*/  DADD R6, R6, R8 ;  /* 0x0000000006067229 */ /* 0x000fd60000000008 */
.L_x_666:
[----:B------:R-:W-:Y:S05]  /*1cd0*/  BSYNC.RECONVERGENT B2 ;  /* 0x0000000000027941 */ /* 0x000fea0003800200 */
.L_x_665:
[----:B------:R-:W-:-:S13]  /*1ce0*/  ISETP.LT.OR P0, PT, R40, R41, P0 ;  /* 0x000000292800720c */ /* 0x000fda0000701670 */
[----:B------:R-:W-:Y:S05]  /*1cf0*/  @!P0 BRA `(.L_x_658) ;  /* 0x0000000000248947 */ /* 0x000fea0003800000 */
[----:B------:R-:W-:Y:S01]  /*1d00*/  IMAD.WIDE.U32 R2, R43, 0x8, R2 ;  /* 0x000000082b027825 */ /* 0x000fe200078e0002 */
[----:B------:R-:W2:Y:S04]  /*1d10*/  LDG.E.64.CONSTANT R8, desc[UR6][R4.64+-0x800] ;  /* 0xfff8000604087981 */ /* 0x000ea8000c1e9b00 */
[----:B------:R-:W3:Y:S04]  /*1d20*/  LDG.E.64.CONSTANT R10, desc[UR6][R4.64] ;  /* 0x00000006040a7981 */ /* 0x000ee8000c1e9b00 */
[----:B------:R-:W4:Y:S04]  /*1d30*/  LDG.E.64.CONSTANT R2, desc[UR6][R2.64] ;  /* 0x0000000602027981 */ /* 0x000f28000c1e9b00 */
[----:B------:R-:W5:Y:S01]  /*1d40*/  LDG.E.64.CONSTANT R12, desc[UR6][R4.64+0x800] ;  /* 0x00080006040c7981 */ /* 0x000f62000c1e9b00 */
[----:B----4-:R-:W-:-:S08]  /*1d50*/  DADD R6, R6, R2 ;  /* 0x0000000006067229 */ /* 0x010fd00000000002 */
[----:B--2---:R-:W-:-:S08]  /*1d60*/  DADD R6, R6, R8 ;  /* 0x0000000006067229 */ /* 0x004fd00000000008 */
[----:B---3--:R-:W-:-:S08]  /*1d70*/  DADD R6, R6, R10 ;  /* 0x0000000006067229 */ /* 0x008fd0000000000a */
[----:B-----5:R-:W-:-:S11]  /*1d80*/  DADD R6, R6, R12 ;  /* 0x0000000006067229 */ /* 0x020fd6000000000c */
.L_x_658:
[----:B------:R-:W-:Y:S05]  /*1d90*/  BSYNC.RECONVERGENT B1 ;  /* 0x0000000000017941 */ /* 0x000fea0003800200 */
.L_x_656:
[----:B------:R-:W0:Y:S01]  /*1da0*/  S2R R10, SR_LANEID ;  /* 0x00000000000a7919 */ /* 0x000e220000000000 */
[----:B------:R-:W-:Y:S04]  /*1db0*/  SHFL.DOWN PT, R2, R6, 0x1, 0x1f ;  /* 0x08201f0006027f89 */ /* 0x000fe800000e0000 */
[----:B------:R-:W1:Y:S02]  /*1dc0*/  SHFL.DOWN PT, R3, R7, 0x1, 0x1f ;  /* 0x08201f0007037f89 */ /* 0x000e6400000e0000 */
[----:B-1----:R-:W-:Y:S01]  /*1dd0*/  DADD R2, R2, R6 ;  /* 0x0000000002027229 */ /* 0x002fe20000000006 */
[C---:B0-----:R-:W-:Y:S02]  /*1de0*/  ISETP.GT.AND P0, PT, R10.reuse, 0x1e, PT ;  /* 0x0000001e0a00780c */ /* 0x041fe40003f04270 */
[----:B------:R-:W-:-:S07]  /*1df0*/  ISETP.NE.AND P1, PT, R10, RZ, PT ;  /* 0x000000ff0a00720c */ /* 0x000fce0003f25270 */
[----:B------:R-:W-:Y:S02]  /*1e00*/  FSEL R4, R6, R2, P0 ;  /* 0x0000000206047208 */ /* 0x000fe40000000000 */
[----:B------:R-:W-:Y:S02]  /*1e10*/  FSEL R5, R7, R3, P0 ;  /* 0x0000000307057208 */ /* 0x000fe40000000000 */
[----:B------:R-:W-:Y:S01]  /*1e20*/  ISETP.GT.AND P0, PT, R10, 0x1d, PT ;  /* 0x0000001d0a00780c */ /* 0x000fe20003f04270 */
[----:B------:R-:W-:Y:S04]  /*1e30*/  SHFL.DOWN PT, R2, R4, 0x2, 0x1f ;  /* 0x08401f0004027f89 */ /* 0x000fe800000e0000 */
[----:B------:R-:W0:Y:S01]  /*1e40*/  SHFL.DOWN PT, R3, R5, 0x2, 0x1f ;  /* 0x08401f0005037f89 */ /* 0x000e2200000e0000 */
        /* <DEDUP_REMOVED lines=11> */
[----:B------:R-:W-:Y:S01]  /*1f00*/  SHFL.DOWN PT, R2, R6, 0x8, 0x1f ;  /* 0x09001f0006027f89 */ /* 0x000fe200000e0000 */
[----:B------:R-:W-:-:S03]  /*1f10*/  @!P1 MOV R8, 0x400 ;  /* 0x0000040000089802 */ /* 0x000fc60000000f00 */
[----:B------:R-:W0:Y:S01]  /*1f20*/  SHFL.DOWN PT, R3, R7, 0x8, 0x1f ;  /* 0x09001f0007037f89 */ /* 0x000e2200000e0000 */
[----:B-1----:R-:W-:Y:S01]  /*1f30*/  @!P1 LEA R11, R11, R8, 0x18 ;  /* 0x000000080b0b9211 */ /* 0x002fe200078ec0ff */
[----:B0-----:R-:W-:-:S10]  /*1f40*/  DADD R2, R2, R6 ;  /* 0x0000000002027229 */ /* 0x001fd40000000006 */
[----:B------:R-:W-:Y:S02]  /*1f50*/  FSEL R4, R6, R2, P0 ;  /* 0x0000000206047208 */ /* 0x000fe40000000000 */
[----:B------:R-:W-:Y:S02]  /*1f60*/  FSEL R5, R7, R3, P0 ;  /* 0x0000000307057208 */ /* 0x000fe40000000000 */
[----:B------:R-:W-:Y:S01]  /*1f70*/  @!P1 SHF.R.U32.HI R6, RZ, 0x2, R0 ;  /* 0x00000002ff069819 */ /* 0x000fe20000011600 */
[----:B------:R-:W-:Y:S01]  /*1f80*/  SHFL.DOWN PT, R2, R4, 0x10, 0x1f ;  /* 0x0a001f0004027f89 */ /* 0x000fe200000e0000 */
[----:B------:R-:W-:Y:S02]  /*1f90*/  ISETP.NE.AND P0, PT, R0, RZ, PT ;  /* 0x000000ff0000720c */ /* 0x000fe40003f05270 */
[----:B------:R-:W-:Y:S01]  /*1fa0*/  @!P1 LOP3.LUT R6, R6, 0xf8, RZ, 0xc0, !PT ;  /* 0x000000f806069812 */ /* 0x000fe200078ec0ff */
[----:B------:R-:W0:Y:S04]  /*1fb0*/  SHFL.DOWN PT, R3, R5, 0x10, 0x1f ;  /* 0x0a001f0005037f89 */ /* 0x000e2800000e0000 */
        /* <DEDUP_REMOVED lines=8> */
[----:B------:R-:W0:Y:S01]  /*2040*/  S2UR UR5, SR_CgaCtaId ;  /* 0x00000000000579c3 */ /* 0x000e220000008800 */
[----:B------:R-:W-:Y:S02]  /*2050*/  UMOV UR4, 0x400 ;  /* 0x0000040000047882 */ /* 0x000fe40000000000 */
[----:B0-----:R-:W-:-:S09]  /*2060*/  ULEA UR4, UR5, UR4, 0x18 ;  /* 0x0000000405047291 */ /* 0x001fd2000f8ec0ff */
[----:B---3--:R-:W0:Y:S04]  /*2070*/  LDS.128 R8, [UR4+0x10] ;  /* 0x00001004ff087984 */ /* 0x008e280008000c00 */
        /* <DEDUP_REMOVED lines=11> */
.L_x_639:
        /* <DEDUP_REMOVED lines=12> */
.L_x_669:
[----:B------:R-:W-:Y:S05]  /*21f0*/  BSYNC.RECONVERGENT B1 ;  /* 0x0000000000017941 */ /* 0x000fea0003800200 */
.L_x_668:
        /* <DEDUP_REMOVED lines=17> */
.L_x_674:
        /* <DEDUP_REMOVED lines=10> */
.L_x_673:
[----:B------:R-:W-:Y:S05]  /*23b0*/  BSYNC.RECONVERGENT B2 ;  /* 0x0000000000027941 */ /* 0x000fea0003800200 */
.L_x_672:
        /* <DEDUP_REMOVED lines=8> */
.L_x_677:
        /* <DEDUP_REMOVED lines=43> */
.L_x_676:
[----:B------:R-:W-:Y:S05]  /*26f0*/  BSYNC.RECONVERGENT B2 ;  /* 0x0000000000027941 */ /* 0x000fea0003800200 */
.L_x_675:
        /* <DEDUP_REMOVED lines=26> */
.L_x_679:
[----:B------:R-:W-:Y:S05]  /*28a0*/  BSYNC.RECONVERGENT B2 ;  /* 0x0000000000027941 */ /* 0x000fea0003800200 */
.L_x_678:
        /* <DEDUP_REMOVED lines=12> */
.L_x_671:
[----:B------:R-:W-:Y:S05]  /*2970*/  BSYNC.RECONVERGENT B1 ;  /* 0x0000000000017941 */ /* 0x000fea0003800200 */
.L_x_670:
        /* <DEDUP_REMOVED lines=12> */
[----:B------:R-:W-:-:S03]  /*2a40*/  @!P1 SHF.R.U32.HI R4, RZ, 0x2, R5 ;  /* 0x00000002ff049819 */ /* 0x000fc60000011605 */
[----:B------:R-:W0:Y:S01]  /*2a50*/  SHFL.DOWN PT, R7, R9, 0x2, 0x1f ;  /* 0x08401f0009077f89 */ /* 0x000e2200000e0000 */
[----:B------:R-:W-:Y:S01]  /*2a60*/  @!P1 LOP3.LUT R4, R4, 0xf8, RZ, 0xc0, !PT ;  /* 0x000000f804049812 */ /* 0x000fe200078ec0ff */
[----:B0-----:R-:W-:-:S10]  /*2a70*/  DADD R6, R6, R8 ;  /* 0x0000000006067229 */ /* 0x001fd40000000008 */
[----:B------:R-:W-:Y:S02]  /*2a80*/  FSEL R6, R8, R6, P0 ;  /* 0x0000000608067208 */ /* 0x000fe40000000000 */
[----:B------:R-:W-:Y:S02]  /*2a90*/  FSEL R7, R9, R7, P0 ;  /* 0x0000000709077208 */ /* 0x000fe40000000000 */
[----:B------:R-:W-:Y:S01]  /*2aa0*/  ISETP.GT.AND P0, PT, R0, 0x1b, PT ;  /* 0x0000001b0000780c */ /* 0x000fe20003f04270 */
[----:B------:R-:W-:Y:S01]  /*2ab0*/  SHFL.DOWN PT, R2, R6, 0x4, 0x1f ;  /* 0x08801f0006027f89 */ /* 0x000fe200000e0000 */
[----:B------:R-:W-:-:S03]  /*2ac0*/  @!P1 MOV R8, 0x400 ;  /* 0x0000040000089802 */ /* 0x000fc60000000f00 */
[----:B------:R-:W0:Y:S01]  /*2ad0*/  SHFL.DOWN PT, R3, R7, 0x4, 0x1f ;  /* 0x08801f0007037f89 */ /* 0x000e2200000e0000 */
[----:B------:R-:W1:Y:S01]  /*2ae0*/  @!P1 S2R R9, SR_CgaCtaId ;  /* 0x0000000000099919 */ /* 0x000e620000008800 */
[----:B0-----:R-:W-:-:S10]  /*2af0*/  DADD R2, R2, R6 ;  /* 0x0000000002027229 */ /* 0x001fd40000000006 */
[----:B------:R-:W-:Y:S02]  /*2b00*/  FSEL R10, R6, R2, P0 ;  /* 0x00000002060a7208 */ /* 0x000fe40000000000 */
[----:B------:R-:W-:Y:S02]  /*2b10*/  FSEL R11, R7, R3, P0 ;  /* 0x00000003070b7208 */ /* 0x000fe40000000000 */
[----:B------:R-:W-:Y:S01]  /*2b20*/  ISETP.GT.AND P0, PT, R0, 0x17, PT ;  /* 0x000000170000780c */ /* 0x000fe20003f04270 */
[----:B------:R-:W-:Y:S01]  /*2b30*/  SHFL.DOWN PT, R2, R10, 0x8, 0x1f ;  /* 0x09001f000a027f89 */ /* 0x000fe200000e0000 */
[----:B-1----:R-:W-:-:S03]  /*2b40*/  @!P1 LEA R9, R9, R8, 0x18 ;  /* 0x0000000809099211 */ /* 0x002fc600078ec0ff */
[----:B------:R-:W0:Y:S02]  /*2b50*/  SHFL.DOWN PT, R3, R11, 0x8, 0x1f ;  /* 0x09001f000b037f89 */ /* 0x000e2400000e0000 */
[----:B------:R-:W-:Y:S01]  /*2b60*/  @!P1 IMAD.IADD R9, R4, 0x1, R9 ;  /* 0x0000000104099824 */ /* 0x000fe200078e0209 */
[----:B0-----:R-:W-:-:S10]  /*2b70*/  DADD R2, R2, R10 ;  /* 0x0000000002027229 */ /* 0x001fd4000000000a */
[----:B------:R-:W-:Y:S02]  /*2b80*/  FSEL R6, R10, R2, P0 ;  /* 0x000000020a067208 */ /* 0x000fe40000000000 */
[----:B------:R-:W-:Y:S02]  /*2b90*/  FSEL R7, R11, R3, P0 ;  /* 0x000000030b077208 */ /* 0x000fe40000000000 */
[----:B------:R-:W-:Y:S01]  /*2ba0*/  ISETP.NE.AND P0, PT, R5, RZ, PT ;  /* 0x000000ff0500720c */ /* 0x000fe20003f05270 */
[----:B------:R-:W-:Y:S04]  /*2bb0*/  SHFL.DOWN PT, R2, R6, 0x10, 0x1f ;  /* 0x0a001f0006027f89 */ /* 0x000fe800000e0000 */
[----:B------:R-:W0:Y:S02]  /*2bc0*/  SHFL.DOWN PT, R3, R7, 0x10, 0x1f ;  /* 0x0a001f0007037f89 */ /* 0x000e2400000e0000 */
        /* <DEDUP_REMOVED lines=10> */
[----:B--2---:R-:W0:Y:S04]  /*2c70*/  LDS.128 R8, [UR4+0x10] ;  /* 0x00001004ff087984 */ /* 0x004e280008000c00 */
        /* <DEDUP_REMOVED lines=11> */
.L_x_680:
[----:B------:R-:W-:-:S04]  /*2d30*/  LOP3.LUT R0, R5, 0x3e0, RZ, 0xc0, !PT ;  /* 0x000003e005007812 */ /* 0x000fc800078ec0ff */
[----:B------:R-:W-:Y:S01]  /*2d40*/  LOP3.LUT R9, RZ, R0, RZ, 0x33, !PT ;  /* 0x00000000ff097212 */ /* 0x000fe200078e33ff */
[----:B------:R-:W-:Y:S02]  /*2d50*/  VIADD R7, R0, 0x20 ;  /* 0x0000002000077836 */ /* 0x000fe40000000000 */
[----:B------:R-:W0:Y:S02]  /*2d60*/  S2R R0, SR_LANEID ;  /* 0x0000000000007919 */ /* 0x000e240000000000 */
        /* <DEDUP_REMOVED lines=8> */
[----:B-1----:R-:W-:-:S10]  /*2df0*/  DADD R6, R6, R2 ;  /* 0x0000000006067229 */ /* 0x002fd40000000002 */
[----:B------:R-:W-:Y:S02]  /*2e00*/  FSEL R8, R6, R2, !P0 ;  /* 0x0000000206087208 */ /* 0x000fe40004000000 */
[----:B------:R-:W-:Y:S02]  /*2e10*/  FSEL R9, R7, R3, !P0 ;  /* 0x0000000307097208 */ /* 0x000fe40004000000 */
[----:B------:R-:W-:Y:S01]  /*2e20*/  ISETP.GT.AND P0, PT, R10, R11, PT ;  /* 0x0000000b0a00720c */ /* 0x000fe20003f04270 */
[----:B------:R-:W-:Y:S01]  /*2e30*/  SHFL.DOWN PT, R6, R8, 0x2, R11 ;  /* 0x0840000008067989 */ /* 0x000fe200000e000b */
[----:B------:R-:W-:-:S03]  /*2e40*/  VIADD R10, R0, 0x4 ;  /* 0x00000004000a7836 */ /* 0x000fc60000000000 */
[----:B------:R-:W0:Y:S02]  /*2e50*/  SHFL.DOWN PT, R7, R9, 0x2, R11 ;  /* 0x0840000009077989 */ /* 0x000e2400000e000b */
[----:B0-----:R-:W-:-:S10]  /*2e60*/  DADD R6, R6, R8 ;  /* 0x0000000006067229 */ /* 0x001fd40000000008 */
[----:B------:R-:W-:Y:S02]  /*2e70*/  FSEL R6, R8, R6, P0 ;  /* 0x0000000608067208 */ /* 0x000fe40000000000 */
[----:B------:R-:W-:Y:S02]  /*2e80*/  FSEL R7, R9, R7, P0 ;  /* 0x0000000709077208 */ /* 0x000fe40000000000 */
[----:B------:R-:W-:Y:S01]  /*2e90*/  ISETP.GT.AND P0, PT, R10, R11, PT ;  /* 0x0000000b0a00720c */ /* 0x000fe20003f04270 */
[----:B------:R-:W-:Y:S04]  /*2ea0*/  SHFL.DOWN PT, R2, R6, 0x4, R11 ;  /* 0x0880000006027989 */ /* 0x000fe800000e000b */
[----:B------:R-:W0:Y:S01]  /*2eb0*/  SHFL.DOWN PT, R3, R7, 0x4, R11 ;  /* 0x0880000007037989 */ /* 0x000e2200000e000b */
[----:B------:R-:W1:Y:S01]  /*2ec0*/  @!P1 S2R R10, SR_CgaCtaId ;  /* 0x00000000000a9919 */ /* 0x000e620000008800 */
[----:B0-----:R-:W-:-:S10]  /*2ed0*/  DADD R2, R2, R6 ;  /* 0x0000000002027229 */ /* 0x001fd40000000006 */
[----:B------:R-:W-:Y:S01]  /*2ee0*/  FSEL R8, R6, R2, P0 ;  /* 0x0000000206087208 */ /* 0x000fe20000000000 */
[C---:B------:R-:W-:Y:S01]  /*2ef0*/  VIADD R6, R0.reuse, 0x8 ;  /* 0x0000000800067836 */ /* 0x040fe20000000000 */
[----:B------:R-:W-:Y:S01]  /*2f00*/  FSEL R9, R7, R3, P0 ;  /* 0x0000000307097208 */ /* 0x000fe20000000000 */
[----:B------:R-:W-:Y:S02]  /*2f10*/  VIADD R0, R0, 0x10 ;  /* 0x0000001000007836 */ /* 0x000fe40000000000 */
[----:B------:R-:W-:Y:S01]  /*2f20*/  SHFL.DOWN PT, R2, R8, 0x8, R11 ;  /* 0x0900000008027989 */ /* 0x000fe200000e000b */
[----:B------:R-:W-:-:S03]  /*2f30*/  ISETP.GT.AND P0, PT, R6, R11, PT ;  /* 0x0000000b0600720c */ /* 0x000fc60003f04270 */
[----:B------:R-:W0:Y:S02]  /*2f40*/  SHFL.DOWN PT, R3, R9, 0x8, R11 ;  /* 0x0900000009037989 */ /* 0x000e2400000e000b */
[----:B0-----:R-:W-:-:S10]  /*2f50*/  DADD R2, R2, R8 ;  /* 0x0000000002027229 */ /* 0x001fd40000000008 */
[----:B------:R-:W-:Y:S02]  /*2f60*/  FSEL R6, R8, R2, P0 ;  /* 0x0000000208067208 */ /* 0x000fe40000000000 */
[----:B------:R-:W-:Y:S02]  /*2f70*/  FSEL R7, R9, R3, P0 ;  /* 0x0000000309077208 */ /* 0x000fe40000000000 */
[----:B------:R-:W-:Y:S01]  /*2f80*/  ISETP.GT.AND P0, PT, R0, R11, PT ;  /* 0x0000000b0000720c */ /* 0x000fe20003f04270 */
[----:B------:R-:W-:Y:S01]  /*2f90*/  SHFL.DOWN PT, R2, R6, 0x10, R11 ;  /* 0x0a00000006027989 */ /* 0x000fe200000e000b */
[----:B------:R-:W-:Y:S02]  /*2fa0*/  @!P1 MOV R9, 0x400 ;  /* 0x0000040000099802 */ /* 0x000fe40000000f00 */
[----:B------:R-:W-:Y:S01]  /*2fb0*/  @!P1 SHF.R.U32.HI R8, RZ, 0x2, R5 ;  /* 0x00000002ff089819 */ /* 0x000fe20000011605 */
[----:B------:R-:W0:Y:S01]  /*2fc0*/  SHFL.DOWN PT, R3, R7, 0x10, R11 ;  /* 0x0a00000007037989 */ /* 0x000e2200000e000b */
[----:B-1----:R-:W-:-:S02]  /*2fd0*/  @!P1 LEA R9, R10, R9, 0x18 ;  /* 0x000000090a099211 */ /* 0x002fc400078ec0ff */
[----:B------:R-:W-:-:S05]  /*2fe0*/  @!P1 LOP3.LUT R8, R8, 0xf8, RZ, 0xc0, !PT ;  /* 0x000000f808089812 */ /* 0x000fca00078ec0ff */
[----:B------:R-:W-:Y:S01]  /*2ff0*/  @!P1 IMAD.IADD R9, R8, 0x1, R9 ;  /* 0x0000000108099824 */ /* 0x000fe200078e0209 */
[----:B0-----:R-:W-:-:S10]  /*3000*/  DADD R2, R2, R6 ;  /* 0x0000000002027229 */ /* 0x001fd40000000006 */
[----:B------:R-:W-:Y:S02]  /*3010*/  FSEL R0, R6, R2, P0 ;  /* 0x0000000206007208 */ /* 0x000fe40000000000 */
[----:B------:R-:W-:Y:S02]  /*3020*/  FSEL R3, R7, R3, P0 ;  /* 0x0000000307037208 */ /* 0x000fe40000000000 */
[----:B------:R-:W-:Y:S01]  /*3030*/  ISETP.NE.AND P0, PT, R5, RZ, PT ;  /* 0x000000ff0500720c */ /* 0x000fe20003f05270 */
[----:B------:R-:W-:Y:S02]  /*3040*/  IMAD.MOV.U32 R6, RZ, RZ, R0 ;  /* 0x000000ffff067224 */ /* 0x000fe400078e0000 */
[----:B------:R-:W-:-:S05]  /*3050*/  IMAD.MOV.U32 R7, RZ, RZ, R3 ;  /* 0x000000ffff077224 */ /* 0x000fca00078e0003 */
[----:B------:R1:W-:Y:S01]  /*3060*/  @!P1 STS.64 [R9+0x8], R6 ;  /* 0x0000080609009388 */ /* 0x0003e20000000a00 */
[----:B------:R-:W-:Y:S06]  /*3070*/  BAR.SYNC.DEFER_BLOCKING 0x0 ;  /* 0x0000000000007b1d */ /* 0x000fec0000010000 */
[----:B------:R-:W-:Y:S05]  /*3080*/  @P0 BRA `(.L_x_654) ;  /* 0x0000001000500947 */ /* 0x000fea0003800000 */
[----:B------:R-:W0:Y:S01]  /*3090*/  S2UR UR5, SR_CgaCtaId ;  /* 0x00000000000579c3 */ /* 0x000e220000008800 */
[----:B------:R-:W-:Y:S01]  /*30a0*/  UMOV UR4, 0x400 ;  /* 0x0000040000047882 */ /* 0x000fe20000000000 */
[----:B------:R-:W-:Y:S01]  /*30b0*/  ISETP.GT.AND P1, PT, R4, 0x20, PT ;  /* 0x000000200400780c */ /* 0x000fe20003f24270 */
[----:B0-----:R-:W-:-:S09]  /*30c0*/  ULEA UR4, UR5, UR4, 0x18 ;  /* 0x0000000405047291 */ /* 0x001fd2000f8ec0ff */
[----:B------:R-:W0:Y:S04]  /*30d0*/  LDS.128 R12, [UR4+0x10] ;  /* 0x00001004ff0c7984 */ /* 0x000e280008000c00 */
[----:B-1----:R-:W1:Y:S01]  /*30e0*/  LDS.128 R8, [UR4+0x20] ;  /* 0x00002004ff087984 */ /* 0x002e620008000c00 */
        /* <DEDUP_REMOVED lines=30> */
.L_x_667:
[----:B------:R-:W0:Y:S01]  /*32d0*/  S2R R0, SR_TID.X ;  /* 0x0000000000007919 */ /* 0x000e220000002100 */
[----:B------:R-:W0:Y:S02]  /*32e0*/  LDC.64 R6, c[0x0][0x380] ;  /* 0x0000e000ff067b82 */ /* 0x000e240000000a00 */
[----:B0-----:R-:W-:-:S05]  /*32f0*/  IMAD.WIDE.U32 R6, R0, 0x8, R6 ;  /* 0x0000000800067825 */ /* 0x001fca00078e0006 */
[----:B------:R-:W2:Y:S04]  /*3300*/  LDG.E.64.CONSTANT R20, desc[UR6][R6.64] ;  /* 0x0000000606147981 */ /* 0x000ea8000c1e9b00 */
[----:B------:R-:W2:Y:S04]  /*3310*/  LDG.E.64.CONSTANT R2, desc[UR6][R6.64+0x800] ;  /* 0x0008000606027981 */ /* 0x000ea8000c1e9b00 */
[----:B------:R-:W3:Y:S04]  /*3320*/  LDG.E.64.CONSTANT R8, desc[UR6][R6.64+0x1000] ;  /* 0x0010000606087981 */ /* 0x000ee8000c1e9b00 */
[----:B------:R-:W4:Y:S04]  /*3330*/  LDG.E.64.CONSTANT R10, desc[UR6][R6.64+0x1800] ;  /* 0x00180006060a7981 */ /* 0x000f28000c1e9b00 */
[----:B------:R-:W5:Y:S04]  /*3340*/  LDG.E.64.CONSTANT R12, desc[UR6][R6.64+0x2000] ;  /* 0x00200006060c7981 */ /* 0x000f68000c1e9b00 */
[----:B------:R-:W5:Y:S04]  /*3350*/  LDG.E.64.CONSTANT R14, desc[UR6][R6.64+0x2800] ;  /* 0x00280006060e7981 */ /* 0x000f68000c1e9b00 */
[----:B------:R-:W5:Y:S04]  /*3360*/  LDG.E.64.CONSTANT R16, desc[UR6][R6.64+0x3000] ;  /* 0x0030000606107981 */ /* 0x000f68000c1e9b00 */
[----:B------:R-:W5:Y:S01]  /*3370*/  LDG.E.64.CONSTANT R18, desc[UR6][R6.64+0x3800] ;  /* 0x0038000606127981 */ /* 0x000f62000c1e9b00 */
[----:B------:R-:W-:Y:S01]  /*3380*/  ISETP.GE.U32.AND P0, PT, R4, 0x1000, PT ;  /* 0x000010000400780c */ /* 0x000fe20003f06070 */
[----:B--2---:R-:W-:-:S08]  /*3390*/  DADD R2, R20, R2 ;  /* 0x0000000014027229 */ /* 0x004fd00000000002 */
[----:B---3--:R-:W-:Y:S01]  /*33a0*/  DADD R2, R8, R2 ;  /* 0x0000000008027229 */ /* 0x008fe20000000002 */
[----:B------:R-:W-:-:S07]  /*33b0*/  IMAD.MOV.U32 R9, RZ, RZ, 0x800 ;  /* 0x00000800ff097424 */ /* 0x000fce00078e00ff */
[----:B----4-:R-:W-:-:S08]  /*33c0*/  DADD R2, R10, R2 ;  /* 0x000000000a027229 */ /* 0x010fd00000000002 */
[----:B-----5:R-:W-:-:S08]  /*33d0*/  DADD R2, R12, R2 ;  /* 0x000000000c027229 */ /* 0x020fd00000000002 */
[----:B------:R-:W-:-:S08]  /*33e0*/  DADD R2, R14, R2 ;  /* 0x000000000e027229 */ /* 0x000fd00000000002 */
[----:B------:R-:W-:-:S08]  /*33f0*/  DADD R2, R16, R2 ;  /* 0x0000000010027229 */ /* 0x000fd00000000002 */
[----:B------:R-:W-:Y:S01]  /*3400*/  DADD R2, R18, R2 ;  /* 0x0000000012027229 */ /* 0x000fe20000000002 */
[----:B------:R-:W-:Y:S10]  /*3410*/  @!P0 BRA `(.L_x_681) ;  /* 0x00000000006c8947 */ /* 0x000ff40003800000 */
[----:B------:R-:W0:Y:S01]  /*3420*/  LDC R26, c[0x0][0x390] ;  /* 0x0000e400ff1a7b82 */ /* 0x000e220000000800 */
[----:B------:R-:W-:Y:S02]  /*3430*/  VIADD R8, R4, 0xfffff800 ;  /* 0xfffff80004087836 */ /* 0x000fe40000000000 */
[----:B------:R-:W-:-:S07]  /*3440*/  IMAD.MOV.U32 R9, RZ, RZ, 0x800 ;  /* 0x00000800ff097424 */ /* 0x000fce00078e00ff */
.L_x_683:
[----:B------:R-:W-:-:S05]  /*3450*/  IMAD.WIDE R12, R9, 0x8, R6 ;  /* 0x00000008090c7825 */ /* 0x000fca00078e0206 */
[----:B------:R-:W2:Y:S04]  /*3460*/  LDG.E.64.CONSTANT R4, desc[UR6][R12.64] ;  /* 0x000000060c047981 */ /* 0x000ea8000c1e9b00 */
[----:B------:R-:W3:Y:S04]  /*3470*/  LDG.E.64.CONSTANT R14, desc[UR6][R12.64+0x800] ;  /* 0x000800060c0e7981 */ /* 0x000ee8000c1e9b00 */
[----:B------:R-:W4:Y:S04]  /*3480*/  LDG.E.64.CONSTANT R16, desc[UR6][R12.64+0x1000] ;  /* 0x001000060c107981 */ /* 0x000f28000c1e9b00 */
[----:B------:R-:W5:Y:S04]  /*3490*/  LDG.E.64.CONSTANT R18, desc[UR6][R12.64+0x1800] ;  /* 0x001800060c127981 */ /* 0x000f68000c1e9b00 */
[----:B------:R-:W5:Y:S04]  /*34a0*/  LDG.E.64.CONSTANT R20, desc[UR6][R12.64+0x2000] ;  /* 0x002000060c147981 */ /* 0x000f68000c1e9b00 */
[----:B------:R-:W5:Y:S04]  /*34b0*/  LDG.E.64.CONSTANT R22, desc[UR6][R12.64+0x2800] ;  /* 0x002800060c167981 */ /* 0x000f68000c1e9b00 */
[----:B------:R-:W5:Y:S04]  /*34c0*/  LDG.E.64.CONSTANT R24, desc[UR6][R12.64+0x3000] ;  /* 0x003000060c187981 */ /* 0x000f68000c1e9b00 */
[----:B------:R-:W5:Y:S01]  /*34d0*/  LDG.E.64.CONSTANT R10, desc[UR6][R12.64+0x3800] ;  /* 0x003800060c0a7981 */ /* 0x000f62000c1e9b00 */
[----:B--2---:R-:W-:-:S08]  /*34e0*/  DADD R4, R4, R2 ;  /* 0x0000000004047229 */ /* 0x004fd00000000002 */
[----:B---3--:R-:W-:-:S08]  /*34f0*/  DADD R4, R14, R4 ;  /* 0x000000000e047229 */ /* 0x008fd00000000004 */
[----:B----4-:R-:W-:-:S08]  /*3500*/  DADD R4, R16, R4 ;  /* 0x0000000010047229 */ /* 0x010fd00000000004 */
[----:B-----5:R-:W-:-:S08]  /*3510*/  DADD R4, R18, R4 ;  /* 0x0000000012047229 */ /* 0x020fd00000000004 */
[----:B------:R-:W-:-:S08]  /*3520*/  DADD R4, R20, R4 ;  /* 0x0000000014047229 */ /* 0x000fd00000000004 */
[----:B------:R-:W-:Y:S01]  /*3530*/  DADD R22, R22, R4 ;  /* 0x0000000016167229 */ /* 0x000fe20000000004 */
[----:B0-----:R-:W-:-:S04]  /*3540*/  IMAD.MOV.U32 R4, RZ, RZ, R26 ;  /* 0x000000ffff047224 */ /* 0x001fc800078e001a */
[----:B------:R-:W-:-:S03]  /*3550*/  IMAD.IADD R2, R4, 0x1, -R9 ;  /* 0x0000000104027824 */ /* 0x000fc600078e0a09 */
[----:B------:R-:W-:Y:S02]  /*3560*/  DADD R22, R24, R22 ;  /* 0x0000000018167229 */ /* 0x000fe40000000016 */
[----:B------:R-:W-:-:S06]  /*3570*/  ISETP.GE.AND P0, PT, R2, 0x800, PT ;  /* 0x000008000200780c */ /* 0x000fcc0003f06270 */
[----:B------:R-:W-:-:S07]  /*3580*/  DADD R2, R10, R22 ;  /* 0x000000000a027229 */ /* 0x000fce0000000016 */
[----:B------:R-:W-:Y:S05]  /*3590*/  @!P0 BRA `(.L_x_682) ;  /* 0x00000008002c8947 */ /* 0x000fea0003800000 */
[----:B------:R-:W-:-:S05]  /*35a0*/  VIADD R9, R9, 0x800 ;  /* 0x0000080009097836 */ /* 0x000fca0000000000 */
[----:B------:R-:W-:-:S13]  /*35b0*/  ISETP.GT.AND P0, PT, R9, R8, PT ;  /* 0x000000080900720c */ /* 0x000fda0003f04270 */
[----:B------:R-:W-:Y:S05]  /*35c0*/  @!P0 BRA `(.L_x_683) ;  /* 0xfffffffc00a08947 */ /* 0x000fea000383ffff */
.L_x_681:
        /* <DEDUP_REMOVED lines=20> */
.L_x_687:
[----:B0-----:R-:W-:-:S06]  /*3710*/  IMAD.WIDE.U32 R4, R11, 0x8, R6 ;  /* 0x000000080b047825 */ /* 0x001fcc00078e0006 */
[----:B------:R-:W2:Y:S01]  /*3720*/  LDG.E.64.CONSTANT R4, desc[UR6][R4.64] ;  /* 0x0000000604047981 */ /* 0x000ea2000c1e9b00 */
[----:B------:R-:W-:Y:S02]  /*3730*/  VIADD R8, R8, 0x1 ;  /* 0x0000000108087836 */ /* 0x000fe40000000000 */
[----:B------:R-:W-:Y:S02]  /*3740*/  VIADD R38, R38, 0x100 ;  /* 0x0000010026267836 */ /* 0x000fe40000000000 */
[----:B------:R-:W-:Y:S01]  /*3750*/  VIADD R11, R11, 0x100 ;  /* 0x000001000b0b7836 */ /* 0x000fe20000000000 */
[----:B------:R-:W-:Y:S01]  /*3760*/  ISETP.NE.AND P0, PT, R8, RZ, PT ;  /* 0x000000ff0800720c */ /* 0x000fe20003f05270 */
[----:B--2---:R-:W-:-:S12]  /*3770*/  DADD R2, R4, R2 ;  /* 0x0000000004027229 */ /* 0x004fd80000000002 */
[----:B------:R-:W-:Y:S05]  /*3780*/  @P0 BRA `(.L_x_687) ;  /* 0xfffffffc00e00947 */ /* 0x000fea000383ffff */
.L_x_686:
[----:B------:R-:W-:Y:S05]  /*3790*/  BSYNC.RECONVERGENT B2 ;  /* 0x0000000000027941 */ /* 0x000fea0003800200 */
.L_x_685:
        /* <DEDUP_REMOVED lines=16> */
.L_x_690:
[----:B------:R-:W0:Y:S01]  /*38a0*/  LDC.64 R30, c[0x0][0x380] ;  /* 0x0000e000ff1e7b82 */ /* 0x000e220000000a00 */
[----:B------:R-:W2:Y:S04]  /*38b0*/  LDG.E.64.CONSTANT R8, desc[UR6][R4.64+-0x800] ;  /* 0xfff8000604087981 */ /* 0x000ea8000c1e9b00 */
[----:B------:R-:W3:Y:S01]  /*38c0*/  LDG.E.64.CONSTANT R10, desc[UR6][R4.64] ;  /* 0x00000006040a7981 */ /* 0x000ee2000c1e9b00 */
[----:B------:R-:W-:-:S03]  /*38d0*/  VIADD R15, R40, 0x400 ;  /* 0x00000400280f7836 */ /* 0x000fc60000000000 */
[----:B------:R-:W4:Y:S04]  /*38e0*/  LDG.E.64.CONSTANT R12, desc[UR6][R4.64+0x800] ;  /* 0x00080006040c7981 */ /* 0x000f28000c1e9b00 */
[----:B------:R-:W5:Y:S04]  /*38f0*/  LDG.E.64.CONSTANT R16, desc[UR6][R4.64+0x1800] ;  /* 0x0018000604107981 */ /* 0x000f68000c1e9b00 */
[----:B------:R-:W5:Y:S01]  /*3900*/  LDG.E.64.CONSTANT R18, desc[UR6][R4.64+0x2000] ;  /* 0x0020000604127981 */ /* 0x000f62000c1e9b00 */
[----:B------:R-:W-:-:S03]  /*3910*/  VIADD R23, R40, 0x800 ;  /* 0x0000080028177836 */ /* 0x000fc60000000000 */
[----:B------:R-:W5:Y:S01]  /*3920*/  LDG.E.64.CONSTANT R20, desc[UR6][R4.64+0x2800] ;  /* 0x0028000604147981 */ /* 0x000f62000c1e9b00 */
[----:B0-----:R-:W-:-:S03]  /*3930*/  IMAD.WIDE.U32 R6, R40, 0x8, R30 ;  /* 0x0000000828067825 */ /* 0x001fc600078e001e */
[----:B------:R-:W5:Y:S04]  /*3940*/  LDG.E.64.CONSTANT R24, desc[UR6][R4.64+0x3800] ;  /* 0x0038000604187981 */ /* 0x000f68000c1e9b00 */
[----:B------:R-:W5:Y:S04]  /*3950*/  LDG.E.64.CONSTANT R26, desc[UR6][R4.64+0x4000] ;  /* 0x00400006041a7981 */ /* 0x000f68000c1e9b00 */
[----:B------:R-:W2:Y:S01]  /*3960*/  LDG.E.64.CONSTANT R6, desc[UR6][R6.64] ;  /* 0x0000000606067981 */ /* 0x000ea2000c1e9b00 */
[----:B------:R-:W-:-:S03]  /*3970*/  IMAD.WIDE.U32 R14, R15, 0x8, R30 ;  /* 0x000000080f0e7825 */ /* 0x000fc600078e001e */
[----:B------:R-:W5:Y:S04]  /*3980*/  LDG.E.64.CONSTANT R28, desc[UR6][R4.64+0x4800] ;  /* 0x00480006041c7981 */ /* 0x000f68000c1e9b00 */
[----:B------:R-:W5:Y:S01]  /*3990*/  LDG.E.64.CONSTANT R14, desc[UR6][R14.64] ;  /* 0x000000060e0e7981 */ /* 0x000f62000c1e9b00 */
[----:B------:R-:W-:-:S03]  /*39a0*/  IMAD.WIDE.U32 R22, R23, 0x8, R30 ;  /* 0x0000000817167825 */ /* 0x000fc600078e001e */
[----:B------:R-:W5:Y:S04]  /*39b0*/  LDG.E.64.CONSTANT R34, desc[UR6][R4.64+0x6000] ;  /* 0x0060000604227981 */ /* 0x000f68000c1e9b00 */
[----:B------:R-:W5:Y:S01]  /*39c0*/  LDG.E.64.CONSTANT R22, desc[UR6][R22.64] ;  /* 0x0000000616167981 */ /* 0x000f62000c1e9b00 */
[----:B------:R-:W-:-:S03]  /*39d0*/  VIADD R33, R40, 0xc00 ;  /* 0x00000c0028217836 */ /* 0x000fc60000000000 */
[----:B------:R-:W5:Y:S01]  /*39e0*/  LDG.E.64.CONSTANT R36, desc[UR6][R4.64+0x6800] ;  /* 0x0068000604247981 */ /* 0x000f62000c1e9b00 */
[----:B------:R-:W-:-:S03]  /*39f0*/  IMAD.WIDE.U32 R30, R33, 0x8, R30 ;  /* 0x00000008211e7825 */ /* 0x000fc600078e001e */
[----:B------:R0:W5:Y:S04]  /*3a00*/  LDG.E.64.CONSTANT R32, desc[UR6][R4.64+0x5800] ;  /* 0x0058000604207981 */ /* 0x000168000c1e9b00 */
[----:B------:R-:W5:Y:S01]  /*3a10*/  LDG.E.64.CONSTANT R30, desc[UR6][R30.64] ;  /* 0x000000061e1e7981 */ /* 0x000f62000c1e9b00 */
[----:B------:R-:W-:-:S05]  /*3a20*/  VIADD R38, R38, 0x1000 ;  /* 0x0000100026267836 */ /* 0x000fca0000000000 */
[----:B------:R-:W-:Y:S02]  /*3a30*/  ISETP.GE.AND P1, PT, R38, R41, PT ;  /* 0x000000292600720c */ /* 0x000fe40003f26270 */
[----:B0-----:R-:W-:Y:S01]  /*3a40*/  IADD3 R4, P2, PT, R4, 0x8000, RZ ;  /* 0x0000800004047810 */ /* 0x001fe20007f5e0ff */
[----:B------:R-:W-:-:S04]  /*3a50*/  VIADD R40, R40, 0x1000 ;  /* 0x0000100028287836 */ /* 0x000fc80000000000 */
[----:B------:R-:W-:Y:S01]  /*3a60*/  IMAD.X R5, RZ, RZ, R5, P2 ;  /* 0x000000ffff057224 */ /* 0x000fe200010e0605 */
[----:B--2---:R-:W-:-:S08]  /*3a70*/  DADD R6, R6, R2 ;  /* 0x0000000006067229 */ /* 0x004fd00000000002 */
[----:B------:R-:W-:-:S08]  /*3a80*/  DADD R6, R6, R8 ;  /* 0x0000000006067229 */ /* 0x000fd00000000008 */
[----:B---3--:R-:W-:-:S08]  /*3a90*/  DADD R6, R6, R10 ;  /* 0x0000000006067229 */ /* 0x008fd0000000000a */
[----:B----4-:R-:W-:-:S08]  /*3aa0*/  DADD R6, R6, R12 ;  /* 0x0000000006067229 */ /* 0x010fd0000000000c */
        /* <DEDUP_REMOVED lines=13> */
.L_x_689:
[----:B------:R-:W-:Y:S05]  /*3b80*/  BSYNC.RECONVERGENT B2 ;  /* 0x0000000000027941 */ /* 0x000fea0003800200 */
.L_x_688:
[----:B------:R-:W-:Y:S01]  /*3b90*/  IMAD.IADD R6, R39, 0x1, -R38 ;  /* 0x0000000127067824 */ /* 0x000fe200078e0a26 */
[----:B------:R-:W-:Y:S04]  /*3ba0*/  BSSY.RECONVERGENT B2, `(.L_x_691) ;  /* 0x000001d000027945 */ /* 0x000fe80003800200 */
[----:B------:R-:W-:-:S13]  /*3bb0*/  ISETP.GT.AND P1, PT, R6, 0x400, PT ;  /* 0x000004000600780c */ /* 0x000fda0003f24270 */
[----:B------:R-:W-:Y:S05]  /*3bc0*/  @!P1 BRA `(.L_x_692) ;  /* 0x0000000000689947 */ /* 0x000fea0003800000 */
[----:B------:R-:W0:Y:S01]  /*3bd0*/  LDC.64 R14, c[0x0][0x380] ;  /* 0x0000e000ff0e7b82 */ /* 0x000e220000000a00 */
[----:B------:R-:W2:Y:S04]  /*3be0*/  LDG.E.64.CONSTANT R8, desc[UR6][R4.64+-0x800] ;  /* 0xfff8000604087981 */ /* 0x000ea8000c1e9b00 */
[----:B------:R-:W3:Y:S01]  /*3bf0*/  LDG.E.64.CONSTANT R10, desc[UR6][R4.64] ;  /* 0x00000006040a7981 */ /* 0x000ee2000c1e9b00 */
[----:B------:R-:W-:-:S03]  /*3c00*/  VIADD R17, R40, 0x400 ;  /* 0x0000040028117836 */ /* 0x000fc60000000000 */
[----:B------:R-:W4:Y:S04]  /*3c10*/  LDG.E.64.CONSTANT R12, desc[UR6][R4.64+0x800] ;  /* 0x00080006040c7981 */ /* 0x000f28000c1e9b00 */
[----:B------:R-:W5:Y:S04]  /*3c20*/  LDG.E.64.CONSTANT R18, desc[UR6][R4.64+0x2000] ;  /* 0x0020000604127981 */ /* 0x000f68000c1e9b00 */
[----:B------:R1:W5:Y:S01]  /*3c30*/  LDG.E.64.CONSTANT R20, desc[UR6][R4.64+0x2800] ;  /* 0x0028000604147981 */ /* 0x000362000c1e9b00 */
[----:B0-----:R-:W-:-:S06]  /*3c40*/  IMAD.WIDE.U32 R6, R40, 0x8, R14 ;  /* 0x0000000828067825 */ /* 0x001fcc00078e000e */
[----:B------:R-:W2:Y:S01]  /*3c50*/  LDG.E.64.CONSTANT R6, desc[UR6][R6.64] ;  /* 0x0000000606067981 */ /* 0x000ea2000c1e9b00 */
[----:B------:R-:W-:-:S03]  /*3c60*/  IMAD.WIDE.U32 R14, R17, 0x8, R14 ;  /* 0x00000008110e7825 */ /* 0x000fc600078e000e */
[----:B------:R-:W5:Y:S04]  /*3c70*/  LDG.E.64.CONSTANT R16, desc[UR6][R4.64+0x1800] ;  /* 0x0018000604107981 */ /* 0x000f68000c1e9b00 */
[----:B------:R-:W5:Y:S01]  /*3c80*/  LDG.E.64.CONSTANT R14, desc[UR6][R14.64] ;  /* 0x000000060e0e7981 */ /* 0x000f62000c1e9b00 */
[----:B------:R-:W-:Y:S01]  /*3c90*/  PLOP3.LUT P0, PT, PT, PT, PT, 0x8, 0x80 ;  /* 0x000000000080781c */ /* 0x000fe20003f0e170 */
[----:B------:R-:W-:Y:S02]  /*3ca0*/  VIADD R38, R38, 0x800 ;  /* 0x0000080026267836 */ /* 0x000fe40000000000 */
[----:B------:R-:W-:Y:S01]  /*3cb0*/  VIADD R40, R40, 0x800 ;  /* 0x0000080028287836 */ /* 0x000fe20000000000 */
[----:B--2---:R-:W-:-:S08]  /*3cc0*/  DADD R2, R2, R6 ;  /* 0x0000000002027229 */ /* 0x004fd00000000006 */
[----:B------:R-:W-:-:S08]  /*3cd0*/  DADD R2, R2, R8 ;  /* 0x0000000002027229 */ /* 0x000fd00000000008 */
[----:B---3--:R-:W-:-:S08]  /*3ce0*/  DADD R2, R2, R10 ;  /* 0x0000000002027229 */ /* 0x008fd0000000000a */
[----:B----4-:R-:W-:-:S08]  /*3cf0*/  DADD R2, R2, R12 ;  /* 0x0000000002027229 */ /* 0x010fd0000000000c */
[----:B-----5:R-:W-:-:S08]  /*3d00*/  DADD R2, R2, R14 ;  /* 0x0000000002027229 */ /* 0x020fd0000000000e */
[----:B------:R-:W-:Y:S01]  /*3d10*/  DADD R2, R2, R16 ;  /* 0x0000000002027229 */ /* 0x000fe20000000010 */
[----:B------:R-:W-:-:S07]  /*3d20*/  IADD3 R6, P1, PT, R4, 0x4000, RZ ;  /* 0x0000400004067810 */ /* 0x000fce0007f3e0ff */
[----:B------:R-:W-:Y:S01]  /*3d30*/  DADD R2, R2, R18 ;  /* 0x0000000002027229 */ /* 0x000fe20000000012 */
[----:B-1----:R-:W-:Y:S02]  /*3d40*/  IMAD.X R5, RZ, RZ, R5, P1 ;  /* 0x000000ffff057224 */ /* 0x002fe400008e0605 */
[----:B------:R-:W-:-:S05]  /*3d50*/  IMAD.MOV.U32 R4, RZ, RZ, R6 ;  /* 0x000000ffff047224 */ /* 0x000fca00078e0006 */
[----:B------:R-:W-:-:S11]  /*3d60*/  DADD R2, R2, R20 ;  /* 0x0000000002027229 */ /* 0x000fd60000000014 */
.L_x_692:
[----:B------:R-:W-:Y:S05]  /*3d70*/  BSYNC.RECONVERGENT B2 ;  /* 0x0000000000027941 */ /* 0x000fea0003800200 */
.L_x_691:
[----:B------:R-:W-:-:S13]  /*3d80*/  ISETP.LT.OR P0, PT, R38, R39, P0 ;  /* 0x000000272600720c */ /* 0x000fda0000701670 */
[----:B------:R-:W-:Y:S05]  /*3d90*/  @!P0 BRA `(.L_x_684) ;  /* 0x0000000000288947 */ /* 0x000fea0003800000 */
[----:B------:R-:W0:Y:S01]  /*3da0*/  LDC.64 R6, c[0x0][0x380] ;  /* 0x0000e000ff067b82 */ /* 0x000e220000000a00 */
[----:B------:R-:W2:Y:S04]  /*3db0*/  LDG.E.64.CONSTANT R8, desc[UR6][R4.64] ;  /* 0x0000000604087981 */ /* 0x000ea8000c1e9b00 */
[----:B------:R-:W3:Y:S01]  /*3dc0*/  LDG.E.64.CONSTANT R10, desc[UR6][R4.64+0x800] ;  /* 0x00080006040a7981 */ /* 0x000ee2000c1e9b00 */
[----:B0-----:R-:W-:-:S03]  /*3dd0*/  IMAD.WIDE.U32 R40, R40, 0x8, R6 ;  /* 0x0000000828287825 */ /* 0x001fc600078e0006 */
[----:B------:R-:W4:Y:S04]  /*3de0*/  LDG.E.64.CONSTANT R6, desc[UR6][R4.64+-0x800] ;  /* 0xfff8000604067981 */ /* 0x000f28000c1e9b00 */
[----:B------:R-:W5:Y:S02]  /*3df0*/  LDG.E.64.CONSTANT R40, desc[UR6][R40.64] ;  /* 0x0000000628287981 */ /* 0x000f64000c1e9b00 */
[----:B-----5:R-:W-:-:S08]  /*3e00*/  DADD R2, R2, R40 ;  /* 0x0000000002027229 */ /* 0x020fd00000000028 */
[----:B----4-:R-:W-:-:S08]  /*3e10*/  DADD R2, R2, R6 ;  /* 0x0000000002027229 */ /* 0x010fd00000000006 */
[----:B--2---:R-:W-:-:S08]  /*3e20*/  DADD R2, R2, R8 ;  /* 0x0000000002027229 */ /* 0x004fd00000000008 */
[----:B---3--:R-:W-:-:S11]  /*3e30*/  DADD R2, R2, R10 ;  /* 0x0000000002027229 */ /* 0x008fd6000000000a */
.L_x_684:
[----:B------:R-:W-:Y:S05]  /*3e40*/  BSYNC.RECONVERGENT B1 ;  /* 0x0000000000017941 */ /* 0x000fea0003800200 */
.L_x_682:
        /* <DEDUP_REMOVED lines=16> */
[----:B------:R-:W-:Y:S01]  /*3f50*/  SHFL.DOWN PT, R2, R4, 0x4, 0x1f ;  /* 0x08801f0004027f89 */ /* 0x000fe200000e0000 */
[----:B------:R-:W-:Y:S02]  /*3f60*/  @!P1 MOV R7, 0x400 ;  /* 0x0000040000079802 */ /* 0x000fe40000000f00 */
[----:B------:R-:W-:Y:S01]  /*3f70*/  @!P1 SHF.R.U32.HI R6, RZ, 0x2, R0 ;  /* 0x00000002ff069819 */ /* 0x000fe20000011600 */
[----:B------:R-:W0:Y:S01]  /*3f80*/  SHFL.DOWN PT, R3, R5, 0x4, 0x1f ;  /* 0x08801f0005037f89 */ /* 0x000e2200000e0000 */
[----:B-1----:R-:W-:-:S02]  /*3f90*/  @!P1 LEA R7, R12, R7, 0x18 ;  /* 0x000000070c079211 */ /* 0x002fc400078ec0ff */
[----:B------:R-:W-:Y:S01]  /*3fa0*/  @!P1 LOP3.LUT R6, R6, 0xf8, RZ, 0xc0, !PT ;  /* 0x000000f806069812 */ /* 0x000fe200078ec0ff */
        /* <DEDUP_REMOVED lines=8> */
[----:B------:R-:W-:Y:S01]  /*4030*/  FSEL R5, R9, R3, P0 ;  /* 0x0000000309057208 */ /* 0x000fe20000000000 */
[----:B------:R-:W-:Y:S01]  /*4040*/  @!P1 IMAD.IADD R9, R6, 0x1, R7 ;  /* 0x0000000106099824 */ /* 0x000fe200078e0207 */
        /* <DEDUP_REMOVED lines=23> */
[----:B0-----:R-:W-:-:S11]  /*41c0*/  DADD R6, R8, R6 ;  /* 0x0000000008067229 */ /* 0x001fd60000000006 */
.L_x_654:
[----:B------:R-:W-:Y:S05]  /*41d0*/  BSYNC.RECONVERGENT B0 ;  /* 0x0000000000007941 */ /* 0x000fea0003800200 */
.L_x_638:
[----:B------:R-:W-:Y:S05]  /*41e0*/  @P0 EXIT ;  /* 0x000000000000094d */ /* 0x000fea0003800000 */
[----:B------:R-:W1:Y:S01]  /*41f0*/  LDCU.64 UR4, c[0x0][0x398] ;  /* 0x00007300ff0477ac */ /* 0x000e620008000a00 */
[----:B0-23--:R-:W0:Y:S01]  /*4200*/  LDC.64 R2, c[0x0][0x388] ;  /* 0x0000e200ff027b82 */ /* 0x00de220000000a00 */
[----:B-1--4-:R-:W-:-:S07]  /*4210*/  DADD R6, R6, UR4 ;  /* 0x0000000406067e29 */ /* 0x012fce0008000000 */
[----:B0-----:R-:W-:Y:S01]  /*4220*/  STG.E.64 desc[UR6][R2.64], R6 ;  /* 0x0000000602007986 */ /* 0x001fe2000c101b06 */
[----:B------:R-:W-:Y:S05]  /*4230*/  EXIT ;  /* 0x000000000000794d */ /* 0x000fea0003800000 */
.L_x_693:
        /* <DEDUP_REMOVED lines=12> */
.L_x_1784:


//--------------------- .text._ZN3cub18CUB_300001_SM_10006detail6reduce18DeviceReduceKernelINS2_10policy_hubIdy11add_functorIdEE10Policy1000EN6thrust24THRUST_300001_SM_1000_NS6detail15normal_iteratorINSA_10device_ptrIdEEEEyS6_d14square_functorIdEEEvT0_PT3_T1_NS0_13GridEvenShareISL_EET2_T4_ --------------------------
	.section	.text._ZN3cub18CUB_300001_SM_10006detail6reduce18DeviceReduceKernelINS2_10policy_hubIdy11add_functorIdEE10Policy1000EN6thrust24THRUST_300001_SM_1000_NS6detail15normal_iteratorINSA_10device_ptrIdEEEEyS6_d14square_functorIdEEEvT0_PT3_T1_NS0_13GridEvenShareISL_EET2_T4_,"ax",@progbits
	.align	128
        .global         _ZN3cub18CUB_300001_SM_10006detail6reduce18DeviceReduceKernelINS2_10policy_hubIdy11add_functorIdEE10Policy1000EN6thrust24THRUST_300001_SM_1000_NS6detail15normal_iteratorINSA_10device_ptrIdEEEEyS6_d14square_functorIdEEEvT0_PT3_T1_NS0_13GridEvenShareISL_EET2_T4_
        .type           _ZN3cub18CUB_300001_SM_10006detail6reduce18DeviceReduceKernelINS2_10policy_hubIdy11add_functorIdEE10Policy1000EN6thrust24THRUST_300001_SM_1000_NS6detail15normal_iteratorINSA_10device_ptrIdEEEEyS6_d14square_functorIdEEEvT0_PT3_T1_NS0_13GridEvenShareISL_EET2_T4_,@function
        .size           _ZN3cub18CUB_300001_SM_10006detail6reduce18DeviceReduceKernelINS2_10policy_hubIdy11add_functorIdEE10Policy1000EN6thrust24THRUST_300001_SM_1000_NS6detail15normal_iteratorINSA_10device_ptrIdEEEEyS6_d14square_functorIdEEEvT0_PT3_T1_NS0_13GridEvenShareISL_EET2_T4_,(.L_x_1785 - _ZN3cub18CUB_300001_SM_10006detail6reduce18DeviceReduceKernelINS2_10policy_hubIdy11add_functorIdEE10Policy1000EN6thrust24THRUST_300001_SM_1000_NS6detail15normal_iteratorINSA_10device_ptrIdEEEEyS6_d14square_functorIdEEEvT0_PT3_T1_NS0_13GridEvenShareISL_EET2_T4_)
        .other          _ZN3cub18CUB_300001_SM_10006detail6reduce18DeviceReduceKernelINS2_10policy_hubIdy11add_functorIdEE10Policy1000EN6thrust24THRUST_300001_SM_1000_NS6detail15normal_iteratorINSA_10device_ptrIdEEEEyS6_d14square_functorIdEEEvT0_PT3_T1_NS0_13GridEvenShareISL_EET2_T4_,@"STO_CUDA_ENTRY STV_DEFAULT"
_ZN3cub18CUB_300001_SM_10006detail6reduce18DeviceReduceKernelINS2_10policy_hubIdy11add_functorIdEE10Policy1000EN6thrust24THRUST_300001_SM_1000_NS6detail15normal_iteratorINSA_10device_ptrIdEEEEyS6_d14square_functorIdEEEvT0_PT3_T1_NS0_13GridEvenShareISL_EET2_T4_:
.text._ZN3cub18CUB_300001_SM_10006detail6reduce18DeviceReduceKernelINS2_10policy_hubIdy11add_functorIdEE10Policy1000EN6thrust24THRUST_300001_SM_1000_NS6detail15normal_iteratorINSA_10device_ptrIdEEEEyS6_d14square_functorIdEEEvT0_PT3_T1_NS0_13GridEvenShareISL_EET2_T4_:
        /* <DEDUP_REMOVED lines=19> */
[----:B------:R-:W-:-:S03]  /*0130*/  CS2R R8, SRZ ;  /* 0x0000000000087805 */ /* 0x000fc6000001ff00 */
[----:B0-----:R-:W-:Y:S01]  /*0140*/  ISETP.GE.AND P0, PT, R0, R3, PT ;  /* 0x000000030000720c */ /* 0x001fe20003f06270 */
[----:B------:R-:W-:-:S12]  /*0150*/  IMAD.MOV.U32 R2, RZ, RZ, R0 ;  /* 0x000000ffff027224 */ /* 0x000fd800078e0000 */
[----:B------:R-:W-:Y:S05]  /*0160*/  @P0 BRA `(.L_x_697) ;  /* 0x0000000000180947 */ /* 0x000fea0003800000 */
[----:B------:R-:W0:Y:S01]  /*0170*/  LDC.64 R6, c[0x0][0x380] ;  /* 0x0000e000ff067b82 */ /* 0x000e220000000a00 */
[----:B------:R-:W-:-:S04]  /*0180*/  VIADD R5, R0, UR6 ;  /* 0x0000000600057c36 */ /* 0x000fc80008000000 */
[----:B0-----:R-:W-:-:S06]  /*0190*/  IMAD.WIDE.U32 R6, R5, 0x8, R6 ;  /* 0x0000000805067825 */ /* 0x001fcc00078e0006 */
[----:B------:R-:W2:Y:S01]  /*01a0*/  LDG.E.64 R6, desc[UR14][R6.64] ;  /* 0x0000000e06067981 */ /* 0x000ea2000c1e1b00 */
[----:B------:R-:W-:Y:S01]  /*01b0*/  VIADD R2, R0, 0x100 ;  /* 0x0000010000027836 */ /* 0x000fe20000000000 */
[----:B--2---:R-:W-:-:S11]  /*01c0*/  DMUL R8, R6, R6 ;  /* 0x0000000606087228 */ /* 0x004fd60000000000 */
.L_x_697:
[----:B------:R-:W-:Y:S05]  /*01d0*/  BSYNC.RECONVERGENT B1 ;  /* 0x0000000000017941 */ /* 0x000fea0003800200 */
.L_x_696:
[----:B------:R-:W-:Y:S01]  /*01e0*/  ISETP.GE.AND P0, PT, R2, R3, PT ;  /* 0x000000030200720c */ /* 0x000fe20003f06270 */
[----:B------:R-:W-:-:S12]  /*01f0*/  BSSY.RECONVERGENT B1, `(.L_x_698) ;  /* 0x0000079000017945 */ /* 0x000fd80003800200 */
[----:B------:R-:W-:Y:S05]  /*0200*/  @P0 BRA `(.L_x_699) ;  /* 0x0000000400dc0947 */ /* 0x000fea0003800000 */
[----:B------:R-:W-:Y:S01]  /*0210*/  LOP3.LUT R5, RZ, R2, RZ, 0x33, !PT ;  /* 0x00000002ff057212 */ /* 0x000fe200078e33ff */
        /* <DEDUP_REMOVED lines=17> */
.L_x_702:
[----:B------:R-:W2:Y:S04]  /*0330*/  LDG.E.64 R10, desc[UR14][R6.64+-0x4000] ;  /* 0xffc0000e060a7981 */ /* 0x000ea8000c1e1b00 */
[----:B------:R-:W3:Y:S04]  /*0340*/  LDG.E.64 R12, desc[UR14][R6.64+-0x3800] ;  /* 0xffc8000e060c7981 */ /* 0x000ee8000c1e1b00 */
[----:B------:R-:W4:Y:S04]  /*0350*/  LDG.E.64 R14, desc[UR14][R6.64+-0x3000] ;  /* 0xffd0000e060e7981 */ /* 0x000f28000c1e1b00 */
[----:B------:R-:W5:Y:S04]  /*0360*/  LDG.E.64 R16, desc[UR14][R6.64+-0x2800] ;  /* 0xffd8000e06107981 */ /* 0x000f68000c1e1b00 */
[----:B------:R-:W5:Y:S04]  /*0370*/  LDG.E.64 R18, desc[UR14][R6.64+-0x2000] ;  /* 0xffe0000e06127981 */ /* 0x000f68000c1e1b00 */
[----:B------:R-:W5:Y:S04]  /*0380*/  LDG.E.64 R20, desc[UR14][R6.64+-0x1800] ;  /* 0xffe8000e06147981 */ /* 0x000f68000c1e1b00 */
[----:B------:R-:W5:Y:S04]  /*0390*/  LDG.E.64 R24, desc[UR14][R6.64+-0x1000] ;  /* 0xfff0000e06187981 */ /* 0x000f68000c1e1b00 */
[----:B------:R-:W5:Y:S01]  /*03a0*/  LDG.E.64 R22, desc[UR14][R6.64+-0x800] ;  /* 0xfff8000e06167981 */ /* 0x000f62000c1e1b00 */
[----:B--2---:R-:W-:-:S03]  /*03b0*/  DFMA R10, R10, R10, R8 ;  /* 0x0000000a0a0a722b */ /* 0x004fc60000000008 */
[----:B------:R-:W2:Y:S05]  /*03c0*/  LDG.E.64 R8, desc[UR14][R6.64] ;  /* 0x0000000e06087981 */ /* 0x000eaa000c1e1b00 */
[----:B---3--:R-:W-:Y:S02]  /*03d0*/  DFMA R12, R12, R12, R10 ;  /* 0x0000000c0c0c722b */ /* 0x008fe4000000000a */
[----:B------:R-:W3:Y:S06]  /*03e0*/  LDG.E.64 R10, desc[UR14][R6.64+0x800] ;  /* 0x0008000e060a7981 */ /* 0x000eec000c1e1b00 */
[----:B----4-:R-:W-:-:S02]  /*03f0*/  DFMA R14, R14, R14, R12 ;  /* 0x0000000e0e0e722b */ /* 0x010fc4000000000c */
[----:B------:R-:W4:Y:S06]  /*0400*/  LDG.E.64 R12, desc[UR14][R6.64+0x1000] ;  /* 0x0010000e060c7981 */ /* 0x000f2c000c1e1b00 */
[----:B-----5:R-:W-:Y:S02]  /*0410*/  DFMA R16, R16, R16, R14 ;  /* 0x000000101010722b */ /* 0x020fe4000000000e */
[----:B------:R-:W5:Y:S06]  /*0420*/  LDG.E.64 R14, desc[UR14][R6.64+0x1800] ;  /* 0x0018000e060e7981 */ /* 0x000f6c000c1e1b00 */
[----:B------:R-:W-:-:S02]  /*0430*/  DFMA R18, R18, R18, R16 ;  /* 0x000000121212722b */ /* 0x000fc40000000010 */
[----:B------:R-:W5:Y:S06]  /*0440*/  LDG.E.64 R16, desc[UR14][R6.64+0x2000] ;  /* 0x0020000e06107981 */ /* 0x000f6c000c1e1b00 */
[----:B------:R-:W-:Y:S02]  /*0450*/  DFMA R20, R20, R20, R18 ;  /* 0x000000141414722b */ /* 0x000fe40000000012 */
[----:B------:R-:W5:Y:S06]  /*0460*/  LDG.E.64 R18, desc[UR14][R6.64+0x2800] ;  /* 0x0028000e06127981 */ /* 0x000f6c000c1e1b00 */
[----:B------:R-:W-:-:S02]  /*0470*/  DFMA R24, R24, R24, R20 ;  /* 0x000000181818722b */ /* 0x000fc40000000014 */
[----:B------:R-:W5:Y:S06]  /*0480*/  LDG.E.64 R20, desc[UR14][R6.64+0x3000] ;  /* 0x0030000e06147981 */ /* 0x000f6c000c1e1b00 */
[----:B------:R-:W-:Y:S02]  /*0490*/  DFMA R22, R22, R22, R24 ;  /* 0x000000161616722b */ /* 0x000fe40000000018 */
[----:B------:R0:W5:Y:S01]  /*04a0*/  LDG.E.64 R24, desc[UR14][R6.64+0x3800] ;  /* 0x0038000e06187981 */ /* 0x000162000c1e1b00 */
[----:B------:R-:W-:Y:S02]  /*04b0*/  VIADD R26, R26, 0x10 ;  /* 0x000000101a1a7836 */ /* 0x000fe40000000000 */
[----:B------:R-:W-:-:S03]  /*04c0*/  VIADD R2, R2, 0x1000 ;  /* 0x0000100002027836 */ /* 0x000fc60000000000 */
[----:B------:R-:W-:Y:S02]  /*04d0*/  ISETP.NE.AND P1, PT, R26, RZ, PT ;  /* 0x000000ff1a00720c */ /* 0x000fe40003f25270 */
[----:B0-----:R-:W-:-:S05]  /*04e0*/  IADD3 R6, P2, PT, R6, 0x8000, RZ ;  /* 0x0000800006067810 */ /* 0x001fca0007f5e0ff */
[----:B------:R-:W-:Y:S01]  /*04f0*/  IMAD.X R7, RZ, RZ, R7, P2 ;  /* 0x000000ffff077224 */ /* 0x000fe200010e0607 */
[----:B--2---:R-:W-:-:S08]  /*0500*/  DFMA R22, R8, R8, R22 ;  /* 0x000000080816722b */ /* 0x004fd00000000016 */
[----:B---3--:R-:W-:-:S08]  /*0510*/  DFMA R22, R10, R10, R22 ;  /* 0x0000000a0a16722b */ /* 0x008fd00000000016 */
[----:B----4-:R-:W-:-:S08]  /*0520*/  DFMA R22, R12, R12, R22 ;  /* 0x0000000c0c16722b */ /* 0x010fd00000000016 */
[----:B-----5:R-:W-:-:S08]  /*0530*/  DFMA R22, R14, R14, R22 ;  /* 0x0000000e0e16722b */ /* 0x020fd00000000016 */
[----:B------:R-:W-:-:S08]  /*0540*/  DFMA R22, R16, R16, R22 ;  /* 0x000000101016722b */ /* 0x000fd00000000016 */
[----:B------:R-:W-:-:S08]  /*0550*/  DFMA R22, R18, R18, R22 ;  /* 0x000000121216722b */ /* 0x000fd00000000016 */
[----:B------:R-:W-:-:S08]  /*0560*/  DFMA R22, R20, R20, R22 ;  /* 0x000000141416722b */ /* 0x000fd00000000016 */
[----:B------:R-:W-:Y:S01]  /*0570*/  DFMA R8, R24, R24, R22 ;  /* 0x000000181808722b */ /* 0x000fe20000000016 */
[----:B------:R-:W-:Y:S10]  /*0580*/  @P1 BRA `(.L_x_702) ;  /* 0xfffffffc00681947 */ /* 0x000ff4000383ffff */
.L_x_701:
[----:B------:R-:W-:Y:S05]  /*0590*/  BSYNC.RECONVERGENT B2 ;  /* 0x0000000000027941 */ /* 0x000fea0003800200 */
.L_x_700:
        /* <DEDUP_REMOVED lines=19> */
[----:B------:R-:W-:Y:S01]  /*06d0*/  VIADD R2, R2, 0x800 ;  /* 0x0000080002027836 */ /* 0x000fe20000000000 */
[----:B--2---:R-:W-:-:S08]  /*06e0*/  DFMA R8, R20, R20, R8 ;  /* 0x000000141408722b */ /* 0x004fd00000000008 */
[----:B---3--:R-:W-:-:S08]  /*06f0*/  DFMA R8, R18, R18, R8 ;  /* 0x000000121208722b */ /* 0x008fd00000000008 */
[----:B----4-:R-:W-:-:S08]  /*0700*/  DFMA R8, R16, R16, R8 ;  /* 0x000000101008722b */ /* 0x010fd00000000008 */
[----:B-----5:R-:W-:-:S08]  /*0710*/  DFMA R8, R14, R14, R8 ;  /* 0x0000000e0e08722b */ /* 0x020fd00000000008 */
[----:B------:R-:W-:-:S08]  /*0720*/  DFMA R8, R12, R12, R8 ;  /* 0x0000000c0c08722b */ /* 0x000fd00000000008 */
[----:B------:R-:W-:-:S08]  /*0730*/  DFMA R8, R10, R10, R8 ;  /* 0x0000000a0a08722b */ /* 0x000fd00000000008 */
[----:B------:R-:W-:-:S08]  /*0740*/  DFMA R8, R6, R6, R8 ;  /* 0x000000060608722b */ /* 0x000fd00000000008 */
[----:B------:R-:W-:-:S11]  /*0750*/  DFMA R8, R22, R22, R8 ;  /* 0x000000161608722b */ /* 0x000fd60000000008 */
.L_x_704:
[----:B------:R-:W-:Y:S05]  /*0760*/  BSYNC.RECONVERGENT B2 ;  /* 0x0000000000027941 */ /* 0x000fea0003800200 */
.L_x_703:
        /* <DEDUP_REMOVED lines=14> */
[----:B------:R-:W5:Y:S01]  /*0850*/  LDG.E.64 R14, desc[UR14][R4.64+0x1800] ;  /* 0x0018000e040e7981 */ /* 0x000f62000c1e1b00 */
[----:B------:R-:W-:Y:S01]  /*0860*/  VIADD R2, R2, 0x400 ;  /* 0x0000040002027836 */ /* 0x000fe20000000000 */
[----:B--2---:R-:W-:-:S08]  /*0870*/  DFMA R6, R6, R6, R8 ;  /* 0x000000060606722b */ /* 0x004fd00000000008 */
[----:B---3--:R-:W-:-:S08]  /*0880*/  DFMA R6, R10, R10, R6 ;  /* 0x0000000a0a06722b */ /* 0x008fd00000000006 */
[----:B----4-:R-:W-:-:S08]  /*0890*/  DFMA R6, R12, R12, R6 ;  /* 0x0000000c0c06722b */ /* 0x010fd00000000006 */
[----:B-----5:R-:W-:-:S11]  /*08a0*/  DFMA R8, R14, R14, R6 ;  /* 0x0000000e0e08722b */ /* 0x020fd60000000006 */
.L_x_706:
[----:B------:R-:W-:Y:S05]  /*08b0*/  BSYNC.RECONVERGENT B2 ;  /* 0x0000000000027941 */ /* 0x000fea0003800200 */
.L_x_705:
[----:B------:R-:W-:Y:S05]  /*08c0*/  @!P0 BRA `(.L_x_699) ;  /* 0x00000000002c8947 */ /* 0x000fea0003800000 */
[----:B------:R-:W0:Y:S01]  /*08d0*/  LDC.64 R4, c[0x0][0x380] ;  /* 0x0000e000ff047b82 */ /* 0x000e220000000a00 */
[----:B------:R-:W-:Y:S02]  /*08e0*/  IMAD.U32 R7, RZ, RZ, UR16 ;  /* 0x00000010ff077e24 */ /* 0x000fe4000f8e00ff */
[----:B------:R-:W-:Y:S02]  /*08f0*/  IMAD.MOV R10, RZ, RZ, -R16 ;  /* 0x000000ffff0a7224 */ /* 0x000fe400078e0a10 */
[----:B0-----:R-:W-:-:S07]  /*0900*/  IMAD.WIDE.U32 R4, R7, 0x4000, R4 ;  /* 0x0000400007047825 */ /* 0x001fce00078e0004 */
.L_x_707:
[----:B------:R-:W-:-:S06]  /*0910*/  IMAD.WIDE R6, R2, 0x8, R4 ;  /* 0x0000000802067825 */ /* 0x000fcc00078e0204 */
[----:B------:R-:W2:Y:S01]  /*0920*/  LDG.E.64 R6, desc[UR14][R6.64] ;  /* 0x0000000e06067981 */ /* 0x000ea2000c1e1b00 */
[----:B------:R-:W-:Y:S02]  /*0930*/  VIADD R10, R10, 0x1 ;  /* 0x000000010a0a7836 */ /* 0x000fe40000000000 */
[----:B------:R-:W-:-:S03]  /*0940*/  VIADD R2, R2, 0x100 ;  /* 0x0000010002027836 */ /* 0x000fc60000000000 */
[----:B------:R-:W-:Y:S01]  /*0950*/  ISETP.NE.AND P0, PT, R10, RZ, PT ;  /* 0x000000ff0a00720c */ /* 0x000fe20003f05270 */
[----:B--2---:R-:W-:-:S12]  /*0960*/  DFMA R8, R6, R6, R8 ;  /* 0x000000060608722b */ /* 0x004fd80000000008 */
[----:B------:R-:W-:Y:S05]  /*0970*/  @P0 BRA `(.L_x_707) ;  /* 0xfffffffc00e40947 */ /* 0x000fea000383ffff */
.L_x_699:
[----:B------:R-:W-:Y:S05]  /*0980*/  BSYNC.RECONVERGENT B1 ;  /* 0x0000000000017941 */ /* 0x000fea0003800200 */
.L_x_698:
[----:B------:R-:W-:-:S13]  /*0990*/  ISETP.GE.AND P0, PT, R3, 0x100, PT ;  /* 0x000001000300780c */ /* 0x000fda0003f06270 */
[----:B------:R-:W-:Y:S05]  /*09a0*/  @!P0 BRA `(.L_x_708) ;  /* 0x0000000000e48947 */ /* 0x000fea0003800000 */
        /* <DEDUP_REMOVED lines=27> */
[----:B-1----:R-:W-:-:S05]  /*0b60*/  @!P1 LEA R10, R13, R10, 0x18 ;  /* 0x0000000a0d0a9211 */ /* 0x002fca00078ec0ff */
        /* <DEDUP_REMOVED lines=17> */
[----:B------:R-:W0:Y:S04]  /*0c80*/  LDS.128 R16, [UR4+0x10] ;  /* 0x00001004ff107984 */ /* 0x000e280008000c00 */
[----:B------:R-:W1:Y:S04]  /*0c90*/  LDS.128 R12, [UR4+0x20] ;  /* 0x00002004ff0c7984 */ /* 0x000e680008000c00 */
[----:B--2---:R-:W2:Y:S01]  /*0ca0*/  LDS.128 R8, [UR4+0x30] ;  /* 0x00003004ff087984 */ /* 0x004ea20008000c00 */
        /* <DEDUP_REMOVED lines=9> */
.L_x_708:
[----:B------:R-:W-:-:S05]  /*0d40*/  LOP3.LUT R2, R0, 0x3e0, RZ, 0xc0, !PT ;  /* 0x000003e000027812 */ /* 0x000fca00078ec0ff */
[----:B------:R-:W-:Y:S01]  /*0d50*/  VIADD R4, R2, 0x20 ;  /* 0x0000002002047836 */ /* 0x000fe20000000000 */
[----:B------:R-:W-:-:S04]  /*0d60*/  LOP3.LUT R2, RZ, R2, RZ, 0x33, !PT ;  /* 0x00000002ff027212 */ /* 0x000fc800078e33ff */
[----:B------:R-:W-:Y:S01]  /*0d70*/  ISETP.GT.AND P0, PT, R4, R3, PT ;  /* 0x000000030400720c */ /* 0x000fe20003f04270 */
[----:B------:R-:W-:-:S05]  /*0d80*/  IMAD.IADD R2, R3, 0x1, R2 ;  /* 0x0000000103027824 */ /* 0x000fca00078e0202 */
[----:B------:R-:W-:Y:S02]  /*0d90*/  SEL R7, R2, 0x1f, P0 ;  /* 0x0000001f02077807 */ /* 0x000fe40000000000 */
[----:B------:R-:W0:Y:S03]  /*0da0*/  S2R R2, SR_LANEID ;  /* 0x0000000000027919 */ /* 0x000e260000000000 */
[----:B------:R-:W-:Y:S04]  /*0db0*/  SHFL.DOWN PT, R4, R8, 0x1, R7 ;  /* 0x0820000008047989 */ /* 0x000fe800000e0007 */
[----:B------:R-:W1:Y:S02]  /*0dc0*/  SHFL.DOWN PT, R5, R9, 0x1, R7 ;  /* 0x0820000009057989 */ /* 0x000e6400000e0007 */
[----:B-1----:R-:W-:Y:S01]  /*0dd0*/  DADD R4, R4, R8 ;  /* 0x0000000004047229 */ /* 0x002fe20000000008 */
[C---:B0-----:R-:W-:Y:S01]  /*0de0*/  ISETP.GE.AND P0, PT, R2.reuse, R7, PT ;  /* 0x000000070200720c */ /* 0x041fe20003f06270 */
[C---:B------:R-:W-:Y:S01]  /*0df0*/  VIADD R6, R2.reuse, 0x2 ;  /* 0x0000000202067836 */ /* 0x040fe20000000000 */
[----:B------:R-:W-:-:S07]  /*0e00*/  ISETP.NE.AND P1, PT, R2, RZ, PT ;  /* 0x000000ff0200720c */ /* 0x000fce0003f25270 */
        /* <DEDUP_REMOVED lines=10> */
[----:B------:R-:W-:Y:S01]  /*0eb0*/  SHFL.DOWN PT, R4, R12, 0x4, R7 ;  /* 0x088000000c047989 */ /* 0x000fe200000e0007 */
[C---:B------:R-:W-:Y:S02]  /*0ec0*/  VIADD R6, R2.reuse, 0x8 ;  /* 0x0000000802067836 */ /* 0x040fe40000000000 */
[----:B------:R-:W-:Y:S01]  /*0ed0*/  VIADD R2, R2, 0x10 ;  /* 0x0000001002027836 */ /* 0x000fe20000000000 */
[----:B------:R-:W0:Y:S02]  /*0ee0*/  SHFL.DOWN PT, R5, R13, 0x4, R7 ;  /* 0x088000000d057989 */ /* 0x000e2400000e0007 */
[----:B0-----:R-:W-:-:S10]  /*0ef0*/  DADD R4, R4, R12 ;  /* 0x0000000004047229 */ /* 0x001fd4000000000c */
[----:B------:R-:W-:Y:S02]  /*0f00*/  FSEL R8, R12, R4, P0 ;  /* 0x000000040c087208 */ /* 0x000fe40000000000 */
[----:B------:R-:W-:Y:S02]  /*0f10*/  FSEL R9, R13, R5, P0 ;  /* 0x000000050d097208 */ /* 0x000fe40000000000 */
[----:B------:R-:W-:Y:S01]  /*0f20*/  ISETP.GT.AND P0, PT, R6, R7, PT ;  /* 0x000000070600720c */ /* 0x000fe20003f04270 */
[----:B------:R-:W-:Y:S01]  /*0f30*/  SHFL.DOWN PT, R4, R8, 0x8, R7 ;  /* 0x0900000008047989 */ /* 0x000fe200000e0007 */
[----:B------:R-:W-:-:S03]  /*0f40*/  @!P1 SHF.R.U32.HI R6, RZ, 0x2, R0 ;  /* 0x00000002ff069819 */ /* 0x000fc60000011600 */
[----:B------:R-:W0:Y:S01]  /*0f50*/  SHFL.DOWN PT, R5, R9, 0x8, R7 ;  /* 0x0900000009057989 */ /* 0x000e2200000e0007 */
[----:B------:R-:W-:Y:S01]  /*0f60*/  @!P1 LOP3.LUT R6, R6, 0xf8, RZ, 0xc0, !PT ;  /* 0x000000f806069812 */ /* 0x000fe200078ec0ff */
[----:B------:R-:W1:Y:S01]  /*0f70*/  @!P1 S2R R13, SR_CgaCtaId ;  /* 0x00000000000d9919 */ /* 0x000e620000008800 */
[----:B0-----:R-:W-:-:S10]  /*0f80*/  DADD R4, R4, R8 ;  /* 0x0000000004047229 */ /* 0x001fd40000000008 */
[----:B------:R-:W-:Y:S02]  /*0f90*/  FSEL R10, R8, R4, P0 ;  /* 0x00000004080a7208 */ /* 0x000fe40000000000 */
[----:B------:R-:W-:Y:S02]  /*0fa0*/  FSEL R11, R9, R5, P0 ;  /* 0x00000005090b7208 */ /* 0x000fe40000000000 */
[----:B------:R-:W-:Y:S01]  /*0fb0*/  ISETP.GT.AND P0, PT, R2, R7, PT ;  /* 0x000000070200720c */ /* 0x000fe20003f04270 */
[----:B------:R-:W-:Y:S01]  /*0fc0*/  SHFL.DOWN PT, R4, R10, 0x10, R7 ;  /* 0x0a0000000a047989 */ /* 0x000fe200000e0007 */
[----:B------:R-:W-:-:S03]  /*0fd0*/  @!P1 MOV R8, 0x400 ;  /* 0x0000040000089802 */ /* 0x000fc60000000f00 */
[----:B------:R-:W0:Y:S01]  /*0fe0*/  SHFL.DOWN PT, R5, R11, 0x10, R7 ;  /* 0x0a0000000b057989 */ /* 0x000e2200000e0007 */
[----:B-1----:R-:W-:-:S05]  /*0ff0*/  @!P1 LEA R13, R13, R8, 0x18 ;  /* 0x000000080d0d9211 */ /* 0x002fca00078ec0ff */
[----:B------:R-:W-:Y:S01]  /*1000*/  @!P1 IMAD.IADD R13, R6, 0x1, R13 ;  /* 0x00000001060d9824 */ /* 0x000fe200078e020d */
[----:B0-----:R-:W-:-:S10]  /*1010*/  DADD R4, R4, R10 ;  /* 0x0000000004047229 */ /* 0x001fd4000000000a */
        /* <DEDUP_REMOVED lines=10> */
[----:B-1----:R-:W0:Y:S04]  /*10c0*/  LDS.128 R12, [UR4+0x10] ;  /* 0x00001004ff0c7984 */ /* 0x002e280008000c00 */
        /* <DEDUP_REMOVED lines=31> */
.L_x_695:
[----:B------:R-:W0:Y:S01]  /*12c0*/  S2R R2, SR_TID.X ;  /* 0x0000000000027919 */ /* 0x000e220000002100 */
[----:B------:R-:W1:Y:S01]  /*12d0*/  LDC.64 R6, c[0x0][0x380] ;  /* 0x0000e000ff067b82 */ /* 0x000e620000000a00 */
[----:B0-----:R-:W-:-:S04]  /*12e0*/  VIADD R23, R2, UR6 ;  /* 0x0000000602177c36 */ /* 0x001fc80008000000 */
[----:B-1----:R-:W-:-:S05]  /*12f0*/  IMAD.WIDE.U32 R22, R23, 0x8, R6 ;  /* 0x0000000817167825 */ /* 0x002fca00078e0006 */
        /* <DEDUP_REMOVED lines=8> */
[----:B------:R-:W-:-:S04]  /*1380*/  ISETP.GE.U32.AND P0, PT, R0, UR5, PT ;  /* 0x0000000500007c0c */ /* 0x000fc8000bf06070 */
[----:B------:R-:W-:Y:S01]  /*1390*/  ISETP.GE.U32.AND.EX P0, PT, R3, UR4, PT, P0 ;  /* 0x0000000403007c0c */ /* 0x000fe2000bf06100 */
[----:B--2---:R-:W-:-:S08]  /*13a0*/  DMUL R18, R18, R18 ;  /* 0x0000001212127228 */ /* 0x004fd00000000000 */
[----:B---3--:R-:W-:-:S08]  /*13b0*/  DFMA R18, R16, R16, R18 ;  /* 0x000000101012722b */ /* 0x008fd00000000012 */
[----:B----4-:R-:W-:-:S08]  /*13c0*/  DFMA R18, R14, R14, R18 ;  /* 0x0000000e0e12722b */ /* 0x010fd00000000012 */
[----:B-----5:R-:W-:-:S08]  /*13d0*/  DFMA R18, R12, R12, R18 ;  /* 0x0000000c0c12722b */ /* 0x020fd00000000012 */
[----:B------:R-:W-:-:S08]  /*13e0*/  DFMA R18, R10, R10, R18 ;  /* 0x0000000a0a12722b */ /* 0x000fd00000000012 */
[----:B------:R-:W-:-:S08]  /*13f0*/  DFMA R18, R8, R8, R18 ;  /* 0x000000080812722b */ /* 0x000fd00000000012 */
[----:B------:R-:W-:-:S08]  /*1400*/  DFMA R18, R6, R6, R18 ;  /* 0x000000060612722b */ /* 0x000fd00000000012 */
[----:B------:R-:W-:Y:S01]  /*1410*/  DFMA R20, R20, R20, R18 ;  /* 0x000000141414722b */ /* 0x000fe20000000012 */
[----:B------:R-:W-:Y:S10]  /*1420*/  @!P0 BRA `(.L_x_710) ;  /* 0x0000000c00188947 */ /* 0x000ff40003800000 */
        /* <DEDUP_REMOVED lines=15> */
[----:B------:R-:W-:Y:S02]  /*1520*/  ISETP.GT.U32.AND.EX P0, PT, R11, R0, PT, P0 ;  /* 0x000000000b00720c */ /* 0x000fe40003f04100 */
        /* <DEDUP_REMOVED lines=8> */
.L_x_712:
[----:B------:R-:W2:Y:S02]  /*15b0*/  S2R R8, SR_TID.X ;  /* 0x0000000000087919 */ /* 0x000ea40000002100 */
[----:B--2---:R-:W-:-:S05]  /*15c0*/  IADD3 R8, P0, PT, R8, UR8, RZ ;  /* 0x0000000808087c10 */ /* 0x004fca000ff1e0ff */
[----:B------:R-:W-:Y:S01]  /*15d0*/  IMAD.X R9, RZ, RZ, UR9, P0 ;  /* 0x00000009ff097e24 */ /* 0x000fe200080e06ff */
[----:B-1----:R-:W-:-:S04]  /*15e0*/  LEA R26, P0, R8, UR12, 0x3 ;  /* 0x0000000c081a7c11 */ /* 0x002fc8000f8018ff */
        /* <DEDUP_REMOVED lines=9> */
[----:B------:R-:W-:-:S02]  /*1680*/  USHF.R.S32.HI UR11, URZ, 0x1f, UR5 ;  /* 0x0000001fff0b7899 */ /* 0x000fc40008011405 */
[----:B------:R-:W-:-:S04]  /*1690*/  UIADD3 UR6, UP0, UPT, UR5, UR10, URZ ;  /* 0x0000000a05067290 */ /* 0x000fc8000ff1e0ff */
[----:B------:R-:W-:Y:S01]  /*16a0*/  UIADD3.X UR7, UPT, UPT, UR11, UR7, URZ, UP0, !UPT ;  /* 0x000000070b077290 */ /* 0x000fe200087fe4ff */
[----:B--2---:R-:W-:-:S08]  /*16b0*/  DFMA R8, R8, R8, R20 ;  /* 0x000000080808722b */ /* 0x004fd00000000014 */
[----:B---3--:R-:W-:Y:S01]  /*16c0*/  DFMA R8, R10, R10, R8 ;  /* 0x0000000a0a08722b */ /* 0x008fe20000000008 */
[----:B0-----:R-:W-:Y:S01]  /*16d0*/  IADD3 R10, P1, PT, R4, -UR8, RZ ;  /* 0x80000008040a7c10 */ /* 0x001fe2000ff3e0ff */
[----:B------:R-:W-:-:S03]  /*16e0*/  IMAD.U32 R11, RZ, RZ, UR5 ;  /* 0x00000005ff0b7e24 */ /* 0x000fc6000f8e00ff */
[----:B------:R-:W-:-:S03]  /*16f0*/  ISETP.GE.U32.AND P0, PT, R10, UR5, PT ;  /* 0x000000050a007c0c */ /* 0x000fc6000bf06070 */
[----:B----4-:R-:W-:Y:S01]  /*1700*/  DFMA R8, R12, R12, R8 ;  /* 0x0000000c0c08722b */ /* 0x010fe20000000008 */
[----:B------:R-:W-:Y:S02]  /*1710*/  IADD3.X R10, PT, PT, R5, ~UR9, RZ, P1, !PT ;  /* 0x80000009050a7c10 */ /* 0x000fe40008ffe4ff */
[----:B------:R-:W-:Y:S02]  /*1720*/  LEA R6, P1, R11, R6, 0x3 ;  /* 0x000000060b067211 */ /* 0x000fe400078218ff */
[----:B------:R-:W-:-:S03]  /*1730*/  ISETP.GE.U32.AND.EX P0, PT, R10, UR11, PT, P0 ;  /* 0x0000000b0a007c0c */ /* 0x000fc6000bf06100 */
[----:B-----5:R-:W-:-:S08]  /*1740*/  DFMA R8, R14, R14, R8 ;  /* 0x0000000e0e08722b */ /* 0x020fd00000000008 */
[----:B------:R-:W-:-:S08]  /*1750*/  DFMA R8, R16, R16, R8 ;  /* 0x000000101008722b */ /* 0x000fd00000000008 */
[----:B------:R-:W-:-:S08]  /*1760*/  DFMA R8, R18, R18, R8 ;  /* 0x000000121208722b */ /* 0x000fd00000000008 */
[----:B------:R-:W-:-:S08]  /*1770*/  DFMA R8, R22, R22, R8 ;  /* 0x000000161608722b */ /* 0x000fd00000000008 */
[----:B------:R-:W-:Y:S01]  /*1780*/  DFMA R20, R24, R24, R8 ;  /* 0x000000181814722b */ /* 0x000fe20000000008 */
[----:B------:R-:W-:Y:S02]  /*1790*/  IMAD.U32 R9, RZ, RZ, UR5 ;  /* 0x00000005ff097e24 */ /* 0x000fe4000f8e00ff */
[----:B------:R-:W-:-:S05]  /*17a0*/  IMAD.U32 R8, RZ, RZ, UR11 ;  /* 0x0000000bff087e24 */ /* 0x000fca000f8e00ff */
[----:B------:R-:W-:Y:S01]  /*17b0*/  LEA.HI.X R7, R9, R7, R8, 0x3, P1 ;  /* 0x0000000709077211 */ /* 0x000fe200008f1c08 */
[----:B------:R-:W-:Y:S06]  /*17c0*/  @!P0 BRA `(.L_x_710) ;  /* 0x0000000800308947 */ /* 0x000fec0003800000 */
[----:B------:R-:W-:Y:S02]  /*17d0*/  UIADD3 UR8, UP0, UPT, UR5, UR8, URZ ;  /* 0x0000000805087290 */ /* 0x000fe4000ff1e0ff */
[----:B------:R-:W-:Y:S01]  /*17e0*/  VIADD R2, R2, -UR5 ;  /* 0x8000000502027c36 */ /* 0x000fe20008000000 */
[----:B------:R-:W-:Y:S02]  /*17f0*/  UIADD3 UR4, UPT, UPT, UR4, 0x1, URZ ;  /* 0x0000000104047890 */ /* 0x000fe4000fffe0ff */
[----:B------:R-:W-:Y:S01]  /*1800*/  UIADD3.X UR9, UPT, UPT, UR11, UR9, URZ, UP0, !UPT ;  /* 0x000000090b097290 */ /* 0x000fe200087fe4ff */
[----:B------:R-:W-:Y:S01]  /*1810*/  ISETP.LT.U32.AND P0, PT, R3, UR8, PT ;  /* 0x0000000803007c0c */ /* 0x000fe2000bf01070 */
[----:B------:R-:W-:-:S04]  /*1820*/  UMOV UR10, UR6 ;  /* 0x00000006000a7c82 */ /* 0x000fc80008000000 */
[----:B------:R-:W-:-:S05]  /*1830*/  IMAD.U32 R9, RZ, RZ, UR9 ;  /* 0x00000009ff097e24 */ /* 0x000fca000f8e00ff */
[----:B------:R-:W-:-:S13]  /*1840*/  ISETP.GT.U32.AND.EX P0, PT, R9, R0, PT, P0 ;  /* 0x000000000900720c */ /* 0x000fda0003f04100 */
[----:B------:R-:W-:Y:S05]  /*1850*/  @!P0 BRA `(.L_x_712) ;  /* 0xfffffffc00548947 */ /* 0x000fea000383ffff */
.L_x_711:
[----:B------:R-:W0:Y:S01]  /*1860*/  S2R R9, SR_TID.X ;  /* 0x0000000000097919 */ /* 0x000e220000002100 */
[C---:B------:R-:W-:Y:S01]  /*1870*/  VIADD R0, R4.reuse, -UR8 ;  /* 0x8000000804007c36 */ /* 0x040fe20008000000 */
[----:B------:R-:W-:Y:S01]  /*1880*/  ISETP.LE.U32.AND P1, PT, R4, UR8, PT ;  /* 0x0000000804007c0c */ /* 0x000fe2000bf23070 */
[----:B------:R-:W-:Y:S01]  /*1890*/  IMAD.U32 R8, RZ, RZ, UR9 ;  /* 0x00000009ff087e24 */ /* 0x000fe2000f8e00ff */
[----:B------:R-:W-:Y:S02]  /*18a0*/  BSSY.RECONVERGENT B1, `(.L_x_710) ;  /* 0x000007e000017945 */ /* 0x000fe40003800200 */
[----:B0-----:R-:W-:-:S04]  /*18b0*/  ISETP.GE.AND P0, PT, R9, R0, PT ;  /* 0x000000000900720c */ /* 0x001fc80003f06270 */
        /* <DEDUP_REMOVED lines=16> */
[----:B------:R-:W-:Y:S01]  /*19c0*/  LEA.HI R0, R2, 0x1, RZ, 0x18 ;  /* 0x0000000102007811 */ /* 0x000fe200078fc0ff */
[----:B------:R-:W-:-:S03]  /*19d0*/  IMAD.MOV.U32 R3, RZ, RZ, R9 ;  /* 0x000000ffff037224 */ /* 0x000fc600078e0009 */
[----:B------:R-:W-:-:S05]  /*19e0*/  LOP3.LUT R0, R0, 0x1fffff0, RZ, 0xc0, !PT ;  /* 0x01fffff000007812 */ /* 0x000fca00078ec0ff */
[----:B------:R-:W-:-:S07]  /*19f0*/  IMAD.MOV R0, RZ, RZ, -R0 ;  /* 0x000000ffff007224 */ /* 0x000fce00078e0a00 */
.L_x_716:
        /* <DEDUP_REMOVED lines=22> */
[----:B------:R-:W-:Y:S01]  /*1b60*/  DFMA R24, R22, R22, R24 ;  /* 0x000000161618722b */ /* 0x000fe20000000018 */
        /* <DEDUP_REMOVED lines=15> */
.L_x_715:
[----:B------:R-:W-:Y:S05]  /*1c60*/  BSYNC.RECONVERGENT B2 ;  /* 0x0000000000027941 */ /* 0x000fea0003800200 */
.L_x_714:
        /* <DEDUP_REMOVED lines=27> */
.L_x_718:
[----:B------:R-:W-:Y:S05]  /*1e20*/  BSYNC.RECONVERGENT B2 ;  /* 0x0000000000027941 */ /* 0x000fea0003800200 */
.L_x_717:
        /* <DEDUP_REMOVED lines=18> */
.L_x_720:
[----:B------:R-:W-:Y:S05]  /*1f50*/  BSYNC.RECONVERGENT B2 ;  /* 0x0000000000027941 */ /* 0x000fea0003800200 */
.L_x_719:
        /* <DEDUP_REMOVED lines=9> */
.L_x_721:
[----:B------:R-:W-:Y:S02]  /*1ff0*/  IMAD.MOV.U32 R2, RZ, RZ, R4 ;  /* 0x000000ffff027224 */ /* 0x000fe400078e0004 */
[----:B------:R-:W-:-:S06]  /*2000*/  IMAD.MOV.U32 R3, RZ, RZ, R5 ;  /* 0x000000ffff037224 */ /* 0x000fcc00078e0005 */
[----:B------:R-:W2:Y:S01]  /*2010*/  LDG.E.64 R2, desc[UR14][R2.64] ;  /* 0x0000000e02027981 */ /* 0x000ea2000c1e1b00 */
[----:B------:R-:W-:Y:S01]  /*2020*/  VIADD R0, R0, 0x1 ;  /* 0x0000000100007836 */ /* 0x000fe20000000000 */
[----:B------:R-:W-:-:S04]  /*2030*/  IADD3 R4, P1, PT, R4, 0x800, RZ ;  /* 0x0000080004047810 */ /* 0x000fc80007f3e0ff */
[----:B------:R-:W-:Y:S01]  /*2040*/  ISETP.NE.AND P0, PT, R0, RZ, PT ;  /* 0x000000ff0000720c */ /* 0x000fe20003f05270 */
[----:B------:R-:W-:Y:S01]  /*2050*/  IMAD.X R5, RZ, RZ, R5, P1 ;  /* 0x000000ffff057224 */ /* 0x000fe200008e0605 */
[----:B--2---:R-:W-:-:S11]  /*2060*/  DFMA R20, R2, R2, R20 ;  /* 0x000000020214722b */ /* 0x004fd60000000014 */
[----:B------:R-:W-:Y:S05]  /*2070*/  @P0 BRA `(.L_x_721) ;  /* 0xfffffffc00dc0947 */ /* 0x000fea000383ffff */
.L_x_713:
[----:B------:R-:W-:Y:S05]  /*2080*/  BSYNC.RECONVERGENT B1 ;  /* 0x0000000000017941 */ /* 0x000fea0003800200 */
.L_x_710:
[----:B------:R-:W0:Y:S01]  /*2090*/  S2R R0, SR_LANEID ;  /* 0x0000000000007919 */ /* 0x000e220000000000 */
[----:B------:R-:W-:Y:S04]  /*20a0*/  SHFL.DOWN PT, R2, R20, 0x1, 0x1f ;  /* 0x08201f0014027f89 */ /* 0x000fe800000e0000 */
[----:B------:R-:W1:Y:S01]  /*20b0*/  SHFL.DOWN PT, R3, R21, 0x1, 0x1f ;  /* 0x08201f0015037f89 */ /* 0x000e6200000e0000 */
[----:B------:R-:W2:Y:S01]  /*20c0*/  S2R R11, SR_TID.X ;  /* 0x00000000000b7919 */ /* 0x000ea20000002100 */
        /* <DEDUP_REMOVED lines=20> */
[----:B------:R-:W-:Y:S02]  /*2210*/  @!P1 MOV R7, 0x400 ;  /* 0x0000040000079802 */ /* 0x000fe40000000f00 */
[----:B--2---:R-:W-:Y:S01]  /*2220*/  @!P1 SHF.R.U32.HI R6, RZ, 0x2, R11 ;  /* 0x00000002ff069819 */ /* 0x004fe2000001160b */
[----:B------:R-:W0:Y:S01]  /*2230*/  SHFL.DOWN PT, R3, R9, 0x8, 0x1f ;  /* 0x09001f0009037f89 */ /* 0x000e2200000e0000 */
[----:B-1----:R-:W-:-:S02]  /*2240*/  @!P1 LEA R7, R10, R7, 0x18 ;  /* 0x000000070a079211 */ /* 0x002fc400078ec0ff */
[----:B------:R-:W-:-:S05]  /*2250*/  @!P1 LOP3.LUT R6, R6, 0xf8, RZ, 0xc0, !PT ;  /* 0x000000f806069812 */ /* 0x000fca00078ec0ff */
        /* <DEDUP_REMOVED lines=17> */
[----:B------:R-:W1:Y:S04]  /*2370*/  LDS.128 R16, [UR4+0x10] ;  /* 0x00001004ff107984 */ /* 0x000e680008000c00 */
[----:B------:R-:W2:Y:S04]  /*2380*/  LDS.128 R12, [UR4+0x20] ;  /* 0x00002004ff0c7984 */ /* 0x000ea80008000c00 */
[----:B------:R-:W3:Y:S01]  /*2390*/  LDS.128 R8, [UR4+0x30] ;  /* 0x00003004ff087984 */ /* 0x000ee20008000c00 */
[----:B-1----:R-:W-:-:S03]  /*23a0*/  DADD R16, R4, R16 ;  /* 0x0000000004107229 */ /* 0x002fc60000000010 */
[----:B------:R-:W1:Y:S05]  /*23b0*/  LDS.64 R4, [UR4+0x40] ;  /* 0x00004004ff047984 */ /* 0x000e6a0008000a00 */
[----:B------:R-:W-:-:S08]  /*23c0*/  DADD R16, R16, R18 ;  /* 0x0000000010107229 */ /* 0x000fd00000000012 */
[----:B--2---:R-:W-:-:S08]  /*23d0*/  DADD R12, R16, R12 ;  /* 0x00000000100c7229 */ /* 0x004fd0000000000c */
[----:B------:R-:W-:-:S08]  /*23e0*/  DADD R12, R12, R14 ;  /* 0x000000000c0c7229 */ /* 0x000fd0000000000e */
[----:B---3--:R-:W-:-:S08]  /*23f0*/  DADD R8, R12, R8 ;  /* 0x000000000c087229 */ /* 0x008fd00000000008 */
[----:B------:R-:W-:-:S08]  /*2400*/  DADD R8, R8, R10 ;  /* 0x0000000008087229 */ /* 0x000fd0000000000a */
[----:B-1----:R-:W-:-:S11]  /*2410*/  DADD R4, R8, R4 ;  /* 0x0000000008047229 */ /* 0x002fd60000000004 */
.L_x_709:
[----:B------:R-:W-:Y:S05]  /*2420*/  BSYNC.RECONVERGENT B0 ;  /* 0x0000000000007941 */ /* 0x000fea0003800200 */
.L_x_694:
[----:B------:R-:W-:Y:S05]  /*2430*/  @P0 EXIT ;  /* 0x000000000000094d */ /* 0x000fea0003800000 */
[----:B------:R-:W3:Y:S02]  /*2440*/  LDCU.64 UR4, c[0x0][0x388] ;  /* 0x00007100ff0477ac */ /* 0x000ee40008000a00 */
[----:B---3--:R-:W-:-:S06]  /*2450*/  UIMAD.WIDE.U32 UR4, UR16, 0x8, UR4 ;  /* 0x00000008100478a5 */ /* 0x008fcc000f8e0004 */
[----:B0-----:R-:W-:Y:S02]  /*2460*/  IMAD.U32 R2, RZ, RZ, UR4 ;  /* 0x00000004ff027e24 */ /* 0x001fe4000f8e00ff */
[----:B--2---:R-:W-:-:S05]  /*2470*/  IMAD.U32 R3, RZ, RZ, UR5 ;  /* 0x00000005ff037e24 */ /* 0x004fca000f8e00ff */
[----:B------:R-:W-:Y:S01]  /*2480*/  STG.E.64 desc[UR14][R2.64], R4 ;  /* 0x0000000402007986 */ /* 0x000fe2000c101b0e */
[----:B------:R-:W-:Y:S05]  /*2490*/  EXIT ;  /* 0x000000000000794d */ /* 0x000fea0003800000 */
.L_x_722:
        /* <DEDUP_REMOVED lines=14> */
.L_x_1785:


//--------------------- .text._ZN3cub18CUB_300001_SM_10006detail6reduce28DeviceReduceSingleTileKernelINS2_10policy_hubIdy11add_functorIdEE10Policy1000EN6thrust24THRUST_300001_SM_1000_NS6detail15normal_iteratorINSA_10device_ptrIdEEEEPdyS6_dd14square_functorIdEEEvT0_T1_T2_T3_T4_T6_ --------------------------
	.section	.text._ZN3cub18CUB_300001_SM_10006detail6reduce28DeviceReduceSingleTileKernelINS2_10policy_hubIdy11add_functorIdEE10Policy1000EN6thrust24THRUST_300001_SM_1000_NS6detail15normal_iteratorINSA_10device_ptrIdEEEEPdyS6_dd14square_functorIdEEEvT0_T1_T2_T3_T4_T6_,"ax",@progbits
	.align	128
        .global         _ZN3cub18CUB_300001_SM_10006detail6reduce28DeviceReduceSingleTileKernelINS2_10policy_hubIdy11add_functorIdEE10Policy1000EN6thrust24THRUST_300001_SM_1000_NS6detail15normal_iteratorINSA_10device_ptrIdEEEEPdyS6_dd14square_functorIdEEEvT0_T1_T2_T3_T4_T6_
        .type           _ZN3cub18CUB_300001_SM_10006detail6reduce28DeviceReduceSingleTileKernelINS2_10policy_hubIdy11add_functorIdEE10Policy1000EN6thrust24THRUST_300001_SM_1000_NS6detail15normal_iteratorINSA_10device_ptrIdEEEEPdyS6_dd14square_functorIdEEEvT0_T1_T2_T3_T4_T6_,@function
        .size           _ZN3cub18CUB_300001_SM_10006detail6reduce28DeviceReduceSingleTileKernelINS2_10policy_hubIdy11add_functorIdEE10Policy1000EN6thrust24THRUST_300001_SM_1000_NS6detail15normal_iteratorINSA_10device_ptrIdEEEEPdyS6_dd14square_functorIdEEEvT0_T1_T2_T3_T4_T6_,(.L_x_1786 - _ZN3cub18CUB_300001_SM_10006detail6reduce28DeviceReduceSingleTileKernelINS2_10policy_hubIdy11add_functorIdEE10Policy1000EN6thrust24THRUST_300001_SM_1000_NS6detail15normal_iteratorINSA_10device_ptrIdEEEEPdyS6_dd14square_functorIdEEEvT0_T1_T2_T3_T4_T6_)
        .other          _ZN3cub18CUB_300001_SM_10006detail6reduce28DeviceReduceSingleTileKernelINS2_10policy_hubIdy11add_functorIdEE10Policy1000EN6thrust24THRUST_300001_SM_1000_NS6detail15normal_iteratorINSA_10device_ptrIdEEEEPdyS6_dd14square_functorIdEEEvT0_T1_T2_T3_T4_T6_,@"STO_CUDA_ENTRY STV_DEFAULT"
_ZN3cub18CUB_300001_SM_10006detail6reduce28DeviceReduceSingleTileKernelINS2_10policy_hubIdy11add_functorIdEE10Policy1000EN6thrust24THRUST_300001_SM_1000_NS6detail15normal_iteratorINSA_10device_ptrIdEEEEPdyS6_dd14square_functorIdEEEvT0_T1_T2_T3_T4_T6_:
.text._ZN3cub18CUB_300001_SM_10006detail6reduce28DeviceReduceSingleTileKernelINS2_10policy_hubIdy11add_functorIdEE10Policy1000EN6thrust24THRUST_300001_SM_1000_NS6detail15normal_iteratorINSA_10device_ptrIdEEEEPdyS6_dd14square_functorIdEEEvT0_T1_T2_T3_T4_T6_:
        /* <DEDUP_REMOVED lines=15> */
.L_x_723:
[----:B------:R-:W-:Y:S01]  /*00f0*/  ISETP.GT.U32.AND P0, PT, R8, 0x7ff, PT ;  /* 0x000007ff0800780c */ /* 0x000fe20003f04070 */
[----:B------:R-:W-:Y:S03]  /*0100*/  BSSY.RECONVERGENT B0, `(.L_x_724) ;  /* 0x000020f000007945 */ /* 0x000fe60003800200 */
[----:B------:R-:W-:-:S13]  /*0110*/  ISETP.GT.U32.AND.EX P0, PT, R9, RZ, PT, P0 ;  /* 0x000000ff0900720c */ /* 0x000fda0003f04100 */
[----:B------:R-:W-:Y:S05]  /*0120*/  @P0 BRA `(.L_x_725) ;  /* 0x0000001000580947 */ /* 0x000fea0003800000 */
[----:B------:R-:W0:Y:S01]  /*0130*/  S2R R0, SR_TID.X ;  /* 0x0000000000007919 */ /* 0x000e220000002100 */
[----:B------:R-:W-:Y:S01]  /*0140*/  BSSY.RECONVERGENT B1, `(.L_x_726) ;  /* 0x000000a000017945 */ /* 0x000fe20003800200 */
[----:B------:R-:W-:Y:S02]  /*0150*/  CS2R R4, SRZ ;  /* 0x0000000000047805 */ /* 0x000fe4000001ff00 */
[----:B0-----:R-:W-:Y:S01]  /*0160*/  ISETP.GE.U32.AND P0, PT, R0, R8, PT ;  /* 0x000000080000720c */ /* 0x001fe20003f06070 */
[----:B------:R-:W-:-:S12]  /*0170*/  IMAD.MOV.U32 R2, RZ, RZ, R0 ;  /* 0x000000ffff027224 */ /* 0x000fd800078e0000 */
[----:B------:R-:W-:Y:S05]  /*0180*/  @P0 BRA `(.L_x_727) ;  /* 0x0000000000140947 */ /* 0x000fea0003800000 */
[----:B------:R-:W0:Y:S02]  /*0190*/  LDC.64 R6, c[0x0][0x380] ;  /* 0x0000e000ff067b82 */ /* 0x000e240000000a00 */
[----:B0-----:R-:W-:-:S06]  /*01a0*/  IMAD.WIDE.U32 R6, R0, 0x8, R6 ;  /* 0x0000000800067825 */ /* 0x001fcc00078e0006 */
[----:B------:R-:W2:Y:S01]  /*01b0*/  LDG.E.64 R6, desc[UR6][R6.64] ;  /* 0x0000000606067981 */ /* 0x000ea2000c1e1b00 */
[----:B------:R-:W-:Y:S01]  /*01c0*/  VIADD R2, R0, 0x100 ;  /* 0x0000010000027836 */ /* 0x000fe20000000000 */
[----:B--2---:R-:W-:-:S11]  /*01d0*/  DMUL R4, R6, R6 ;  /* 0x0000000606047228 */ /* 0x004fd60000000000 */
.L_x_727:
[----:B------:R-:W-:Y:S05]  /*01e0*/  BSYNC.RECONVERGENT B1 ;  /* 0x0000000000017941 */ /* 0x000fea0003800200 */
.L_x_726:
[----:B------:R-:W-:Y:S01]  /*01f0*/  ISETP.GE.U32.AND P0, PT, R2, R8, PT ;  /* 0x000000080200720c */ /* 0x000fe20003f06070 */
[----:B------:R-:W-:-:S12]  /*0200*/  BSSY.RECONVERGENT B1, `(.L_x_728) ;  /* 0x000006d000017945 */ /* 0x000fd80003800200 */
[----:B------:R-:W-:Y:S05]  /*0210*/  @P0 BRA `(.L_x_729) ;  /* 0x0000000400ac0947 */ /* 0x000fea0003800000 */
[----:B------:R-:W-:Y:S01]  /*0220*/  LOP3.LUT R3, RZ, R2, RZ, 0x33, !PT ;  /* 0x00000002ff037212 */ /* 0x000fe200078e33ff */
        /* <DEDUP_REMOVED lines=13> */
.L_x_732:
[----:B------:R-:W2:Y:S04]  /*0300*/  LDG.E.64 R10, desc[UR6][R6.64+-0x4000] ;  /* 0xffc00006060a7981 */ /* 0x000ea8000c1e1b00 */
[----:B------:R-:W3:Y:S04]  /*0310*/  LDG.E.64 R12, desc[UR6][R6.64+-0x3800] ;  /* 0xffc80006060c7981 */ /* 0x000ee8000c1e1b00 */
[----:B------:R-:W4:Y:S04]  /*0320*/  LDG.E.64 R14, desc[UR6][R6.64+-0x3000] ;  /* 0xffd00006060e7981 */ /* 0x000f28000c1e1b00 */
[----:B------:R-:W5:Y:S04]  /*0330*/  LDG.E.64 R16, desc[UR6][R6.64+-0x2800] ;  /* 0xffd8000606107981 */ /* 0x000f68000c1e1b00 */
        /* <DEDUP_REMOVED lines=11> */
[----:B------:R0:W5:Y:S01]  /*03f0*/  LDG.E.64 R40, desc[UR6][R6.64+0x3800] ;  /* 0x0038000606287981 */ /* 0x000162000c1e1b00 */
[----:B------:R-:W-:-:S02]  /*0400*/  VIADD R42, R42, 0x10 ;  /* 0x000000102a2a7836 */ /* 0x000fc40000000000 */
        /* <DEDUP_REMOVED lines=19> */
[----:B------:R-:W-:Y:S01]  /*0540*/  DFMA R4, R40, R40, R4 ;  /* 0x000000282804722b */ /* 0x000fe20000000004 */
[----:B------:R-:W-:Y:S10]  /*0550*/  @P1 BRA `(.L_x_732) ;  /* 0xfffffffc00681947 */ /* 0x000ff4000383ffff */
.L_x_731:
[----:B------:R-:W-:Y:S05]  /*0560*/  BSYNC.RECONVERGENT B2 ;  /* 0x0000000000027941 */ /* 0x000fea0003800200 */
.L_x_730:
        /* <DEDUP_REMOVED lines=25> */
.L_x_734:
[----:B------:R-:W-:Y:S05]  /*0700*/  BSYNC.RECONVERGENT B2 ;  /* 0x0000000000027941 */ /* 0x000fea0003800200 */
.L_x_733:
        /* <DEDUP_REMOVED lines=17> */
.L_x_736:
[----:B------:R-:W-:Y:S05]  /*0820*/  BSYNC.RECONVERGENT B2 ;  /* 0x0000000000027941 */ /* 0x000fea0003800200 */
.L_x_735:
[----:B------:R-:W-:Y:S05]  /*0830*/  @!P1 BRA `(.L_x_729) ;  /* 0x0000000000249947 */ /* 0x000fea0003800000 */
[----:B------:R-:W0:Y:S01]  /*0840*/  LDC.64 R10, c[0x0][0x380] ;  /* 0x0000e000ff0a7b82 */ /* 0x000e220000000a00 */
[----:B------:R-:W-:-:S07]  /*0850*/  IMAD.MOV R3, RZ, RZ, -R3 ;  /* 0x000000ffff037224 */ /* 0x000fce00078e0a03 */
.L_x_737:
[----:B0-----:R-:W-:-:S06]  /*0860*/  IMAD.WIDE R6, R2, 0x8, R10 ;  /* 0x0000000802067825 */ /* 0x001fcc00078e020a */
[----:B------:R-:W2:Y:S01]  /*0870*/  LDG.E.64 R6, desc[UR6][R6.64] ;  /* 0x0000000606067981 */ /* 0x000ea2000c1e1b00 */
[----:B------:R-:W-:Y:S02]  /*0880*/  VIADD R3, R3, 0x1 ;  /* 0x0000000103037836 */ /* 0x000fe40000000000 */
[----:B------:R-:W-:-:S03]  /*0890*/  VIADD R2, R2, 0x100 ;  /* 0x0000010002027836 */ /* 0x000fc60000000000 */
[----:B------:R-:W-:Y:S01]  /*08a0*/  ISETP.NE.AND P0, PT, R3, RZ, PT ;  /* 0x000000ff0300720c */ /* 0x000fe20003f05270 */
[----:B--2---:R-:W-:-:S12]  /*08b0*/  DFMA R4, R6, R6, R4 ;  /* 0x000000060604722b */ /* 0x004fd80000000004 */
[----:B------:R-:W-:Y:S05]  /*08c0*/  @P0 BRA `(.L_x_737) ;  /* 0xfffffffc00e40947 */ /* 0x000fea000383ffff */
.L_x_729:
[----:B------:R-:W-:Y:S05]  /*08d0*/  BSYNC.RECONVERGENT B1 ;  /* 0x0000000000017941 */ /* 0x000fea0003800200 */
.L_x_728:
[----:B------:R-:W-:-:S04]  /*08e0*/  ISETP.GE.U32.AND P0, PT, R8, 0x100, PT ;  /* 0x000001000800780c */ /* 0x000fc80003f06070 */
[----:B------:R-:W-:-:S13]  /*08f0*/  ISETP.GE.U32.AND.EX P0, PT, R9, RZ, PT, P0 ;  /* 0x000000ff0900720c */ /* 0x000fda0003f06100 */
        /* <DEDUP_REMOVED lines=32> */
[----:B------:R-:W-:Y:S02]  /*0b00*/  ISETP.GT.AND P0, PT, R10, 0xf, PT ;  /* 0x0000000f0a00780c */ /* 0x000fe40003f04270 */
[----:B------:R-:W-:Y:S01]  /*0b10*/  @!P1 LOP3.LUT R8, R4, 0xf8, RZ, 0xc0, !PT ;  /* 0x000000f804089812 */ /* 0x000fe200078ec0ff */
[----:B------:R-:W0:Y:S04]  /*0b20*/  SHFL.DOWN PT, R3, R7, 0x10, 0x1f ;  /* 0x0a001f0007037f89 */ /* 0x000e2800000e0000 */
[----:B------:R-:W-:Y:S01]  /*0b30*/  @!P1 IMAD.IADD R9, R8, 0x1, R9 ;  /* 0x0000000108099824 */ /* 0x000fe200078e0209 */
[----:B0-----:R-:W-:-:S07]  /*0b40*/  DADD R4, R2, R6 ;  /* 0x0000000002047229 */ /* 0x001fce0000000006 */
[----:B------:R0:W-:Y:S01]  /*0b50*/  @!P1 STS.64 [R9+0x8], R4 ;  /* 0x0000080409009388 */ /* 0x0001e20000000a00 */
[----:B------:R-:W-:Y:S01]  /*0b60*/  BAR.SYNC.DEFER_BLOCKING 0x0 ;  /* 0x0000000000007b1d */ /* 0x000fe20000010000 */
[----:B------:R-:W-:Y:S02]  /*0b70*/  ISETP.NE.AND P1, PT, R0, RZ, PT ;  /* 0x000000ff0000720c */ /* 0x000fe40003f25270 */
[----:B------:R-:W-:Y:S02]  /*0b80*/  FSEL R2, R6, R4, P0 ;  /* 0x0000000406027208 */ /* 0x000fe40000000000 */
[----:B------:R-:W-:-:S09]  /*0b90*/  FSEL R3, R7, R5, P0 ;  /* 0x0000000507037208 */ /* 0x000fd20000000000 */
[----:B0-----:R-:W-:Y:S05]  /*0ba0*/  @P1 BRA `(.L_x_739) ;  /* 0x0000001400901947 */ /* 0x001fea0003800000 */
[----:B------:R-:W0:Y:S01]  /*0bb0*/  S2UR UR5, SR_CgaCtaId ;  /* 0x00000000000579c3 */ /* 0x000e220000008800 */
[----:B------:R-:W-:Y:S02]  /*0bc0*/  UMOV UR4, 0x400 ;  /* 0x0000040000047882 */ /* 0x000fe40000000000 */
[----:B0-----:R-:W-:-:S09]  /*0bd0*/  ULEA UR4, UR5, UR4, 0x18 ;  /* 0x0000000405047291 */ /* 0x001fd2000f8ec0ff */
[----:B------:R-:W0:Y:S04]  /*0be0*/  LDS.128 R4, [UR4+0x10] ;  /* 0x00001004ff047984 */ /* 0x000e280008000c00 */
        /* <DEDUP_REMOVED lines=11> */
.L_x_738:
[----:B------:R-:W-:Y:S01]  /*0ca0*/  LOP3.LUT R2, R0, 0x3e0, RZ, 0xc0, !PT ;  /* 0x000003e000027812 */ /* 0x000fe200078ec0ff */
[----:B------:R-:W0:Y:S03]  /*0cb0*/  S2R R12, SR_LANEID ;  /* 0x00000000000c7919 */ /* 0x000e260000000000 */
[----:B------:R-:W-:Y:S01]  /*0cc0*/  LOP3.LUT R7, RZ, R2, RZ, 0x33, !PT ;  /* 0x00000002ff077212 */ /* 0x000fe200078e33ff */
[----:B------:R-:W-:-:S04]  /*0cd0*/  VIADD R3, R2, 0x20 ;  /* 0x0000002002037836 */ /* 0x000fc80000000000 */
[----:B------:R-:W-:Y:S01]  /*0ce0*/  IMAD.IADD R7, R7, 0x1, R8 ;  /* 0x0000000107077824 */ /* 0x000fe200078e0208 */
[----:B------:R-:W-:-:S04]  /*0cf0*/  ISETP.GT.U32.AND P0, PT, R3, R8, PT ;  /* 0x000000080300720c */ /* 0x000fc80003f04070 */
[----:B------:R-:W-:-:S05]  /*0d00*/  SEL R13, R7, 0x1f, P0 ;  /* 0x0000001f070d7807 */ /* 0x000fca0000000000 */
[----:B------:R-:W-:Y:S04]  /*0d10*/  SHFL.DOWN PT, R2, R4, 0x1, R13 ;  /* 0x0820000004027989 */ /* 0x000fe800000e000d */
[----:B------:R-:W1:Y:S01]  /*0d20*/  SHFL.DOWN PT, R3, R5, 0x1, R13 ;  /* 0x0820000005037989 */ /* 0x000e6200000e000d */
[C---:B0-----:R-:W-:Y:S01]  /*0d30*/  ISETP.GE.AND P0, PT, R12.reuse, R13, PT ;  /* 0x0000000d0c00720c */ /* 0x041fe20003f06270 */
[C---:B------:R-:W-:Y:S01]  /*0d40*/  VIADD R10, R12.reuse, 0x2 ;  /* 0x000000020c0a7836 */ /* 0x040fe20000000000 */
[----:B------:R-:W-:Y:S01]  /*0d50*/  ISETP.NE.AND P1, PT, R12, RZ, PT ;  /* 0x000000ff0c00720c */ /* 0x000fe20003f25270 */
[----:B-1----:R-:W-:-:S10]  /*0d60*/  DADD R2, R2, R4 ;  /* 0x0000000002027229 */ /* 0x002fd40000000004 */
[----:B------:R-:W-:Y:S01]  /*0d70*/  FSEL R6, R2, R4, !P0 ;  /* 0x0000000402067208 */ /* 0x000fe20004000000 */
[----:B------:R-:W-:Y:S01]  /*0d80*/  VIADD R4, R12, 0x4 ;  /* 0x000000040c047836 */ /* 0x000fe20000000000 */
[----:B------:R-:W-:Y:S02]  /*0d90*/  FSEL R7, R3, R5, !P0 ;  /* 0x0000000503077208 */ /* 0x000fe40004000000 */
[----:B------:R-:W-:Y:S01]  /*0da0*/  ISETP.GT.AND P0, PT, R10, R13, PT ;  /* 0x0000000d0a00720c */ /* 0x000fe20003f04270 */
[----:B------:R-:W-:Y:S04]  /*0db0*/  SHFL.DOWN PT, R2, R6, 0x2, R13 ;  /* 0x0840000006027989 */ /* 0x000fe800000e000d */
[----:B------:R-:W0:Y:S02]  /*0dc0*/  SHFL.DOWN PT, R3, R7, 0x2, R13 ;  /* 0x0840000007037989 */ /* 0x000e2400000e000d */
[----:B0-----:R-:W-:-:S10]  /*0dd0*/  DADD R2, R2, R6 ;  /* 0x0000000002027229 */ /* 0x001fd40000000006 */
[----:B------:R-:W-:Y:S01]  /*0de0*/  FSEL R10, R6, R2, P0 ;  /* 0x00000002060a7208 */ /* 0x000fe20000000000 */
[----:B------:R-:W-:Y:S01]  /*0df0*/  VIADD R6, R12, 0x8 ;  /* 0x000000080c067836 */ /* 0x000fe20000000000 */
[----:B------:R-:W-:Y:S02]  /*0e00*/  FSEL R11, R7, R3, P0 ;  /* 0x00000003070b7208 */ /* 0x000fe40000000000 */
[----:B------:R-:W-:Y:S01]  /*0e10*/  ISETP.GT.AND P0, PT, R4, R13, PT ;  /* 0x0000000d0400720c */ /* 0x000fe20003f04270 */
[----:B------:R-:W-:Y:S04]  /*0e20*/  SHFL.DOWN PT, R2, R10, 0x4, R13 ;  /* 0x088000000a027989 */ /* 0x000fe800000e000d */
[----:B------:R-:W0:Y:S02]  /*0e30*/  SHFL.DOWN PT, R3, R11, 0x4, R13 ;  /* 0x088000000b037989 */ /* 0x000e2400000e000d */
[----:B0-----:R-:W-:-:S10]  /*0e40*/  DADD R2, R2, R10 ;  /* 0x0000000002027229 */ /* 0x001fd4000000000a */
[----:B------:R-:W-:Y:S02]  /*0e50*/  FSEL R4, R10, R2, P0 ;  /* 0x000000020a047208 */ /* 0x000fe40000000000 */
[----:B------:R-:W-:Y:S02]  /*0e60*/  FSEL R5, R11, R3, P0 ;  /* 0x000000030b057208 */ /* 0x000fe40000000000 */
[----:B------:R-:W-:Y:S01]  /*0e70*/  ISETP.GT.AND P0, PT, R6, R13, PT ;  /* 0x0000000d0600720c */ /* 0x000fe20003f04270 */
[----:B------:R-:W-:Y:S01]  /*0e80*/  SHFL.DOWN PT, R2, R4, 0x8, R13 ;  /* 0x0900000004027989 */ /* 0x000fe200000e000d */
[----:B------:R-:W-:-:S03]  /*0e90*/  @!P1 MOV R10, 0x400 ;  /* 0x00000400000a9802 */ /* 0x000fc60000000f00 */
[----:B------:R-:W0:Y:S01]  /*0ea0*/  SHFL.DOWN PT, R3, R5, 0x8, R13 ;  /* 0x0900000005037989 */ /* 0x000e2200000e000d */
[----:B------:R-:W1:Y:S01]  /*0eb0*/  @!P1 S2R R11, SR_CgaCtaId ;  /* 0x00000000000b9919 */ /* 0x000e620000008800 */
[----:B0-----:R-:W-:-:S10]  /*0ec0*/  DADD R2, R2, R4 ;  /* 0x0000000002027229 */ /* 0x001fd40000000004 */
[----:B------:R-:W-:Y:S01]  /*0ed0*/  FSEL R6, R4, R2, P0 ;  /* 0x0000000204067208 */ /* 0x000fe20000000000 */
[----:B------:R-:W-:Y:S01]  /*0ee0*/  VIADD R4, R12, 0x10 ;  /* 0x000000100c047836 */ /* 0x000fe20000000000 */
[----:B------:R-:W-:Y:S02]  /*0ef0*/  FSEL R7, R5, R3, P0 ;  /* 0x0000000305077208 */ /* 0x000fe40000000000 */
[----:B------:R-:W-:Y:S01]  /*0f00*/  @!P1 SHF.R.U32.HI R5, RZ, 0x2, R0 ;  /* 0x00000002ff059819 */ /* 0x000fe20000011600 */
[----:B------:R-:W-:Y:S01]  /*0f10*/  SHFL.DOWN PT, R2, R6, 0x10, R13 ;  /* 0x0a00000006027989 */ /* 0x000fe200000e000d */
[----:B-1----:R-:W-:Y:S02]  /*0f20*/  @!P1 LEA R10, R11, R10, 0x18 ;  /* 0x0000000a0b0a9211 */ /* 0x002fe400078ec0ff */
[----:B------:R-:W-:Y:S01]  /*0f30*/  @!P1 LOP3.LUT R5, R5, 0xf8, RZ, 0xc0, !PT ;  /* 0x000000f805059812 */ /* 0x000fe200078ec0ff */
[----:B------:R-:W0:Y:S01]  /*0f40*/  SHFL.DOWN PT, R3, R7, 0x10, R13 ;  /* 0x0a00000007037989 */ /* 0x000e2200000e000d */
[----:B------:R-:W-:-:S03]  /*0f50*/  ISETP.GT.AND P0, PT, R4, R13, PT ;  /* 0x0000000d0400720c */ /* 0x000fc60003f04270 */
[----:B------:R-:W-:Y:S01]  /*0f60*/  @!P1 IMAD.IADD R5, R5, 0x1, R10 ;  /* 0x0000000105059824 */ /* 0x000fe200078e020a */
[----:B0-----:R-:W-:-:S10]  /*0f70*/  DADD R2, R2, R6 ;  /* 0x0000000002027229 */ /* 0x001fd40000000006 */
[----:B------:R-:W-:Y:S02]  /*0f80*/  FSEL R2, R6, R2, P0 ;  /* 0x0000000206027208 */ /* 0x000fe40000000000 */
[----:B------:R-:W-:-:S05]  /*0f90*/  FSEL R3, R7, R3, P0 ;  /* 0x0000000307037208 */ /* 0x000fca0000000000 */
[----:B------:R0:W-:Y:S01]  /*0fa0*/  @!P1 STS.64 [R5+0x8], R2 ;  /* 0x0000080205009388 */ /* 0x0001e20000000a00 */
[----:B------:R-:W-:Y:S01]  /*0fb0*/  BAR.SYNC.DEFER_BLOCKING 0x0 ;  /* 0x0000000000007b1d */ /* 0x000fe20000010000 */
[----:B------:R-:W-:-:S13]  /*0fc0*/  ISETP.NE.AND P1, PT, R0, RZ, PT ;  /* 0x000000ff0000720c */ /* 0x000fda0003f25270 */
[----:B0-----:R-:W-:Y:S05]  /*0fd0*/  @P1 BRA `(.L_x_739) ;  /* 0x0000001000841947 */ /* 0x001fea0003800000 */
[----:B------:R-:W0:Y:S01]  /*0fe0*/  S2UR UR5, SR_CgaCtaId ;  /* 0x00000000000579c3 */ /* 0x000e220000008800 */
[----:B------:R-:W-:Y:S01]  /*0ff0*/  UMOV UR4, 0x400 ;  /* 0x0000040000047882 */ /* 0x000fe20000000000 */
[----:B------:R-:W-:-:S04]  /*1000*/  ISETP.GT.U32.AND P0, PT, R8, 0x20, PT ;  /* 0x000000200800780c */ /* 0x000fc80003f04070 */
[----:B------:R-:W-:Y:S01]  /*1010*/  ISETP.GT.U32.AND.EX P0, PT, R9, RZ, PT, P0 ;  /* 0x000000ff0900720c */ /* 0x000fe20003f04100 */
[----:B0-----:R-:W-:-:S09]  /*1020*/  ULEA UR4, UR5, UR4, 0x18 ;  /* 0x0000000405047291 */ /* 0x001fd2000f8ec0ff */
[----:B------:R-:W0:Y:S04]  /*1030*/  LDS.128 R12, [UR4+0x10] ;  /* 0x00001004ff0c7984 */ /* 0x000e280008000c00 */
[----:B------:R-:W1:Y:S01]  /*1040*/  LDS.128 R4, [UR4+0x20] ;  /* 0x00002004ff047984 */ /* 0x000e620008000c00 */
[----:B0-----:R-:W-:-:S10]  /*1050*/  DADD R12, R2, R12 ;  /* 0x00000000020c7229 */ /* 0x001fd4000000000c */
[----:B------:R-:W-:Y:S02]  /*1060*/  FSEL R2, R12, R2, P0 ;  /* 0x000000020c027208 */ /* 0x000fe40000000000 */
[----:B------:R-:W-:Y:S02]  /*1070*/  FSEL R3, R13, R3, P0 ;  /* 0x000000030d037208 */ /* 0x000fe40000000000 */
[----:B------:R-:W-:-:S04]  /*1080*/  ISETP.GT.U32.AND P0, PT, R8, 0x40, PT ;  /* 0x000000400800780c */ /* 0x000fc80003f04070 */
[----:B------:R-:W-:Y:S01]  /*1090*/  DADD R14, R2, R14 ;  /* 0x00000000020e7229 */ /* 0x000fe2000000000e */
[----:B------:R-:W-:-:S09]  /*10a0*/  ISETP.GT.U32.AND.EX P0, PT, R9, RZ, PT, P0 ;  /* 0x000000ff0900720c */ /* 0x000fd20003f04100 */
[----:B------:R-:W-:Y:S02]  /*10b0*/  FSEL R2, R14, R2, P0 ;  /* 0x000000020e027208 */ /* 0x000fe40000000000 */
[----:B------:R-:W-:Y:S02]  /*10c0*/  FSEL R3, R15, R3, P0 ;  /* 0x000000030f037208 */ /* 0x000fe40000000000 */
[----:B------:R-:W0:Y:S01]  /*10d0*/  LDS.128 R12, [UR4+0x30] ;  /* 0x00003004ff0c7984 */ /* 0x000e220008000c00 */
[----:B------:R-:W-:-:S03]  /*10e0*/  ISETP.GT.U32.AND P0, PT, R8, 0x60, PT ;  /* 0x000000600800780c */ /* 0x000fc60003f04070 */
[----:B-1----:R-:W-:Y:S01]  /*10f0*/  DADD R4, R4, R2 ;  /* 0x0000000004047229 */ /* 0x002fe20000000002 */
[----:B------:R-:W-:-:S09]  /*1100*/  ISETP.GT.U32.AND.EX P0, PT, R9, RZ, PT, P0 ;  /* 0x000000ff0900720c */ /* 0x000fd20003f04100 */
[----:B------:R-:W-:Y:S02]  /*1110*/  FSEL R2, R4, R2, P0 ;  /* 0x0000000204027208 */ /* 0x000fe40000000000 */
[----:B------:R-:W-:Y:S02]  /*1120*/  FSEL R3, R5, R3, P0 ;  /* 0x0000000305037208 */ /* 0x000fe40000000000 */
[----:B------:R-:W-:-:S04]  /*1130*/  ISETP.GT.U32.AND P0, PT, R8, 0x80, PT ;  /* 0x000000800800780c */ /* 0x000fc80003f04070 */
[----:B------:R-:W-:Y:S01]  /*1140*/  DADD R6, R2, R6 ;  /* 0x0000000002067229 */ /* 0x000fe20000000006 */
[----:B------:R-:W-:-:S09]  /*1150*/  ISETP.GT.U32.AND.EX P0, PT, R9, RZ, PT, P0 ;  /* 0x000000ff0900720c */ /* 0x000fd20003f04100 */
[----:B------:R-:W-:Y:S02]  /*1160*/  FSEL R4, R6, R2, P0 ;  /* 0x0000000206047208 */ /* 0x000fe40000000000 */
[----:B------:R-:W-:Y:S02]  /*1170*/  FSEL R5, R7, R3, P0 ;  /* 0x0000000307057208 */ /* 0x000fe40000000000 */
[----:B------:R-:W1:Y:S01]  /*1180*/  LDS.64 R2, [UR4+0x40] ;  /* 0x00004004ff027984 */ /* 0x000e620008000a00 */
[----:B------:R-:W-:-:S03]  /*1190*/  ISETP.GT.U32.AND P0, PT, R8, 0xa0, PT ;  /* 0x000000a00800780c */ /* 0x000fc60003f04070 */
[----:B0-----:R-:W-:Y:S01]  /*11a0*/  DADD R12, R12, R4 ;  /* 0x000000000c0c7229 */ /* 0x001fe20000000004 */
        /* <DEDUP_REMOVED lines=8> */
[----:B------:R-:W-:-:S04]  /*1230*/  ISETP.GT.U32.AND P0, PT, R8, 0xe0, PT ;  /* 0x000000e00800780c */ /* 0x000fc80003f04070 */
[----:B-1----:R-:W-:Y:S01]  /*1240*/  DADD R2, R2, R4 ;  /* 0x0000000002027229 */ /* 0x002fe20000000004 */
[----:B------:R-:W-:-:S09]  /*1250*/  ISETP.GT.U32.AND.EX P0, PT, R9, RZ, PT, P0 ;  /* 0x000000ff0900720c */ /* 0x000fd20003f04100 */
[----:B------:R-:W-:Y:S02]  /*1260*/  FSEL R2, R2, R4, P0 ;  /* 0x0000000402027208 */ /* 0x000fe40000000000 */
[----:B------:R-:W-:Y:S01]  /*1270*/  FSEL R3, R3, R5, P0 ;  /* 0x0000000503037208 */ /* 0x000fe20000000000 */
[----:B------:R-:W-:Y:S06]  /*1280*/  BRA `(.L_x_739) ;  /* 0x0000000c00d87947 */ /* 0x000fec0003800000 */
.L_x_725:
[----:B------:R-:W0:Y:S01]  /*1290*/  S2R R0, SR_TID.X ;  /* 0x0000000000007919 */ /* 0x000e220000002100 */
[----:B------:R-:W0:Y:S02]  /*12a0*/  LDC.64 R4, c[0x0][0x380] ;  /* 0x0000e000ff047b82 */ /* 0x000e240000000a00 */
[----:B0-----:R-:W-:-:S05]  /*12b0*/  IMAD.WIDE.U32 R4, R0, 0x8, R4 ;  /* 0x0000000800047825 */ /* 0x001fca00078e0004 */
        /* <DEDUP_REMOVED lines=8> */
[----:B--2---:R-:W-:-:S08]  /*1340*/  DMUL R6, R6, R6 ;  /* 0x0000000606067228 */ /* 0x004fd00000000000 */
[----:B---3--:R-:W-:Y:S01]  /*1350*/  DFMA R6, R2, R2, R6 ;  /* 0x000000020206722b */ /* 0x008fe20000000006 */
[----:B------:R-:W-:Y:S02]  /*1360*/  IMAD.MOV.U32 R3, RZ, RZ, 0x800 ;  /* 0x00000800ff037424 */ /* 0x000fe400078e00ff */
[----:B------:R-:W-:-:S05]  /*1370*/  IMAD.MOV.U32 R2, RZ, RZ, RZ ;  /* 0x000000ffff027224 */ /* 0x000fca00078e00ff */
[----:B----4-:R-:W-:-:S08]  /*1380*/  DFMA R6, R10, R10, R6 ;  /* 0x0000000a0a06722b */ /* 0x010fd00000000006 */
[----:B-----5:R-:W-:Y:S01]  /*1390*/  DFMA R6, R12, R12, R6 ;  /* 0x0000000c0c06722b */ /* 0x020fe20000000006 */
[----:B------:R-:W-:-:S04]  /*13a0*/  IADD3 R12, P1, PT, R8, -0x800, RZ ;  /* 0xfffff800080c7810 */ /* 0x000fc80007f3e0ff */
[----:B------:R-:W-:-:S03]  /*13b0*/  ISETP.GE.U32.AND P0, PT, R12, 0x800, PT ;  /* 0x000008000c00780c */ /* 0x000fc60003f06070 */
[----:B------:R-:W-:Y:S01]  /*13c0*/  DFMA R6, R14, R14, R6 ;  /* 0x0000000e0e06722b */ /* 0x000fe20000000006 */
[----:B------:R-:W-:-:S04]  /*13d0*/  IADD3.X R13, PT, PT, R9, -0x1, RZ, P1, !PT ;  /* 0xffffffff090d7810 */ /* 0x000fc80000ffe4ff */
[----:B------:R-:W-:-:S03]  /*13e0*/  ISETP.GE.U32.AND.EX P0, PT, R13, RZ, PT, P0 ;  /* 0x000000ff0d00720c */ /* 0x000fc60003f06100 */
[----:B------:R-:W-:-:S08]  /*13f0*/  DFMA R6, R16, R16, R6 ;  /* 0x000000101006722b */ /* 0x000fd00000000006 */
[----:B------:R-:W-:-:S08]  /*1400*/  DFMA R6, R18, R18, R6 ;  /* 0x000000121206722b */ /* 0x000fd00000000006 */
[----:B------:R-:W-:Y:S01]  /*1410*/  DFMA R6, R20, R20, R6 ;  /* 0x000000141406722b */ /* 0x000fe20000000006 */
[----:B------:R-:W-:Y:S10]  /*1420*/  @!P0 BRA `(.L_x_740) ;  /* 0x00000000007c8947 */ /* 0x000ff40003800000 */
[----:B------:R-:W0:Y:S01]  /*1430*/  LDC.64 R8, c[0x0][0x390] ;  /* 0x0000e400ff087b82 */ /* 0x000e220000000a00 */
[----:B------:R-:W-:Y:S02]  /*1440*/  IMAD.MOV.U32 R3, RZ, RZ, 0x800 ;  /* 0x00000800ff037424 */ /* 0x000fe400078e00ff */
[----:B------:R-:W-:-:S07]  /*1450*/  IMAD.MOV.U32 R2, RZ, RZ, RZ ;  /* 0x000000ffff027224 */ /* 0x000fce00078e00ff */
.L_x_742:
[----:B------:R-:W-:-:S04]  /*1460*/  LEA R16, P0, R3, R4, 0x3 ;  /* 0x0000000403107211 */ /* 0x000fc800078018ff */
[----:B------:R-:W-:-:S05]  /*1470*/  LEA.HI.X R17, R3, R5, R2, 0x3, P0 ;  /* 0x0000000503117211 */ /* 0x000fca00000f1c02 */
        /* <DEDUP_REMOVED lines=8> */
[----:B--2---:R-:W-:Y:S01]  /*1500*/  DFMA R6, R18, R18, R6 ;  /* 0x000000121206722b */ /* 0x004fe20000000006 */
[----:B0-----:R-:W-:-:S04]  /*1510*/  IADD3 R18, P1, PT, -R3, R8, RZ ;  /* 0x0000000803127210 */ /* 0x001fc80007f3e1ff */
[----:B------:R-:W-:-:S03]  /*1520*/  ISETP.GE.U32.AND P0, PT, R18, 0x800, PT ;  /* 0x000008001200780c */ /* 0x000fc60003f06070 */
[----:B---3--:R-:W-:-:S08]  /*1530*/  DFMA R6, R20, R20, R6 ;  /* 0x000000141406722b */ /* 0x008fd00000000006 */
[----:B----4-:R-:W-:-:S08]  /*1540*/  DFMA R6, R22, R22, R6 ;  /* 0x000000161606722b */ /* 0x010fd00000000006 */
[----:B-----5:R-:W-:-:S08]  /*1550*/  DFMA R6, R24, R24, R6 ;  /* 0x000000181806722b */ /* 0x020fd00000000006 */
[----:B------:R-:W-:-:S08]  /*1560*/  DFMA R6, R26, R26, R6 ;  /* 0x0000001a1a06722b */ /* 0x000fd00000000006 */
[----:B------:R-:W-:-:S08]  /*1570*/  DFMA R6, R28, R28, R6 ;  /* 0x0000001c1c06722b */ /* 0x000fd00000000006 */
[----:B------:R-:W-:Y:S01]  /*1580*/  DFMA R6, R10, R10, R6 ;  /* 0x0000000a0a06722b */ /* 0x000fe20000000006 */
[----:B------:R-:W-:-:S05]  /*1590*/  IMAD.X R10, R9, 0x1, ~R2, P1 ;  /* 0x00000001090a7824 */ /* 0x000fca00008e0e02 */
[----:B------:R-:W-:Y:S02]  /*15a0*/  ISETP.GE.U32.AND.EX P0, PT, R10, RZ, PT, P0 ;  /* 0x000000ff0a00720c */ /* 0x000fe40003f06100 */
[----:B------:R-:W-:-:S11]  /*15b0*/  DFMA R6, R14, R14, R6 ;  /* 0x0000000e0e06722b */ /* 0x000fd60000000006 */
[----:B------:R-:W-:Y:S05]  /*15c0*/  @!P0 BRA `(.L_x_741) ;  /* 0x0000000800208947 */ /* 0x000fea0003800000 */
[----:B------:R-:W-:-:S05]  /*15d0*/  IADD3 R3, P0, PT, R3, 0x800, RZ ;  /* 0x0000080003037810 */ /* 0x000fca0007f1e0ff */
[----:B------:R-:W-:Y:S01]  /*15e0*/  IMAD.X R2, RZ, RZ, R2, P0 ;  /* 0x000000ffff027224 */ /* 0x000fe200000e0602 */
[----:B------:R-:W-:-:S04]  /*15f0*/  ISETP.GT.U32.AND P0, PT, R3, R12, PT ;  /* 0x0000000c0300720c */ /* 0x000fc80003f04070 */
[----:B------:R-:W-:-:S13]  /*1600*/  ISETP.GT.U32.AND.EX P0, PT, R2, R13, PT, P0 ;  /* 0x0000000d0200720c */ /* 0x000fda0003f04100 */
[----:B------:R-:W-:Y:S05]  /*1610*/  @!P0 BRA `(.L_x_742) ;  /* 0xfffffffc00908947 */ /* 0x000fea000383ffff */
.L_x_740:
[----:B------:R-:W-:Y:S01]  /*1620*/  IMAD.IADD R5, R8, 0x1, -R3 ;  /* 0x0000000108057824 */ /* 0x000fe200078e0a03 */
[----:B------:R-:W-:Y:S01]  /*1630*/  ISETP.GE.U32.AND P1, PT, R3, R8, PT ;  /* 0x000000080300720c */ /* 0x000fe20003f26070 */
[----:B------:R-:W-:Y:S03]  /*1640*/  BSSY.RECONVERGENT B1, `(.L_x_741) ;  /* 0x0000080000017945 */ /* 0x000fe60003800200 */
[----:B------:R-:W-:-:S04]  /*1650*/  ISETP.GE.AND P0, PT, R0, R5, PT ;  /* 0x000000050000720c */ /* 0x000fc80003f06270 */
[----:B------:R-:W-:-:S13]  /*1660*/  ISETP.GE.U32.OR.EX P0, PT, R2, R9, P0, P1 ;  /* 0x000000090200720c */ /* 0x000fda0000706510 */
[----:B------:R-:W-:Y:S05]  /*1670*/  @P0 BRA `(.L_x_743) ;  /* 0x0000000400f00947 */ /* 0x000fea0003800000 */
[----:B------:R-:W-:Y:S01]  /*1680*/  LOP3.LUT R4, RZ, R0, RZ, 0x33, !PT ;  /* 0x00000000ff047212 */ /* 0x000fe200078e33ff */
[----:B------:R-:W-:Y:S01]  /*1690*/  BSSY.RECONVERGENT B2, `(.L_x_744) ;  /* 0x0000038000027945 */ /* 0x000fe20003800200 */
[----:B------:R-:W-:Y:S02]  /*16a0*/  IMAD.MOV.U32 R42, RZ, RZ, R0 ;  /* 0x000000ffff2a7224 */ /* 0x000fe400078e0000 */
[----:B------:R-:W-:-:S04]  /*16b0*/  IADD3 R8, PT, PT, -R3, R8, R4 ;  /* 0x0000000803087210 */ /* 0x000fc80007ffe104 */
[C---:B------:R-:W-:Y:S02]  /*16c0*/  ISETP.GE.U32.AND P1, PT, R8.reuse, 0xf00, PT ;  /* 0x00000f000800780c */ /* 0x040fe40003f26070 */
[----:B------:R-:W-:-:S04]  /*16d0*/  LEA.HI R4, R8, 0x1, RZ, 0x18 ;  /* 0x0000000108047811 */ /* 0x000fc800078fc0ff */
[----:B------:R-:W-:-:S04]  /*16e0*/  LOP3.LUT R5, R4, 0xf, RZ, 0xc0, !PT ;  /* 0x0000000f04057812 */ /* 0x000fc800078ec0ff */
[----:B------:R-:W-:-:S03]  /*16f0*/  ISETP.NE.AND P0, PT, R5, RZ, PT ;  /* 0x000000ff0500720c */ /* 0x000fc60003f05270 */
[----:B------:R-:W-:Y:S10]  /*1700*/  @!P1 BRA `(.L_x_745) ;  /* 0x0000000000c09947 */ /* 0x000ff40003800000 */
[----:B------:R-:W0:Y:S01]  /*1710*/  LDCU.64 UR4, c[0x0][0x380] ;  /* 0x00007000ff0477ac */ /* 0x000e220008000a00 */
[----:B------:R-:W-:Y:S01]  /*1720*/  IADD3 R9, P2, PT, R0, R3, RZ ;  /* 0x0000000300097210 */ /* 0x000fe20007f5e0ff */
[----:B------:R-:W-:Y:S01]  /*1730*/  IMAD.MOV.U32 R42, RZ, RZ, R0 ;  /* 0x000000ffff2a7224 */ /* 0x000fe200078e0000 */
[----:B------:R-:W-:-:S03]  /*1740*/  LOP3.LUT R43, R4, 0x1fffff0, RZ, 0xc0, !PT ;  /* 0x01fffff0042b7812 */ /* 0x000fc600078ec0ff */
[----:B------:R-:W-:Y:S02]  /*1750*/  IMAD.X R10, RZ, RZ, R2, P2 ;  /* 0x000000ffff0a7224 */ /* 0x000fe400010e0602 */
[----:B------:R-:W-:Y:S01]  /*1760*/  IMAD.MOV R43, RZ, RZ, -R43 ;  /* 0x000000ffff2b7224 */ /* 0x000fe200078e0a2b */
[----:B0-----:R-:W-:-:S04]  /*1770*/  LEA R8, P1, R9, UR4, 0x3 ;  /* 0x0000000409087c11 */ /* 0x001fc8000f8218ff */
[----:B------:R-:W-:Y:S02]  /*1780*/  IADD3 R8, P2, PT, R8, 0x4000, RZ ;  /* 0x0000400008087810 */ /* 0x000fe40007f5e0ff */
[----:B------:R-:W-:-:S05]  /*1790*/  LEA.HI.X R9, R9, UR5, R10, 0x3, P1 ;  /* 0x0000000509097c11 */ /* 0x000fca00088f1c0a */
[----:B------:R-:W-:-:S07]  /*17a0*/  IMAD.X R9, RZ, RZ, R9, P2 ;  /* 0x000000ffff097224 */ /* 0x000fce00010e0609 */
.L_x_746:
        /* <DEDUP_REMOVED lines=38> */
.L_x_745:
[----:B------:R-:W-:Y:S05]  /*1a10*/  BSYNC.RECONVERGENT B2 ;  /* 0x0000000000027941 */ /* 0x000fea0003800200 */
.L_x_744:
        /* <DEDUP_REMOVED lines=28> */
.L_x_748:
[----:B------:R-:W-:Y:S05]  /*1be0*/  BSYNC.RECONVERGENT B2 ;  /* 0x0000000000027941 */ /* 0x000fea0003800200 */
.L_x_747:
        /* <DEDUP_REMOVED lines=20> */
.L_x_750:
[----:B------:R-:W-:Y:S05]  /*1d30*/  BSYNC.RECONVERGENT B2 ;  /* 0x0000000000027941 */ /* 0x000fea0003800200 */
.L_x_749:
[----:B------:R-:W-:Y:S05]  /*1d40*/  @!P0 BRA `(.L_x_743) ;  /* 0x00000000003c8947 */ /* 0x000fea0003800000 */
[----:B------:R-:W0:Y:S01]  /*1d50*/  LDCU.64 UR4, c[0x0][0x380] ;  /* 0x00007000ff0477ac */ /* 0x000e220008000a00 */
[----:B------:R-:W-:Y:S01]  /*1d60*/  IADD3 R3, P0, PT, R42, R3, RZ ;  /* 0x000000032a037210 */ /* 0x000fe20007f1e0ff */
[----:B------:R-:W-:-:S04]  /*1d70*/  IMAD.MOV R4, RZ, RZ, -R16 ;  /* 0x000000ffff047224 */ /* 0x000fc800078e0a10 */
[----:B------:R-:W-:Y:S01]  /*1d80*/  IMAD.X R2, RZ, RZ, R2, P0 ;  /* 0x000000ffff027224 */ /* 0x000fe200000e0602 */
[----:B0-----:R-:W-:-:S04]  /*1d90*/  LEA R5, P1, R3, UR4, 0x3 ;  /* 0x0000000403057c11 */ /* 0x001fc8000f8218ff */
[----:B------:R-:W-:-:S09]  /*1da0*/  LEA.HI.X R8, R3, UR5, R2, 0x3, P1 ;  /* 0x0000000503087c11 */ /* 0x000fd200088f1c02 */
.L_x_751:
        /* <DEDUP_REMOVED lines=9> */
.L_x_743:
[----:B------:R-:W-:Y:S05]  /*1e40*/  BSYNC.RECONVERGENT B1 ;  /* 0x0000000000017941 */ /* 0x000fea0003800200 */
.L_x_741:
        /* <DEDUP_REMOVED lines=40> */
[----:B------:R-:W-:-:S03]  /*20d0*/  FSEL R5, R5, R3, P0 ;  /* 0x0000000305057208 */ /* 0x000fc60000000000 */
[----:B0-----:R-:W-:Y:S02]  /*20e0*/  IMAD.MOV.U32 R2, RZ, RZ, R0 ;  /* 0x000000ffff027224 */ /* 0x001fe400078e0000 */
[----:B------:R-:W-:-:S04]  /*20f0*/  IMAD.MOV.U32 R3, RZ, RZ, R5 ;  /* 0x000000ffff037224 */ /* 0x000fc800078e0005 */
[----:B------:R-:W-:Y:S05]  /*2100*/  @P1 BRA `(.L_x_739) ;  /* 0x0000000000381947 */ /* 0x000fea0003800000 */
        /* <DEDUP_REMOVED lines=14> */
.L_x_739:
[----:B------:R-:W-:Y:S05]  /*21f0*/  BSYNC.RECONVERGENT B0 ;  /* 0x0000000000007941 */ /* 0x000fea0003800200 */
.L_x_724:
[----:B------:R-:W-:Y:S05]  /*2200*/  @P1 EXIT ;  /* 0x000000000000194d */ /* 0x000fea0003800000 */
[----:B------:R-:W0:Y:S01]  /*2210*/  LDCU.64 UR4, c[0x0][0x3a0] ;  /* 0x00007400ff0477ac */ /* 0x000e220008000a00 */
[----:B------:R-:W1:Y:S01]  /*2220*/  LDC.64 R4, c[0x0][0x388] ;  /* 0x0000e200ff047b82 */ /* 0x000e620000000a00 */
[----:B0-----:R-:W-:-:S07]  /*2230*/  DADD R2, R2, UR4 ;  /* 0x0000000402027e29 */ /* 0x001fce0008000000 */
[----:B-1----:R-:W-:Y:S01]  /*2240*/  STG.E.64 desc[UR6][R4.64], R2 ;  /* 0x0000000204007986 */ /* 0x002fe2000c101b06 */
[----:B------:R-:W-:Y:S05]  /*2250*/  EXIT ;  /* 0x000000000000794d */ /* 0x000fea0003800000 */
.L_x_752:
        /* <DEDUP_REMOVED lines=10> */
.L_x_1786:


//--------------------- .text._ZN3cub18CUB_300001_SM_10006detail6reduce28DeviceReduceSingleTileKernelINS2_10policy_hubIdj11add_functorIdEE10Policy1000EPdS9_iS6_ddN4cuda3std3__410__identityEEEvT0_T1_T2_T3_T4_T6_ --------------------------
	.section	.text._ZN3cub18CUB_300001_SM_10006detail6reduce28DeviceReduceSingleTileKernelINS2_10policy_hubIdj11add_functorIdEE10Policy1000EPdS9_iS6_ddN4cuda3std3__410__identityEEEvT0_T1_T2_T3_T4_T6_,"ax",@progbits
	.align	128
        .global         _ZN3cub18CUB_300001_SM_10006detail6reduce28DeviceReduceSingleTileKernelINS2_10policy_hubIdj11add_functorIdEE10Policy1000EPdS9_iS6_ddN4cuda3std3__410__identityEEEvT0_T1_T2_T3_T4_T6_
        .type           _ZN3cub18CUB_300001_SM_10006detail6reduce28DeviceReduceSingleTileKernelINS2_10policy_hubIdj11add_functorIdEE10Policy1000EPdS9_iS6_ddN4cuda3std3__410__identityEEEvT0_T1_T2_T3_T4_T6_,@function
        .size           _ZN3cub18CUB_300001_SM_10006detail6reduce28DeviceReduceSingleTileKernelINS2_10policy_hubIdj11add_functorIdEE10Policy1000EPdS9_iS6_ddN4cuda3std3__410__identityEEEvT0_T1_T2_T3_T4_T6_,(.L_x_1787 - _ZN3cub18CUB_300001_SM_10006detail6reduce28DeviceReduceSingleTileKernelINS2_10policy_hubIdj11add_functorIdEE10Policy1000EPdS9_iS6_ddN4cuda3std3__410__identityEEEvT0_T1_T2_T3_T4_T6_)
        .other          _ZN3cub18CUB_300001_SM_10006detail6reduce28DeviceReduceSingleTileKernelINS2_10policy_hubIdj11add_functorIdEE10Policy1000EPdS9_iS6_ddN4cuda3std3__410__identityEEEvT0_T1_T2_T3_T4_T6_,@"STO_CUDA_ENTRY STV_DEFAULT"
_ZN3cub18CUB_300001_SM_10006detail6reduce28DeviceReduceSingleTileKernelINS2_10policy_hubIdj11add_functorIdEE10Policy1000EPdS9_iS6_ddN4cuda3std3__410__identityEEEvT0_T1_T2_T3_T4_T6_:
.text._ZN3cub18CUB_300001_SM_10006detail6reduce28DeviceReduceSingleTileKernelINS2_10policy_hubIdj11add_functorIdEE10Policy1000EPdS9_iS6_ddN4cuda3std3__410__identityEEEvT0_T1_T2_T3_T4_T6_:
        /* <DEDUP_REMOVED lines=13> */
.L_x_753:
        /* <DEDUP_REMOVED lines=16> */
.L_x_758:
[----:B------:R-:W-:Y:S05]  /*01d0*/  BSYNC.RECONVERGENT B1 ;  /* 0x0000000000017941 */ /* 0x000fea0003800200 */
.L_x_757:
        /* <DEDUP_REMOVED lines=17> */
.L_x_763:
        /* <DEDUP_REMOVED lines=10> */
.L_x_762:
[----:B------:R-:W-:Y:S05]  /*0390*/  BSYNC.RECONVERGENT B2 ;  /* 0x0000000000027941 */ /* 0x000fea0003800200 */
.L_x_761:
        /* <DEDUP_REMOVED lines=8> */
.L_x_766:
        /* <DEDUP_REMOVED lines=43> */
.L_x_765:
[----:B------:R-:W-:Y:S05]  /*06d0*/  BSYNC.RECONVERGENT B2 ;  /* 0x0000000000027941 */ /* 0x000fea0003800200 */
.L_x_764:
        /* <DEDUP_REMOVED lines=26> */
.L_x_768:
[----:B------:R-:W-:Y:S05]  /*0880*/  BSYNC.RECONVERGENT B2 ;  /* 0x0000000000027941 */ /* 0x000fea0003800200 */
.L_x_767:
        /* <DEDUP_REMOVED lines=12> */
.L_x_760:
[----:B------:R-:W-:Y:S05]  /*0950*/  BSYNC.RECONVERGENT B1 ;  /* 0x0000000000017941 */ /* 0x000fea0003800200 */
.L_x_759:
        /* <DEDUP_REMOVED lines=59> */
.L_x_769:
        /* <DEDUP_REMOVED lines=88> */
.L_x_756:
        /* <DEDUP_REMOVED lines=24> */
.L_x_773:
        /* <DEDUP_REMOVED lines=21> */
.L_x_771:
        /* <DEDUP_REMOVED lines=19> */
.L_x_777:
        /* <DEDUP_REMOVED lines=8> */
.L_x_776:
[----:B------:R-:W-:Y:S05]  /*1710*/  BSYNC.RECONVERGENT B2 ;  /* 0x0000000000027941 */ /* 0x000fea0003800200 */
.L_x_775:
        /* <DEDUP_REMOVED lines=16> */
.L_x_780:
        /* <DEDUP_REMOVED lines=45> */
.L_x_779:
[----:B------:R-:W-:Y:S05]  /*1af0*/  BSYNC.RECONVERGENT B2 ;  /* 0x0000000000027941 */ /* 0x000fea0003800200 */
.L_x_778:
        /* <DEDUP_REMOVED lines=29> */
.L_x_782:
[----:B------:R-:W-:Y:S05]  /*1cd0*/  BSYNC.RECONVERGENT B2 ;  /* 0x0000000000027941 */ /* 0x000fea0003800200 */
.L_x_781:
        /* <DEDUP_REMOVED lines=11> */
.L_x_774:
[----:B------:R-:W-:Y:S05]  /*1d90*/  BSYNC.RECONVERGENT B1 ;  /* 0x0000000000017941 */ /* 0x000fea0003800200 */
.L_x_772:
        /* <DEDUP_REMOVED lines=57> */
.L_x_755:
        /* <DEDUP_REMOVED lines=12> */
.L_x_785:
[----:B------:R-:W-:Y:S05]  /*21f0*/  BSYNC.RECONVERGENT B1 ;  /* 0x0000000000017941 */ /* 0x000fea0003800200 */
.L_x_784:
        /* <DEDUP_REMOVED lines=17> */
.L_x_790:
        /* <DEDUP_REMOVED lines=10> */
.L_x_789:
[----:B------:R-:W-:Y:S05]  /*23b0*/  BSYNC.RECONVERGENT B2 ;  /* 0x0000000000027941 */ /* 0x000fea0003800200 */
.L_x_788:
        /* <DEDUP_REMOVED lines=8> */
.L_x_793:
        /* <DEDUP_REMOVED lines=43> */
.L_x_792:
[----:B------:R-:W-:Y:S05]  /*26f0*/  BSYNC.RECONVERGENT B2 ;  /* 0x0000000000027941 */ /* 0x000fea0003800200 */
.L_x_791:
        /* <DEDUP_REMOVED lines=26> */
.L_x_795:
[----:B------:R-:W-:Y:S05]  /*28a0*/  BSYNC.RECONVERGENT B2 ;  /* 0x0000000000027941 */ /* 0x000fea0003800200 */
.L_x_794:
        /* <DEDUP_REMOVED lines=12> */
.L_x_787:
[----:B------:R-:W-:Y:S05]  /*2970*/  BSYNC.RECONVERGENT B1 ;  /* 0x0000000000017941 */ /* 0x000fea0003800200 */
.L_x_786:
        /* <DEDUP_REMOVED lines=59> */
.L_x_796:
        /* <DEDUP_REMOVED lines=90> */
.L_x_783:
        /* <DEDUP_REMOVED lines=24> */
.L_x_799:
        /* <DEDUP_REMOVED lines=24> */
.L_x_797:
        /* <DEDUP_REMOVED lines=20> */
.L_x_803:
        /* <DEDUP_REMOVED lines=8> */
.L_x_802:
[----:B------:R-:W-:Y:S05]  /*3790*/  BSYNC.RECONVERGENT B2 ;  /* 0x0000000000027941 */ /* 0x000fea0003800200 */
.L_x_801:
        /* <DEDUP_REMOVED lines=16> */
.L_x_806:
        /* <DEDUP_REMOVED lines=46> */
.L_x_805:
[----:B------:R-:W-:Y:S05]  /*3b80*/  BSYNC.RECONVERGENT B2 ;  /* 0x0000000000027941 */ /* 0x000fea0003800200 */
.L_x_804:
        /* <DEDUP_REMOVED lines=30> */
.L_x_808:
[----:B------:R-:W-:Y:S05]  /*3d70*/  BSYNC.RECONVERGENT B2 ;  /* 0x0000000000027941 */ /* 0x000fea0003800200 */
.L_x_807:
        /* <DEDUP_REMOVED lines=12> */
.L_x_800:
[----:B------:R-:W-:Y:S05]  /*3e40*/  BSYNC.RECONVERGENT B1 ;  /* 0x0000000000017941 */ /* 0x000fea0003800200 */
.L_x_798:
        /* <DEDUP_REMOVED lines=56> */
.L_x_770:
[----:B------:R-:W-:Y:S05]  /*41d0*/  BSYNC.RECONVERGENT B0 ;  /* 0x0000000000007941 */ /* 0x000fea0003800200 */
.L_x_754:
[----:B------:R-:W-:Y:S05]  /*41e0*/  @P0 EXIT ;  /* 0x000000000000094d */ /* 0x000fea0003800000 */
[----:B------:R-:W1:Y:S01]  /*41f0*/  LDCU.64 UR4, c[0x0][0x398] ;  /* 0x00007300ff0477ac */ /* 0x000e620008000a00 */
[----:B0-23--:R-:W0:Y:S01]  /*4200*/  LDC.64 R2, c[0x0][0x388] ;  /* 0x0000e200ff027b82 */ /* 0x00de220000000a00 */
[----:B-1--4-:R-:W-:-:S07]  /*4210*/  DADD R6, R6, UR4 ;  /* 0x0000000406067e29 */ /* 0x012fce0008000000 */
[----:B0-----:R-:W-:Y:S01]  /*4220*/  STG.E.64 desc[UR6][R2.64], R6 ;  /* 0x0000000602007986 */ /* 0x001fe2000c101b06 */
[----:B------:R-:W-:Y:S05]  /*4230*/  EXIT ;  /* 0x000000000000794d */ /* 0x000fea0003800000 */
.L_x_809:
        /* <DEDUP_REMOVED lines=12> */
.L_x_1787:


//--------------------- .text._ZN3cub18CUB_300001_SM_10006detail6reduce18DeviceReduceKernelINS2_10policy_hubIdj11add_functorIdEE10Policy1000EN6thrust24THRUST_300001_SM_1000_NS6detail15normal_iteratorINSA_10device_ptrIdEEEEjS6_d14square_functorIdEEEvT0_PT3_T1_NS0_13GridEvenShareISL_EET2_T4_ --------------------------
	.section	.text._ZN3cub18CUB_300001_SM_10006detail6reduce18DeviceReduceKernelINS2_10policy_hubIdj11add_functorIdEE10Policy1000EN6thrust24THRUST_300001_SM_1000_NS6detail15normal_iteratorINSA_10device_ptrIdEEEEjS6_d14square_functorIdEEEvT0_PT3_T1_NS0_13GridEvenShareISL_EET2_T4_,"ax",@progbits
	.align	128
        .global         _ZN3cub18CUB_300001_SM_10006detail6reduce18DeviceReduceKernelINS2_10policy_hubIdj11add_functorIdEE10Policy1000EN6thrust24THRUST_300001_SM_1000_NS6detail15normal_iteratorINSA_10device_ptrIdEEEEjS6_d14square_functorIdEEEvT0_PT3_T1_NS0_13GridEvenShareISL_EET2_T4_
        .type           _ZN3cub18CUB_300001_SM_10006detail6reduce18DeviceReduceKernelINS2_10policy_hubIdj11add_functorIdEE10Policy1000EN6thrust24THRUST_300001_SM_1000_NS6detail15normal_iteratorINSA_10device_ptrIdEEEEjS6_d14square_functorIdEEEvT0_PT3_T1_NS0_13GridEvenShareISL_EET2_T4_,@function
        .size           _ZN3cub18CUB_300001_SM_10006detail6reduce18DeviceReduceKernelINS2_10policy_hubIdj11add_functorIdEE10Policy1000EN6thrust24THRUST_300001_SM_1000_NS6detail15normal_iteratorINSA_10device_ptrIdEEEEjS6_d14square_functorIdEEEvT0_PT3_T1_NS0_13GridEvenShareISL_EET2_T4_,(.L_x_1788 - _ZN3cub18CUB_300001_SM_10006detail6reduce18DeviceReduceKernelINS2_10policy_hubIdj11add_functorIdEE10Policy1000EN6thrust24THRUST_300001_SM_1000_NS6detail15normal_iteratorINSA_10device_ptrIdEEEEjS6_d14square_functorIdEEEvT0_PT3_T1_NS0_13GridEvenShareISL_EET2_T4_)
        .other          _ZN3cub18CUB_300001_SM_10006detail6reduce18DeviceReduceKernelINS2_10policy_hubIdj11add_functorIdEE10Policy1000EN6thrust24THRUST_300001_SM_1000_NS6detail15normal_iteratorINSA_10device_ptrIdEEEEjS6_d14square_functorIdEEEvT0_PT3_T1_NS0_13GridEvenShareISL_EET2_T4_,@"STO_CUDA_ENTRY STV_DEFAULT"
_ZN3cub18CUB_300001_SM_10006detail6reduce18DeviceReduceKernelINS2_10policy_hubIdj11add_functorIdEE10Policy1000EN6thrust24THRUST_300001_SM_1000_NS6detail15normal_iteratorINSA_10device_ptrIdEEEEjS6_d14square_functorIdEEEvT0_PT3_T1_NS0_13GridEvenShareISL_EET2_T4_:
.text._ZN3cub18CUB_300001_SM_10006detail6reduce18DeviceReduceKernelINS2_10policy_hubIdj11add_functorIdEE10Policy1000EN6thrust24THRUST_300001_SM_1000_NS6detail15normal_iteratorINSA_10device_ptrIdEEEEjS6_d14square_functorIdEEEvT0_PT3_T1_NS0_13GridEvenShareISL_EET2_T4_:
        /* <DEDUP_REMOVED lines=11> */
[----:B------:R-:W-:Y:S02]  /*00b0*/  CS2R R8, SRZ ;  /* 0x0000000000087805 */ /* 0x000fe4000001ff00 */
[----:B0-----:R-:W-:Y:S01]  /*00c0*/  ISETP.GE.U32.AND P0, PT, R0, R5, PT ;  /* 0x000000050000720c */ /* 0x001fe20003f06070 */
[----:B------:R-:W-:-:S12]  /*00d0*/  IMAD.MOV.U32 R6, RZ, RZ, R0 ;  /* 0x000000ffff067224 */ /* 0x000fd800078e0000 */
[----:B------:R-:W-:Y:S05]  /*00e0*/  @P0 BRA `(.L_x_813) ;  /* 0x0000000000180947 */ /* 0x000fea0003800000 */
[----:B------:R-:W0:Y:S01]  /*00f0*/  LDC.64 R10, c[0x0][0x380] ;  /* 0x0000e000ff0a7b82 */ /* 0x000e220000000a00 */
[----:B------:R-:W-:-:S04]  /*0100*/  IMAD R7, R3, 0x800, R0 ;  /* 0x0000080003077824 */ /* 0x000fc800078e0200 */
[----:B0-----:R-:W-:-:S06]  /*0110*/  IMAD.WIDE.U32 R10, R7, 0x8, R10 ;  /* 0x00000008070a7825 */ /* 0x001fcc00078e000a */
[----:B------:R-:W2:Y:S01]  /*0120*/  LDG.E.64 R10, desc[UR6][R10.64] ;  /* 0x000000060a0a7981 */ /* 0x000ea2000c1e1b00 */
[----:B------:R-:W-:Y:S01]  /*0130*/  VIADD R6, R0, 0x100 ;  /* 0x0000010000067836 */ /* 0x000fe20000000000 */
[----:B--2---:R-:W-:-:S11]  /*0140*/  DMUL R8, R10, R10 ;  /* 0x0000000a0a087228 */ /* 0x004fd60000000000 */
.L_x_813:
[----:B------:R-:W-:Y:S05]  /*0150*/  BSYNC.RECONVERGENT B1 ;  /* 0x0000000000017941 */ /* 0x000fea0003800200 */
.L_x_812:
        /* <DEDUP_REMOVED lines=13> */
[----:B------:R-:W-:Y:S02]  /*0230*/  LOP3.LUT R2, R6, 0x800, RZ, 0xfc, !PT ;  /* 0x0000080006027812 */ /* 0x000fe400078efcff */
[----:B------:R-:W-:Y:S01]  /*0240*/  LEA R25, R3, R6, 0xb ;  /* 0x0000000603197211 */ /* 0x000fe200078e58ff */
[----:B------:R-:W-:-:S07]  /*0250*/  IMAD.MOV R26, RZ, RZ, -R26 ;  /* 0x000000ffff1a7224 */ /* 0x000fce00078e0a1a */
.L_x_819:
[----:B------:R-:W0:Y:S01]  /*0260*/  LDC.64 R6, c[0x0][0x380] ;  /* 0x0000e000ff067b82 */ /* 0x000e220000000a00 */
[C---:B------:R-:W-:Y:S02]  /*0270*/  VIADD R21, R25.reuse, 0x100 ;  /* 0x0000010019157836 */ /* 0x040fe40000000000 */
[----:B0-----:R-:W-:-:S04]  /*0280*/  IMAD.WIDE.U32 R10, R25, 0x8, R6 ;  /* 0x00000008190a7825 */ /* 0x001fc800078e0006 */
[--C-:B------:R-:W-:Y:S02]  /*0290*/  IMAD.WIDE.U32 R20, R21, 0x8, R6.reuse ;  /* 0x0000000815147825 */ /* 0x100fe400078e0006 */
[----:B------:R-:W2:Y:S04]  /*02a0*/  LDG.E.64 R10, desc[UR6][R10.64] ;  /* 0x000000060a0a7981 */ /* 0x000ea8000c1e1b00 */
[----:B------:R-:W3:Y:S01]  /*02b0*/  LDG.E.64 R20, desc[UR6][R20.64] ;  /* 0x0000000614147981 */ /* 0x000ee2000c1e1b00 */
[C---:B------:R-:W-:Y:S02]  /*02c0*/  VIADD R19, R25.reuse, 0x200 ;  /* 0x0000020019137836 */ /* 0x040fe40000000000 */
[----:B------:R-:W-:Y:S02]  /*02d0*/  VIADD R17, R25, 0x300 ;  /* 0x0000030019117836 */ /* 0x000fe40000000000 */
[----:B------:R-:W-:Y:S01]  /*02e0*/  IMAD.WIDE.U32 R18, R19, 0x8, R6 ;  /* 0x0000000813127825 */ /* 0x000fe200078e0006 */
[----:B------:R-:W-:-:S03]  /*02f0*/  IADD3 R15, PT, PT, R25, 0x400, RZ ;  /* 0x00000400190f7810 */ /* 0x000fc60007ffe0ff */
[--C-:B------:R-:W-:Y:S02]  /*0300*/  IMAD.WIDE.U32 R16, R17, 0x8, R6.reuse ;  /* 0x0000000811107825 */ /* 0x100fe400078e0006 */
[----:B------:R-:W4:Y:S02]  /*0310*/  LDG.E.64 R18, desc[UR6][R18.64] ;  /* 0x0000000612127981 */ /* 0x000f24000c1e1b00 */
[----:B------:R-:W-:Y:S02]  /*0320*/  IMAD.WIDE.U32 R14, R15, 0x8, R6 ;  /* 0x000000080f0e7825 */ /* 0x000fe400078e0006 */
[----:B------:R-:W5:Y:S02]  /*0330*/  LDG.E.64 R16, desc[UR6][R16.64] ;  /* 0x0000000610107981 */ /* 0x000f64000c1e1b00 */
[C---:B------:R-:W-:Y:S02]  /*0340*/  VIADD R13, R25.reuse, 0x500 ;  /* 0x00000500190d7836 */ /* 0x040fe40000000000 */
[----:B------:R-:W5:Y:S01]  /*0350*/  LDG.E.64 R14, desc[UR6][R14.64] ;  /* 0x000000060e0e7981 */ /* 0x000f62000c1e1b00 */
[----:B------:R-:W-:-:S02]  /*0360*/  VIADD R23, R25, 0x600 ;  /* 0x0000060019177836 */ /* 0x000fc40000000000 */
[----:B------:R-:W-:-:S06]  /*0370*/  IMAD.WIDE.U32 R12, R13, 0x8, R6 ;  /* 0x000000080d0c7825 */ /* 0x000fcc00078e0006 */
[----:B------:R-:W5:Y:S01]  /*0380*/  LDG.E.64 R12, desc[UR6][R12.64] ;  /* 0x000000060c0c7981 */ /* 0x000f62000c1e1b00 */
[----:B--2---:R-:W-:Y:S01]  /*0390*/  DFMA R8, R10, R10, R8 ;  /* 0x0000000a0a08722b */ /* 0x004fe20000000008 */
[----:B------:R-:W-:-:S04]  /*03a0*/  IMAD.WIDE.U32 R10, R23, 0x8, R6 ;  /* 0x00000008170a7825 */ /* 0x000fc800078e0006 */
[----:B------:R-:W-:Y:S02]  /*03b0*/  VIADD R23, R25, 0x700 ;  /* 0x0000070019177836 */ /* 0x000fe40000000000 */
[----:B------:R-:W2:Y:S01]  /*03c0*/  LDG.E.64 R10, desc[UR6][R10.64] ;  /* 0x000000060a0a7981 */ /* 0x000ea2000c1e1b00 */
[----:B---3--:R-:W-:Y:S01]  /*03d0*/  DFMA R20, R20, R20, R8 ;  /* 0x000000141414722b */ /* 0x008fe20000000008 */
[----:B------:R-:W-:-:S04]  /*03e0*/  IMAD.WIDE.U32 R8, R23, 0x8, R6 ;  /* 0x0000000817087825 */ /* 0x000fc800078e0006 */
[----:B------:R-:W-:Y:S02]  /*03f0*/  VIADD R23, R25, 0x800 ;  /* 0x0000080019177836 */ /* 0x000fe40000000000 */
[----:B------:R-:W3:Y:S02]  /*0400*/  LDG.E.64 R8, desc[UR6][R8.64] ;  /* 0x0000000608087981 */ /* 0x000ee4000c1e1b00 */
[----:B------:R-:W-:-:S06]  /*0410*/  IMAD.WIDE.U32 R22, R23, 0x8, R6 ;  /* 0x0000000817167825 */ /* 0x000fcc00078e0006 */
[----:B------:R-:W3:Y:S01]  /*0420*/  LDG.E.64 R22, desc[UR6][R22.64] ;  /* 0x0000000616167981 */ /* 0x000ee2000c1e1b00 */
[----:B----4-:R-:W-:Y:S01]  /*0430*/  DFMA R18, R18, R18, R20 ;  /* 0x000000121212722b */ /* 0x010fe20000000014 */
[----:B------:R-:W-:-:S07]  /*0440*/  IADD3 R21, PT, PT, R25, 0x900, RZ ;  /* 0x0000090019157810 */ /* 0x000fce0007ffe0ff */
[----:B-----5:R-:W-:Y:S01]  /*0450*/  DFMA R18, R16, R16, R18 ;  /* 0x000000101012722b */ /* 0x020fe20000000012 */
[----:B------:R-:W-:-:S04]  /*0460*/  IMAD.WIDE.U32 R16, R21, 0x8, R6 ;  /* 0x0000000815107825 */ /* 0x000fc800078e0006 */
[----:B------:R-:W-:Y:S02]  /*0470*/  VIADD R21, R25, 0xa00 ;  /* 0x00000a0019157836 */ /* 0x000fe40000000000 */
[----:B------:R-:W4:Y:S01]  /*0480*/  LDG.E.64 R16, desc[UR6][R16.64] ;  /* 0x0000000610107981 */ /* 0x000f22000c1e1b00 */
[----:B------:R-:W-:Y:S01]  /*0490*/  DFMA R18, R14, R14, R18 ;  /* 0x0000000e0e12722b */ /* 0x000fe20000000012 */
[----:B------:R-:W-:-:S04]  /*04a0*/  IMAD.WIDE.U32 R14, R21, 0x8, R6 ;  /* 0x00000008150e7825 */ /* 0x000fc800078e0006 */
[----:B------:R-:W-:Y:S02]  /*04b0*/  VIADD R21, R25, 0xb00 ;  /* 0x00000b0019157836 */ /* 0x000fe40000000000 */
[----:B------:R-:W5:Y:S01]  /*04c0*/  LDG.E.64 R14, desc[UR6][R14.64] ;  /* 0x000000060e0e7981 */ /* 0x000f62000c1e1b00 */
[----:B------:R-:W-:Y:S01]  /*04d0*/  DFMA R18, R12, R12, R18 ;  /* 0x0000000c0c12722b */ /* 0x000fe20000000012 */
[----:B------:R-:W-:-:S04]  /*04e0*/  IMAD.WIDE.U32 R12, R21, 0x8, R6 ;  /* 0x00000008150c7825 */ /* 0x000fc800078e0006 */
[----:B------:R-:W-:Y:S02]  /*04f0*/  VIADD R21, R25, 0xc00 ;  /* 0x00000c0019157836 */ /* 0x000fe40000000000 */
[----:B------:R-:W5:Y:S01]  /*0500*/  LDG.E.64 R12, desc[UR6][R12.64] ;  /* 0x000000060c0c7981 */ /* 0x000f62000c1e1b00 */
[----:B--2---:R-:W-:Y:S01]  /*0510*/  DFMA R18, R10, R10, R18 ;  /* 0x0000000a0a12722b */ /* 0x004fe20000000012 */
[----:B------:R-:W-:-:S04]  /*0520*/  IMAD.WIDE.U32 R10, R21, 0x8, R6 ;  /* 0x00000008150a7825 */ /* 0x000fc800078e0006 */
[----:B------:R-:W-:Y:S02]  /*0530*/  VIADD R21, R25, 0xd00 ;  /* 0x00000d0019157836 */ /* 0x000fe40000000000 */
[----:B------:R-:W2:Y:S01]  /*0540*/  LDG.E.64 R10, desc[UR6][R10.64] ;  /* 0x000000060a0a7981 */ /* 0x000ea2000c1e1b00 */
[----:B---3--:R-:W-:Y:S01]  /*0550*/  DFMA R18, R8, R8, R18 ;  /* 0x000000080812722b */ /* 0x008fe20000000012 */
[----:B------:R-:W-:Y:S01]  /*0560*/  IMAD.WIDE.U32 R8, R21, 0x8, R6 ;  /* 0x0000000815087825 */ /* 0x000fe200078e0006 */
[----:B------:R-:W-:-:S05]  /*0570*/  IADD3 R21, PT, PT, R25, 0xe00, RZ ;  /* 0x00000e0019157810 */ /* 0x000fca0007ffe0ff */
[----:B------:R-:W3:Y:S01]  /*0580*/  LDG.E.64 R8, desc[UR6][R8.64] ;  /* 0x0000000608087981 */ /* 0x000ee2000c1e1b00 */
[----:B------:R-:W-:Y:S01]  /*0590*/  DFMA R22, R22, R22, R18 ;  /* 0x000000161616722b */ /* 0x000fe20000000012 */
[----:B------:R-:W-:-:S04]  /*05a0*/  IMAD.WIDE.U32 R18, R21, 0x8, R6 ;  /* 0x0000000815127825 */ /* 0x000fc800078e0006 */
[----:B------:R-:W-:Y:S02]  /*05b0*/  VIADD R21, R25, 0xf00 ;  /* 0x00000f0019157836 */ /* 0x000fe40000000000 */
[----:B------:R-:W3:Y:S02]  /*05c0*/  LDG.E.64 R18, desc[UR6][R18.64] ;  /* 0x0000000612127981 */ /* 0x000ee4000c1e1b00 */
[----:B------:R-:W-:-:S06]  /*05d0*/  IMAD.WIDE.U32 R6, R21, 0x8, R6 ;  /* 0x0000000815067825 */ /* 0x000fcc00078e0006 */
[----:B------:R-:W3:Y:S01]  /*05e0*/  LDG.E.64 R6, desc[UR6][R6.64] ;  /* 0x0000000606067981 */ /* 0x000ee2000c1e1b00 */
[----:B----4-:R-:W-:Y:S01]  /*05f0*/  DFMA R22, R16, R16, R22 ;  /* 0x000000101016722b */ /* 0x010fe20000000016 */
[----:B------:R-:W-:Y:S02]  /*0600*/  VIADD R26, R26, 0x10 ;  /* 0x000000101a1a7836 */ /* 0x000fe40000000000 */
[----:B------:R-:W-:Y:S02]  /*0610*/  VIADD R2, R2, 0x1000 ;  /* 0x0000100002027836 */ /* 0x000fe40000000000 */
[----:B------:R-:W-:Y:S01]  /*0620*/  VIADD R25, R25, 0x1000 ;  /* 0x0000100019197836 */ /* 0x000fe20000000000 */
[----:B------:R-:W-:Y:S02]  /*0630*/  ISETP.NE.AND P0, PT, R26, RZ, PT ;  /* 0x000000ff1a00720c */ /* 0x000fe40003f05270 */
[----:B-----5:R-:W-:-:S08]  /*0640*/  DFMA R22, R14, R14, R22 ;  /* 0x0000000e0e16722b */ /* 0x020fd00000000016 */
[----:B------:R-:W-:-:S08]  /*0650*/  DFMA R22, R12, R12, R22 ;  /* 0x0000000c0c16722b */ /* 0x000fd00000000016 */
[----:B--2---:R-:W-:-:S08]  /*0660*/  DFMA R22, R10, R10, R22 ;  /* 0x0000000a0a16722b */ /* 0x004fd00000000016 */
[----:B---3--:R-:W-:-:S08]  /*0670*/  DFMA R22, R8, R8, R22 ;  /* 0x000000080816722b */ /* 0x008fd00000000016 */
[----:B------:R-:W-:-:S08]  /*0680*/  DFMA R22, R18, R18, R22 ;  /* 0x000000121216722b */ /* 0x000fd00000000016 */
[----:B------:R-:W-:Y:S01]  /*0690*/  DFMA R8, R6, R6, R22 ;  /* 0x000000060608722b */ /* 0x000fe20000000016 */
[----:B------:R-:W-:Y:S10]  /*06a0*/  @P0 BRA `(.L_x_819) ;  /* 0xfffffff800ec0947 */ /* 0x000ff4000383ffff */
[----:B------:R-:W-:Y:S05]  /*06b0*/  BSYNC.RECONVERGENT B3 ;  /* 0x0000000000037941 */ /* 0x000fea0003800200 */
.L_x_818:
[----:B------:R-:W-:-:S07]  /*06c0*/  IADD3 R6, PT, PT, R2, -0x800, RZ ;  /* 0xfffff80002067810 */ /* 0x000fce0007ffe0ff */
.L_x_817:
[----:B------:R-:W-:Y:S05]  /*06d0*/  BSYNC.RECONVERGENT B2 ;  /* 0x0000000000027941 */ /* 0x000fea0003800200 */
.L_x_816:
[----:B------:R-:W-:-:S13]  /*06e0*/  ISETP.NE.AND P0, PT, R24, RZ, PT ;  /* 0x000000ff1800720c */ /* 0x000fda0003f05270 */
[----:B------:R-:W-:Y:S05]  /*06f0*/  @!P0 BRA `(.L_x_815) ;  /* 0x0000000400308947 */ /* 0x000fea0003800000 */
[----:B------:R-:W-:Y:S01]  /*0700*/  ISETP.GE.U32.AND P0, PT, R24, 0x8, PT ;  /* 0x000000081800780c */ /* 0x000fe20003f06070 */
[----:B------:R-:W-:Y:S01]  /*0710*/  BSSY.RECONVERGENT B2, `(.L_x_820) ;  /* 0x0000026000027945 */ /* 0x000fe20003800200 */
[----:B------:R-:W-:-:S04]  /*0720*/  LOP3.LUT R2, R4, 0x7, RZ, 0xc0, !PT ;  /* 0x0000000704027812 */ /* 0x000fc800078ec0ff */
[----:B------:R-:W-:-:S07]  /*0730*/  ISETP.NE.AND P1, PT, R2, RZ, PT ;  /* 0x000000ff0200720c */ /* 0x000fce0003f25270 */
[----:B------:R-:W-:Y:S06]  /*0740*/  @!P0 BRA `(.L_x_821) ;  /* 0x0000000000888947 */ /* 0x000fec0003800000 */
[----:B------:R-:W0:Y:S01]  /*0750*/  LDC.64 R24, c[0x0][0x380] ;  /* 0x0000e000ff187b82 */ /* 0x000e220000000a00 */
[----:B------:R-:W-:-:S04]  /*0760*/  IMAD R7, R3, 0x800, R6 ;  /* 0x0000080003077824 */ /* 0x000fc800078e0206 */
[C---:B------:R-:W-:Y:S02]  /*0770*/  VIADD R21, R7.reuse, 0x100 ;  /* 0x0000010007157836 */ /* 0x040fe40000000000 */
[C---:B------:R-:W-:Y:S02]  /*0780*/  VIADD R19, R7.reuse, 0x200 ;  /* 0x0000020007137836 */ /* 0x040fe40000000000 */
[----:B0-----:R-:W-:-:S04]  /*0790*/  IMAD.WIDE.U32 R22, R7, 0x8, R24 ;  /* 0x0000000807167825 */ /* 0x001fc800078e0018 */
[--C-:B------:R-:W-:Y:S02]  /*07a0*/  IMAD.WIDE.U32 R20, R21, 0x8, R24.reuse ;  /* 0x0000000815147825 */ /* 0x100fe400078e0018 */
[----:B------:R-:W2:Y:S02]  /*07b0*/  LDG.E.64 R22, desc[UR6][R22.64] ;  /* 0x0000000616167981 */ /* 0x000ea4000c1e1b00 */
[--C-:B------:R-:W-:Y:S02]  /*07c0*/  IMAD.WIDE.U32 R18, R19, 0x8, R24.reuse ;  /* 0x0000000813127825 */ /* 0x100fe400078e0018 */
[----:B------:R-:W3:Y:S02]  /*07d0*/  LDG.E.64 R20, desc[UR6][R20.64] ;  /* 0x0000000614147981 */ /* 0x000ee4000c1e1b00 */
[C---:B------:R-:W-:Y:S02]  /*07e0*/  VIADD R17, R7.reuse, 0x300 ;  /* 0x0000030007117836 */ /* 0x040fe40000000000 */
[----:B------:R-:W4:Y:S01]  /*07f0*/  LDG.E.64 R18, desc[UR6][R18.64] ;  /* 0x0000000612127981 */ /* 0x000f22000c1e1b00 */
[----:B------:R-:W-:Y:S01]  /*0800*/  IADD3 R15, PT, PT, R7, 0x400, RZ ;  /* 0x00000400070f7810 */ /* 0x000fe20007ffe0ff */
[----:B------:R-:W-:-:S04]  /*0810*/  IMAD.WIDE.U32 R16, R17, 0x8, R24 ;  /* 0x0000000811107825 */ /* 0x000fc800078e0018 */
[--C-:B------:R-:W-:Y:S02]  /*0820*/  IMAD.WIDE.U32 R14, R15, 0x8, R24.reuse ;  /* 0x000000080f0e7825 */ /* 0x100fe400078e0018 */
[----:B------:R-:W5:Y:S02]  /*0830*/  LDG.E.64 R16, desc[UR6][R16.64] ;  /* 0x0000000610107981 */ /* 0x000f64000c1e1b00 */
[C---:B------:R-:W-:Y:S02]  /*0840*/  VIADD R13, R7.reuse, 0x500 ;  /* 0x00000500070d7836 */ /* 0x040fe40000000000 */
[----:B------:R-:W5:Y:S01]  /*0850*/  LDG.E.64 R14, desc[UR6][R14.64] ;  /* 0x000000060e0e7981 */ /* 0x000f62000c1e1b00 */
[----:B------:R-:W-:Y:S02]  /*0860*/  VIADD R11, R7, 0x600 ;  /* 0x00000600070b7836 */ /* 0x000fe40000000000 */
[----:B------:R-:W-:-:S04]  /*0870*/  IMAD.WIDE.U32 R12, R13, 0x8, R24 ;  /* 0x000000080d0c7825 */ /* 0x000fc800078e0018 */
[--C-:B------:R-:W-:Y:S02]  /*0880*/  IMAD.WIDE.U32 R10, R11, 0x8, R24.reuse ;  /* 0x000000080b0a7825 */ /* 0x100fe400078e0018 */
[----:B------:R-:W5:Y:S02]  /*0890*/  LDG.E.64 R12, desc[UR6][R12.64] ;  /* 0x000000060c0c7981 */ /* 0x000f64000c1e1b00 */
[----:B------:R-:W-:Y:S02]  /*08a0*/  VIADD R7, R7, 0x700 ;  /* 0x0000070007077836 */ /* 0x000fe40000000000 */
[----:B------:R-:W5:Y:S02]  /*08b0*/  LDG.E.64 R10, desc[UR6][R10.64] ;  /* 0x000000060a0a7981 */ /* 0x000f64000c1e1b00 */
[----:B------:R-:W-:-:S06]  /*08c0*/  IMAD.WIDE.U32 R24, R7, 0x8, R24 ;  /* 0x0000000807187825 */ /* 0x000fcc00078e0018 */
        /* <DEDUP_REMOVED lines=10> */
.L_x_821:
[----:B------:R-:W-:Y:S05]  /*0970*/  BSYNC.RECONVERGENT B2 ;  /* 0x0000000000027941 */ /* 0x000fea0003800200 */
.L_x_820:
[----:B------:R-:W-:Y:S05]  /*0980*/  @!P1 BRA `(.L_x_815) ;  /* 0x00000000008c9947 */ /* 0x000fea0003800000 */
[----:B------:R-:W-:Y:S01]  /*0990*/  ISETP.GE.U32.AND P0, PT, R2, 0x4, PT ;  /* 0x000000040200780c */ /* 0x000fe20003f06070 */
[----:B------:R-:W-:Y:S01]  /*09a0*/  BSSY.RECONVERGENT B2, `(.L_x_822) ;  /* 0x0000016000027945 */ /* 0x000fe20003800200 */
[----:B------:R-:W-:-:S04]  /*09b0*/  LOP3.LUT R4, R4, 0x3, RZ, 0xc0, !PT ;  /* 0x0000000304047812 */ /* 0x000fc800078ec0ff */
[----:B------:R-:W-:-:S07]  /*09c0*/  ISETP.NE.AND P1, PT, R4, RZ, PT ;  /* 0x000000ff0400720c */ /* 0x000fce0003f25270 */
[----:B------:R-:W-:Y:S06]  /*09d0*/  @!P0 BRA `(.L_x_823) ;  /* 0x0000000000488947 */ /* 0x000fec0003800000 */
[----:B------:R-:W0:Y:S01]  /*09e0*/  LDC.64 R14, c[0x0][0x380] ;  /* 0x0000e000ff0e7b82 */ /* 0x000e220000000a00 */
[----:B------:R-:W-:-:S05]  /*09f0*/  LEA R7, R3, R6, 0xb ;  /* 0x0000000603077211 */ /* 0x000fca00078e58ff */
[C---:B------:R-:W-:Y:S02]  /*0a00*/  VIADD R13, R7.reuse, 0x100 ;  /* 0x00000100070d7836 */ /* 0x040fe40000000000 */
[C---:B------:R-:W-:Y:S02]  /*0a10*/  VIADD R17, R7.reuse, 0x200 ;  /* 0x0000020007117836 */ /* 0x040fe40000000000 */
[----:B0-----:R-:W-:-:S04]  /*0a20*/  IMAD.WIDE.U32 R10, R7, 0x8, R14 ;  /* 0x00000008070a7825 */ /* 0x001fc800078e000e */
[--C-:B------:R-:W-:Y:S02]  /*0a30*/  IMAD.WIDE.U32 R12, R13, 0x8, R14.reuse ;  /* 0x000000080d0c7825 */ /* 0x100fe400078e000e */
[----:B------:R-:W2:Y:S02]  /*0a40*/  LDG.E.64 R10, desc[UR6][R10.64] ;  /* 0x000000060a0a7981 */ /* 0x000ea4000c1e1b00 */
[--C-:B------:R-:W-:Y:S02]  /*0a50*/  IMAD.WIDE.U32 R16, R17, 0x8, R14.reuse ;  /* 0x0000000811107825 */ /* 0x100fe400078e000e */
[----:B------:R-:W3:Y:S02]  /*0a60*/  LDG.E.64 R12, desc[UR6][R12.64] ;  /* 0x000000060c0c7981 */ /* 0x000ee4000c1e1b00 */
[----:B------:R-:W-:Y:S02]  /*0a70*/  VIADD R7, R7, 0x300 ;  /* 0x0000030007077836 */ /* 0x000fe40000000000 */
[----:B------:R-:W4:Y:S02]  /*0a80*/  LDG.E.64 R16, desc[UR6][R16.64] ;  /* 0x0000000610107981 */ /* 0x000f24000c1e1b00 */
[----:B------:R-:W-:-:S06]  /*0a90*/  IMAD.WIDE.U32 R14, R7, 0x8, R14 ;  /* 0x00000008070e7825 */ /* 0x000fcc00078e000e */
[----:B------:R-:W5:Y:S01]  /*0aa0*/  LDG.E.64 R14, desc[UR6][R14.64] ;  /* 0x000000060e0e7981 */ /* 0x000f62000c1e1b00 */
[----:B------:R-:W-:Y:S01]  /*0ab0*/  VIADD R6, R6, 0x400 ;  /* 0x0000040006067836 */ /* 0x000fe20000000000 */
[----:B--2---:R-:W-:-:S08]  /*0ac0*/  DFMA R8, R10, R10, R8 ;  /* 0x0000000a0a08722b */ /* 0x004fd00000000008 */
[----:B---3--:R-:W-:-:S08]  /*0ad0*/  DFMA R8, R12, R12, R8 ;  /* 0x0000000c0c08722b */ /* 0x008fd00000000008 */
[----:B----4-:R-:W-:-:S08]  /*0ae0*/  DFMA R8, R16, R16, R8 ;  /* 0x000000101008722b */ /* 0x010fd00000000008 */
[----:B-----5:R-:W-:-:S11]  /*0af0*/  DFMA R8, R14, R14, R8 ;  /* 0x0000000e0e08722b */ /* 0x020fd60000000008 */
.L_x_823:
[----:B------:R-:W-:Y:S05]  /*0b00*/  BSYNC.RECONVERGENT B2 ;  /* 0x0000000000027941 */ /* 0x000fea0003800200 */
.L_x_822:
[----:B------:R-:W-:Y:S05]  /*0b10*/  @!P1 BRA `(.L_x_815) ;  /* 0x0000000000289947 */ /* 0x000fea0003800000 */
[----:B------:R-:W0:Y:S01]  /*0b20*/  LDC.64 R10, c[0x0][0x380] ;  /* 0x0000e000ff0a7b82 */ /* 0x000e220000000a00 */
[----:B------:R-:W-:Y:S01]  /*0b30*/  LEA R13, R3, R6, 0xb ;  /* 0x00000006030d7211 */ /* 0x000fe200078e58ff */
[----:B------:R-:W-:-:S07]  /*0b40*/  IMAD.MOV R4, RZ, RZ, -R4 ;  /* 0x000000ffff047224 */ /* 0x000fce00078e0a04 */
.L_x_824:
[----:B0-----:R-:W-:-:S06]  /*0b50*/  IMAD.WIDE.U32 R6, R13, 0x8, R10 ;  /* 0x000000080d067825 */ /* 0x001fcc00078e000a */
[----:B------:R-:W2:Y:S01]  /*0b60*/  LDG.E.64 R6, desc[UR6][R6.64] ;  /* 0x0000000606067981 */ /* 0x000ea2000c1e1b00 */
[----:B------:R-:W-:Y:S02]  /*0b70*/  VIADD R4, R4, 0x1 ;  /* 0x0000000104047836 */ /* 0x000fe40000000000 */
[----:B------:R-:W-:-:S03]  /*0b80*/  VIADD R13, R13, 0x100 ;  /* 0x000001000d0d7836 */ /* 0x000fc60000000000 */
[----:B------:R-:W-:Y:S01]  /*0b90*/  ISETP.NE.AND P0, PT, R4, RZ, PT ;  /* 0x000000ff0400720c */ /* 0x000fe20003f05270 */
[----:B--2---:R-:W-:-:S12]  /*0ba0*/  DFMA R8, R6, R6, R8 ;  /* 0x000000060608722b */ /* 0x004fd80000000008 */
[----:B------:R-:W-:Y:S05]  /*0bb0*/  @P0 BRA `(.L_x_824) ;  /* 0xfffffffc00e40947 */ /* 0x000fea000383ffff */
.L_x_815:
[----:B------:R-:W-:Y:S05]  /*0bc0*/  BSYNC.RECONVERGENT B1 ;  /* 0x0000000000017941 */ /* 0x000fea0003800200 */
.L_x_814:
[----:B------:R-:W-:-:S13]  /*0bd0*/  ISETP.GE.U32.AND P0, PT, R5, 0x100, PT ;  /* 0x000001000500780c */ /* 0x000fda0003f06070 */
        /* <DEDUP_REMOVED lines=25> */
[----:B------:R-:W0:Y:S02]  /*0d70*/  SHFL.DOWN PT, R5, R9, 0x8, 0x1f ;  /* 0x09001f0009057f89 */ /* 0x000e2400000e0000 */
[----:B0-----:R-:W-:-:S10]  /*0d80*/  DADD R4, R4, R8 ;  /* 0x0000000004047229 */ /* 0x001fd40000000008 */
[----:B------:R-:W-:Y:S02]  /*0d90*/  FSEL R6, R8, R4, P0 ;  /* 0x0000000408067208 */ /* 0x000fe40000000000 */
[----:B------:R-:W-:Y:S02]  /*0da0*/  FSEL R7, R9, R5, P0 ;  /* 0x0000000509077208 */ /* 0x000fe40000000000 */
[----:B------:R-:W-:Y:S01]  /*0db0*/  @!P1 SHF.R.U32.HI R8, RZ, 0x2, R0 ;  /* 0x00000002ff089819 */ /* 0x000fe20000011600 */
[----:B------:R-:W-:Y:S01]  /*0dc0*/  SHFL.DOWN PT, R4, R6, 0x10, 0x1f ;  /* 0x0a001f0006047f89 */ /* 0x000fe200000e0000 */
[----:B-1----:R-:W-:Y:S02]  /*0dd0*/  @!P1 LEA R9, R13, R10, 0x18 ;  /* 0x0000000a0d099211 */ /* 0x002fe400078ec0ff */
[----:B------:R-:W-:Y:S01]  /*0de0*/  @!P1 LOP3.LUT R8, R8, 0xf8, RZ, 0xc0, !PT ;  /* 0x000000f808089812 */ /* 0x000fe200078ec0ff */
[----:B------:R-:W0:Y:S01]  /*0df0*/  SHFL.DOWN PT, R5, R7, 0x10, 0x1f ;  /* 0x0a001f0007057f89 */ /* 0x000e2200000e0000 */
[----:B------:R-:W-:-:S03]  /*0e00*/  ISETP.NE.AND P0, PT, R0, RZ, PT ;  /* 0x000000ff0000720c */ /* 0x000fc60003f05270 */
        /* <DEDUP_REMOVED lines=13> */
[----:B0-----:R-:W0:Y:S01]  /*0ee0*/  LDS.128 R8, [UR4+0x30] ;  /* 0x00003004ff087984 */ /* 0x001e220008000c00 */
[----:B-1----:R-:W-:-:S03]  /*0ef0*/  DADD R16, R6, R16 ;  /* 0x0000000006107229 */ /* 0x002fc60000000010 */
[----:B------:R-:W1:Y:S05]  /*0f00*/  LDS.64 R6, [UR4+0x40] ;  /* 0x00004004ff067984 */ /* 0x000e6a0008000a00 */
[----:B------:R-:W-:-:S08]  /*0f10*/  DADD R16, R16, R18 ;  /* 0x0000000010107229 */ /* 0x000fd00000000012 */
[----:B--2---:R-:W-:-:S08]  /*0f20*/  DADD R12, R16, R12 ;  /* 0x00000000100c7229 */ /* 0x004fd0000000000c */
[----:B------:R-:W-:-:S08]  /*0f30*/  DADD R12, R12, R14 ;  /* 0x000000000c0c7229 */ /* 0x000fd0000000000e */
[----:B0-----:R-:W-:-:S08]  /*0f40*/  DADD R8, R12, R8 ;  /* 0x000000000c087229 */ /* 0x001fd00000000008 */
[----:B------:R-:W-:-:S08]  /*0f50*/  DADD R8, R8, R10 ;  /* 0x0000000008087229 */ /* 0x000fd0000000000a */
[----:B-1----:R-:W-:Y:S01]  /*0f60*/  DADD R6, R8, R6 ;  /* 0x0000000008067229 */ /* 0x002fe20000000006 */
[----:B------:R-:W-:Y:S10]  /*0f70*/  BRA `(.L_x_826) ;  /* 0x0000001800047947 */ /* 0x000ff40003800000 */
.L_x_825:
[----:B------:R-:W-:-:S04]  /*0f80*/  LOP3.LUT R2, R0, 0x3e0, RZ, 0xc0, !PT ;  /* 0x000003e000027812 */ /* 0x000fc800078ec0ff */
[----:B------:R-:W-:Y:S02]  /*0f90*/  IADD3 R4, PT, PT, R2, 0x20, RZ ;  /* 0x0000002002047810 */ /* 0x000fe40007ffe0ff */
[----:B------:R-:W-:Y:S02]  /*0fa0*/  LOP3.LUT R2, RZ, R2, RZ, 0x33, !PT ;  /* 0x00000002ff027212 */ /* 0x000fe400078e33ff */
[----:B------:R-:W-:-:S03]  /*0fb0*/  ISETP.GT.U32.AND P0, PT, R4, R5, PT ;  /* 0x000000050400720c */ /* 0x000fc60003f04070 */
[----:B------:R-:W-:-:S05]  /*0fc0*/  IMAD.IADD R2, R5, 0x1, R2 ;  /* 0x0000000105027824 */ /* 0x000fca00078e0202 */
[----:B------:R-:W-:Y:S02]  /*0fd0*/  SEL R11, R2, 0x1f, P0 ;  /* 0x0000001f020b7807 */ /* 0x000fe40000000000 */
[----:B------:R-:W0:Y:S03]  /*0fe0*/  S2R R2, SR_LANEID ;  /* 0x0000000000027919 */ /* 0x000e260000000000 */
[----:B------:R-:W-:Y:S04]  /*0ff0*/  SHFL.DOWN PT, R6, R8, 0x1, R11 ;  /* 0x0820000008067989 */ /* 0x000fe800000e000b */
[----:B------:R-:W1:Y:S02]  /*1000*/  SHFL.DOWN PT, R7, R9, 0x1, R11 ;  /* 0x0820000009077989 */ /* 0x000e6400000e000b */
[----:B-1----:R-:W-:Y:S01]  /*1010*/  DADD R6, R6, R8 ;  /* 0x0000000006067229 */ /* 0x002fe20000000008 */
[C---:B0-----:R-:W-:Y:S01]  /*1020*/  ISETP.GE.AND P0, PT, R2.reuse, R11, PT ;  /* 0x0000000b0200720c */ /* 0x041fe20003f06270 */
[----:B------:R-:W-:-:S08]  /*1030*/  VIADD R4, R2, 0x2 ;  /* 0x0000000202047836 */ /* 0x000fd00000000000 */
        /* <DEDUP_REMOVED lines=11> */
[----:B------:R-:W-:-:S03]  /*10f0*/  VIADD R4, R2, 0x8 ;  /* 0x0000000802047836 */ /* 0x000fc60000000000 */
[----:B------:R-:W0:Y:S02]  /*1100*/  SHFL.DOWN PT, R7, R15, 0x4, R11 ;  /* 0x088000000f077989 */ /* 0x000e2400000e000b */
[----:B------:R-:W-:Y:S01]  /*1110*/  ISETP.GT.AND P1, PT, R4, R11, PT ;  /* 0x0000000b0400720c */ /* 0x000fe20003f24270 */
[----:B0-----:R-:W-:-:S10]  /*1120*/  DADD R6, R6, R14 ;  /* 0x0000000006067229 */ /* 0x001fd4000000000e */
[----:B------:R-:W-:Y:S02]  /*1130*/  FSEL R8, R14, R6, P0 ;  /* 0x000000060e087208 */ /* 0x000fe40000000000 */
[----:B------:R-:W-:Y:S02]  /*1140*/  FSEL R9, R15, R7, P0 ;  /* 0x000000070f097208 */ /* 0x000fe40000000000 */
[C---:B------:R-:W-:Y:S01]  /*1150*/  ISETP.NE.AND P0, PT, R2.reuse, RZ, PT ;  /* 0x000000ff0200720c */ /* 0x040fe20003f05270 */
[----:B------:R-:W-:Y:S01]  /*1160*/  SHFL.DOWN PT, R6, R8, 0x8, R11 ;  /* 0x0900000008067989 */ /* 0x000fe200000e000b */
[----:B------:R-:W-:-:S03]  /*1170*/  IADD3 R2, PT, PT, R2, 0x10, RZ ;  /* 0x0000001002027810 */ /* 0x000fc60007ffe0ff */
[----:B------:R-:W0:Y:S08]  /*1180*/  SHFL.DOWN PT, R7, R9, 0x8, R11 ;  /* 0x0900000009077989 */ /* 0x000e3000000e000b */
[----:B------:R-:W1:Y:S01]  /*1190*/  @!P0 S2R R15, SR_CgaCtaId ;  /* 0x00000000000f8919 */ /* 0x000e620000008800 */
[----:B------:R-:W-:-:S04]  /*11a0*/  @!P0 SHF.R.U32.HI R4, RZ, 0x2, R0 ;  /* 0x00000002ff048819 */ /* 0x000fc80000011600 */
[----:B------:R-:W-:Y:S01]  /*11b0*/  @!P0 LOP3.LUT R4, R4, 0xf8, RZ, 0xc0, !PT ;  /* 0x000000f804048812 */ /* 0x000fe200078ec0ff */
[----:B0-----:R-:W-:-:S10]  /*11c0*/  DADD R6, R6, R8 ;  /* 0x0000000006067229 */ /* 0x001fd40000000008 */
[----:B------:R-:W-:Y:S02]  /*11d0*/  FSEL R12, R8, R6, P1 ;  /* 0x00000006080c7208 */ /* 0x000fe40000800000 */
[----:B------:R-:W-:Y:S02]  /*11e0*/  FSEL R13, R9, R7, P1 ;  /* 0x00000007090d7208 */ /* 0x000fe40000800000 */
[----:B------:R-:W-:Y:S01]  /*11f0*/  @!P0 MOV R8, 0x400 ;  /* 0x0000040000088802 */ /* 0x000fe20000000f00 */
[----:B------:R-:W-:Y:S01]  /*1200*/  SHFL.DOWN PT, R6, R12, 0x10, R11 ;  /* 0x0a0000000c067989 */ /* 0x000fe200000e000b */
[----:B------:R-:W-:Y:S02]  /*1210*/  ISETP.GT.AND P1, PT, R2, R11, PT ;  /* 0x0000000b0200720c */ /* 0x000fe40003f24270 */
[----:B-1----:R-:W-:Y:S01]  /*1220*/  @!P0 LEA R15, R15, R8, 0x18 ;  /* 0x000000080f0f8211 */ /* 0x002fe200078ec0ff */
[----:B------:R-:W0:Y:S04]  /*1230*/  SHFL.DOWN PT, R7, R13, 0x10, R11 ;  /* 0x0a0000000d077989 */ /* 0x000e2800000e000b */
        /* <DEDUP_REMOVED lines=10> */
[----:B------:R-:W-:Y:S01]  /*12e0*/  ISETP.GT.U32.AND P1, PT, R5, 0x20, PT ;  /* 0x000000200500780c */ /* 0x000fe20003f24070 */
[----:B0-----:R-:W-:-:S09]  /*12f0*/  ULEA UR4, UR5, UR4, 0x18 ;  /* 0x0000000405047291 */ /* 0x001fd2000f8ec0ff */
[----:B------:R-:W0:Y:S04]  /*1300*/  LDS.128 R12, [UR4+0x10] ;  /* 0x00001004ff0c7984 */ /* 0x000e280008000c00 */
[----:B------:R-:W1:Y:S01]  /*1310*/  LDS.128 R8, [UR4+0x20] ;  /* 0x00002004ff087984 */ /* 0x000e620008000c00 */
[----:B0-----:R-:W-:-:S10]  /*1320*/  DADD R12, R6, R12 ;  /* 0x00000000060c7229 */ /* 0x001fd4000000000c */
[----:B------:R-:W-:Y:S02]  /*1330*/  FSEL R6, R12, R6, P1 ;  /* 0x000000060c067208 */ /* 0x000fe40000800000 */
[----:B------:R-:W-:Y:S02]  /*1340*/  FSEL R7, R13, R7, P1 ;  /* 0x000000070d077208 */ /* 0x000fe40000800000 */
[----:B------:R-:W-:-:S04]  /*1350*/  ISETP.GT.U32.AND P1, PT, R5, 0x40, PT ;  /* 0x000000400500780c */ /* 0x000fc80003f24070 */
[----:B------:R-:W-:-:S10]  /*1360*/  DADD R14, R6, R14 ;  /* 0x00000000060e7229 */ /* 0x000fd4000000000e */
[----:B------:R-:W-:Y:S02]  /*1370*/  FSEL R6, R14, R6, P1 ;  /* 0x000000060e067208 */ /* 0x000fe40000800000 */
[----:B------:R-:W-:Y:S02]  /*1380*/  FSEL R7, R15, R7, P1 ;  /* 0x000000070f077208 */ /* 0x000fe40000800000 */
[----:B------:R-:W0:Y:S01]  /*1390*/  LDS.128 R12, [UR4+0x30] ;  /* 0x00003004ff0c7984 */ /* 0x000e220008000c00 */
[----:B------:R-:W-:-:S03]  /*13a0*/  ISETP.GT.U32.AND P1, PT, R5, 0x60, PT ;  /* 0x000000600500780c */ /* 0x000fc60003f24070 */
[----:B-1----:R-:W-:-:S10]  /*13b0*/  DADD R8, R8, R6 ;  /* 0x0000000008087229 */ /* 0x002fd40000000006 */
[----:B------:R-:W-:Y:S02]  /*13c0*/  FSEL R6, R8, R6, P1 ;  /* 0x0000000608067208 */ /* 0x000fe40000800000 */
[----:B------:R-:W-:Y:S02]  /*13d0*/  FSEL R7, R9, R7, P1 ;  /* 0x0000000709077208 */ /* 0x000fe40000800000 */
[----:B------:R-:W-:-:S04]  /*13e0*/  ISETP.GT.U32.AND P1, PT, R5, 0x80, PT ;  /* 0x000000800500780c */ /* 0x000fc80003f24070 */
[----:B------:R-:W-:-:S10]  /*13f0*/  DADD R10, R6, R10 ;  /* 0x00000000060a7229 */ /* 0x000fd4000000000a */
[----:B------:R-:W-:Y:S02]  /*1400*/  FSEL R8, R10, R6, P1 ;  /* 0x000000060a087208 */ /* 0x000fe40000800000 */
[----:B------:R-:W-:Y:S02]  /*1410*/  FSEL R9, R11, R7, P1 ;  /* 0x000000070b097208 */ /* 0x000fe40000800000 */
[----:B------:R-:W1:Y:S01]  /*1420*/  LDS.64 R6, [UR4+0x40] ;  /* 0x00004004ff067984 */ /* 0x000e620008000a00 */
[----:B------:R-:W-:-:S03]  /*1430*/  ISETP.GT.U32.AND P1, PT, R5, 0xa0, PT ;  /* 0x000000a00500780c */ /* 0x000fc60003f24070 */
[----:B0-----:R-:W-:-:S10]  /*1440*/  DADD R12, R12, R8 ;  /* 0x000000000c0c7229 */ /* 0x001fd40000000008 */
[----:B------:R-:W-:Y:S02]  /*1450*/  FSEL R8, R12, R8, P1 ;  /* 0x000000080c087208 */ /* 0x000fe40000800000 */
[----:B------:R-:W-:Y:S02]  /*1460*/  FSEL R9, R13, R9, P1 ;  /* 0x000000090d097208 */ /* 0x000fe40000800000 */
[----:B------:R-:W-:-:S04]  /*1470*/  ISETP.GT.U32.AND P1, PT, R5, 0xc0, PT ;  /* 0x000000c00500780c */ /* 0x000fc80003f24070 */
[----:B------:R-:W-:-:S10]  /*1480*/  DADD R14, R8, R14 ;  /* 0x00000000080e7229 */ /* 0x000fd4000000000e */
[----:B------:R-:W-:Y:S02]  /*1490*/  FSEL R8, R14, R8, P1 ;  /* 0x000000080e087208 */ /* 0x000fe40000800000 */
[----:B------:R-:W-:Y:S02]  /*14a0*/  FSEL R9, R15, R9, P1 ;  /* 0x000000090f097208 */ /* 0x000fe40000800000 */
[----:B------:R-:W-:-:S04]  /*14b0*/  ISETP.GT.U32.AND P1, PT, R5, 0xe0, PT ;  /* 0x000000e00500780c */ /* 0x000fc80003f24070 */
[----:B-1----:R-:W-:-:S10]  /*14c0*/  DADD R6, R6, R8 ;  /* 0x0000000006067229 */ /* 0x002fd40000000008 */
[----:B------:R-:W-:Y:S02]  /*14d0*/  FSEL R6, R6, R8, P1 ;  /* 0x0000000806067208 */ /* 0x000fe40000800000 */
[----:B------:R-:W-:Y:S01]  /*14e0*/  FSEL R7, R7, R9, P1 ;  /* 0x0000000907077208 */ /* 0x000fe20000800000 */
[----:B------:R-:W-:Y:S06]  /*14f0*/  BRA `(.L_x_826) ;  /* 0x0000001000a47947 */ /* 0x000fec0003800000 */
.L_x_811:
[----:B------:R-:W0:Y:S01]  /*1500*/  S2R R4, SR_TID.X ;  /* 0x0000000000047919 */ /* 0x000e220000002100 */
[----:B------:R-:W1:Y:S02]  /*1510*/  LDCU.64 UR4, c[0x0][0x380] ;  /* 0x00007000ff0477ac */ /* 0x000e640008000a00 */
[----:B-1----:R-:W-:Y:S02]  /*1520*/  IMAD.U32 R8, RZ, RZ, UR4 ;  /* 0x00000004ff087e24 */ /* 0x002fe4000f8e00ff */
[----:B------:R-:W-:Y:S02]  /*1530*/  IMAD.U32 R9, RZ, RZ, UR5 ;  /* 0x00000005ff097e24 */ /* 0x000fe4000f8e00ff */
[----:B0-----:R-:W-:-:S04]  /*1540*/  IMAD R27, R3, 0x800, R4 ;  /* 0x00000800031b7824 */ /* 0x001fc800078e0204 */
[----:B------:R-:W-:-:S05]  /*1550*/  IMAD.WIDE.U32 R26, R27, 0x8, R8 ;  /* 0x000000081b1a7825 */ /* 0x000fca00078e0008 */
        /* <DEDUP_REMOVED lines=8> */
[----:B------:R-:W-:Y:S01]  /*15e0*/  ISETP.GE.U32.AND P0, PT, R5, R0, PT ;  /* 0x000000000500720c */ /* 0x000fe20003f06070 */
        /* <DEDUP_REMOVED lines=9> */
[----:B------:R-:W-:Y:S01]  /*1680*/  VIADD R2, R14, 0xfffff800 ;  /* 0xfffff8000e027836 */ /* 0x000fe20000000000 */
[----:B------:R-:W-:Y:S01]  /*1690*/  LEA R5, R3, R0, 0xb ;  /* 0x0000000003057211 */ /* 0x000fe200078e58ff */
[----:B------:R-:W-:Y:S01]  /*16a0*/  UMOV UR4, URZ ;  /* 0x000000ff00047c82 */ /* 0x000fe20008000000 */
[----:B------:R-:W-:Y:S02]  /*16b0*/  LOP3.LUT R7, RZ, R4, RZ, 0x33, !PT ;  /* 0x00000004ff077212 */ /* 0x000fe400078e33ff */
[C---:B------:R-:W-:Y:S02]  /*16c0*/  ISETP.GT.U32.AND P0, PT, R5.reuse, R2, PT ;  /* 0x000000020500720c */ /* 0x040fe40003f04070 */
[----:B------:R-:W-:Y:S02]  /*16d0*/  IADD3 R6, PT, PT, -R0, R14, R7 ;  /* 0x0000000e00067210 */ /* 0x000fe40007ffe107 */
[----:B------:R-:W-:Y:S01]  /*16e0*/  IADD3 R25, PT, PT, R5, 0x800, R4 ;  /* 0x0000080005197810 */ /* 0x000fe20007ffe004 */
[----:B------:R-:W-:-:S02]  /*16f0*/  IMAD.MOV.U32 R4, RZ, RZ, R5 ;  /* 0x000000ffff047224 */ /* 0x000fc400078e0005 */
[----:B------:R-:W-:-:S06]  /*1700*/  IMAD R6, R3, -0x800, R6 ;  /* 0xfffff80003067824 */ /* 0x000fcc00078e0206 */
[----:B------:R-:W-:Y:S05]  /*1710*/  @P0 BRA `(.L_x_828) ;  /* 0x0000000000800947 */ /* 0x000fea0003800000 */
[----:B------:R-:W0:Y:S08]  /*1720*/  LDC R7, c[0x0][0x3a8] ;  /* 0x0000ea00ff077b82 */ /* 0x000e300000000800 */
[----:B------:R-:W1:Y:S02]  /*1730*/  LDC.64 R8, c[0x0][0x380] ;  /* 0x0000e000ff087b82 */ /* 0x000e640000000a00 */
.L_x_829:
[----:B------:R-:W2:Y:S02]  /*1740*/  S2R R10, SR_TID.X ;  /* 0x00000000000a7919 */ /* 0x000ea40000002100 */
[----:B--2---:R-:W-:-:S04]  /*1750*/  IMAD.IADD R11, R10, 0x1, R5 ;  /* 0x000000010a0b7824 */ /* 0x004fc800078e0205 */
[----:B-1----:R-:W-:-:S05]  /*1760*/  IMAD.WIDE.U32 R10, R11, 0x8, R8 ;  /* 0x000000080b0a7825 */ /* 0x002fca00078e0008 */
[----:B------:R-:W2:Y:S04]  /*1770*/  LDG.E.64 R22, desc[UR6][R10.64] ;  /* 0x000000060a167981 */ /* 0x000ea8000c1e1b00 */
[----:B------:R-:W3:Y:S04]  /*1780*/  LDG.E.64 R20, desc[UR6][R10.64+0x800] ;  /* 0x000800060a147981 */ /* 0x000ee8000c1e1b00 */
[----:B------:R-:W4:Y:S04]  /*1790*/  LDG.E.64 R14, desc[UR6][R10.64+0x1000] ;  /* 0x001000060a0e7981 */ /* 0x000f28000c1e1b00 */
[----:B------:R-:W5:Y:S04]  /*17a0*/  LDG.E.64 R18, desc[UR6][R10.64+0x1800] ;  /* 0x001800060a127981 */ /* 0x000f68000c1e1b00 */
[----:B------:R-:W5:Y:S04]  /*17b0*/  LDG.E.64 R16, desc[UR6][R10.64+0x2000] ;  /* 0x002000060a107981 */ /* 0x000f68000c1e1b00 */
[----:B------:R-:W5:Y:S01]  /*17c0*/  LDG.E.64 R26, desc[UR6][R10.64+0x3800] ;  /* 0x003800060a1a7981 */ /* 0x000f62000c1e1b00 */
[----:B--2---:R-:W-:-:S03]  /*17d0*/  DFMA R12, R22, R22, R12 ;  /* 0x00000016160c722b */ /* 0x004fc6000000000c */
[----:B------:R-:W2:Y:S05]  /*17e0*/  LDG.E.64 R22, desc[UR6][R10.64+0x2800] ;  /* 0x002800060a167981 */ /* 0x000eaa000c1e1b00 */
[----:B---3--:R-:W-:Y:S01]  /*17f0*/  DFMA R12, R20, R20, R12 ;  /* 0x00000014140c722b */ /* 0x008fe2000000000c */
[----:B------:R-:W3:Y:S07]  /*1800*/  LDG.E.64 R20, desc[UR6][R10.64+0x3000] ;  /* 0x003000060a147981 */ /* 0x000eee000c1e1b00 */
[----:B----4-:R-:W-:-:S08]  /*1810*/  DFMA R12, R14, R14, R12 ;  /* 0x0000000e0e0c722b */ /* 0x010fd0000000000c */
[----:B-----5:R-:W-:Y:S01]  /*1820*/  DFMA R12, R18, R18, R12 ;  /* 0x00000012120c722b */ /* 0x020fe2000000000c */
[----:B0-----:R-:W-:-:S07]  /*1830*/  IMAD.MOV.U32 R14, RZ, RZ, R7 ;  /* 0x000000ffff0e7224 */ /* 0x001fce00078e0007 */
[----:B------:R-:W-:Y:S01]  /*1840*/  DFMA R12, R16, R16, R12 ;  /* 0x00000010100c722b */ /* 0x000fe2000000000c */
[----:B------:R-:W-:-:S04]  /*1850*/  IADD3 R15, PT, PT, -R5, R14, RZ ;  /* 0x0000000e050f7210 */ /* 0x000fc80007ffe1ff */
[----:B------:R-:W-:-:S03]  /*1860*/  ISETP.GE.U32.AND P0, PT, R15, R0, PT ;  /* 0x000000000f00720c */ /* 0x000fc60003f06070 */
[----:B--2---:R-:W-:-:S08]  /*1870*/  DFMA R12, R22, R22, R12 ;  /* 0x00000016160c722b */ /* 0x004fd0000000000c */
[----:B---3--:R-:W-:-:S08]  /*1880*/  DFMA R12, R20, R20, R12 ;  /* 0x00000014140c722b */ /* 0x008fd0000000000c */
[----:B------:R-:W-:Y:S01]  /*1890*/  DFMA R12, R26, R26, R12 ;  /* 0x0000001a1a0c722b */ /* 0x000fe2000000000c */
[----:B------:R-:W-:Y:S10]  /*18a0*/  @!P0 BRA `(.L_x_827) ;  /* 0x0000000800d48947 */ /* 0x000ff40003800000 */
[C---:B------:R-:W-:Y:S01]  /*18b0*/  IMAD.IADD R5, R0.reuse, 0x1, R5 ;  /* 0x0000000100057824 */ /* 0x040fe200078e0205 */
[----:B------:R-:W-:Y:S01]  /*18c0*/  UIADD3 UR4, UPT, UPT, UR4, 0x1, URZ ;  /* 0x0000000104047890 */ /* 0x000fe2000fffe0ff */
[----:B------:R-:W-:Y:S02]  /*18d0*/  IMAD.IADD R4, R0, 0x1, R4 ;  /* 0x0000000100047824 */ /* 0x000fe400078e0204 */
[----:B------:R-:W-:Y:S01]  /*18e0*/  IMAD.IADD R6, R6, 0x1, -R0 ;  /* 0x0000000106067824 */ /* 0x000fe200078e0a00 */
[----:B------:R-:W-:Y:S01]  /*18f0*/  ISETP.GT.U32.AND P0, PT, R5, R2, PT ;  /* 0x000000020500720c */ /* 0x000fe20003f04070 */
[----:B------:R-:W-:-:S12]  /*1900*/  IMAD.IADD R25, R0, 0x1, R25 ;  /* 0x0000000100197824 */ /* 0x000fd800078e0219 */
[----:B------:R-:W-:Y:S05]  /*1910*/  @!P0 BRA `(.L_x_829) ;  /* 0xfffffffc00888947 */ /* 0x000fea000383ffff */
.L_x_828:
[----:B------:R-:W0:Y:S01]  /*1920*/  S2R R11, SR_TID.X ;  /* 0x00000000000b7919 */ /* 0x000e220000002100 */
[----:B------:R-:W-:Y:S01]  /*1930*/  IADD3 R0, PT, PT, -R5, R14, RZ ;  /* 0x0000000e05007210 */ /* 0x000fe20007ffe1ff */
[----:B------:R-:W-:Y:S03]  /*1940*/  BSSY.RECONVERGENT B1, `(.L_x_827) ;  /* 0x00000ab000017945 */ /* 0x000fe60003800200 */
        /* <DEDUP_REMOVED lines=10> */
[----:B-1----:R-:W-:Y:S02]  /*19f0*/  IMAD R7, R0, UR4, RZ ;  /* 0x0000000400077c24 */ /* 0x002fe4000f8e02ff */
[----:B------:R-:W-:Y:S02]  /*1a00*/  IMAD.MOV.U32 R0, RZ, RZ, R11 ;  /* 0x000000ffff007224 */ /* 0x000fe400078e000b */
[----:B------:R-:W-:-:S05]  /*1a10*/  IMAD R7, R7, -0x800, R14 ;  /* 0xfffff80007077824 */ /* 0x000fca00078e020e */
[C---:B------:R-:W-:Y:S02]  /*1a20*/  ISETP.GE.U32.AND P0, PT, R7.reuse, 0xf00, PT ;  /* 0x00000f000700780c */ /* 0x040fe40003f06070 */
[----:B------:R-:W-:-:S04]  /*1a30*/  LEA.HI R7, R7, 0x1, RZ, 0x18 ;  /* 0x0000000107077811 */ /* 0x000fc800078fc0ff */
[----:B------:R-:W-:-:S07]  /*1a40*/  LOP3.LUT R24, R7, 0xf, RZ, 0xc0, !PT ;  /* 0x0000000f07187812 */ /* 0x000fce00078ec0ff */
[----:B------:R-:W-:Y:S05]  /*1a50*/  @!P0 BRA `(.L_x_832) ;  /* 0x00000004002c8947 */ /* 0x000fea0003800000 */
[----:B------:R-:W-:Y:S01]  /*1a60*/  LEA.HI R0, R6, 0x1, RZ, 0x18 ;  /* 0x0000000106007811 */ /* 0x000fe200078fc0ff */
[----:B------:R-:W-:Y:S03]  /*1a70*/  BSSY.RECONVERGENT B3, `(.L_x_833) ;  /* 0x0000048000037945 */ /* 0x000fe60003800200 */
[----:B------:R-:W-:Y:S02]  /*1a80*/  LOP3.LUT R2, R0, 0x1fffff0, RZ, 0xc0, !PT ;  /* 0x01fffff000027812 */ /* 0x000fe400078ec0ff */
[----:B------:R-:W-:-:S03]  /*1a90*/  LOP3.LUT R0, R11, 0x800, RZ, 0xfc, !PT ;  /* 0x000008000b007812 */ /* 0x000fc600078efcff */
[----:B------:R-:W-:-:S07]  /*1aa0*/  IMAD.MOV R2, RZ, RZ, -R2 ;  /* 0x000000ffff027224 */ /* 0x000fce00078e0a02 */
.L_x_834:
[C---:B------:R-:W-:Y:S01]  /*1ab0*/  IADD3 R11, PT, PT, R25.reuse, -0x800, RZ ;  /* 0xfffff800190b7810 */ /* 0x040fe20007ffe0ff */
[----:B------:R-:W-:-:S04]  /*1ac0*/  VIADD R23, R25, 0xfffff900 ;  /* 0xfffff90019177836 */ /* 0x000fc80000000000 */
[----:B------:R-:W-:-:S04]  /*1ad0*/  IMAD.WIDE.U32 R10, R11, 0x8, R8 ;  /* 0x000000080b0a7825 */ /* 0x000fc800078e0008 */
[--C-:B------:R-:W-:Y:S02]  /*1ae0*/  IMAD.WIDE.U32 R22, R23, 0x8, R8.reuse ;  /* 0x0000000817167825 */ /* 0x100fe400078e0008 */
[----:B------:R-:W2:Y:S02]  /*1af0*/  LDG.E.64 R10, desc[UR6][R10.64] ;  /* 0x000000060a0a7981 */ /* 0x000ea4000c1e1b00 */
[C---:B------:R-:W-:Y:S02]  /*1b00*/  VIADD R21, R25.reuse, 0xfffffa00 ;  /* 0xfffffa0019157836 */ /* 0x040fe40000000000 */
[----:B------:R-:W3:Y:S01]  /*1b10*/  LDG.E.64 R22, desc[UR6][R22.64] ;  /* 0x0000000616167981 */ /* 0x000ee2000c1e1b00 */
[----:B------:R-:W-:Y:S02]  /*1b20*/  VIADD R19, R25, 0xfffffb00 ;  /* 0xfffffb0019137836 */ /* 0x000fe40000000000 */
[----:B------:R-:W-:-:S04]  /*1b30*/  IMAD.WIDE.U32 R20, R21, 0x8, R8 ;  /* 0x0000000815147825 */ /* 0x000fc800078e0008 */
[----:B------:R-:W-:Y:S02]  /*1b40*/  IMAD.WIDE.U32 R18, R19, 0x8, R8 ;  /* 0x0000000813127825 */ /* 0x000fe400078e0008 */
[----:B------:R-:W4:Y:S04]  /*1b50*/  LDG.E.64 R20, desc[UR6][R20.64] ;  /* 0x0000000614147981 */ /* 0x000f28000c1e1b00 */
[----:B------:R-:W5:Y:S01]  /*1b60*/  LDG.E.64 R18, desc[UR6][R18.64] ;  /* 0x0000000612127981 */ /* 0x000f62000c1e1b00 */
[C---:B------:R-:W-:Y:S01]  /*1b70*/  VIADD R17, R25.reuse, 0xfffffc00 ;  /* 0xfffffc0019117836 */ /* 0x040fe20000000000 */
[----:B------:R-:W-:-:S03]  /*1b80*/  IADD3 R15, PT, PT, R25, -0x300, RZ ;  /* 0xfffffd00190f7810 */ /* 0x000fc60007ffe0ff */
[----:B------:R-:W-:-:S04]  /*1b90*/  IMAD.WIDE.U32 R16, R17, 0x8, R8 ;  /* 0x0000000811107825 */ /* 0x000fc800078e0008 */
[----:B------:R-:W-:Y:S02]  /*1ba0*/  IMAD.WIDE.U32 R14, R15, 0x8, R8 ;  /* 0x000000080f0e7825 */ /* 0x000fe400078e0008 */
[----:B------:R-:W5:Y:S04]  /*1bb0*/  LDG.E.64 R16, desc[UR6][R16.64] ;  /* 0x0000000610107981 */ /* 0x000f68000c1e1b00 */
[----:B------:R-:W5:Y:S01]  /*1bc0*/  LDG.E.64 R14, desc[UR6][R14.64] ;  /* 0x000000060e0e7981 */ /* 0x000f62000c1e1b00 */
[----:B--2---:R-:W-:Y:S01]  /*1bd0*/  DFMA R10, R10, R10, R12 ;  /* 0x0000000a0a0a722b */ /* 0x004fe2000000000c */
[----:B------:R-:W-:-:S04]  /*1be0*/  VIADD R13, R25, 0xfffffe00 ;  /* 0xfffffe00190d7836 */ /* 0x000fc80000000000 */
[----:B------:R-:W-:-:S03]  /*1bf0*/  IMAD.WIDE.U32 R12, R13, 0x8, R8 ;  /* 0x000000080d0c7825 */ /* 0x000fc600078e0008 */
[----:B---3--:R-:W-:Y:S01]  /*1c00*/  DFMA R22, R22, R22, R10 ;  /* 0x000000161616722b */ /* 0x008fe2000000000a */
[----:B------:R-:W-:Y:S02]  /*1c10*/  VIADD R11, R25, 0xffffff00 ;  /* 0xffffff00190b7836 */ /* 0x000fe40000000000 */
[----:B------:R-:W2:Y:S02]  /*1c20*/  LDG.E.64 R12, desc[UR6][R12.64] ;  /* 0x000000060c0c7981 */ /* 0x000ea4000c1e1b00 */
[----:B------:R-:W-:-:S03]  /*1c30*/  IMAD.WIDE.U32 R10, R11, 0x8, R8 ;  /* 0x000000080b0a7825 */ /* 0x000fc600078e0008 */
[----:B----4-:R-:W-:Y:S01]  /*1c40*/  DFMA R20, R20, R20, R22 ;  /* 0x000000141414722b */ /* 0x010fe20000000016 */
[C---:B------:R-:W-:Y:S02]  /*1c50*/  IMAD.WIDE.U32 R22, R25.reuse, 0x8, R8 ;  /* 0x0000000819167825 */ /* 0x040fe400078e0008 */
[----:B------:R-:W3:Y:S05]  /*1c60*/  LDG.E.64 R10, desc[UR6][R10.64] ;  /* 0x000000060a0a7981 */ /* 0x000eea000c1e1b00 */
[----:B-----5:R-:W-:Y:S01]  /*1c70*/  DFMA R18, R18, R18, R20 ;  /* 0x000000121212722b */ /* 0x020fe20000000014 */
[----:B------:R-:W4:Y:S01]  /*1c80*/  LDG.E.64 R22, desc[UR6][R22.64] ;  /* 0x0000000616167981 */ /* 0x000f22000c1e1b00 */
[----:B------:R-:W-:-:S04]  /*1c90*/  VIADD R21, R25, 0x100 ;  /* 0x0000010019157836 */ /* 0x000fc80000000000 */
[----:B------:R-:W-:-:S06]  /*1ca0*/  IMAD.WIDE.U32 R20, R21, 0x8, R8 ;  /* 0x0000000815147825 */ /* 0x000fcc00078e0008 */
[----:B------:R-:W5:Y:S01]  /*1cb0*/  LDG.E.64 R20, desc[UR6][R20.64] ;  /* 0x0000000614147981 */ /* 0x000f62000c1e1b00 */
[----:B------:R-:W-:Y:S01]  /*1cc0*/  DFMA R16, R16, R16, R18 ;  /* 0x000000101010722b */ /* 0x000fe20000000012 */
[----:B------:R-:W-:-:S04]  /*1cd0*/  VIADD R19, R25, 0x200 ;  /* 0x0000020019137836 */ /* 0x000fc80000000000 */
[----:B------:R-:W-:-:S03]  /*1ce0*/  IMAD.WIDE.U32 R18, R19, 0x8, R8 ;  /* 0x0000000813127825 */ /* 0x000fc600078e0008 */
[----:B------:R-:W-:Y:S01]  /*1cf0*/  DFMA R14, R14, R14, R16 ;  /* 0x0000000e0e0e722b */ /* 0x000fe20000000010 */
[----:B------:R-:W-:Y:S02]  /*1d00*/  IADD3 R17, PT, PT, R25, 0x300, RZ ;  /* 0x0000030019117810 */ /* 0x000fe40007ffe0ff */
[----:B------:R-:W5:Y:S03]  /*1d10*/  LDG.E.64 R18, desc[UR6][R18.64] ;  /* 0x0000000612127981 */ /* 0x000f66000c1e1b00 */
[----:B------:R-:W-:-:S06]  /*1d20*/  IMAD.WIDE.U32 R16, R17, 0x8, R8 ;  /* 0x0000000811107825 */ /* 0x000fcc00078e0008 */
        /* <DEDUP_REMOVED lines=9> */
[----:B------:R-:W-:Y:S02]  /*1dc0*/  VIADD R11, R25, 0x600 ;  /* 0x00000600190b7836 */ /* 0x000fe40000000000 */
[----:B------:R-:W3:Y:S02]  /*1dd0*/  LDG.E.64 R12, desc[UR6][R12.64] ;  /* 0x000000060c0c7981 */ /* 0x000ee4000c1e1b00 */
[----:B------:R-:W-:-:S03]  /*1de0*/  IMAD.WIDE.U32 R10, R11, 0x8, R8 ;  /* 0x000000080b0a7825 */ /* 0x000fc600078e0008 */
[----:B-----5:R-:W-:Y:S01]  /*1df0*/  DFMA R20, R20, R20, R22 ;  /* 0x000000141414722b */ /* 0x020fe20000000016 */
[----:B------:R-:W-:Y:S02]  /*1e00*/  VIADD R23, R25, 0x700 ;  /* 0x0000070019177836 */ /* 0x000fe40000000000 */
[----:B------:R-:W4:Y:S02]  /*1e10*/  LDG.E.64 R10, desc[UR6][R10.64] ;  /* 0x000000060a0a7981 */ /* 0x000f24000c1e1b00 */
[----:B------:R-:W-:-:S06]  /*1e20*/  IMAD.WIDE.U32 R22, R23, 0x8, R8 ;  /* 0x0000000817167825 */ /* 0x000fcc00078e0008 */
[----:B------:R-:W5:Y:S01]  /*1e30*/  LDG.E.64 R22, desc[UR6][R22.64] ;  /* 0x0000000616167981 */ /* 0x000f62000c1e1b00 */
[----:B------:R-:W-:-:S08]  /*1e40*/  DFMA R20, R18, R18, R20 ;  /* 0x000000121214722b */ /* 0x000fd00000000014 */
[----:B------:R-:W-:Y:S01]  /*1e50*/  DFMA R20, R16, R16, R20 ;  /* 0x000000101014722b */ /* 0x000fe20000000014 */
[----:B------:R-:W-:-:S04]  /*1e60*/  IADD3 R2, PT, PT, R2, 0x10, RZ ;  /* 0x0000001002027810 */ /* 0x000fc80007ffe0ff */
[----:B------:R-:W-:Y:S01]  /*1e70*/  ISETP.NE.AND P0, PT, R2, RZ, PT ;  /* 0x000000ff0200720c */ /* 0x000fe20003f05270 */
[----:B------:R-:W-:Y:S02]  /*1e80*/  VIADD R0, R0, 0x1000 ;  /* 0x0000100000007836 */ /* 0x000fe40000000000 */
[----:B------:R-:W-:Y:S01]  /*1e90*/  VIADD R25, R25, 0x1000 ;  /* 0x0000100019197836 */ /* 0x000fe20000000000 */
[----:B--2---:R-:W-:-:S08]  /*1ea0*/  DFMA R20, R14, R14, R20 ;  /* 0x0000000e0e14722b */ /* 0x004fd00000000014 */
[----:B---3--:R-:W-:-:S08]  /*1eb0*/  DFMA R20, R12, R12, R20 ;  /* 0x0000000c0c14722b */ /* 0x008fd00000000014 */
[----:B----4-:R-:W-:-:S08]  /*1ec0*/  DFMA R20, R10, R10, R20 ;  /* 0x0000000a0a14722b */ /* 0x010fd00000000014 */
[----:B-----5:R-:W-:Y:S01]  /*1ed0*/  DFMA R12, R22, R22, R20 ;  /* 0x00000016160c722b */ /* 0x020fe20000000014 */
[----:B------:R-:W-:Y:S10]  /*1ee0*/  @P0 BRA `(.L_x_834) ;  /* 0xfffffff800f00947 */ /* 0x000ff4000383ffff */
[----:B------:R-:W-:Y:S05]  /*1ef0*/  BSYNC.RECONVERGENT B3 ;  /* 0x0000000000037941 */ /* 0x000fea0003800200 */
.L_x_833:
[----:B------:R-:W-:-:S07]  /*1f00*/  VIADD R0, R0, 0xfffff800 ;  /* 0xfffff80000007836 */ /* 0x000fce0000000000 */
.L_x_832:
[----:B------:R-:W-:Y:S05]  /*1f10*/  BSYNC.RECONVERGENT B2 ;  /* 0x0000000000027941 */ /* 0x000fea0003800200 */
.L_x_831:
[----:B------:R-:W-:-:S13]  /*1f20*/  ISETP.NE.AND P0, PT, R24, RZ, PT ;  /* 0x000000ff1800720c */ /* 0x000fda0003f05270 */
[----:B------:R-:W-:Y:S05]  /*1f30*/  @!P0 BRA `(.L_x_830) ;  /* 0x00000004002c8947 */ /* 0x000fea0003800000 */
[----:B------:R-:W-:Y:S01]  /*1f40*/  ISETP.GE.U32.AND P0, PT, R24, 0x8, PT ;  /* 0x000000081800780c */ /* 0x000fe20003f06070 */
[----:B------:R-:W-:Y:S01]  /*1f50*/  BSSY.RECONVERGENT B2, `(.L_x_835) ;  /* 0x0000025000027945 */ /* 0x000fe20003800200 */
[----:B------:R-:W-:-:S04]  /*1f60*/  LOP3.LUT R2, R7, 0x7, RZ, 0xc0, !PT ;  /* 0x0000000707027812 */ /* 0x000fc800078ec0ff */
[----:B------:R-:W-:-:S07]  /*1f70*/  ISETP.NE.AND P1, PT, R2, RZ, PT ;  /* 0x000000ff0200720c */ /* 0x000fce0003f25270 */
[----:B------:R-:W-:Y:S06]  /*1f80*/  @!P0 BRA `(.L_x_836) ;  /* 0x0000000000848947 */ /* 0x000fec0003800000 */
[----:B------:R-:W-:-:S04]  /*1f90*/  IMAD.IADD R25, R0, 0x1, R5 ;  /* 0x0000000100197824 */ /* 0x000fc800078e0205 */
[----:B------:R-:W-:-:S06]  /*1fa0*/  IMAD.WIDE.U32 R22, R25, 0x8, R8 ;  /* 0x0000000819167825 */ /* 0x000fcc00078e0008 */
[----:B------:R-:W2:Y:S01]  /*1fb0*/  LDG.E.64 R22, desc[UR6][R22.64] ;  /* 0x0000000616167981 */ /* 0x000ea2000c1e1b00 */
[C---:B------:R-:W-:Y:S01]  /*1fc0*/  IADD3 R21, PT, PT, R25.reuse, 0x100, RZ ;  /* 0x0000010019157810 */ /* 0x040fe20007ffe0ff */
[----:B------:R-:W-:-:S04]  /*1fd0*/  VIADD R19, R25, 0x200 ;  /* 0x0000020019137836 */ /* 0x000fc80000000000 */
[----:B------:R-:W-:-:S04]  /*1fe0*/  IMAD.WIDE.U32 R20, R21, 0x8, R8 ;  /* 0x0000000815147825 */ /* 0x000fc800078e0008 */
[--C-:B------:R-:W-:Y:S02]  /*1ff0*/  IMAD.WIDE.U32 R18, R19, 0x8, R8.reuse ;  /* 0x0000000813127825 */ /* 0x100fe400078e0008 */
[----:B------:R-:W3:Y:S02]  /*2000*/  LDG.E.64 R20, desc[UR6][R20.64] ;  /* 0x0000000614147981 */ /* 0x000ee4000c1e1b00 */
[C---:B------:R-:W-:Y:S02]  /*2010*/  VIADD R17, R25.reuse, 0x300 ;  /* 0x0000030019117836 */ /* 0x040fe40000000000 */
[----:B------:R-:W4:Y:S01]  /*2020*/  LDG.E.64 R18, desc[UR6][R18.64] ;  /* 0x0000000612127981 */ /* 0x000f22000c1e1b00 */
[----:B------:R-:W-:Y:S02]  /*2030*/  VIADD R15, R25, 0x400 ;  /* 0x00000400190f7836 */ /* 0x000fe40000000000 */
[----:B------:R-:W-:-:S04]  /*2040*/  IMAD.WIDE.U32 R16, R17, 0x8, R8 ;  /* 0x0000000811107825 */ /* 0x000fc800078e0008 */
[--C-:B------:R-:W-:Y:S02]  /*2050*/  IMAD.WIDE.U32 R14, R15, 0x8, R8.reuse ;  /* 0x000000080f0e7825 */ /* 0x100fe400078e0008 */
[----:B------:R-:W5:Y:S02]  /*2060*/  LDG.E.64 R16, desc[UR6][R16.64] ;  /* 0x0000000610107981 */ /* 0x000f64000c1e1b00 */
[C---:B------:R-:W-:Y:S02]  /*2070*/  VIADD R11, R25.reuse, 0x500 ;  /* 0x00000500190b7836 */ /* 0x040fe40000000000 */
[----:B------:R-:W5:Y:S01]  /*2080*/  LDG.E.64 R14, desc[UR6][R14.64] ;  /* 0x000000060e0e7981 */ /* 0x000f62000c1e1b00 */
[----:B------:R-:W-:Y:S01]  /*2090*/  IADD3 R27, PT, PT, R25, 0x600, RZ ;  /* 0x00000600191b7810 */ /* 0x000fe20007ffe0ff */
[----:B------:R-:W-:-:S06]  /*20a0*/  IMAD.WIDE.U32 R10, R11, 0x8, R8 ;  /* 0x000000080b0a7825 */ /* 0x000fcc00078e0008 */
[----:B------:R-:W5:Y:S01]  /*20b0*/  LDG.E.64 R10, desc[UR6][R10.64] ;  /* 0x000000060a0a7981 */ /* 0x000f62000c1e1b00 */
[----:B------:R-:W-:-:S04]  /*20c0*/  VIADD R25, R25, 0x700 ;  /* 0x0000070019197836 */ /* 0x000fc80000000000 */
[----:B------:R-:W-:-:S06]  /*20d0*/  IMAD.WIDE.U32 R24, R25, 0x8, R8 ;  /* 0x0000000819187825 */ /* 0x000fcc00078e0008 */
[----:B------:R-:W5:Y:S01]  /*20e0*/  LDG.E.64 R24, desc[UR6][R24.64] ;  /* 0x0000000618187981 */ /* 0x000f62000c1e1b00 */
[----:B--2---:R-:W-:Y:S01]  /*20f0*/  DFMA R12, R22, R22, R12 ;  /* 0x00000016160c722b */ /* 0x004fe2000000000c */
[----:B------:R-:W-:-:S06]  /*2100*/  IMAD.WIDE.U32 R22, R27, 0x8, R8 ;  /* 0x000000081b167825 */ /* 0x000fcc00078e0008 */
[----:B------:R-:W2:Y:S01]  /*2110*/  LDG.E.64 R22, desc[UR6][R22.64] ;  /* 0x0000000616167981 */ /* 0x000ea2000c1e1b00 */
[----:B---3--:R-:W-:-:S08]  /*2120*/  DFMA R12, R20, R20, R12 ;  /* 0x00000014140c722b */ /* 0x008fd0000000000c */
[----:B----4-:R-:W-:-:S08]  /*2130*/  DFMA R12, R18, R18, R12 ;  /* 0x00000012120c722b */ /* 0x010fd0000000000c */
[----:B-----5:R-:W-:-:S08]  /*2140*/  DFMA R12, R16, R16, R12 ;  /* 0x00000010100c722b */ /* 0x020fd0000000000c */
[----:B------:R-:W-:-:S08]  /*2150*/  DFMA R12, R14, R14, R12 ;  /* 0x0000000e0e0c722b */ /* 0x000fd0000000000c */
[----:B------:R-:W-:Y:S01]  /*2160*/  DFMA R12, R10, R10, R12 ;  /* 0x0000000a0a0c722b */ /* 0x000fe2000000000c */
[----:B------:R-:W-:-:S07]  /*2170*/  VIADD R0, R0, 0x800 ;  /* 0x0000080000007836 */ /* 0x000fce0000000000 */
[----:B--2---:R-:W-:-:S08]  /*2180*/  DFMA R12, R22, R22, R12 ;  /* 0x00000016160c722b */ /* 0x004fd0000000000c */
[----:B------:R-:W-:-:S11]  /*2190*/  DFMA R12, R24, R24, R12 ;  /* 0x00000018180c722b */ /* 0x000fd6000000000c */
.L_x_836:
[----:B------:R-:W-:Y:S05]  /*21a0*/  BSYNC.RECONVERGENT B2 ;  /* 0x0000000000027941 */ /* 0x000fea0003800200 */
.L_x_835:
[----:B------:R-:W-:Y:S05]  /*21b0*/  @!P1 BRA `(.L_x_830) ;  /* 0x00000000008c9947 */ /* 0x000fea0003800000 */
[----:B------:R-:W-:Y:S01]  /*21c0*/  ISETP.GE.U32.AND P0, PT, R2, 0x4, PT ;  /* 0x000000040200780c */ /* 0x000fe20003f06070 */
[----:B------:R-:W-:Y:S01]  /*21d0*/  BSSY.RECONVERGENT B2, `(.L_x_837) ;  /* 0x0000014000027945 */ /* 0x000fe20003800200 */
[----:B------:R-:W-:-:S11]  /*21e0*/  LOP3.LUT P1, RZ, R7, 0x3, RZ, 0xc0, !PT ;  /* 0x0000000307ff7812 */ /* 0x000fd6000782c0ff */
[----:B------:R-:W-:Y:S05]  /*21f0*/  @!P0 BRA `(.L_x_838) ;  /* 0x0000000000448947 */ /* 0x000fea0003800000 */
[----:B------:R-:W-:-:S04]  /*2200*/  IMAD.IADD R5, R0, 0x1, R5 ;  /* 0x0000000100057824 */ /* 0x000fc800078e0205 */
[----:B------:R-:W-:-:S04]  /*2210*/  IMAD.WIDE.U32 R10, R5, 0x8, R8 ;  /* 0x00000008050a7825 */ /* 0x000fc800078e0008 */
[C---:B------:R-:W-:Y:S02]  /*2220*/  VIADD R15, R5.reuse, 0x100 ;  /* 0x00000100050f7836 */ /* 0x040fe40000000000 */
[----:B------:R-:W2:Y:S01]  /*2230*/  LDG.E.64 R10, desc[UR6][R10.64] ;  /* 0x000000060a0a7981 */ /* 0x000ea2000c1e1b00 */
[----:B------:R-:W-:Y:S01]  /*2240*/  IADD3 R17, PT, PT, R5, 0x200, RZ ;  /* 0x0000020005117810 */ /* 0x000fe20007ffe0ff */
[----:B------:R-:W-:-:S04]  /*2250*/  IMAD.WIDE.U32 R14, R15, 0x8, R8 ;  /* 0x000000080f0e7825 */ /* 0x000fc800078e0008 */
        /* <DEDUP_REMOVED lines=11> */
.L_x_838:
[----:B------:R-:W-:Y:S05]  /*2310*/  BSYNC.RECONVERGENT B2 ;  /* 0x0000000000027941 */ /* 0x000fea0003800200 */
.L_x_837:
[----:B------:R-:W-:Y:S05]  /*2320*/  @!P1 BRA `(.L_x_830) ;  /* 0x0000000000309947 */ /* 0x000fea0003800000 */
[----:B------:R-:W-:Y:S01]  /*2330*/  LOP3.LUT R2, R6, 0xffff, RZ, 0xc0, !PT ;  /* 0x0000ffff06027812 */ /* 0x000fe200078ec0ff */
[----:B------:R-:W-:-:S03]  /*2340*/  IMAD.IADD R7, R0, 0x1, R4 ;  /* 0x0000000100077824 */ /* 0x000fc600078e0204 */
[----:B------:R-:W-:-:S04]  /*2350*/  LEA.HI R2, R2, 0x1, RZ, 0x18 ;  /* 0x0000000102027811 */ /* 0x000fc800078fc0ff */
[----:B------:R-:W-:-:S05]  /*2360*/  LOP3.LUT R2, R2, 0x3, RZ, 0xc0, !PT ;  /* 0x0000000302027812 */ /* 0x000fca00078ec0ff */
[----:B------:R-:W-:-:S07]  /*2370*/  IMAD.MOV R2, RZ, RZ, -R2 ;  /* 0x000000ffff027224 */ /* 0x000fce00078e0a02 */
.L_x_839:
[----:B------:R-:W-:-:S06]  /*2380*/  IMAD.WIDE.U32 R4, R7, 0x8, R8 ;  /* 0x0000000807047825 */ /* 0x000fcc00078e0008 */
[----:B------:R-:W2:Y:S01]  /*2390*/  LDG.E.64 R4, desc[UR6][R4.64] ;  /* 0x0000000604047981 */ /* 0x000ea2000c1e1b00 */
[----:B------:R-:W-:Y:S01]  /*23a0*/  IADD3 R2, PT, PT, R2, 0x1, RZ ;  /* 0x0000000102027810 */ /* 0x000fe20007ffe0ff */
[----:B------:R-:W-:-:S03]  /*23b0*/  VIADD R7, R7, 0x100 ;  /* 0x0000010007077836 */ /* 0x000fc60000000000 */
[----:B------:R-:W-:Y:S01]  /*23c0*/  ISETP.NE.AND P0, PT, R2, RZ, PT ;  /* 0x000000ff0200720c */ /* 0x000fe20003f05270 */
[----:B--2---:R-:W-:-:S12]  /*23d0*/  DFMA R12, R4, R4, R12 ;  /* 0x00000004040c722b */ /* 0x004fd8000000000c */
[----:B------:R-:W-:Y:S05]  /*23e0*/  @P0 BRA `(.L_x_839) ;  /* 0xfffffffc00e40947 */ /* 0x000fea000383ffff */
.L_x_830:
[----:B------:R-:W-:Y:S05]  /*23f0*/  BSYNC.RECONVERGENT B1 ;  /* 0x0000000000017941 */ /* 0x000fea0003800200 */
.L_x_827:
[----:B------:R-:W0:Y:S01]  /*2400*/  S2R R0, SR_LANEID ;  /* 0x0000000000007919 */ /* 0x000e220000000000 */
[----:B------:R-:W-:Y:S04]  /*2410*/  SHFL.DOWN PT, R4, R12, 0x1, 0x1f ;  /* 0x08201f000c047f89 */ /* 0x000fe800000e0000 */
[----:B------:R-:W1:Y:S02]  /*2420*/  SHFL.DOWN PT, R5, R13, 0x1, 0x1f ;  /* 0x08201f000d057f89 */ /* 0x000e6400000e0000 */
[----:B-1----:R-:W-:Y:S01]  /*2430*/  DADD R4, R4, R12 ;  /* 0x0000000004047229 */ /* 0x002fe2000000000c */
[C---:B0-----:R-:W-:Y:S02]  /*2440*/  ISETP.GT.AND P0, PT, R0.reuse, 0x1e, PT ;  /* 0x0000001e0000780c */ /* 0x041fe40003f04270 */
[----:B------:R-:W-:-:S07]  /*2450*/  ISETP.NE.AND P1, PT, R0, RZ, PT ;  /* 0x000000ff0000720c */ /* 0x000fce0003f25270 */
[----:B------:R-:W-:Y:S02]  /*2460*/  FSEL R6, R12, R4, P0 ;  /* 0x000000040c067208 */ /* 0x000fe40000000000 */
[----:B------:R-:W-:Y:S01]  /*2470*/  FSEL R7, R13, R5, P0 ;  /* 0x000000050d077208 */ /* 0x000fe20000000000 */
[----:B------:R-:W0:Y:S01]  /*2480*/  S2R R12, SR_TID.X ;  /* 0x00000000000c7919 */ /* 0x000e220000002100 */
[----:B------:R-:W-:Y:S01]  /*2490*/  ISETP.GT.AND P0, PT, R0, 0x1d, PT ;  /* 0x0000001d0000780c */ /* 0x000fe20003f04270 */
[----:B------:R-:W-:Y:S04]  /*24a0*/  SHFL.DOWN PT, R4, R6, 0x2, 0x1f ;  /* 0x08401f0006047f89 */ /* 0x000fe800000e0000 */
[----:B------:R-:W1:Y:S01]  /*24b0*/  SHFL.DOWN PT, R5, R7, 0x2, 0x1f ;  /* 0x08401f0007057f89 */ /* 0x000e6200000e0000 */
[----:B------:R-:W2:Y:S01]  /*24c0*/  @!P1 S2R R13, SR_CgaCtaId ;  /* 0x00000000000d9919 */ /* 0x000ea20000008800 */
[----:B-1----:R-:W-:Y:S01]  /*24d0*/  DADD R4, R4, R6 ;  /* 0x0000000004047229 */ /* 0x002fe20000000006 */
[----:B0-----:R-:W-:-:S04]  /*24e0*/  @!P1 SHF.R.U32.HI R2, RZ, 0x2, R12 ;  /* 0x00000002ff029819 */ /* 0x001fc8000001160c */
[----:B------:R-:W-:-:S05]  /*24f0*/  @!P1 LOP3.LUT R2, R2, 0xf8, RZ, 0xc0, !PT ;  /* 0x000000f802029812 */ /* 0x000fca00078ec0ff */
        /* <DEDUP_REMOVED lines=12> */
[----:B--2---:R-:W-:-:S05]  /*25c0*/  @!P1 LEA R13, R13, R8, 0x18 ;  /* 0x000000080d0d9211 */ /* 0x004fca00078ec0ff */
        /* <DEDUP_REMOVED lines=18> */
[----:B-1----:R-:W1:Y:S04]  /*26f0*/  LDS.128 R12, [UR4+0x20] ;  /* 0x00002004ff0c7984 */ /* 0x002e680008000c00 */
        /* <DEDUP_REMOVED lines=9> */
.L_x_826:
[----:B------:R-:W-:Y:S05]  /*2790*/  BSYNC.RECONVERGENT B0 ;  /* 0x0000000000007941 */ /* 0x000fea0003800200 */
.L_x_810:
[----:B------:R-:W-:Y:S05]  /*27a0*/  @P0 EXIT ;  /* 0x000000000000094d */ /* 0x000fea0003800000 */
[----:B01----:R-:W0:Y:S02]  /*27b0*/  LDC.64 R4, c[0x0][0x388] ;  /* 0x0000e200ff047b82 */ /* 0x003e240000000a00 */
[----:B0-----:R-:W-:-:S05]  /*27c0*/  IMAD.WIDE.U32 R2, R3, 0x8, R4 ;  /* 0x0000000803027825 */ /* 0x001fca00078e0004 */
[----:B------:R-:W-:Y:S01]  /*27d0*/  STG.E.64 desc[UR6][R2.64], R6 ;  /* 0x0000000602007986 */ /* 0x000fe2000c101b06 */
[----:B------:R-:W-:Y:S05]  /*27e0*/  EXIT ;  /* 0x000000000000794d */ /* 0x000fea0003800000 */
.L_x_840:
        /* <DEDUP_REMOVED lines=9> */
.L_x_1788:


//--------------------- .text._ZN3cub18CUB_300001_SM_10006detail6reduce28DeviceReduceSingleTileKernelINS2_10policy_hubIdj11add_functorIdEE10Policy1000EN6thrust24THRUST_300001_SM_1000_NS6detail15normal_iteratorINSA_10device_ptrIdEEEEPdjS6_dd14square_functorIdEEEvT0_T1_T2_T3_T4_T6_ --------------------------
	.section	.text._ZN3cub18CUB_300001_SM_10006detail6reduce28DeviceReduceSingleTileKernelINS2_10policy_hubIdj11add_functorIdEE10Policy1000EN6thrust24THRUST_300001_SM_1000_NS6detail15normal_iteratorINSA_10device_ptrIdEEEEPdjS6_dd14square_functorIdEEEvT0_T1_T2_T3_T4_T6_,"ax",@progbits
	.align	128
        .global         _ZN3cub18CUB_300001_SM_10006detail6reduce28DeviceReduceSingleTileKernelINS2_10policy_hubIdj11add_functorIdEE10Policy1000EN6thrust24THRUST_300001_SM_1000_NS6detail15normal_iteratorINSA_10device_ptrIdEEEEPdjS6_dd14square_functorIdEEEvT0_T1_T2_T3_T4_T6_
        .type           _ZN3cub18CUB_300001_SM_10006detail6reduce28DeviceReduceSingleTileKernelINS2_10policy_hubIdj11add_functorIdEE10Policy1000EN6thrust24THRUST_300001_SM_1000_NS6detail15normal_iteratorINSA_10device_ptrIdEEEEPdjS6_dd14square_functorIdEEEvT0_T1_T2_T3_T4_T6_,@function
        .size           _ZN3cub18CUB_300001_SM_10006detail6reduce28DeviceReduceSingleTileKernelINS2_10policy_hubIdj11add_functorIdEE10Policy1000EN6thrust24THRUST_300001_SM_1000_NS6detail15normal_iteratorINSA_10device_ptrIdEEEEPdjS6_dd14square_functorIdEEEvT0_T1_T2_T3_T4_T6_,(.L_x_1789 - _ZN3cub18CUB_300001_SM_10006detail6reduce28DeviceReduceSingleTileKernelINS2_10policy_hubIdj11add_functorIdEE10Policy1000EN6thrust24THRUST_300001_SM_1000_NS6detail15normal_iteratorINSA_10device_ptrIdEEEEPdjS6_dd14square_functorIdEEEvT0_T1_T2_T3_T4_T6_)
        .other          _ZN3cub18CUB_300001_SM_10006detail6reduce28DeviceReduceSingleTileKernelINS2_10policy_hubIdj11add_functorIdEE10Policy1000EN6thrust24THRUST_300001_SM_1000_NS6detail15normal_iteratorINSA_10device_ptrIdEEEEPdjS6_dd14square_functorIdEEEvT0_T1_T2_T3_T4_T6_,@"STO_CUDA_ENTRY STV_DEFAULT"
_ZN3cub18CUB_300001_SM_10006detail6reduce28DeviceReduceSingleTileKernelINS2_10policy_hubIdj11add_functorIdEE10Policy1000EN6thrust24THRUST_300001_SM_1000_NS6detail15normal_iteratorINSA_10device_ptrIdEEEEPdjS6_dd14square_functorIdEEEvT0_T1_T2_T3_T4_T6_:
.text._ZN3cub18CUB_300001_SM_10006detail6reduce28DeviceReduceSingleTileKernelINS2_10policy_hubIdj11add_functorIdEE10Policy1000EN6thrust24THRUST_300001_SM_1000_NS6detail15normal_iteratorINSA_10device_ptrIdEEEEPdjS6_dd14square_functorIdEEEvT0_T1_T2_T3_T4_T6_:
        /* <DEDUP_REMOVED lines=13> */
.L_x_841:
[----:B------:R-:W-:Y:S01]  /*00d0*/  ISETP.GT.U32.AND P0, PT, R2, 0x7ff, PT ;  /* 0x000007ff0200780c */ /* 0x000fe20003f04070 */
[----:B------:R-:W-:-:S12]  /*00e0*/  BSSY.RECONVERGENT B0, `(.L_x_842) ;  /* 0x0000226000007945 */ /* 0x000fd80003800200 */
        /* <DEDUP_REMOVED lines=12> */
.L_x_845:
[----:B------:R-:W-:Y:S05]  /*01b0*/  BSYNC.RECONVERGENT B1 ;  /* 0x0000000000017941 */ /* 0x000fea0003800200 */
.L_x_844:
        /* <DEDUP_REMOVED lines=17> */
.L_x_850:
        /* <DEDUP_REMOVED lines=38> */
.L_x_849:
[----:B------:R-:W-:Y:S05]  /*0530*/  BSYNC.RECONVERGENT B2 ;  /* 0x0000000000027941 */ /* 0x000fea0003800200 */
.L_x_848:
        /* <DEDUP_REMOVED lines=25> */
.L_x_852:
[----:B------:R-:W-:Y:S05]  /*06d0*/  BSYNC.RECONVERGENT B2 ;  /* 0x0000000000027941 */ /* 0x000fea0003800200 */
.L_x_851:
        /* <DEDUP_REMOVED lines=17> */
.L_x_854:
[----:B------:R-:W-:Y:S05]  /*07f0*/  BSYNC.RECONVERGENT B2 ;  /* 0x0000000000027941 */ /* 0x000fea0003800200 */
.L_x_853:
[----:B------:R-:W-:Y:S05]  /*0800*/  @!P1 BRA `(.L_x_847) ;  /* 0x0000000000389947 */ /* 0x000fea0003800000 */
[----:B------:R-:W0:Y:S01]  /*0810*/  LDC.64 R4, c[0x0][0x380] ;  /* 0x0000e000ff047b82 */ /* 0x000e220000000a00 */
[----:B------:R-:W-:Y:S02]  /*0820*/  IMAD.MOV R0, RZ, RZ, -R0 ;  /* 0x000000ffff007224 */ /* 0x000fe400078e0a00 */
[----:B0-----:R-:W-:-:S04]  /*0830*/  IMAD.WIDE.U32 R4, R41, 0x8, R4 ;  /* 0x0000000829047825 */ /* 0x001fc800078e0004 */
[----:B------:R-:W-:Y:S02]  /*0840*/  IMAD.MOV.U32 R6, RZ, RZ, R4 ;  /* 0x000000ffff067224 */ /* 0x000fe400078e0004 */
[----:B------:R-:W-:-:S07]  /*0850*/  IMAD.MOV.U32 R7, RZ, RZ, R5 ;  /* 0x000000ffff077224 */ /* 0x000fce00078e0005 */
.L_x_855:
        /* <DEDUP_REMOVED lines=9> */
.L_x_847:
[----:B------:R-:W-:Y:S05]  /*08f0*/  BSYNC.RECONVERGENT B1 ;  /* 0x0000000000017941 */ /* 0x000fea0003800200 */
.L_x_846:
        /* <DEDUP_REMOVED lines=28> */
[----:B-1----:R-:W-:-:S03]  /*0ac0*/  @!P1 LEA R9, R13, R2, 0x18 ;  /* 0x000000020d099211 */ /* 0x002fc600078ec0ff */
        /* <DEDUP_REMOVED lines=18> */
[----:B-1----:R-:W0:Y:S04]  /*0bf0*/  LDS.128 R4, [UR4+0x10] ;  /* 0x00001004ff047984 */ /* 0x002e280008000c00 */
        /* <DEDUP_REMOVED lines=11> */
.L_x_856:
        /* <DEDUP_REMOVED lines=26> */
[----:B0-----:R-:W-:-:S10]  /*0e50*/  DADD R4, R4, R8 ;  /* 0x0000000004047229 */ /* 0x001fd40000000008 */
[----:B------:R-:W-:Y:S02]  /*0e60*/  FSEL R6, R8, R4, P0 ;  /* 0x0000000408067208 */ /* 0x000fe40000000000 */
[----:B------:R-:W-:Y:S01]  /*0e70*/  FSEL R7, R9, R5, P0 ;  /* 0x0000000509077208 */ /* 0x000fe20000000000 */
[----:B------:R-:W0:Y:S01]  /*0e80*/  @!P1 S2R R8, SR_CgaCtaId ;  /* 0x0000000000089919 */ /* 0x000e220000008800 */
[----:B------:R-:W-:Y:S01]  /*0e90*/  ISETP.GT.AND P0, PT, R0, R13, PT ;  /* 0x0000000d0000720c */ /* 0x000fe20003f04270 */
[----:B------:R-:W-:Y:S01]  /*0ea0*/  VIADD R0, R12, 0x10 ;  /* 0x000000100c007836 */ /* 0x000fe20000000000 */
[----:B------:R-:W-:Y:S04]  /*0eb0*/  SHFL.DOWN PT, R4, R6, 0x8, R13 ;  /* 0x0900000006047989 */ /* 0x000fe800000e000d */
[----:B------:R-:W1:Y:S02]  /*0ec0*/  SHFL.DOWN PT, R5, R7, 0x8, R13 ;  /* 0x0900000007057989 */ /* 0x000e6400000e000d */
[----:B-1----:R-:W-:-:S10]  /*0ed0*/  DADD R4, R4, R6 ;  /* 0x0000000004047229 */ /* 0x002fd40000000006 */
[----:B------:R-:W-:Y:S02]  /*0ee0*/  FSEL R10, R6, R4, P0 ;  /* 0x00000004060a7208 */ /* 0x000fe40000000000 */
[----:B------:R-:W-:Y:S02]  /*0ef0*/  FSEL R11, R7, R5, P0 ;  /* 0x00000005070b7208 */ /* 0x000fe40000000000 */
[----:B------:R-:W-:Y:S01]  /*0f00*/  @!P1 MOV R7, 0x400 ;  /* 0x0000040000079802 */ /* 0x000fe20000000f00 */
[----:B------:R-:W-:Y:S01]  /*0f10*/  SHFL.DOWN PT, R4, R10, 0x10, R13 ;  /* 0x0a0000000a047989 */ /* 0x000fe200000e000d */
[----:B------:R-:W-:Y:S02]  /*0f20*/  ISETP.GT.AND P0, PT, R0, R13, PT ;  /* 0x0000000d0000720c */ /* 0x000fe40003f04270 */
[----:B------:R-:W-:Y:S01]  /*0f30*/  @!P1 SHF.R.U32.HI R6, RZ, 0x2, R3 ;  /* 0x00000002ff069819 */ /* 0x000fe20000011603 */
[----:B------:R-:W1:Y:S01]  /*0f40*/  SHFL.DOWN PT, R5, R11, 0x10, R13 ;  /* 0x0a0000000b057989 */ /* 0x000e6200000e000d */
[----:B0-----:R-:W-:-:S02]  /*0f50*/  @!P1 LEA R7, R8, R7, 0x18 ;  /* 0x0000000708079211 */ /* 0x001fc400078ec0ff */
[----:B------:R-:W-:-:S05]  /*0f60*/  @!P1 LOP3.LUT R6, R6, 0xf8, RZ, 0xc0, !PT ;  /* 0x000000f806069812 */ /* 0x000fca00078ec0ff */
        /* <DEDUP_REMOVED lines=8> */
[----:B------:R-:W1:Y:S01]  /*0ff0*/  S2UR UR5, SR_CgaCtaId ;  /* 0x00000000000579c3 */ /* 0x000e620000008800 */
[----:B------:R-:W-:Y:S01]  /*1000*/  UMOV UR4, 0x400 ;  /* 0x0000040000047882 */ /* 0x000fe20000000000 */
[----:B------:R-:W-:Y:S01]  /*1010*/  ISETP.GT.U32.AND P1, PT, R2, 0x20, PT ;  /* 0x000000200200780c */ /* 0x000fe20003f24070 */
[----:B-1----:R-:W-:-:S09]  /*1020*/  ULEA UR4, UR5, UR4, 0x18 ;  /* 0x0000000405047291 */ /* 0x002fd2000f8ec0ff */
[----:B------:R-:W1:Y:S04]  /*1030*/  LDS.128 R12, [UR4+0x10] ;  /* 0x00001004ff0c7984 */ /* 0x000e680008000c00 */
[----:B0-----:R-:W0:Y:S01]  /*1040*/  LDS.128 R4, [UR4+0x20] ;  /* 0x00002004ff047984 */ /* 0x001e220008000c00 */
[----:B-1----:R-:W-:-:S10]  /*1050*/  DADD R12, R8, R12 ;  /* 0x00000000080c7229 */ /* 0x002fd4000000000c */
[----:B------:R-:W-:Y:S02]  /*1060*/  FSEL R8, R12, R8, P1 ;  /* 0x000000080c087208 */ /* 0x000fe40000800000 */
[----:B------:R-:W-:Y:S02]  /*1070*/  FSEL R9, R13, R9, P1 ;  /* 0x000000090d097208 */ /* 0x000fe40000800000 */
[----:B------:R-:W-:-:S04]  /*1080*/  ISETP.GT.U32.AND P1, PT, R2, 0x40, PT ;  /* 0x000000400200780c */ /* 0x000fc80003f24070 */
[----:B------:R-:W-:-:S10]  /*1090*/  DADD R14, R8, R14 ;  /* 0x00000000080e7229 */ /* 0x000fd4000000000e */
[----:B------:R-:W-:Y:S02]  /*10a0*/  FSEL R12, R14, R8, P1 ;  /* 0x000000080e0c7208 */ /* 0x000fe40000800000 */
[----:B------:R-:W-:Y:S02]  /*10b0*/  FSEL R13, R15, R9, P1 ;  /* 0x000000090f0d7208 */ /* 0x000fe40000800000 */
[----:B------:R-:W1:Y:S01]  /*10c0*/  LDS.128 R8, [UR4+0x30] ;  /* 0x00003004ff087984 */ /* 0x000e620008000c00 */
        /* <DEDUP_REMOVED lines=8> */
[----:B------:R-:W0:Y:S01]  /*1150*/  LDS.64 R4, [UR4+0x40] ;  /* 0x00004004ff047984 */ /* 0x000e220008000a00 */
        /* <DEDUP_REMOVED lines=8> */
[----:B------:R-:W-:-:S04]  /*11e0*/  ISETP.GT.U32.AND P1, PT, R2, 0xe0, PT ;  /* 0x000000e00200780c */ /* 0x000fc80003f24070 */
[----:B0-----:R-:W-:-:S10]  /*11f0*/  DADD R4, R4, R6 ;  /* 0x0000000004047229 */ /* 0x001fd40000000006 */
[----:B------:R-:W-:Y:S02]  /*1200*/  FSEL R8, R4, R6, P1 ;  /* 0x0000000604087208 */ /* 0x000fe40000800000 */
[----:B------:R-:W-:Y:S01]  /*1210*/  FSEL R9, R5, R7, P1 ;  /* 0x0000000705097208 */ /* 0x000fe20000800000 */
[----:B------:R-:W-:Y:S06]  /*1220*/  BRA `(.L_x_857) ;  /* 0x0000001000447947 */ /* 0x000fec0003800000 */
.L_x_843:
[----:B------:R-:W0:Y:S01]  /*1230*/  S2R R0, SR_TID.X ;  /* 0x0000000000007919 */ /* 0x000e220000002100 */
[----:B------:R-:W1:Y:S02]  /*1240*/  LDCU.64 UR4, c[0x0][0x380] ;  /* 0x00007000ff0477ac */ /* 0x000e640008000a00 */
[----:B-1----:R-:W-:Y:S02]  /*1250*/  IMAD.U32 R6, RZ, RZ, UR4 ;  /* 0x00000004ff067e24 */ /* 0x002fe4000f8e00ff */
[----:B------:R-:W-:Y:S02]  /*1260*/  IMAD.U32 R7, RZ, RZ, UR5 ;  /* 0x00000005ff077e24 */ /* 0x000fe4000f8e00ff */
        /* <DEDUP_REMOVED lines=10> */
[----:B------:R-:W-:-:S04]  /*1310*/  UMOV UR4, 0x800 ;  /* 0x0000080000047882 */ /* 0x000fc80000000000 */
[----:B------:R-:W-:Y:S01]  /*1320*/  ISETP.GE.U32.AND P0, PT, R3, 0x800, PT ;  /* 0x000008000300780c */ /* 0x000fe20003f06070 */
        /* <DEDUP_REMOVED lines=9> */
[----:B------:R-:W0:Y:S01]  /*13c0*/  LDC R2, c[0x0][0x390] ;  /* 0x0000e400ff027b82 */ /* 0x000e220000000800 */
[----:B------:R-:W-:-:S07]  /*13d0*/  UMOV UR4, 0x800 ;  /* 0x0000080000047882 */ /* 0x000fce0000000000 */
[----:B------:R-:W1:Y:S02]  /*13e0*/  LDC.64 R6, c[0x0][0x380] ;  /* 0x0000e000ff067b82 */ /* 0x000e640000000a00 */
.L_x_860:
[----:B------:R-:W-:-:S04]  /*13f0*/  VIADD R9, R0, UR4 ;  /* 0x0000000400097c36 */ /* 0x000fc80008000000 */
        /* <DEDUP_REMOVED lines=9> */
[----:B--2---:R-:W-:-:S08]  /*1490*/  DFMA R10, R10, R10, R38 ;  /* 0x0000000a0a0a722b */ /* 0x004fd00000000026 */
[----:B---3--:R-:W-:Y:S01]  /*14a0*/  DFMA R10, R12, R12, R10 ;  /* 0x0000000c0c0a722b */ /* 0x008fe2000000000a */
[----:B0-----:R-:W-:-:S05]  /*14b0*/  VIADD R12, R2, -UR4 ;  /* 0x80000004020c7c36 */ /* 0x001fca0008000000 */
[----:B------:R-:W-:Y:S02]  /*14c0*/  ISETP.GE.U32.AND P0, PT, R12, 0x800, PT ;  /* 0x000008000c00780c */ /* 0x000fe40003f06070 */
[----:B----4-:R-:W-:-:S08]  /*14d0*/  DFMA R10, R14, R14, R10 ;  /* 0x0000000e0e0a722b */ /* 0x010fd0000000000a */
[----:B-----5:R-:W-:-:S08]  /*14e0*/  DFMA R10, R16, R16, R10 ;  /* 0x00000010100a722b */ /* 0x020fd0000000000a */
[----:B------:R-:W-:-:S08]  /*14f0*/  DFMA R10, R18, R18, R10 ;  /* 0x00000012120a722b */ /* 0x000fd0000000000a */
[----:B------:R-:W-:-:S08]  /*1500*/  DFMA R10, R20, R20, R10 ;  /* 0x00000014140a722b */ /* 0x000fd0000000000a */
[----:B------:R-:W-:-:S08]  /*1510*/  DFMA R10, R22, R22, R10 ;  /* 0x00000016160a722b */ /* 0x000fd0000000000a */
[----:B------:R-:W-:Y:S01]  /*1520*/  DFMA R38, R4, R4, R10 ;  /* 0x000000040426722b */ /* 0x000fe2000000000a */
[----:B------:R-:W-:Y:S10]  /*1530*/  @!P0 BRA `(.L_x_859) ;  /* 0x0000000800a08947 */ /* 0x000ff40003800000 */
[----:B------:R-:W-:-:S06]  /*1540*/  UIADD3 UR4, UPT, UPT, UR4, 0x800, URZ ;  /* 0x0000080004047890 */ /* 0x000fcc000fffe0ff */
[----:B------:R-:W-:-:S13]  /*1550*/  ISETP.LT.U32.AND P0, PT, R3, UR4, PT ;  /* 0x0000000403007c0c */ /* 0x000fda000bf01070 */
[----:B------:R-:W-:Y:S05]  /*1560*/  @!P0 BRA `(.L_x_860) ;  /* 0xfffffffc00a08947 */ /* 0x000fea000383ffff */
.L_x_858:
[----:B------:R-:W-:Y:S01]  /*1570*/  VIADD R3, R2, -UR4 ;  /* 0x8000000402037c36 */ /* 0x000fe20008000000 */
[----:B------:R-:W-:Y:S04]  /*1580*/  BSSY.RECONVERGENT B1, `(.L_x_859) ;  /* 0x00000a3000017945 */ /* 0x000fe80003800200 */
[----:B------:R-:W-:-:S04]  /*1590*/  ISETP.GE.AND P0, PT, R0, R3, PT ;  /* 0x000000030000720c */ /* 0x000fc80003f06270 */
[----:B------:R-:W-:-:S13]  /*15a0*/  ISETP.LE.U32.OR P0, PT, R2, UR4, P0 ;  /* 0x0000000402007c0c */ /* 0x000fda0008703470 */
[----:B------:R-:W-:Y:S05]  /*15b0*/  @P0 BRA `(.L_x_861) ;  /* 0x00000008007c0947 */ /* 0x000fea0003800000 */
[----:B------:R-:W-:Y:S01]  /*15c0*/  LOP3.LUT R3, RZ, R0, RZ, 0x33, !PT ;  /* 0x00000000ff037212 */ /* 0x000fe200078e33ff */
[----:B------:R-:W-:Y:S03]  /*15d0*/  BSSY.RECONVERGENT B2, `(.L_x_862) ;  /* 0x0000052000027945 */ /* 0x000fe60003800200 */
[----:B------:R-:W-:Y:S01]  /*15e0*/  IADD3 R3, PT, PT, R2, -UR4, R3 ;  /* 0x8000000402037c10 */ /* 0x000fe2000fffe003 */
[----:B------:R-:W-:-:S03]  /*15f0*/  IMAD.MOV.U32 R2, RZ, RZ, R0 ;  /* 0x000000ffff027224 */ /* 0x000fc600078e0000 */
        /* <DEDUP_REMOVED lines=9> */
.L_x_865:
[----:B------:R-:W-:-:S04]  /*1690*/  IMAD.WIDE.U32 R36, R5, 0x8, R6 ;  /* 0x0000000805247825 */ /* 0x000fc800078e0006 */
[C---:B------:R-:W-:Y:S02]  /*16a0*/  VIADD R35, R5.reuse, 0x100 ;  /* 0x0000010005237836 */ /* 0x040fe40000000000 */
[----:B------:R-:W2:Y:S01]  /*16b0*/  LDG.E.64 R36, desc[UR6][R36.64] ;  /* 0x0000000624247981 */ /* 0x000ea2000c1e1b00 */
[----:B------:R-:W-:Y:S02]  /*16c0*/  VIADD R33, R5, 0x200 ;  /* 0x0000020005217836 */ /* 0x000fe40000000000 */
        /* <DEDUP_REMOVED lines=43> */
[----:B------:R-:W-:Y:S02]  /*1980*/  VIADD R42, R42, 0x10 ;  /* 0x000000102a2a7836 */ /* 0x000fe40000000000 */
[----:B------:R-:W-:Y:S02]  /*1990*/  VIADD R2, R2, 0x1000 ;  /* 0x0000100002027836 */ /* 0x000fe40000000000 */
[----:B------:R-:W-:Y:S01]  /*19a0*/  VIADD R5, R5, 0x1000 ;  /* 0x0000100005057836 */ /* 0x000fe20000000000 */
[----:B------:R-:W-:Y:S01]  /*19b0*/  ISETP.NE.AND P0, PT, R42, RZ, PT ;  /* 0x000000ff2a00720c */ /* 0x000fe20003f05270 */
        /* <DEDUP_REMOVED lines=17> */
[----:B------:R-:W-:Y:S05]  /*1ad0*/  BSYNC.RECONVERGENT B3 ;  /* 0x0000000000037941 */ /* 0x000fea0003800200 */
.L_x_864:
[----:B------:R-:W-:-:S07]  /*1ae0*/  VIADD R2, R2, 0xfffff800 ;  /* 0xfffff80002027836 */ /* 0x000fce0000000000 */
.L_x_863:
[----:B------:R-:W-:Y:S05]  /*1af0*/  BSYNC.RECONVERGENT B2 ;  /* 0x0000000000027941 */ /* 0x000fea0003800200 */
.L_x_862:
        /* <DEDUP_REMOVED lines=40> */
.L_x_867:
[----:B------:R-:W-:Y:S05]  /*1d80*/  BSYNC.RECONVERGENT B2 ;  /* 0x0000000000027941 */ /* 0x000fea0003800200 */
.L_x_866:
        /* <DEDUP_REMOVED lines=23> */
.L_x_869:
[----:B------:R-:W-:Y:S05]  /*1f00*/  BSYNC.RECONVERGENT B2 ;  /* 0x0000000000027941 */ /* 0x000fea0003800200 */
.L_x_868:
[----:B------:R-:W-:Y:S05]  /*1f10*/  @!P1 BRA `(.L_x_861) ;  /* 0x0000000000249947 */ /* 0x000fea0003800000 */
[----:B------:R-:W-:Y:S02]  /*1f20*/  VIADD R5, R2, UR4 ;  /* 0x0000000402057c36 */ /* 0x000fe40008000000 */
[----:B------:R-:W-:-:S07]  /*1f30*/  IMAD.MOV R4, RZ, RZ, -R3 ;  /* 0x000000ffff047224 */ /* 0x000fce00078e0a03 */
.L_x_870:
[----:B------:R-:W-:-:S06]  /*1f40*/  IMAD.WIDE.U32 R2, R5, 0x8, R6 ;  /* 0x0000000805027825 */ /* 0x000fcc00078e0006 */
[----:B------:R-:W2:Y:S01]  /*1f50*/  LDG.E.64 R2, desc[UR6][R2.64] ;  /* 0x0000000602027981 */ /* 0x000ea2000c1e1b00 */
[----:B------:R-:W-:Y:S02]  /*1f60*/  VIADD R4, R4, 0x1 ;  /* 0x0000000104047836 */ /* 0x000fe40000000000 */
[----:B------:R-:W-:-:S03]  /*1f70*/  VIADD R5, R5, 0x100 ;  /* 0x0000010005057836 */ /* 0x000fc60000000000 */
[----:B------:R-:W-:Y:S01]  /*1f80*/  ISETP.NE.AND P0, PT, R4, RZ, PT ;  /* 0x000000ff0400720c */ /* 0x000fe20003f05270 */
[----:B--2---:R-:W-:-:S12]  /*1f90*/  DFMA R38, R2, R2, R38 ;  /* 0x000000020226722b */ /* 0x004fd80000000026 */
[----:B------:R-:W-:Y:S05]  /*1fa0*/  @P0 BRA `(.L_x_870) ;  /* 0xfffffffc00e40947 */ /* 0x000fea000383ffff */
.L_x_861:
[----:B------:R-:W-:Y:S05]  /*1fb0*/  BSYNC.RECONVERGENT B1 ;  /* 0x0000000000017941 */ /* 0x000fea0003800200 */
.L_x_859:
        /* <DEDUP_REMOVED lines=56> */
.L_x_857:
[----:B------:R-:W-:Y:S05]  /*2340*/  BSYNC.RECONVERGENT B0 ;  /* 0x0000000000007941 */ /* 0x000fea0003800200 */
.L_x_842:
[----:B------:R-:W-:Y:S05]  /*2350*/  @P0 EXIT ;  /* 0x000000000000094d */ /* 0x000fea0003800000 */
[----:B------:R-:W0:Y:S01]  /*2360*/  LDCU.64 UR4, c[0x0][0x398] ;  /* 0x00007300ff0477ac */ /* 0x000e220008000a00 */
[----:B--2---:R-:W2:Y:S01]  /*2370*/  LDC.64 R2, c[0x0][0x388] ;  /* 0x0000e200ff027b82 */ /* 0x004ea20000000a00 */
[----:B0-----:R-:W-:-:S07]  /*2380*/  DADD R8, R8, UR4 ;  /* 0x0000000408087e29 */ /* 0x001fce0008000000 */
[----:B--2---:R-:W-:Y:S01]  /*2390*/  STG.E.64 desc[UR6][R2.64], R8 ;  /* 0x0000000802007986 */ /* 0x004fe2000c101b06 */
[----:B------:R-:W-:Y:S05]  /*23a0*/  EXIT ;  /* 0x000000000000794d */ /* 0x000fea0003800000 */
.L_x_871:
        /* <DEDUP_REMOVED lines=13> */
.L_x_1789:


//--------------------- .text._ZN3cub18CUB_300001_SM_10006detail6reduce28DeviceReduceSingleTileKernelINS2_10policy_hubIdy11max_functorIdEE10Policy1000EPdS9_iS6_ddN4cuda3std3__410__identityEEEvT0_T1_T2_T3_T4_T6_ --------------------------
	.section	.text._ZN3cub18CUB_300001_SM_10006detail6reduce28DeviceReduceSingleTileKernelINS2_10policy_hubIdy11max_functorIdEE10Policy1000EPdS9_iS6_ddN4cuda3std3__410__identityEEEvT0_T1_T2_T3_T4_T6_,"ax",@progbits
	.align	128
        .global         _ZN3cub18CUB_300001_SM_10006detail6reduce28DeviceReduceSingleTileKernelINS2_10policy_hubIdy11max_functorIdEE10Policy1000EPdS9_iS6_ddN4cuda3std3__410__identityEEEvT0_T1_T2_T3_T4_T6_
        .type           _ZN3cub18CUB_300001_SM_10006detail6reduce28DeviceReduceSingleTileKernelINS2_10policy_hubIdy11max_functorIdEE10Policy1000EPdS9_iS6_ddN4cuda3std3__410__identityEEEvT0_T1_T2_T3_T4_T6_,@function
        .size           _ZN3cub18CUB_300001_SM_10006detail6reduce28DeviceReduceSingleTileKernelINS2_10policy_hubIdy11max_functorIdEE10Policy1000EPdS9_iS6_ddN4cuda3std3__410__identityEEEvT0_T1_T2_T3_T4_T6_,(.L_x_1790 - _ZN3cub18CUB_300001_SM_10006detail6reduce28DeviceReduceSingleTileKernelINS2_10policy_hubIdy11max_functorIdEE10Policy1000EPdS9_iS6_ddN4cuda3std3__410__identityEEEvT0_T1_T2_T3_T4_T6_)
        .other          _ZN3cub18CUB_300001_SM_10006detail6reduce28DeviceReduceSingleTileKernelINS2_10policy_hubIdy11max_functorIdEE10Policy1000EPdS9_iS6_ddN4cuda3std3__410__identityEEEvT0_T1_T2_T3_T4_T6_,@"STO_CUDA_ENTRY STV_DEFAULT"
_ZN3cub18CUB_300001_SM_10006detail6reduce28DeviceReduceSingleTileKernelINS2_10policy_hubIdy11max_functorIdEE10Policy1000EPdS9_iS6_ddN4cuda3std3__410__identityEEEvT0_T1_T2_T3_T4_T6_:
.text._ZN3cub18CUB_300001_SM_10006detail6reduce28DeviceReduceSingleTileKernelINS2_10policy_hubIdy11max_functorIdEE10Policy1000EPdS9_iS6_ddN4cuda3std3__410__identityEEEvT0_T1_T2_T3_T4_T6_:
        /* <DEDUP_REMOVED lines=13> */
.L_x_872:
        /* <DEDUP_REMOVED lines=16> */
.L_x_877:
[----:B------:R-:W-:Y:S05]  /*01d0*/  BSYNC.RECONVERGENT B1 ;  /* 0x0000000000017941 */ /* 0x000fea0003800200 */
.L_x_876:
        /* <DEDUP_REMOVED lines=17> */
.L_x_882:
        /* <DEDUP_REMOVED lines=8> */
[----:B--2--5:R-:W-:-:S06]  /*0370*/  DSETP.GEU.AND P1, PT, R6, R8, PT ;  /* 0x000000080600722a */ /* 0x024fcc0003f2e000 */
[----:B------:R-:W-:Y:S02]  /*0380*/  FSEL R6, R8, R6, !P1 ;  /* 0x0000000608067208 */ /* 0x000fe40004800000 */
[----:B------:R-:W-:-:S03]  /*0390*/  FSEL R7, R9, R7, !P1 ;  /* 0x0000000709077208 */ /* 0x000fc60004800000 */
[----:B------:R-:W-:Y:S05]  /*03a0*/  @P2 BRA `(.L_x_882) ;  /* 0xfffffffc00d02947 */ /* 0x000fea000383ffff */
.L_x_881:
[----:B------:R-:W-:Y:S05]  /*03b0*/  BSYNC.RECONVERGENT B2 ;  /* 0x0000000000027941 */ /* 0x000fea0003800200 */
.L_x_880:
[----:B------:R-:W-:Y:S05]  /*03c0*/  @!P0 BRA `(.L_x_879) ;  /* 0x0000000800488947 */ /* 0x000fea0003800000 */
[----:B------:R-:W-:Y:S01]  /*03d0*/  IMAD.IADD R0, R4, 0x1, -R5 ;  /* 0x0000000104007824 */ /* 0x000fe200078e0a05 */
[----:B------:R-:W-:Y:S01]  /*03e0*/  BSSY.RECONVERGENT B2, `(.L_x_883) ;  /* 0x0000051000027945 */ /* 0x000fe20003800200 */
[----:B------:R-:W-:-:S03]  /*03f0*/  PLOP3.LUT P0, PT, PT, PT, PT, 0x80, 0x8 ;  /* 0x000000000008781c */ /* 0x000fc60003f0f070 */
[----:B------:R-:W-:-:S13]  /*0400*/  ISETP.GT.AND P1, PT, R0, 0xc00, PT ;  /* 0x00000c000000780c */ /* 0x000fda0003f24270 */
[----:B------:R-:W-:Y:S05]  /*0410*/  @!P1 BRA `(.L_x_884) ;  /* 0x0000000400349947 */ /* 0x000fea0003800000 */
[----:B------:R-:W0:Y:S01]  /*0420*/  LDC.64 R8, c[0x0][0x380] ;  /* 0x0000e000ff087b82 */ /* 0x000e220000000a00 */
[----:B------:R-:W-:Y:S01]  /*0430*/  PLOP3.LUT P0, PT, PT, PT, PT, 0x8, 0x80 ;  /* 0x000000000080781c */ /* 0x000fe20003f0e170 */
[----:B------:R-:W-:-:S12]  /*0440*/  VIADD R0, R4, 0xfffff400 ;  /* 0xfffff40004007836 */ /* 0x000fd80000000000 */
.L_x_885:
        /* <DEDUP_REMOVED lines=25> */
[----:B--2--5:R-:W-:-:S06]  /*05e0*/  DSETP.GEU.AND P1, PT, R6, R10, PT ;  /* 0x0000000a0600722a */ /* 0x024fcc0003f2e000 */
[----:B------:R-:W-:Y:S02]  /*05f0*/  FSEL R6, R10, R6, !P1 ;  /* 0x000000060a067208 */ /* 0x000fe40004800000 */
[----:B------:R-:W-:-:S06]  /*0600*/  FSEL R7, R11, R7, !P1 ;  /* 0x000000070b077208 */ /* 0x000fcc0004800000 */
[----:B---3--:R-:W-:-:S06]  /*0610*/  DSETP.GEU.AND P1, PT, R6, R12, PT ;  /* 0x0000000c0600722a */ /* 0x008fcc0003f2e000 */
[----:B------:R-:W-:Y:S02]  /*0620*/  FSEL R6, R12, R6, !P1 ;  /* 0x000000060c067208 */ /* 0x000fe40004800000 */
[----:B------:R-:W-:-:S06]  /*0630*/  FSEL R7, R13, R7, !P1 ;  /* 0x000000070d077208 */ /* 0x000fcc0004800000 */
[----:B----4-:R-:W-:-:S06]  /*0640*/  DSETP.GEU.AND P1, PT, R6, R14, PT ;  /* 0x0000000e0600722a */ /* 0x010fcc0003f2e000 */
[----:B------:R-:W-:Y:S02]  /*0650*/  FSEL R6, R14, R6, !P1 ;  /* 0x000000060e067208 */ /* 0x000fe40004800000 */
[----:B------:R-:W-:-:S06]  /*0660*/  FSEL R7, R15, R7, !P1 ;  /* 0x000000070f077208 */ /* 0x000fcc0004800000 */
[----:B------:R-:W-:-:S06]  /*0670*/  DSETP.GEU.AND P1, PT, R6, R16, PT ;  /* 0x000000100600722a */ /* 0x000fcc0003f2e000 */
        /* <DEDUP_REMOVED lines=37> */
[----:B------:R-:W-:Y:S01]  /*08d0*/  FSEL R7, R41, R7, !P1 ;  /* 0x0000000729077208 */ /* 0x000fe20004800000 */
[----:B------:R-:W-:Y:S06]  /*08e0*/  @!P2 BRA `(.L_x_885) ;  /* 0xfffffff800d8a947 */ /* 0x000fec000383ffff */
.L_x_884:
[----:B------:R-:W-:Y:S05]  /*08f0*/  BSYNC.RECONVERGENT B2 ;  /* 0x0000000000027941 */ /* 0x000fea0003800200 */
.L_x_883:
        /* <DEDUP_REMOVED lines=16> */
[----:B------:R-:W-:Y:S01]  /*0a00*/  VIADD R5, R5, 0x800 ;  /* 0x0000080005057836 */ /* 0x000fe20000000000 */
        /* <DEDUP_REMOVED lines=20> */
[----:B------:R-:W-:Y:S02]  /*0b50*/  FSEL R7, R25, R7, !P0 ;  /* 0x0000000719077208 */ /* 0x000fe40004000000 */
[----:B------:R-:W-:-:S04]  /*0b60*/  PLOP3.LUT P0, PT, PT, PT, PT, 0x8, 0x80 ;  /* 0x000000000080781c */ /* 0x000fc80003f0e170 */
[----:B------:R-:W-:-:S06]  /*0b70*/  DSETP.GEU.AND P1, PT, R6, R26, PT ;  /* 0x0000001a0600722a */ /* 0x000fcc0003f2e000 */
[----:B------:R-:W-:Y:S02]  /*0b80*/  FSEL R6, R26, R6, !P1 ;  /* 0x000000061a067208 */ /* 0x000fe40004800000 */
[----:B------:R-:W-:-:S07]  /*0b90*/  FSEL R7, R27, R7, !P1 ;  /* 0x000000071b077208 */ /* 0x000fce0004800000 */
.L_x_887:
[----:B------:R-:W-:Y:S05]  /*0ba0*/  BSYNC.RECONVERGENT B2 ;  /* 0x0000000000027941 */ /* 0x000fea0003800200 */
.L_x_886:
        /* <DEDUP_REMOVED lines=19> */
[----:B------:R-:W-:-:S07]  /*0ce0*/  FSEL R7, R17, R7, !P0 ;  /* 0x0000000711077208 */ /* 0x000fce0004000000 */
.L_x_879:
[----:B------:R-:W-:Y:S05]  /*0cf0*/  BSYNC.RECONVERGENT B1 ;  /* 0x0000000000017941 */ /* 0x000fea0003800200 */
.L_x_878:
[----:B------:R-:W-:-:S13]  /*0d00*/  ISETP.GE.AND P0, PT, R4, 0x100, PT ;  /* 0x000001000400780c */ /* 0x000fda0003f06270 */
[----:B------:R-:W-:Y:S05]  /*0d10*/  @!P0 BRA `(.L_x_888) ;  /* 0x00000004003c8947 */ /* 0x000fea0003800000 */
[----:B------:R-:W0:Y:S01]  /*0d20*/  S2R R8, SR_LANEID ;  /* 0x0000000000087919 */ /* 0x000e220000000000 */
[----:B-----5:R-:W-:Y:S04]  /*0d30*/  SHFL.DOWN PT, R4, R6, 0x1, 0x1f ;  /* 0x08201f0006047f89 */ /* 0x020fe800000e0000 */
[----:B------:R-:W1:Y:S02]  /*0d40*/  SHFL.DOWN PT, R5, R7, 0x1, 0x1f ;  /* 0x08201f0007057f89 */ /* 0x000e6400000e0000 */
[----:B-1----:R-:W-:Y:S01]  /*0d50*/  DSETP.GEU.AND P1, PT, R6, R4, PT ;  /* 0x000000040600722a */ /* 0x002fe20003f2e000 */
[C---:B0-----:R-:W-:Y:S02]  /*0d60*/  ISETP.GT.AND P0, PT, R8.reuse, 0x1e, PT ;  /* 0x0000001e0800780c */ /* 0x041fe40003f04270 */
[----:B------:R-:W-:-:S03]  /*0d70*/  ISETP.NE.AND P2, PT, R8, RZ, PT ;  /* 0x000000ff0800720c */ /* 0x000fc60003f45270 */
[----:B------:R-:W-:Y:S02]  /*0d80*/  FSEL R9, R4, R6, !P1 ;  /* 0x0000000604097208 */ /* 0x000fe40004800000 */
[----:B------:R-:W-:Y:S02]  /*0d90*/  FSEL R5, R5, R7, !P1 ;  /* 0x0000000705057208 */ /* 0x000fe40004800000 */
[----:B------:R-:W-:Y:S02]  /*0da0*/  FSEL R6, R6, R9, P0 ;  /* 0x0000000906067208 */ /* 0x000fe40000000000 */
[----:B------:R-:W-:Y:S02]  /*0db0*/  FSEL R11, R7, R5, P0 ;  /* 0x00000005070b7208 */ /* 0x000fe40000000000 */
[----:B------:R-:W-:Y:S01]  /*0dc0*/  ISETP.GT.AND P0, PT, R8, 0x1d, PT ;  /* 0x0000001d0800780c */ /* 0x000fe20003f04270 */
[----:B------:R-:W-:Y:S01]  /*0dd0*/  SHFL.DOWN PT, R4, R6, 0x2, 0x1f ;  /* 0x08401f0006047f89 */ /* 0x000fe200000e0000 */
[----:B------:R-:W-:Y:S01]  /*0de0*/  @!P2 MOV R2, 0x400 ;  /* 0x000004000002a802 */ /* 0x000fe20000000f00 */
[----:B------:R-:W-:Y:S01]  /*0df0*/  IMAD.MOV.U32 R7, RZ, RZ, R11 ;  /* 0x000000ffff077224 */ /* 0x000fe200078e000b */
[----:B------:R-:W-:Y:S01]  /*0e00*/  @!P2 SHF.R.U32.HI R0, RZ, 0x2, R3 ;  /* 0x00000002ff00a819 */ /* 0x000fe20000011603 */
[----:B------:R-:W0:Y:S03]  /*0e10*/  SHFL.DOWN PT, R5, R11, 0x2, 0x1f ;  /* 0x08401f000b057f89 */ /* 0x000e2600000e0000 */
[----:B------:R-:W-:Y:S01]  /*0e20*/  @!P2 LOP3.LUT R0, R0, 0xf8, RZ, 0xc0, !PT ;  /* 0x000000f80000a812 */ /* 0x000fe200078ec0ff */
[----:B------:R-:W1:Y:S01]  /*0e30*/  @!P2 S2R R9, SR_CgaCtaId ;  /* 0x000000000009a919 */ /* 0x000e620000008800 */
[----:B0-----:R-:W-:-:S06]  /*0e40*/  DSETP.GEU.AND P1, PT, R6, R4, PT ;  /* 0x000000040600722a */ /* 0x001fcc0003f2e000 */
[----:B------:R-:W-:Y:S02]  /*0e50*/  @!P0 FSEL R6, R4, R6, !P1 ;  /* 0x0000000604068208 */ /* 0x000fe40004800000 */
[----:B------:R-:W-:Y:S02]  /*0e60*/  @!P0 FSEL R11, R5, R11, !P1 ;  /* 0x0000000b050b8208 */ /* 0x000fe40004800000 */
[----:B------:R-:W-:Y:S01]  /*0e70*/  ISETP.GT.AND P0, PT, R8, 0x1b, PT ;  /* 0x0000001b0800780c */ /* 0x000fe20003f04270 */
[----:B------:R-:W-:Y:S02]  /*0e80*/  SHFL.DOWN PT, R4, R6, 0x4, 0x1f ;  /* 0x08801f0006047f89 */ /* 0x000fe400000e0000 */
[----:B------:R-:W-:Y:S02]  /*0e90*/  IMAD.MOV.U32 R7, RZ, RZ, R11 ;  /* 0x000000ffff077224 */ /* 0x000fe400078e000b */
[----:B------:R-:W0:Y:S04]  /*0ea0*/  SHFL.DOWN PT, R5, R11, 0x4, 0x1f ;  /* 0x08801f000b057f89 */ /* 0x000e2800000e0000 */
        /* <DEDUP_REMOVED lines=14> */
[----:B0-----:R-:W-:Y:S01]  /*0f90*/  DSETP.GEU.AND P0, PT, R6, R4, PT ;  /* 0x000000040600722a */ /* 0x001fe20003f0e000 */
[----:B-1----:R-:W-:-:S05]  /*0fa0*/  @!P2 LEA R7, R9, R2, 0x18 ;  /* 0x000000020907a211 */ /* 0x002fca00078ec0ff */
[----:B------:R-:W-:Y:S01]  /*0fb0*/  FSEL R4, R4, R6, !P0 ;  /* 0x0000000604047208 */ /* 0x000fe20004000000 */
[----:B------:R-:W-:Y:S01]  /*0fc0*/  @!P2 IMAD.IADD R9, R0, 0x1, R7 ;  /* 0x000000010009a824 */ /* 0x000fe200078e0207 */
[----:B------:R-:W-:Y:S02]  /*0fd0*/  FSEL R5, R5, R11, !P0 ;  /* 0x0000000b05057208 */ /* 0x000fe40004000000 */
[----:B------:R-:W-:Y:S02]  /*0fe0*/  ISETP.NE.AND P0, PT, R3, RZ, PT ;  /* 0x000000ff0300720c */ /* 0x000fe40003f05270 */
[----:B------:R-:W-:Y:S01]  /*0ff0*/  FSEL R6, R6, R4, P1 ;  /* 0x0000000406067208 */ /* 0x000fe20000800000 */
[----:B------:R3:W-:Y:S01]  /*1000*/  @!P2 STS.64 [R9+0x8], R4 ;  /* 0x000008040900a388 */ /* 0x0007e20000000a00 */
[----:B------:R-:W-:Y:S01]  /*1010*/  FSEL R7, R11, R5, P1 ;  /* 0x000000050b077208 */ /* 0x000fe20000800000 */
[----:B------:R-:W-:Y:S08]  /*1020*/  BAR.SYNC.DEFER_BLOCKING 0x0 ;  /* 0x0000000000007b1d */ /* 0x000ff00000010000 */
[----:B------:R-:W-:Y:S05]  /*1030*/  @P0 BRA `(.L_x_889) ;  /* 0x0000004800f40947 */ /* 0x000fea0003800000 */
[----:B------:R-:W0:Y:S01]  /*1040*/  S2UR UR5, SR_CgaCtaId ;  /* 0x00000000000579c3 */ /* 0x000e220000008800 */
[----:B------:R-:W-:Y:S02]  /*1050*/  UMOV UR4, 0x400 ;  /* 0x0000040000047882 */ /* 0x000fe40000000000 */
[----:B0-----:R-:W-:-:S09]  /*1060*/  ULEA UR4, UR5, UR4, 0x18 ;  /* 0x0000000405047291 */ /* 0x001fd2000f8ec0ff */
[----:B---3--:R-:W0:Y:S04]  /*1070*/  LDS.128 R8, [UR4+0x10] ;  /* 0x00001004ff087984 */ /* 0x008e280008000c00 */
[----:B------:R-:W1:Y:S01]  /*1080*/  LDS.128 R12, [UR4+0x20] ;  /* 0x00002004ff0c7984 */ /* 0x000e620008000c00 */
[----:B0-----:R-:W-:-:S06]  /*1090*/  DSETP.GEU.AND P1, PT, R6, R8, PT ;  /* 0x000000080600722a */ /* 0x001fcc0003f2e000 */
[----:B------:R-:W-:Y:S02]  /*10a0*/  FSEL R2, R8, R6, !P1 ;  /* 0x0000000608027208 */ /* 0x000fe40004800000 */
[----:B------:R-:W-:Y:S02]  /*10b0*/  FSEL R3, R9, R7, !P1 ;  /* 0x0000000709037208 */ /* 0x000fe40004800000 */
[----:B------:R-:W0:Y:S04]  /*10c0*/  LDS.128 R4, [UR4+0x30] ;  /* 0x00003004ff047984 */ /* 0x000e280008000c00 */
[----:B------:R-:W-:-:S06]  /*10d0*/  DSETP.GEU.AND P1, PT, R2, R10, PT ;  /* 0x0000000a0200722a */ /* 0x000fcc0003f2e000 */
[----:B------:R-:W-:Y:S02]  /*10e0*/  FSEL R2, R10, R2, !P1 ;  /* 0x000000020a027208 */ /* 0x000fe40004800000 */
[----:B------:R-:W-:-:S06]  /*10f0*/  FSEL R3, R11, R3, !P1 ;  /* 0x000000030b037208 */ /* 0x000fcc0004800000 */
[----:B-1----:R-:W-:-:S06]  /*1100*/  DSETP.GEU.AND P1, PT, R2, R12, PT ;  /* 0x0000000c0200722a */ /* 0x002fcc0003f2e000 */
[----:B------:R-:W-:Y:S02]  /*1110*/  FSEL R8, R12, R2, !P1 ;  /* 0x000000020c087208 */ /* 0x000fe40004800000 */
[----:B------:R-:W-:Y:S02]  /*1120*/  FSEL R9, R13, R3, !P1 ;  /* 0x000000030d097208 */ /* 0x000fe40004800000 */
[----:B------:R-:W1:Y:S04]  /*1130*/  LDS.64 R2, [UR4+0x40] ;  /* 0x00004004ff027984 */ /* 0x000e680008000a00 */
[----:B------:R-:W-:-:S06]  /*1140*/  DSETP.GEU.AND P1, PT, R8, R14, PT ;  /* 0x0000000e0800722a */ /* 0x000fcc0003f2e000 */
[----:B------:R-:W-:Y:S02]  /*1150*/  FSEL R8, R14, R8, !P1 ;  /* 0x000000080e087208 */ /* 0x000fe40004800000 */
[----:B------:R-:W-:-:S06]  /*1160*/  FSEL R9, R15, R9, !P1 ;  /* 0x000000090f097208 */ /* 0x000fcc0004800000 */
[----:B0-----:R-:W-:-:S06]  /*1170*/  DSETP.GEU.AND P1, PT, R8, R4, PT ;  /* 0x000000040800722a */ /* 0x001fcc0003f2e000 */
[----:B------:R-:W-:Y:S02]  /*1180*/  FSEL R4, R4, R8, !P1 ;  /* 0x0000000804047208 */ /* 0x000fe40004800000 */
[----:B------:R-:W-:-:S06]  /*1190*/  FSEL R5, R5, R9, !P1 ;  /* 0x0000000905057208 */ /* 0x000fcc0004800000 */
[----:B------:R-:W-:-:S06]  /*11a0*/  DSETP.GEU.AND P1, PT, R4, R6, PT ;  /* 0x000000060400722a */ /* 0x000fcc0003f2e000 */
[----:B------:R-:W-:Y:S02]  /*11b0*/  FSEL R4, R6, R4, !P1 ;  /* 0x0000000406047208 */ /* 0x000fe40004800000 */
[----:B------:R-:W-:-:S06]  /*11c0*/  FSEL R5, R7, R5, !P1 ;  /* 0x0000000507057208 */ /* 0x000fcc0004800000 */
[----:B-1----:R-:W-:-:S06]  /*11d0*/  DSETP.GEU.AND P1, PT, R4, R2, PT ;  /* 0x000000020400722a */ /* 0x002fcc0003f2e000 */
[----:B------:R-:W-:Y:S02]  /*11e0*/  FSEL R6, R2, R4, !P1 ;  /* 0x0000000402067208 */ /* 0x000fe40004800000 */
[----:B------:R-:W-:Y:S01]  /*11f0*/  FSEL R7, R3, R5, !P1 ;  /* 0x0000000503077208 */ /* 0x000fe20004800000 */
[----:B------:R-:W-:Y:S06]  /*1200*/  BRA `(.L_x_889) ;  /* 0x0000004800807947 */ /* 0x000fec0003800000 */
.L_x_888:
        /* <DEDUP_REMOVED lines=10> */
[----:B------:R-:W-:Y:S01]  /*12b0*/  VIADD R0, R10, 0x2 ;  /* 0x000000020a007836 */ /* 0x000fe20000000000 */
[----:B-1----:R-:W-:-:S06]  /*12c0*/  DSETP.GEU.AND P1, PT, R6, R8, PT ;  /* 0x000000080600722a */ /* 0x002fcc0003f2e000 */
[-C--:B------:R-:W-:Y:S02]  /*12d0*/  FSEL R11, R8, R6.reuse, !P1 ;  /* 0x00000006080b7208 */ /* 0x080fe40004800000 */
[-C--:B------:R-:W-:Y:S02]  /*12e0*/  FSEL R9, R9, R7.reuse, !P1 ;  /* 0x0000000709097208 */ /* 0x080fe40004800000 */
[----:B------:R-:W-:Y:S02]  /*12f0*/  FSEL R2, R11, R6, !P0 ;  /* 0x000000060b027208 */ /* 0x000fe40004000000 */
[----:B------:R-:W-:Y:S02]  /*1300*/  FSEL R11, R9, R7, !P0 ;  /* 0x00000007090b7208 */ /* 0x000fe40004000000 */
[----:B------:R-:W-:Y:S01]  /*1310*/  ISETP.GT.AND P0, PT, R0, R5, PT ;  /* 0x000000050000720c */ /* 0x000fe20003f04270 */
[----:B------:R-:W-:Y:S01]  /*1320*/  SHFL.DOWN PT, R8, R2, 0x2, R5 ;  /* 0x0840000002087989 */ /* 0x000fe200000e0005 */
[----:B------:R-:W-:-:S02]  /*1330*/  IMAD.MOV.U32 R6, RZ, RZ, R2 ;  /* 0x000000ffff067224 */ /* 0x000fc400078e0002 */
[----:B------:R-:W-:Y:S01]  /*1340*/  IMAD.MOV.U32 R7, RZ, RZ, R11 ;  /* 0x000000ffff077224 */ /* 0x000fe200078e000b */
[----:B------:R-:W0:Y:S01]  /*1350*/  SHFL.DOWN PT, R9, R11, 0x2, R5 ;  /* 0x084000000b097989 */ /* 0x000e2200000e0005 */
[----:B------:R-:W-:-:S04]  /*1360*/  VIADD R0, R10, 0x4 ;  /* 0x000000040a007836 */ /* 0x000fc80000000000 */
[----:B0-----:R-:W-:-:S06]  /*1370*/  DSETP.GEU.AND P1, PT, R6, R8, PT ;  /* 0x000000080600722a */ /* 0x001fcc0003f2e000 */
[----:B------:R-:W-:Y:S02]  /*1380*/  @!P0 FSEL R2, R8, R2, !P1 ;  /* 0x0000000208028208 */ /* 0x000fe40004800000 */
[----:B------:R-:W-:Y:S02]  /*1390*/  @!P0 FSEL R11, R9, R11, !P1 ;  /* 0x0000000b090b8208 */ /* 0x000fe40004800000 */
[----:B------:R-:W-:Y:S01]  /*13a0*/  ISETP.GT.AND P0, PT, R0, R5, PT ;  /* 0x000000050000720c */ /* 0x000fe20003f04270 */
[----:B------:R-:W-:Y:S01]  /*13b0*/  SHFL.DOWN PT, R6, R2, 0x4, R5 ;  /* 0x0880000002067989 */ /* 0x000fe200000e0005 */
[----:B------:R-:W-:Y:S02]  /*13c0*/  IMAD.MOV.U32 R8, RZ, RZ, R2 ;  /* 0x000000ffff087224 */ /* 0x000fe400078e0002 */
        /* <DEDUP_REMOVED lines=8> */
[----:B------:R-:W-:Y:S01]  /*1450*/  IMAD.MOV.U32 R8, RZ, RZ, R2 ;  /* 0x000000ffff087224 */ /* 0x000fe200078e0002 */
[C---:B------:R-:W-:Y:S01]  /*1460*/  ISETP.NE.AND P0, PT, R10.reuse, RZ, PT ;  /* 0x000000ff0a00720c */ /* 0x040fe20003f05270 */
[----:B------:R-:W-:Y:S01]  /*1470*/  IMAD.MOV.U32 R9, RZ, RZ, R11 ;  /* 0x000000ffff097224 */ /* 0x000fe200078e000b */
[----:B------:R-:W0:Y:S01]  /*1480*/  SHFL.DOWN PT, R7, R11, 0x8, R5 ;  /* 0x090000000b077989 */ /* 0x000e2200000e0005 */
[----:B------:R-:W-:-:S10]  /*1490*/  VIADD R0, R10, 0x10 ;  /* 0x000000100a007836 */ /* 0x000fd40000000000 */
[----:B------:R-:W1:Y:S01]  /*14a0*/  @!P0 S2R R13, SR_CgaCtaId ;  /* 0x00000000000d8919 */ /* 0x000e620000008800 */
[----:B0-----:R-:W-:-:S06]  /*14b0*/  DSETP.GEU.AND P2, PT, R8, R6, PT ;  /* 0x000000060800722a */ /* 0x001fcc0003f4e000 */
[----:B------:R-:W-:Y:S02]  /*14c0*/  @!P1 FSEL R2, R6, R2, !P2 ;  /* 0x0000000206029208 */ /* 0x000fe40005000000 */
[----:B------:R-:W-:Y:S02]  /*14d0*/  @!P1 FSEL R11, R7, R11, !P2 ;  /* 0x0000000b070b9208 */ /* 0x000fe40005000000 */
[----:B------:R-:W-:Y:S01]  /*14e0*/  ISETP.GT.AND P1, PT, R0, R5, PT ;  /* 0x000000050000720c */ /* 0x000fe20003f24270 */
[----:B------:R-:W-:Y:S01]  /*14f0*/  SHFL.DOWN PT, R6, R2, 0x10, R5 ;  /* 0x0a00000002067989 */ /* 0x000fe200000e0005 */
[----:B------:R-:W-:Y:S01]  /*1500*/  IMAD.MOV.U32 R8, RZ, RZ, R2 ;  /* 0x000000ffff087224 */ /* 0x000fe200078e0002 */
[----:B------:R-:W-:Y:S01]  /*1510*/  @!P0 SHF.R.U32.HI R0, RZ, 0x2, R3 ;  /* 0x00000002ff008819 */ /* 0x000fe20000011603 */
[----:B------:R-:W-:Y:S01]  /*1520*/  IMAD.MOV.U32 R9, RZ, RZ, R11 ;  /* 0x000000ffff097224 */ /* 0x000fe200078e000b */
[----:B------:R-:W0:Y:S02]  /*1530*/  SHFL.DOWN PT, R7, R11, 0x10, R5 ;  /* 0x0a0000000b077989 */ /* 0x000e2400000e0005 */
[----:B------:R-:W-:-:S03]  /*1540*/  @!P0 LOP3.LUT R0, R0, 0xf8, RZ, 0xc0, !PT ;  /* 0x000000f800008812 */ /* 0x000fc600078ec0ff */
[----:B0-----:R-:W-:Y:S01]  /*1550*/  DSETP.GEU.AND P2, PT, R8, R6, PT ;  /* 0x000000060800722a */ /* 0x001fe20003f4e000 */
[----:B------:R-:W-:-:S04]  /*1560*/  @!P0 MOV R8, 0x400 ;  /* 0x0000040000088802 */ /* 0x000fc80000000f00 */
[----:B-1----:R-:W-:Y:S02]  /*1570*/  @!P0 LEA R13, R13, R8, 0x18 ;  /* 0x000000080d0d8211 */ /* 0x002fe400078ec0ff */
[----:B------:R-:W-:Y:S02]  /*1580*/  @!P1 FSEL R2, R6, R2, !P2 ;  /* 0x0000000206029208 */ /* 0x000fe40005000000 */
[----:B------:R-:W-:Y:S01]  /*1590*/  @!P1 FSEL R11, R7, R11, !P2 ;  /* 0x0000000b070b9208 */ /* 0x000fe20005000000 */
[----:B------:R-:W-:Y:S02]  /*15a0*/  @!P0 IMAD.IADD R13, R0, 0x1, R13 ;  /* 0x00000001000d8824 */ /* 0x000fe400078e020d */
[----:B------:R-:W-:Y:S02]  /*15b0*/  IMAD.MOV.U32 R6, RZ, RZ, R2 ;  /* 0x000000ffff067224 */ /* 0x000fe400078e0002 */
[----:B------:R-:W-:-:S05]  /*15c0*/  IMAD.MOV.U32 R7, RZ, RZ, R11 ;  /* 0x000000ffff077224 */ /* 0x000fca00078e000b */
[----:B------:R3:W-:Y:S01]  /*15d0*/  @!P0 STS.64 [R13+0x8], R6 ;  /* 0x000008060d008388 */ /* 0x0007e20000000a00 */
[----:B------:R-:W-:Y:S01]  /*15e0*/  BAR.SYNC.DEFER_BLOCKING 0x0 ;  /* 0x0000000000007b1d */ /* 0x000fe20000010000 */
[----:B------:R-:W-:-:S13]  /*15f0*/  ISETP.NE.AND P0, PT, R3, RZ, PT ;  /* 0x000000ff0300720c */ /* 0x000fda0003f05270 */
[----:B---3--:R-:W-:Y:S05]  /*1600*/  @P0 BRA `(.L_x_889) ;  /* 0x0000004400800947 */ /* 0x008fea0003800000 */
[----:B------:R-:W0:Y:S01]  /*1610*/  S2UR UR5, SR_CgaCtaId ;  /* 0x00000000000579c3 */ /* 0x000e220000008800 */
[----:B------:R-:W-:Y:S01]  /*1620*/  UMOV UR4, 0x400 ;  /* 0x0000040000047882 */ /* 0x000fe20000000000 */
[----:B------:R-:W-:Y:S01]  /*1630*/  ISETP.GT.AND P2, PT, R4, 0x20, PT ;  /* 0x000000200400780c */ /* 0x000fe20003f44270 */
[----:B0-----:R-:W-:-:S09]  /*1640*/  ULEA UR4, UR5, UR4, 0x18 ;  /* 0x0000000405047291 */ /* 0x001fd2000f8ec0ff */
[----:B------:R-:W0:Y:S04]  /*1650*/  LDS.128 R16, [UR4+0x10] ;  /* 0x00001004ff107984 */ /* 0x000e280008000c00 */
[----:B------:R-:W1:Y:S04]  /*1660*/  LDS.128 R12, [UR4+0x20] ;  /* 0x00002004ff0c7984 */ /* 0x000e680008000c00 */
[----:B------:R-:W2:Y:S01]  /*1670*/  LDS.128 R8, [UR4+0x30] ;  /* 0x00003004ff087984 */ /* 0x000ea20008000c00 */
[----:B0-----:R-:W-:-:S06]  /*1680*/  DSETP.GEU.AND P1, PT, R6, R16, PT ;  /* 0x000000100600722a */ /* 0x001fcc0003f2e000 */
[-C--:B------:R-:W-:Y:S02]  /*1690*/  FSEL R3, R16, R6.reuse, !P1 ;  /* 0x0000000610037208 */ /* 0x080fe40004800000 */
[-C--:B------:R-:W-:Y:S02]  /*16a0*/  FSEL R17, R17, R7.reuse, !P1 ;  /* 0x0000000711117208 */ /* 0x080fe40004800000 */
[----:B------:R-:W-:Y:S02]  /*16b0*/  FSEL R6, R3, R6, P2 ;  /* 0x0000000603067208 */ /* 0x000fe40001000000 */
[----:B------:R-:W-:Y:S02]  /*16c0*/  FSEL R7, R17, R7, P2 ;  /* 0x0000000711077208 */ /* 0x000fe40001000000 */
[C---:B------:R-:W-:Y:S01]  /*16d0*/  ISETP.GT.AND P1, PT, R4.reuse, 0x40, PT ;  /* 0x000000400400780c */ /* 0x040fe20003f24270 */
[----:B------:R-:W-:Y:S01]  /*16e0*/  IMAD.MOV.U32 R2, RZ, RZ, R6 ;  /* 0x000000ffff027224 */ /* 0x000fe200078e0006 */
[----:B------:R-:W-:Y:S01]  /*16f0*/  ISETP.GT.AND P2, PT, R4, 0x60, PT ;  /* 0x000000600400780c */ /* 0x000fe20003f44270 */
[----:B------:R-:W-:-:S06]  /*1700*/  IMAD.MOV.U32 R3, RZ, RZ, R7 ;  /* 0x000000ffff037224 */ /* 0x000fcc00078e0007 */
[----:B------:R-:W-:-:S06]  /*1710*/  DSETP.GEU.AND P3, PT, R2, R18, PT ;  /* 0x000000120200722a */ /* 0x000fcc0003f6e000 */
[----:B------:R-:W-:Y:S02]  /*1720*/  @P1 FSEL R6, R18, R6, !P3 ;  /* 0x0000000612061208 */ /* 0x000fe40005800000 */
[----:B------:R-:W-:Y:S02]  /*1730*/  @P1 FSEL R7, R19, R7, !P3 ;  /* 0x0000000713071208 */ /* 0x000fe40005800000 */
[----:B------:R-:W-:Y:S01]  /*1740*/  ISETP.GT.AND P1, PT, R4, 0x80, PT ;  /* 0x000000800400780c */ /* 0x000fe20003f24270 */
[----:B------:R-:W-:Y:S02]  /*1750*/  IMAD.MOV.U32 R2, RZ, RZ, R6 ;  /* 0x000000ffff027224 */ /* 0x000fe400078e0006 */
[----:B------:R-:W-:-:S06]  /*1760*/  IMAD.MOV.U32 R3, RZ, RZ, R7 ;  /* 0x000000ffff037224 */ /* 0x000fcc00078e0007 */
[----:B-1----:R-:W-:Y:S01]  /*1770*/  DSETP.GEU.AND P3, PT, R2, R12, PT ;  /* 0x0000000c0200722a */ /* 0x002fe20003f6e000 */
[----:B------:R-:W0:Y:S05]  /*1780*/  LDS.64 R2, [UR4+0x40] ;  /* 0x00004004ff027984 */ /* 0x000e2a0008000a00 */
[----:B------:R-:W-:Y:S02]  /*1790*/  @P2 FSEL R6, R12, R6, !P3 ;  /* 0x000000060c062208 */ /* 0x000fe40005800000 */
[----:B------:R-:W-:Y:S02]  /*17a0*/  @P2 FSEL R7, R13, R7, !P3 ;  /* 0x000000070d072208 */ /* 0x000fe40005800000 */
[----:B------:R-:W-:-:S04]  /*17b0*/  ISETP.GT.AND P2, PT, R4, 0xa0, PT ;  /* 0x000000a00400780c */ /* 0x000fc80003f44270 */
[----:B------:R-:W-:-:S06]  /*17c0*/  DSETP.GEU.AND P3, PT, R6, R14, PT ;  /* 0x0000000e0600722a */ /* 0x000fcc0003f6e000 */
[----:B------:R-:W-:Y:S02]  /*17d0*/  @P1 FSEL R6, R14, R6, !P3 ;  /* 0x000000060e061208 */ /* 0x000fe40005800000 */
[----:B------:R-:W-:Y:S02]  /*17e0*/  @P1 FSEL R7, R15, R7, !P3 ;  /* 0x000000070f071208 */ /* 0x000fe40005800000 */
[----:B------:R-:W-:-:S04]  /*17f0*/  ISETP.GT.AND P1, PT, R4, 0xc0, PT ;  /* 0x000000c00400780c */ /* 0x000fc80003f24270 */
[----:B--2---:R-:W-:-:S06]  /*1800*/  DSETP.GEU.AND P3, PT, R6, R8, PT ;  /* 0x000000080600722a */ /* 0x004fcc0003f6e000 */
[----:B------:R-:W-:Y:S02]  /*1810*/  @P2 FSEL R6, R8, R6, !P3 ;  /* 0x0000000608062208 */ /* 0x000fe40005800000 */
[----:B------:R-:W-:Y:S02]  /*1820*/  @P2 FSEL R7, R9, R7, !P3 ;  /* 0x0000000709072208 */ /* 0x000fe40005800000 */
[----:B------:R-:W-:-:S04]  /*1830*/  ISETP.GT.AND P2, PT, R4, 0xe0, PT ;  /* 0x000000e00400780c */ /* 0x000fc80003f44270 */
[----:B------:R-:W-:-:S06]  /*1840*/  DSETP.GEU.AND P3, PT, R6, R10, PT ;  /* 0x0000000a0600722a */ /* 0x000fcc0003f6e000 */
[----:B------:R-:W-:Y:S02]  /*1850*/  @P1 FSEL R6, R10, R6, !P3 ;  /* 0x000000060a061208 */ /* 0x000fe40005800000 */
[----:B------:R-:W-:-:S03]  /*1860*/  @P1 FSEL R7, R11, R7, !P3 ;  /* 0x000000070b071208 */ /* 0x000fc60005800000 */
[----:B------:R-:W-:Y:S02]  /*1870*/  IMAD.MOV.U32 R4, RZ, RZ, R6 ;  /* 0x000000ffff047224 */ /* 0x000fe400078e0006 */
[----:B------:R-:W-:-:S06]  /*1880*/  IMAD.MOV.U32 R5, RZ, RZ, R7 ;  /* 0x000000ffff057224 */ /* 0x000fcc00078e0007 */
[----:B0-----:R-:W-:-:S06]  /*1890*/  DSETP.GEU.AND P1, PT, R4, R2, PT ;  /* 0x000000020400722a */ /* 0x001fcc0003f2e000 */
[----:B------:R-:W-:Y:S02]  /*18a0*/  @P2 FSEL R6, R2, R6, !P1 ;  /* 0x0000000602062208 */ /* 0x000fe40004800000 */
[----:B------:R-:W-:Y:S01]  /*18b0*/  @P2 FSEL R7, R3, R7, !P1 ;  /* 0x0000000703072208 */ /* 0x000fe20004800000 */
[----:B------:R-:W-:Y:S06]  /*18c0*/  BRA `(.L_x_889) ;  /* 0x0000004000d07947 */ /* 0x000fec0003800000 */
.L_x_875:
        /* <DEDUP_REMOVED lines=9> */
[----:B------:R0:W5:Y:S01]  /*1960*/  LDG.E.128.CONSTANT R16, desc[UR6][R6.64+0x2010] ;  /* 0x0020100606107981 */ /* 0x000162000c1e9d00 */
[----:B------:R-:W-:Y:S01]  /*1970*/  ISETP.GE.U32.AND P1, PT, R4, 0x1000, PT ;  /* 0x000010000400780c */ /* 0x000fe20003f26070 */
[----:B------:R-:W-:Y:S01]  /*1980*/  UMOV UR4, 0x800 ;  /* 0x0000080000047882 */ /* 0x000fe20000000000 */
[----:B--2---:R-:W-:-:S06]  /*1990*/  DSETP.GEU.AND P0, PT, R20, R22, PT ;  /* 0x000000161400722a */ /* 0x004fcc0003f0e000 */
[----:B------:R-:W-:Y:S02]  /*19a0*/  FSEL R20, R22, R20, !P0 ;  /* 0x0000001416147208 */ /* 0x000fe40004000000 */
[----:B------:R-:W-:-:S06]  /*19b0*/  FSEL R21, R23, R21, !P0 ;  /* 0x0000001517157208 */ /* 0x000fcc0004000000 */
[----:B---3--:R-:W-:-:S06]  /*19c0*/  DSETP.GEU.AND P0, PT, R20, R12, PT ;  /* 0x0000000c1400722a */ /* 0x008fcc0003f0e000 */
[----:B------:R-:W-:Y:S02]  /*19d0*/  FSEL R12, R12, R20, !P0 ;  /* 0x000000140c0c7208 */ /* 0x000fe40004000000 */
[----:B------:R-:W-:-:S06]  /*19e0*/  FSEL R13, R13, R21, !P0 ;  /* 0x000000150d0d7208 */ /* 0x000fcc0004000000 */
[----:B------:R-:W-:-:S06]  /*19f0*/  DSETP.GEU.AND P0, PT, R12, R14, PT ;  /* 0x0000000e0c00722a */ /* 0x000fcc0003f0e000 */
[----:B------:R-:W-:Y:S02]  /*1a00*/  FSEL R12, R14, R12, !P0 ;  /* 0x0000000c0e0c7208 */ /* 0x000fe40004000000 */
[----:B------:R-:W-:-:S06]  /*1a10*/  FSEL R13, R15, R13, !P0 ;  /* 0x0000000d0f0d7208 */ /* 0x000fcc0004000000 */
[----:B----4-:R-:W-:-:S06]  /*1a20*/  DSETP.GEU.AND P0, PT, R12, R8, PT ;  /* 0x000000080c00722a */ /* 0x010fcc0003f0e000 */
[----:B0-----:R-:W-:Y:S02]  /*1a30*/  FSEL R6, R8, R12, !P0 ;  /* 0x0000000c08067208 */ /* 0x001fe40004000000 */
[----:B------:R-:W-:-:S06]  /*1a40*/  FSEL R7, R9, R13, !P0 ;  /* 0x0000000d09077208 */ /* 0x000fcc0004000000 */
[----:B------:R-:W-:-:S06]  /*1a50*/  DSETP.GEU.AND P0, PT, R6, R10, PT ;  /* 0x0000000a0600722a */ /* 0x000fcc0003f0e000 */
[----:B------:R-:W-:Y:S02]  /*1a60*/  FSEL R6, R10, R6, !P0 ;  /* 0x000000060a067208 */ /* 0x000fe40004000000 */
[----:B------:R-:W-:-:S06]  /*1a70*/  FSEL R7, R11, R7, !P0 ;  /* 0x000000070b077208 */ /* 0x000fcc0004000000 */
[----:B-----5:R-:W-:-:S06]  /*1a80*/  DSETP.GEU.AND P0, PT, R6, R16, PT ;  /* 0x000000100600722a */ /* 0x020fcc0003f0e000 */
[----:B------:R-:W-:Y:S02]  /*1a90*/  FSEL R6, R16, R6, !P0 ;  /* 0x0000000610067208 */ /* 0x000fe40004000000 */
[----:B------:R-:W-:-:S06]  /*1aa0*/  FSEL R7, R17, R7, !P0 ;  /* 0x0000000711077208 */ /* 0x000fcc0004000000 */
[----:B------:R-:W-:-:S06]  /*1ab0*/  DSETP.GEU.AND P0, PT, R6, R18, PT ;  /* 0x000000120600722a */ /* 0x000fcc0003f0e000 */
[----:B------:R-:W-:Y:S02]  /*1ac0*/  FSEL R6, R18, R6, !P0 ;  /* 0x0000000612067208 */ /* 0x000fe40004000000 */
[----:B------:R-:W-:Y:S01]  /*1ad0*/  FSEL R7, R19, R7, !P0 ;  /* 0x0000000713077208 */ /* 0x000fe20004000000 */
[----:B------:R-:W-:Y:S06]  /*1ae0*/  @!P1 BRA `(.L_x_890) ;  /* 0x0000000000a49947 */ /* 0x000fec0003800000 */
[----:B------:R-:W0:Y:S01]  /*1af0*/  LDC R24, c[0x0][0x390] ;  /* 0x0000e400ff187b82 */ /* 0x000e220000000800 */
[----:B------:R-:W-:Y:S01]  /*1b00*/  VIADD R25, R4, 0xfffff800 ;  /* 0xfffff80004197836 */ /* 0x000fe20000000000 */
[----:B------:R-:W-:-:S06]  /*1b10*/  UMOV UR4, 0x800 ;  /* 0x0000080000047882 */ /* 0x000fcc0000000000 */
[----:B------:R-:W1:Y:S02]  /*1b20*/  LDC.64 R2, c[0x0][0x380] ;  /* 0x0000e000ff027b82 */ /* 0x000e640000000a00 */
.L_x_892:
[----:B------:R-:W-:-:S04]  /*1b30*/  VIADD R27, R5, UR4 ;  /* 0x00000004051b7c36 */ /* 0x000fc80008000000 */
[----:B-1----:R-:W-:-:S05]  /*1b40*/  IMAD.WIDE.U32 R26, R27, 0x8, R2 ;  /* 0x000000081b1a7825 */ /* 0x002fca00078e0002 */
[----:B------:R-:W2:Y:S04]  /*1b50*/  LDG.E.128.CONSTANT R12, desc[UR6][R26.64] ;  /* 0x000000061a0c7981 */ /* 0x000ea8000c1e9d00 */
[----:B------:R-:W3:Y:S04]  /*1b60*/  LDG.E.128.CONSTANT R16, desc[UR6][R26.64+0x10] ;  /* 0x000010061a107981 */ /* 0x000ee8000c1e9d00 */
[----:B------:R-:W4:Y:S04]  /*1b70*/  LDG.E.128.CONSTANT R20, desc[UR6][R26.64+0x2000] ;  /* 0x002000061a147981 */ /* 0x000f28000c1e9d00 */
[----:B------:R-:W5:Y:S01]  /*1b80*/  LDG.E.128.CONSTANT R8, desc[UR6][R26.64+0x2010] ;  /* 0x002010061a087981 */ /* 0x000f62000c1e9d00 */
[----:B0-----:R-:W-:Y:S01]  /*1b90*/  IMAD.MOV.U32 R4, RZ, RZ, R24 ;  /* 0x000000ffff047224 */ /* 0x001fe200078e0018 */
[----:B--2---:R-:W-:-:S06]  /*1ba0*/  DSETP.GEU.AND P0, PT, R6, R12, PT ;  /* 0x0000000c0600722a */ /* 0x004fcc0003f0e000 */
[----:B------:R-:W-:Y:S02]  /*1bb0*/  FSEL R6, R12, R6, !P0 ;  /* 0x000000060c067208 */ /* 0x000fe40004000000 */
[----:B------:R-:W-:-:S06]  /*1bc0*/  FSEL R7, R13, R7, !P0 ;  /* 0x000000070d077208 */ /* 0x000fcc0004000000 */
[----:B------:R-:W-:-:S06]  /*1bd0*/  DSETP.GEU.AND P0, PT, R6, R14, PT ;  /* 0x0000000e0600722a */ /* 0x000fcc0003f0e000 */
        /* <DEDUP_REMOVED lines=14> */
[----:B-----5:R-:W-:-:S06]  /*1cc0*/  DSETP.GEU.AND P0, PT, R6, R8, PT ;  /* 0x000000080600722a */ /* 0x020fcc0003f0e000 */
[----:B------:R-:W-:Y:S01]  /*1cd0*/  FSEL R6, R8, R6, !P0 ;  /* 0x0000000608067208 */ /* 0x000fe20004000000 */
[----:B------:R-:W-:Y:S01]  /*1ce0*/  VIADD R8, R4, -UR4 ;  /* 0x8000000404087c36 */ /* 0x000fe20008000000 */
[----:B------:R-:W-:-:S04]  /*1cf0*/  FSEL R7, R9, R7, !P0 ;  /* 0x0000000709077208 */ /* 0x000fc80004000000 */
[----:B------:R-:W-:Y:S02]  /*1d00*/  ISETP.GE.AND P1, PT, R8, 0x800, PT ;  /* 0x000008000800780c */ /* 0x000fe40003f26270 */
[----:B------:R-:W-:-:S06]  /*1d10*/  DSETP.GEU.AND P0, PT, R6, R10, PT ;  /* 0x0000000a0600722a */ /* 0x000fcc0003f0e000 */
[----:B------:R-:W-:Y:S02]  /*1d20*/  FSEL R6, R10, R6, !P0 ;  /* 0x000000060a067208 */ /* 0x000fe40004000000 */
[----:B------:R-:W-:-:S03]  /*1d30*/  FSEL R7, R11, R7, !P0 ;  /* 0x000000070b077208 */ /* 0x000fc60004000000 */
[----:B------:R-:W-:Y:S05]  /*1d40*/  @!P1 BRA `(.L_x_891) ;  /* 0x0000000c00009947 */ /* 0x000fea0003800000 */
[----:B------:R-:W-:-:S06]  /*1d50*/  UIADD3 UR4, UPT, UPT, UR4, 0x800, URZ ;  /* 0x0000080004047890 */ /* 0x000fcc000fffe0ff */
[----:B------:R-:W-:-:S13]  /*1d60*/  ISETP.LT.AND P0, PT, R25, UR4, PT ;  /* 0x0000000419007c0c */ /* 0x000fda000bf01270 */
[----:B------:R-:W-:Y:S05]  /*1d70*/  @!P0 BRA `(.L_x_892) ;  /* 0xfffffffc006c8947 */ /* 0x000fea000383ffff */
.L_x_890:
        /* <DEDUP_REMOVED lines=19> */
.L_x_896:
[----:B------:R-:W-:-:S06]  /*1eb0*/  IMAD.WIDE.U32 R4, R9, 0x8, R2 ;  /* 0x0000000809047825 */ /* 0x000fcc00078e0002 */
[----:B------:R-:W2:Y:S01]  /*1ec0*/  LDG.E.64.CONSTANT R4, desc[UR6][R4.64] ;  /* 0x0000000604047981 */ /* 0x000ea2000c1e9b00 */
[----:B------:R-:W-:Y:S02]  /*1ed0*/  VIADD R8, R8, 0x1 ;  /* 0x0000000108087836 */ /* 0x000fe40000000000 */
[----:B------:R-:W-:Y:S02]  /*1ee0*/  VIADD R40, R40, 0x100 ;  /* 0x0000010028287836 */ /* 0x000fe40000000000 */
[----:B------:R-:W-:Y:S01]  /*1ef0*/  VIADD R9, R9, 0x100 ;  /* 0x0000010009097836 */ /* 0x000fe20000000000 */
[----:B------:R-:W-:Y:S01]  /*1f00*/  ISETP.NE.AND P1, PT, R8, RZ, PT ;  /* 0x000000ff0800720c */ /* 0x000fe20003f25270 */
[----:B--2---:R-:W-:-:S06]  /*1f10*/  DSETP.GEU.AND P0, PT, R6, R4, PT ;  /* 0x000000040600722a */ /* 0x004fcc0003f0e000 */
[----:B------:R-:W-:Y:S02]  /*1f20*/  FSEL R6, R4, R6, !P0 ;  /* 0x0000000604067208 */ /* 0x000fe40004000000 */
[----:B------:R-:W-:-:S04]  /*1f30*/  FSEL R7, R5, R7, !P0 ;  /* 0x0000000705077208 */ /* 0x000fc80004000000 */
[----:B------:R-:W-:Y:S05]  /*1f40*/  @P1 BRA `(.L_x_896) ;  /* 0xfffffffc00d81947 */ /* 0x000fea000383ffff */
.L_x_895:
[----:B------:R-:W-:Y:S05]  /*1f50*/  BSYNC.RECONVERGENT B2 ;  /* 0x0000000000027941 */ /* 0x000fea0003800200 */
.L_x_894:
        /* <DEDUP_REMOVED lines=16> */
.L_x_899:
        /* <DEDUP_REMOVED lines=28> */
[----:B----4-:R-:W-:-:S06]  /*2220*/  DSETP.GEU.AND P1, PT, R6, R38, PT ;  /* 0x000000260600722a */ /* 0x010fcc0003f2e000 */
[----:B------:R-:W-:Y:S02]  /*2230*/  FSEL R6, R38, R6, !P1 ;  /* 0x0000000626067208 */ /* 0x000fe40004800000 */
[----:B------:R-:W-:-:S06]  /*2240*/  FSEL R7, R39, R7, !P1 ;  /* 0x0000000727077208 */ /* 0x000fcc0004800000 */
[----:B--2---:R-:W-:-:S06]  /*2250*/  DSETP.GEU.AND P1, PT, R6, R8, PT ;  /* 0x000000080600722a */ /* 0x004fcc0003f2e000 */
[----:B------:R-:W-:Y:S02]  /*2260*/  FSEL R6, R8, R6, !P1 ;  /* 0x0000000608067208 */ /* 0x000fe40004800000 */
[----:B------:R-:W-:-:S06]  /*2270*/  FSEL R7, R9, R7, !P1 ;  /* 0x0000000709077208 */ /* 0x000fcc0004800000 */
[----:B---3--:R-:W-:-:S06]  /*2280*/  DSETP.GEU.AND P1, PT, R6, R10, PT ;  /* 0x0000000a0600722a */ /* 0x008fcc0003f2e000 */
[----:B------:R-:W-:Y:S02]  /*2290*/  FSEL R6, R10, R6, !P1 ;  /* 0x000000060a067208 */ /* 0x000fe40004800000 */
[----:B------:R-:W-:-:S06]  /*22a0*/  FSEL R7, R11, R7, !P1 ;  /* 0x000000070b077208 */ /* 0x000fcc0004800000 */
[----:B-----5:R-:W-:-:S06]  /*22b0*/  DSETP.GEU.AND P1, PT, R6, R12, PT ;  /* 0x0000000c0600722a */ /* 0x020fcc0003f2e000 */
        /* <DEDUP_REMOVED lines=39> */
.L_x_898:
[----:B------:R-:W-:Y:S05]  /*2530*/  BSYNC.RECONVERGENT B2 ;  /* 0x0000000000027941 */ /* 0x000fea0003800200 */
.L_x_897:
        /* <DEDUP_REMOVED lines=15> */
[----:B------:R-:W-:-:S02]  /*2630*/  VIADD R40, R40, 0x800 ;  /* 0x0000080028287836 */ /* 0x000fc40000000000 */
[----:B------:R-:W-:Y:S01]  /*2640*/  VIADD R43, R43, 0x800 ;  /* 0x000008002b2b7836 */ /* 0x000fe20000000000 */
[----:B0-----:R-:W-:-:S05]  /*2650*/  IADD3 R4, P2, PT, R4, 0x4000, RZ ;  /* 0x0000400004047810 */ /* 0x001fca0007f5e0ff */
        /* <DEDUP_REMOVED lines=22> */
[----:B------:R-:W-:Y:S01]  /*27c0*/  DSETP.GEU.AND P1, PT, R6, R8, PT ;  /* 0x000000080600722a */ /* 0x000fe20003f2e000 */
[----:B------:R-:W-:-:S05]  /*27d0*/  PLOP3.LUT P0, PT, PT, PT, PT, 0x8, 0x80 ;  /* 0x000000000080781c */ /* 0x000fca0003f0e170 */
[----:B------:R-:W-:Y:S02]  /*27e0*/  FSEL R6, R8, R6, !P1 ;  /* 0x0000000608067208 */ /* 0x000fe40004800000 */
[----:B------:R-:W-:-:S07]  /*27f0*/  FSEL R7, R9, R7, !P1 ;  /* 0x0000000709077208 */ /* 0x000fce0004800000 */
.L_x_901:
[----:B------:R-:W-:Y:S05]  /*2800*/  BSYNC.RECONVERGENT B2 ;  /* 0x0000000000027941 */ /* 0x000fea0003800200 */
.L_x_900:
[----:B------:R-:W-:-:S13]  /*2810*/  ISETP.LT.OR P0, PT, R40, R41, P0 ;  /* 0x000000292800720c */ /* 0x000fda0000701670 */
[----:B------:R-:W-:Y:S05]  /*2820*/  @!P0 BRA `(.L_x_893) ;  /* 0x0000000000448947 */ /* 0x000fea0003800000 */
[----:B------:R-:W-:Y:S01]  /*2830*/  IMAD.WIDE.U32 R2, R43, 0x8, R2 ;  /* 0x000000082b027825 */ /* 0x000fe200078e0002 */
[----:B------:R-:W2:Y:S04]  /*2840*/  LDG.E.64.CONSTANT R8, desc[UR6][R4.64+-0x800] ;  /* 0xfff8000604087981 */ /* 0x000ea8000c1e9b00 */
[----:B------:R-:W3:Y:S04]  /*2850*/  LDG.E.64.CONSTANT R10, desc[UR6][R4.64] ;  /* 0x00000006040a7981 */ /* 0x000ee8000c1e9b00 */
[----:B------:R-:W4:Y:S04]  /*2860*/  LDG.E.64.CONSTANT R2, desc[UR6][R2.64] ;  /* 0x0000000602027981 */ /* 0x000f28000c1e9b00 */
[----:B------:R-:W5:Y:S01]  /*2870*/  LDG.E.64.CONSTANT R12, desc[UR6][R4.64+0x800] ;  /* 0x00080006040c7981 */ /* 0x000f62000c1e9b00 */
        /* <DEDUP_REMOVED lines=11> */
[----:B------:R-:W-:-:S07]  /*2930*/  FSEL R7, R13, R3, !P0 ;  /* 0x000000030d077208 */ /* 0x000fce0004000000 */
.L_x_893:
[----:B------:R-:W-:Y:S05]  /*2940*/  BSYNC.RECONVERGENT B1 ;  /* 0x0000000000017941 */ /* 0x000fea0003800200 */
.L_x_891:
[----:B------:R-:W0:Y:S01]  /*2950*/  S2R R10, SR_LANEID ;  /* 0x00000000000a7919 */ /* 0x000e220000000000 */
[----:B------:R-:W-:Y:S04]  /*2960*/  SHFL.DOWN PT, R2, R6, 0x1, 0x1f ;  /* 0x08201f0006027f89 */ /* 0x000fe800000e0000 */
        /* <DEDUP_REMOVED lines=10> */
[----:B------:R-:W-:-:S02]  /*2a10*/  @!P2 MOV R7, 0x400 ;  /* 0x000004000007a802 */ /* 0x000fc40000000f00 */
        /* <DEDUP_REMOVED lines=8> */
[----:B------:R-:W-:Y:S01]  /*2aa0*/  SHFL.DOWN PT, R2, R4, 0x4, 0x1f ;  /* 0x08801f0004027f89 */ /* 0x000fe200000e0000 */
[----:B-1----:R-:W-:-:S03]  /*2ab0*/  @!P2 LEA R7, R8, R7, 0x18 ;  /* 0x000000070807a211 */ /* 0x002fc600078ec0ff */
[----:B------:R-:W0:Y:S02]  /*2ac0*/  SHFL.DOWN PT, R3, R5, 0x4, 0x1f ;  /* 0x08801f0005037f89 */ /* 0x000e2400000e0000 */
[----:B------:R-:W-:Y:S01]  /*2ad0*/  @!P2 IMAD.IADD R9, R6, 0x1, R7 ;  /* 0x000000010609a824 */ /* 0x000fe200078e0207 */
[----:B0-----:R-:W-:-:S06]  /*2ae0*/  DSETP.GEU.AND P0, PT, R4, R2, PT ;  /* 0x000000020400722a */ /* 0x001fcc0003f0e000 */
[----:B------:R-:W-:Y:S02]  /*2af0*/  @!P1 FSEL R4, R2, R4, !P0 ;  /* 0x0000000402049208 */ /* 0x000fe40004000000 */
[----:B------:R-:W-:Y:S02]  /*2b00*/  @!P1 FSEL R5, R3, R5, !P0 ;  /* 0x0000000503059208 */ /* 0x000fe40004000000 */
[----:B------:R-:W-:Y:S01]  /*2b10*/  ISETP.GT.AND P1, PT, R10, 0x17, PT ;  /* 0x000000170a00780c */ /* 0x000fe20003f24270 */
[----:B------:R-:W-:Y:S04]  /*2b20*/  SHFL.DOWN PT, R2, R4, 0x8, 0x1f ;  /* 0x09001f0004027f89 */ /* 0x000fe800000e0000 */
[----:B------:R-:W0:Y:S02]  /*2b30*/  SHFL.DOWN PT, R3, R5, 0x8, 0x1f ;  /* 0x09001f0005037f89 */ /* 0x000e2400000e0000 */
[----:B0-----:R-:W-:-:S06]  /*2b40*/  DSETP.GEU.AND P0, PT, R4, R2, PT ;  /* 0x000000020400722a */ /* 0x001fcc0003f0e000 */
[----:B------:R-:W-:Y:S02]  /*2b50*/  @!P1 FSEL R4, R2, R4, !P0 ;  /* 0x0000000402049208 */ /* 0x000fe40004000000 */
[----:B------:R-:W-:Y:S02]  /*2b60*/  @!P1 FSEL R5, R3, R5, !P0 ;  /* 0x0000000503059208 */ /* 0x000fe40004000000 */
[----:B------:R-:W-:Y:S01]  /*2b70*/  ISETP.GT.AND P1, PT, R10, 0xf, PT ;  /* 0x0000000f0a00780c */ /* 0x000fe20003f24270 */
[----:B------:R-:W-:Y:S04]  /*2b80*/  SHFL.DOWN PT, R2, R4, 0x10, 0x1f ;  /* 0x0a001f0004027f89 */ /* 0x000fe800000e0000 */
[----:B------:R-:W0:Y:S02]  /*2b90*/  SHFL.DOWN PT, R3, R5, 0x10, 0x1f ;  /* 0x0a001f0005037f89 */ /* 0x000e2400000e0000 */
[----:B0-----:R-:W-:-:S06]  /*2ba0*/  DSETP.GEU.AND P0, PT, R4, R2, PT ;  /* 0x000000020400722a */ /* 0x001fcc0003f0e000 */
[----:B------:R-:W-:Y:S02]  /*2bb0*/  FSEL R2, R2, R4, !P0 ;  /* 0x0000000402027208 */ /* 0x000fe40004000000 */
        /* <DEDUP_REMOVED lines=10> */
[----:B--2---:R-:W0:Y:S04]  /*2c60*/  LDS.128 R8, [UR4+0x10] ;  /* 0x00001004ff087984 */ /* 0x004e280008000c00 */
        /* <DEDUP_REMOVED lines=25> */
.L_x_874:
        /* <DEDUP_REMOVED lines=12> */
.L_x_904:
[----:B------:R-:W-:Y:S05]  /*2ec0*/  BSYNC.RECONVERGENT B1 ;  /* 0x0000000000017941 */ /* 0x000fea0003800200 */
.L_x_903:
        /* <DEDUP_REMOVED lines=17> */
.L_x_909:
        /* <DEDUP_REMOVED lines=12> */
.L_x_908:
[----:B------:R-:W-:Y:S05]  /*30a0*/  BSYNC.RECONVERGENT B2 ;  /* 0x0000000000027941 */ /* 0x000fea0003800200 */
.L_x_907:
        /* <DEDUP_REMOVED lines=9> */
.L_x_912:
        /* <DEDUP_REMOVED lines=74> */
.L_x_911:
[----:B------:R-:W-:Y:S05]  /*35e0*/  BSYNC.RECONVERGENT B2 ;  /* 0x0000000000027941 */ /* 0x000fea0003800200 */
.L_x_910:
        /* <DEDUP_REMOVED lines=42> */
.L_x_914:
[----:B------:R-:W-:Y:S05]  /*3890*/  BSYNC.RECONVERGENT B2 ;  /* 0x0000000000027941 */ /* 0x000fea0003800200 */
.L_x_913:
        /* <DEDUP_REMOVED lines=20> */
.L_x_906:
[----:B------:R-:W-:Y:S05]  /*39e0*/  BSYNC.RECONVERGENT B1 ;  /* 0x0000000000017941 */ /* 0x000fea0003800200 */
.L_x_905:
        /* <DEDUP_REMOVED lines=14> */
[----:B------:R-:W-:Y:S01]  /*3ad0*/  IMAD.MOV.U32 R2, RZ, RZ, R9 ;  /* 0x000000ffff027224 */ /* 0x000fe200078e0009 */
[----:B------:R-:W-:Y:S01]  /*3ae0*/  @!P2 MOV R4, 0x400 ;  /* 0x000004000004a802 */ /* 0x000fe20000000f00 */
[----:B------:R-:W-:Y:S01]  /*3af0*/  IMAD.MOV.U32 R3, RZ, RZ, R11 ;  /* 0x000000ffff037224 */ /* 0x000fe200078e000b */
[----:B------:R-:W0:Y:S01]  /*3b00*/  SHFL.DOWN PT, R7, R11, 0x2, 0x1f ;  /* 0x08401f000b077f89 */ /* 0x000e2200000e0000 */
[----:B------:R-:W-:Y:S01]  /*3b10*/  @!P2 SHF.R.U32.HI R0, RZ, 0x2, R5 ;  /* 0x00000002ff00a819 */ /* 0x000fe20000011605 */
[----:B------:R-:W1:Y:S03]  /*3b20*/  @!P2 S2R R13, SR_CgaCtaId ;  /* 0x00000000000da919 */ /* 0x000e660000008800 */
[----:B------:R-:W-:Y:S01]  /*3b30*/  @!P2 LOP3.LUT R0, R0, 0xf8, RZ, 0xc0, !PT ;  /* 0x000000f80000a812 */ /* 0x000fe200078ec0ff */
[----:B0-----:R-:W-:-:S06]  /*3b40*/  DSETP.GEU.AND P0, PT, R2, R6, PT ;  /* 0x000000060200722a */ /* 0x001fcc0003f0e000 */
[----:B------:R-:W-:Y:S02]  /*3b50*/  @!P1 FSEL R9, R6, R9, !P0 ;  /* 0x0000000906099208 */ /* 0x000fe40004000000 */
[----:B------:R-:W-:Y:S02]  /*3b60*/  @!P1 FSEL R11, R7, R11, !P0 ;  /* 0x0000000b070b9208 */ /* 0x000fe40004000000 */
[----:B------:R-:W-:Y:S01]  /*3b70*/  ISETP.GT.AND P1, PT, R8, 0x1b, PT ;  /* 0x0000001b0800780c */ /* 0x000fe20003f24270 */
[----:B------:R-:W-:Y:S01]  /*3b80*/  SHFL.DOWN PT, R2, R9, 0x4, 0x1f ;  /* 0x08801f0009027f89 */ /* 0x000fe200000e0000 */
[----:B------:R-:W-:Y:S01]  /*3b90*/  IMAD.MOV.U32 R6, RZ, RZ, R9 ;  /* 0x000000ffff067224 */ /* 0x000fe200078e0009 */
[----:B-1----:R-:W-:Y:S01]  /*3ba0*/  @!P2 LEA R13, R13, R4, 0x18 ;  /* 0x000000040d0da211 */ /* 0x002fe200078ec0ff */
[----:B------:R-:W-:Y:S01]  /*3bb0*/  IMAD.MOV.U32 R7, RZ, RZ, R11 ;  /* 0x000000ffff077224 */ /* 0x000fe200078e000b */
[----:B------:R-:W0:Y:S03]  /*3bc0*/  SHFL.DOWN PT, R3, R11, 0x4, 0x1f ;  /* 0x08801f000b037f89 */ /* 0x000e2600000e0000 */
[----:B------:R-:W-:-:S02]  /*3bd0*/  @!P2 IMAD.IADD R13, R0, 0x1, R13 ;  /* 0x00000001000da824 */ /* 0x000fc400078e020d */
[----:B0-----:R-:W-:-:S06]  /*3be0*/  DSETP.GEU.AND P0, PT, R6, R2, PT ;  /* 0x000000020600722a */ /* 0x001fcc0003f0e000 */
[----:B------:R-:W-:Y:S02]  /*3bf0*/  @!P1 FSEL R9, R2, R9, !P0 ;  /* 0x0000000902099208 */ /* 0x000fe40004000000 */
[----:B------:R-:W-:Y:S02]  /*3c00*/  @!P1 FSEL R11, R3, R11, !P0 ;  /* 0x0000000b030b9208 */ /* 0x000fe40004000000 */
[----:B------:R-:W-:Y:S01]  /*3c10*/  ISETP.GT.AND P1, PT, R8, 0x17, PT ;  /* 0x000000170800780c */ /* 0x000fe20003f24270 */
[----:B------:R-:W-:Y:S01]  /*3c20*/  SHFL.DOWN PT, R2, R9, 0x8, 0x1f ;  /* 0x09001f0009027f89 */ /* 0x000fe200000e0000 */
[----:B------:R-:W-:Y:S02]  /*3c30*/  IMAD.MOV.U32 R6, RZ, RZ, R9 ;  /* 0x000000ffff067224 */ /* 0x000fe400078e0009 */
[----:B------:R-:W-:Y:S01]  /*3c40*/  IMAD.MOV.U32 R7, RZ, RZ, R11 ;  /* 0x000000ffff077224 */ /* 0x000fe200078e000b */
[----:B------:R-:W0:Y:S05]  /*3c50*/  SHFL.DOWN PT, R3, R11, 0x8, 0x1f ;  /* 0x09001f000b037f89 */ /* 0x000e2a00000e0000 */
        /* <DEDUP_REMOVED lines=20> */
[----:B------:R-:W0:Y:S04]  /*3da0*/  LDS.128 R8, [UR4+0x10] ;  /* 0x00001004ff087984 */ /* 0x000e280008000c00 */
[----:B-1----:R-:W1:Y:S01]  /*3db0*/  LDS.128 R12, [UR4+0x20] ;  /* 0x00002004ff0c7984 */ /* 0x002e620008000c00 */
        /* <DEDUP_REMOVED lines=24> */
.L_x_915:
        /* <DEDUP_REMOVED lines=20> */
[----:B------:R-:W0:Y:S05]  /*4080*/  SHFL.DOWN PT, R7, R0, 0x2, R11 ;  /* 0x0840000000077989 */ /* 0x000e2a00000e000b */
[----:B0-----:R-:W-:-:S06]  /*4090*/  DSETP.GEU.AND P0, PT, R2, R6, PT ;  /* 0x000000060200722a */ /* 0x001fcc0003f0e000 */
[----:B------:R-:W-:Y:S01]  /*40a0*/  @!P1 FSEL R9, R6, R9, !P0 ;  /* 0x0000000906099208 */ /* 0x000fe20004000000 */
[----:B------:R-:W-:Y:S01]  /*40b0*/  VIADD R6, R8, 0x4 ;  /* 0x0000000408067836 */ /* 0x000fe20000000000 */
[----:B------:R-:W-:-:S03]  /*40c0*/  @!P1 FSEL R0, R7, R0, !P0 ;  /* 0x0000000007009208 */ /* 0x000fc60004000000 */
[----:B------:R-:W-:Y:S01]  /*40d0*/  SHFL.DOWN PT, R2, R9, 0x4, R11 ;  /* 0x0880000009027989 */ /* 0x000fe200000e000b */
[----:B------:R-:W-:Y:S01]  /*40e0*/  ISETP.GT.AND P1, PT, R6, R11, PT ;  /* 0x0000000b0600720c */ /* 0x000fe20003f24270 */
[----:B------:R-:W-:Y:S02]  /*40f0*/  IMAD.MOV.U32 R6, RZ, RZ, R9 ;  /* 0x000000ffff067224 */ /* 0x000fe400078e0009 */
[----:B------:R-:W0:Y:S01]  /*4100*/  SHFL.DOWN PT, R3, R0, 0x4, R11 ;  /* 0x0880000000037989 */ /* 0x000e2200000e000b */
[----:B------:R-:W-:-:S06]  /*4110*/  IMAD.MOV.U32 R7, RZ, RZ, R0 ;  /* 0x000000ffff077224 */ /* 0x000fcc00078e0000 */
[----:B0-----:R-:W-:Y:S01]  /*4120*/  DSETP.GEU.AND P0, PT, R6, R2, PT ;  /* 0x000000020600722a */ /* 0x001fe20003f0e000 */
[----:B------:R-:W-:-:S05]  /*4130*/  VIADD R6, R8, 0x8 ;  /* 0x0000000808067836 */ /* 0x000fca0000000000 */
        /* <DEDUP_REMOVED lines=15> */
[----:B------:R-:W-:Y:S02]  /*4230*/  IMAD.MOV.U32 R6, RZ, RZ, R9 ;  /* 0x000000ffff067224 */ /* 0x000fe400078e0009 */
[----:B------:R-:W-:Y:S01]  /*4240*/  IMAD.MOV.U32 R7, RZ, RZ, R0 ;  /* 0x000000ffff077224 */ /* 0x000fe200078e0000 */
[----:B------:R-:W0:Y:S05]  /*4250*/  SHFL.DOWN PT, R3, R0, 0x10, R11 ;  /* 0x0a00000000037989 */ /* 0x000e2a00000e000b */
[----:B0-----:R-:W-:Y:S01]  /*4260*/  DSETP.GEU.AND P1, PT, R6, R2, PT ;  /* 0x000000020600722a */ /* 0x001fe20003f2e000 */
[----:B------:R-:W-:-:S02]  /*4270*/  @!P0 MOV R7, 0x400 ;  /* 0x0000040000078802 */ /* 0x000fc40000000f00 */
[----:B------:R-:W-:Y:S02]  /*4280*/  @!P0 SHF.R.U32.HI R6, RZ, 0x2, R5 ;  /* 0x00000002ff068819 */ /* 0x000fe40000011605 */
[----:B-1----:R-:W-:Y:S02]  /*4290*/  @!P0 LEA R7, R10, R7, 0x18 ;  /* 0x000000070a078211 */ /* 0x002fe400078ec0ff */
[----:B------:R-:W-:Y:S02]  /*42a0*/  @!P0 LOP3.LUT R6, R6, 0xf8, RZ, 0xc0, !PT ;  /* 0x000000f806068812 */ /* 0x000fe400078ec0ff */
[----:B------:R-:W-:Y:S02]  /*42b0*/  @!P2 FSEL R9, R2, R9, !P1 ;  /* 0x000000090209a208 */ /* 0x000fe40004800000 */
[----:B------:R-:W-:Y:S01]  /*42c0*/  @!P2 FSEL R0, R3, R0, !P1 ;  /* 0x000000000300a208 */ /* 0x000fe20004800000 */
[----:B------:R-:W-:Y:S02]  /*42d0*/  @!P0 IMAD.IADD R3, R6, 0x1, R7 ;  /* 0x0000000106038824 */ /* 0x000fe400078e0207 */
[----:B------:R-:W-:-:S02]  /*42e0*/  IMAD.MOV.U32 R6, RZ, RZ, R9 ;  /* 0x000000ffff067224 */ /* 0x000fc400078e0009 */
[----:B------:R-:W-:-:S05]  /*42f0*/  IMAD.MOV.U32 R7, RZ, RZ, R0 ;  /* 0x000000ffff077224 */ /* 0x000fca00078e0000 */
[----:B------:R1:W-:Y:S01]  /*4300*/  @!P0 STS.64 [R3+0x8], R6 ;  /* 0x0000080603008388 */ /* 0x0003e20000000a00 */
[----:B------:R-:W-:Y:S01]  /*4310*/  BAR.SYNC.DEFER_BLOCKING 0x0 ;  /* 0x0000000000007b1d */ /* 0x000fe20000010000 */
[----:B------:R-:W-:-:S13]  /*4320*/  ISETP.NE.AND P0, PT, R5, RZ, PT ;  /* 0x000000ff0500720c */ /* 0x000fda0003f05270 */
[----:B-1----:R-:W-:Y:S05]  /*4330*/  @P0 BRA `(.L_x_889) ;  /* 0x0000001800340947 */ /* 0x002fea0003800000 */
[----:B------:R-:W0:Y:S01]  /*4340*/  S2UR UR5, SR_CgaCtaId ;  /* 0x00000000000579c3 */ /* 0x000e220000008800 */
[----:B------:R-:W-:Y:S01]  /*4350*/  UMOV UR4, 0x400 ;  /* 0x0000040000047882 */ /* 0x000fe20000000000 */
[C---:B------:R-:W-:Y:S02]  /*4360*/  ISETP.GT.AND P3, PT, R4.reuse, 0x20, PT ;  /* 0x000000200400780c */ /* 0x040fe40003f64270 */
        /* <DEDUP_REMOVED lines=10> */
[----:B------:R-:W-:Y:S01]  /*4410*/  ISETP.GT.AND P1, PT, R4, 0x60, PT ;  /* 0x000000600400780c */ /* 0x000fe20003f24270 */
[----:B------:R-:W-:Y:S02]  /*4420*/  IMAD.MOV.U32 R2, RZ, RZ, R6 ;  /* 0x000000ffff027224 */ /* 0x000fe400078e0006 */
        /* <DEDUP_REMOVED lines=29> */
.L_x_902:
        /* <DEDUP_REMOVED lines=12> */
[----:B------:R-:W-:Y:S01]  /*46c0*/  IMAD.MOV.U32 R45, RZ, RZ, 0x800 ;  /* 0x00000800ff2d7424 */ /* 0x000fe200078e00ff */
[----:B--2---:R-:W-:-:S06]  /*46d0*/  DSETP.GEU.AND P0, PT, R20, R2, PT ;  /* 0x000000021400722a */ /* 0x004fcc0003f0e000 */
        /* <DEDUP_REMOVED lines=21> */
[----:B------:R-:W0:Y:S01]  /*4830*/  LDC R24, c[0x0][0x390] ;  /* 0x0000e400ff187b82 */ /* 0x000e220000000800 */
[----:B------:R-:W-:Y:S02]  /*4840*/  VIADD R0, R4, 0xfffff800 ;  /* 0xfffff80004007836 */ /* 0x000fe40000000000 */
[----:B------:R-:W-:-:S07]  /*4850*/  IMAD.MOV.U32 R45, RZ, RZ, 0x800 ;  /* 0x00000800ff2d7424 */ /* 0x000fce00078e00ff */
.L_x_918:
        /* <DEDUP_REMOVED lines=8> */
[----:B------:R0:W5:Y:S02]  /*48e0*/  LDG.E.64.CONSTANT R8, desc[UR6][R4.64+0x3800] ;  /* 0x0038000604087981 */ /* 0x000164000c1e9b00 */
[----:B0-----:R-:W-:-:S04]  /*48f0*/  IMAD.MOV.U32 R4, RZ, RZ, R24 ;  /* 0x000000ffff047224 */ /* 0x001fc800078e0018 */
[----:B------:R-:W-:-:S05]  /*4900*/  IMAD.IADD R5, R4, 0x1, -R45 ;  /* 0x0000000104057824 */ /* 0x000fca00078e0a2d */
[----:B------:R-:W-:Y:S01]  /*4910*/  ISETP.GE.AND P1, PT, R5, 0x800, PT ;  /* 0x000008000500780c */ /* 0x000fe20003f26270 */
        /* <DEDUP_REMOVED lines=25> */
[----:B------:R-:W-:-:S05]  /*4ab0*/  VIADD R45, R45, 0x800 ;  /* 0x000008002d2d7836 */ /* 0x000fca0000000000 */
[----:B------:R-:W-:-:S13]  /*4ac0*/  ISETP.GT.AND P0, PT, R45, R0, PT ;  /* 0x000000002d00720c */ /* 0x000fda0003f04270 */
[----:B------:R-:W-:Y:S05]  /*4ad0*/  @!P0 BRA `(.L_x_918) ;  /* 0xfffffffc00608947 */ /* 0x000fea000383ffff */
.L_x_916:
        /* <DEDUP_REMOVED lines=20> */
.L_x_922:
[----:B0-----:R-:W-:-:S06]  /*4c20*/  IMAD.WIDE.U32 R4, R9, 0x8, R6 ;  /* 0x0000000809047825 */ /* 0x001fcc00078e0006 */
        /* <DEDUP_REMOVED lines=9> */
.L_x_921:
[----:B------:R-:W-:Y:S05]  /*4cc0*/  BSYNC.RECONVERGENT B2 ;  /* 0x0000000000027941 */ /* 0x000fea0003800200 */
.L_x_920:
        /* <DEDUP_REMOVED lines=14> */
[----:B------:R-:W0:Y:S01]  /*4db0*/  LDC.64 R6, c[0x0][0x380] ;  /* 0x0000e000ff067b82 */ /* 0x000e220000000a00 */
[----:B------:R-:W-:Y:S01]  /*4dc0*/  PLOP3.LUT P0, PT, PT, PT, PT, 0x8, 0x80 ;  /* 0x000000000080781c */ /* 0x000fe20003f0e170 */
[----:B------:R-:W-:-:S12]  /*4dd0*/  VIADD R40, R0, 0xfffff400 ;  /* 0xfffff40000287836 */ /* 0x000fd80000000000 */
.L_x_925:
[C---:B0-----:R-:W-:Y:S01]  /*4de0*/  IMAD.WIDE.U32 R38, R45.reuse, 0x8, R6 ;  /* 0x000000082d267825 */ /* 0x041fe200078e0006 */
        /* <DEDUP_REMOVED lines=76> */
.L_x_924:
[----:B------:R-:W-:Y:S05]  /*52b0*/  BSYNC.RECONVERGENT B2 ;  /* 0x0000000000027941 */ /* 0x000fea0003800200 */
.L_x_923:
        /* <DEDUP_REMOVED lines=10> */
[----:B------:R-:W5:Y:S01]  /*5360*/  LDG.E.64.CONSTANT R20, desc[UR6][R4.64+0x2000] ;  /* 0x0020000604147981 */ /* 0x000f62000c1e9b00 */
[----:B0-----:R-:W-:-:S06]  /*5370*/  IMAD.WIDE.U32 R8, R45, 0x8, R16 ;  /* 0x000000082d087825 */ /* 0x001fcc00078e0010 */
[----:B------:R-:W2:Y:S01]  /*5380*/  LDG.E.64.CONSTANT R8, desc[UR6][R8.64] ;  /* 0x0000000608087981 */ /* 0x000ea2000c1e9b00 */
[----:B------:R-:W-:-:S03]  /*5390*/  IMAD.WIDE.U32 R16, R7, 0x8, R16 ;  /* 0x0000000807107825 */ /* 0x000fc600078e0010 */
[----:B------:R0:W5:Y:S04]  /*53a0*/  LDG.E.64.CONSTANT R6, desc[UR6][R4.64+0x2800] ;  /* 0x0028000604067981 */ /* 0x000168000c1e9b00 */
[----:B------:R-:W5:Y:S01]  /*53b0*/  LDG.E.64.CONSTANT R16, desc[UR6][R16.64] ;  /* 0x0000000610107981 */ /* 0x000f62000c1e9b00 */
[----:B------:R-:W-:Y:S01]  /*53c0*/  VIADD R43, R43, 0x800 ;  /* 0x000008002b2b7836 */ /* 0x000fe20000000000 */
[----:B0-----:R-:W-:Y:S01]  /*53d0*/  IADD3 R4, P2, PT, R4, 0x4000, RZ ;  /* 0x0000400004047810 */ /* 0x001fe20007f5e0ff */
[----:B------:R-:W-:-:S04]  /*53e0*/  VIADD R45, R45, 0x800 ;  /* 0x000008002d2d7836 */ /* 0x000fc80000000000 */
[----:B------:R-:W-:Y:S01]  /*53f0*/  IMAD.X R5, RZ, RZ, R5, P2 ;  /* 0x000000ffff057224 */ /* 0x000fe200010e0605 */
        /* <DEDUP_REMOVED lines=25> */
.L_x_927:
[----:B------:R-:W-:Y:S05]  /*5590*/  BSYNC.RECONVERGENT B2 ;  /* 0x0000000000027941 */ /* 0x000fea0003800200 */
.L_x_926:
[----:B------:R-:W-:-:S13]  /*55a0*/  ISETP.LT.OR P0, PT, R43, R0, P0 ;  /* 0x000000002b00720c */ /* 0x000fda0000701670 */
[----:B------:R-:W-:Y:S05]  /*55b0*/  @!P0 BRA `(.L_x_919) ;  /* 0x0000000000488947 */ /* 0x000fea0003800000 */
[----:B------:R-:W0:Y:S01]  /*55c0*/  LDC.64 R6, c[0x0][0x380] ;  /* 0x0000e000ff067b82 */ /* 0x000e220000000a00 */
[----:B------:R-:W2:Y:S04]  /*55d0*/  LDG.E.64.CONSTANT R8, desc[UR6][R4.64+-0x800] ;  /* 0xfff8000604087981 */ /* 0x000ea8000c1e9b00 */
[----:B------:R-:W3:Y:S04]  /*55e0*/  LDG.E.64.CONSTANT R10, desc[UR6][R4.64] ;  /* 0x00000006040a7981 */ /* 0x000ee8000c1e9b00 */
[----:B------:R-:W4:Y:S01]  /*55f0*/  LDG.E.64.CONSTANT R12, desc[UR6][R4.64+0x800] ;  /* 0x00080006040c7981 */ /* 0x000f22000c1e9b00 */
[----:B0-----:R-:W-:-:S06]  /*5600*/  IMAD.WIDE.U32 R6, R45, 0x8, R6 ;  /* 0x000000082d067825 */ /* 0x001fcc00078e0006 */
[----:B------:R-:W5:Y:S02]  /*5610*/  LDG.E.64.CONSTANT R6, desc[UR6][R6.64] ;  /* 0x0000000606067981 */ /* 0x000f64000c1e9b00 */
[----:B-----5:R-:W-:-:S06]  /*5620*/  DSETP.GEU.AND P0, PT, R2, R6, PT ;  /* 0x000000060200722a */ /* 0x020fcc0003f0e000 */
        /* <DEDUP_REMOVED lines=10> */
[----:B------:R-:W-:-:S07]  /*56d0*/  FSEL R3, R13, R3, !P0 ;  /* 0x000000030d037208 */ /* 0x000fce0004000000 */
.L_x_919:
[----:B------:R-:W-:Y:S05]  /*56e0*/  BSYNC.RECONVERGENT B1 ;  /* 0x0000000000017941 */ /* 0x000fea0003800200 */
.L_x_917:
        /* <DEDUP_REMOVED lines=54> */
[----:B------:R-:W1:Y:S01]  /*5a50*/  S2UR UR5, SR_CgaCtaId ;  /* 0x00000000000579c3 */ /* 0x000e620000008800 */
[----:B------:R-:W-:Y:S02]  /*5a60*/  UMOV UR4, 0x400 ;  /* 0x0000040000047882 */ /* 0x000fe40000000000 */
[----:B-1----:R-:W-:-:S09]  /*5a70*/  ULEA UR4, UR5, UR4, 0x18 ;  /* 0x0000000405047291 */ /* 0x002fd2000f8ec0ff */
[----:B0-----:R-:W0:Y:S04]  /*5a80*/  LDS.128 R8, [UR4+0x10] ;  /* 0x00001004ff087984 */ /* 0x001e280008000c00 */
        /* <DEDUP_REMOVED lines=23> */
[----:B------:R-:W-:-:S07]  /*5c00*/  FSEL R7, R3, R5, !P1 ;  /* 0x0000000503077208 */ /* 0x000fce0004800000 */
.L_x_889:
[----:B------:R-:W-:Y:S05]  /*5c10*/  BSYNC.RECONVERGENT B0 ;  /* 0x0000000000007941 */ /* 0x000fea0003800200 */
.L_x_873:
[----:B------:R-:W-:Y:S05]  /*5c20*/  @P0 EXIT ;  /* 0x000000000000094d */ /* 0x000fea0003800000 */
[----:B------:R-:W4:Y:S01]  /*5c30*/  LDCU.64 UR8, c[0x0][0x398] ;  /* 0x00007300ff0877ac */ /* 0x000f220008000a00 */
[----:B---3--:R-:W3:Y:S01]  /*5c40*/  LDC.64 R4, c[0x0][0x388] ;  /* 0x0000e200ff047b82 */ /* 0x008ee20000000a00 */
[----:B------:R-:W0:Y:S01]  /*5c50*/  LDCU.64 UR4, c[0x0][0x398] ;  /* 0x00007300ff0477ac */ /* 0x000e220008000a00 */
[----:B----4-:R-:W-:-:S06]  /*5c60*/  DSETP.GT.AND P0, PT, R6, UR8, PT ;  /* 0x0000000806007e2a */ /* 0x010fcc000bf04000 */
[----:B012---:R-:W-:Y:S02]  /*5c70*/  FSEL R2, R6, UR4, P0 ;  /* 0x0000000406027c08 */ /* 0x007fe40008000000 */
[----:B------:R-:W-:-:S05]  /*5c80*/  FSEL R3, R7, UR5, P0 ;  /* 0x0000000507037c08 */ /* 0x000fca0008000000 */
[----:B---3--:R-:W-:Y:S01]  /*5c90*/  STG.E.64 desc[UR6][R4.64], R2 ;  /* 0x0000000204007986 */ /* 0x008fe2000c101b06 */
[----:B------:R-:W-:Y:S05]  /*5ca0*/  EXIT ;  /* 0x000000000000794d */ /* 0x000fea0003800000 */
.L_x_928:
        /* <DEDUP_REMOVED lines=13> */
.L_x_1790:


//--------------------- .text._ZN3cub18CUB_300001_SM_10006detail6reduce18DeviceReduceKernelINS2_10policy_hubIdy11max_functorIdEE10Policy1000EN6thrust24THRUST_300001_SM_1000_NS6detail15normal_iteratorINSA_10device_ptrIdEEEEyS6_dN4cuda3std3__410__identityEEEvT0_PT3_T1_NS0_13GridEvenShareISN_EET2_T4_ --------------------------
	.section	.text._ZN3cub18CUB_300001_SM_10006detail6reduce18DeviceReduceKernelINS2_10policy_hubIdy11max_functorIdEE10Policy1000EN6thrust24THRUST_300001_SM_1000_NS6detail15normal_iteratorINSA_10device_ptrIdEEEEyS6_dN4cuda3std3__410__identityEEEvT0_PT3_T1_NS0_13GridEvenShareISN_EET2_T4_,"ax",@progbits
	.align	128
        .global         _ZN3cub18CUB_300001_SM_10006detail6reduce18DeviceReduceKernelINS2_10policy_hubIdy11max_functorIdEE10Policy1000EN6thrust24THRUST_300001_SM_1000_NS6detail15normal_iteratorINSA_10device_ptrIdEEEEyS6_dN4cuda3std3__410__identityEEEvT0_PT3_T1_NS0_13GridEvenShareISN_EET2_T4_
        .type           _ZN3cub18CUB_300001_SM_10006detail6reduce18DeviceReduceKernelINS2_10policy_hubIdy11max_functorIdEE10Policy1000EN6thrust24THRUST_300001_SM_1000_NS6detail15normal_iteratorINSA_10device_ptrIdEEEEyS6_dN4cuda3std3__410__identityEEEvT0_PT3_T1_NS0_13GridEvenShareISN_EET2_T4_,@function
        .size           _ZN3cub18CUB_300001_SM_10006detail6reduce18DeviceReduceKernelINS2_10policy_hubIdy11max_functorIdEE10Policy1000EN6thrust24THRUST_300001_SM_1000_NS6detail15normal_iteratorINSA_10device_ptrIdEEEEyS6_dN4cuda3std3__410__identityEEEvT0_PT3_T1_NS0_13GridEvenShareISN_EET2_T4_,(.L_x_1791 - _ZN3cub18CUB_300001_SM_10006detail6reduce18DeviceReduceKernelINS2_10policy_hubIdy11max_functorIdEE10Policy1000EN6thrust24THRUST_300001_SM_1000_NS6detail15normal_iteratorINSA_10device_ptrIdEEEEyS6_dN4cuda3std3__410__identityEEEvT0_PT3_T1_NS0_13GridEvenShareISN_EET2_T4_)
        .other          _ZN3cub18CUB_300001_SM_10006detail6reduce18DeviceReduceKernelINS2_10policy_hubIdy11max_functorIdEE10Policy1000EN6thrust24THRUST_300001_SM_1000_NS6detail15normal_iteratorINSA_10device_ptrIdEEEEyS6_dN4cuda3std3__410__identityEEEvT0_PT3_T1_NS0_13GridEvenShareISN_EET2_T4_,@"STO_CUDA_ENTRY STV_DEFAULT"
_ZN3cub18CUB_300001_SM_10006detail6reduce18DeviceReduceKernelINS2_10policy_hubIdy11max_functorIdEE10Policy1000EN6thrust24THRUST_300001_SM_1000_NS6detail15normal_iteratorINSA_10device_ptrIdEEEEyS6_dN4cuda3std3__410__identityEEEvT0_PT3_T1_NS0_13GridEvenShareISN_EET2_T4_:
.text._ZN3cub18CUB_300001_SM_10006detail6reduce18DeviceReduceKernelINS2_10policy_hubIdy11max_functorIdEE10Policy1000EN6thrust24THRUST_300001_SM_1000_NS6detail15normal_iteratorINSA_10device_ptrIdEEEEyS6_dN4cuda3std3__410__identityEEEvT0_PT3_T1_NS0_13GridEvenShareISN_EET2_T4_:
        /* <DEDUP_REMOVED lines=26> */
[----:B------:R-:W5:Y:S01]  /*01a0*/  LDG.E.64 R10, desc[UR14][R10.64] ;  /* 0x0000000e0a0a7981 */ /* 0x000f62000c1e1b00 */
[----:B------:R-:W-:-:S07]  /*01b0*/  VIADD R2, R0, 0x100 ;  /* 0x0000010000027836 */ /* 0x000fce0000000000 */
.L_x_932:
[----:B------:R-:W-:Y:S05]  /*01c0*/  BSYNC.RECONVERGENT B1 ;  /* 0x0000000000017941 */ /* 0x000fea0003800200 */
.L_x_931:
        /* <DEDUP_REMOVED lines=21> */
.L_x_937:
[----:B------:R-:W2:Y:S04]  /*0320*/  LDG.E.64 R8, desc[UR14][R6.64+-0x4000] ;  /* 0xffc0000e06087981 */ /* 0x000ea8000c1e1b00 */
[----:B------:R-:W3:Y:S04]  /*0330*/  LDG.E.64 R12, desc[UR14][R6.64+-0x3800] ;  /* 0xffc8000e060c7981 */ /* 0x000ee8000c1e1b00 */
[----:B------:R-:W4:Y:S04]  /*0340*/  LDG.E.64 R14, desc[UR14][R6.64+-0x3000] ;  /* 0xffd0000e060e7981 */ /* 0x000f28000c1e1b00 */
[----:B------:R-:W4:Y:S04]  /*0350*/  LDG.E.64 R16, desc[UR14][R6.64+-0x2800] ;  /* 0xffd8000e06107981 */ /* 0x000f28000c1e1b00 */
[----:B------:R-:W4:Y:S04]  /*0360*/  LDG.E.64 R18, desc[UR14][R6.64+-0x2000] ;  /* 0xffe0000e06127981 */ /* 0x000f28000c1e1b00 */
[----:B------:R-:W4:Y:S04]  /*0370*/  LDG.E.64 R20, desc[UR14][R6.64+-0x1800] ;  /* 0xffe8000e06147981 */ /* 0x000f28000c1e1b00 */
[----:B------:R-:W4:Y:S04]  /*0380*/  LDG.E.64 R22, desc[UR14][R6.64+-0x1000] ;  /* 0xfff0000e06167981 */ /* 0x000f28000c1e1b00 */
[----:B------:R-:W4:Y:S01]  /*0390*/  LDG.E.64 R24, desc[UR14][R6.64+-0x800] ;  /* 0xfff8000e06187981 */ /* 0x000f22000c1e1b00 */
[----:B--2--5:R-:W-:-:S06]  /*03a0*/  DSETP.GEU.AND P1, PT, R10, R8, PT ;  /* 0x000000080a00722a */ /* 0x024fcc0003f2e000 */
[----:B------:R-:W-:Y:S02]  /*03b0*/  FSEL R10, R8, R10, !P1 ;  /* 0x0000000a080a7208 */ /* 0x000fe40004800000 */
[----:B------:R-:W-:Y:S02]  /*03c0*/  FSEL R11, R9, R11, !P1 ;  /* 0x0000000b090b7208 */ /* 0x000fe40004800000 */
[----:B------:R-:W2:Y:S04]  /*03d0*/  LDG.E.64 R8, desc[UR14][R6.64] ;  /* 0x0000000e06087981 */ /* 0x000ea8000c1e1b00 */
[----:B---3--:R-:W-:-:S06]  /*03e0*/  DSETP.GEU.AND P1, PT, R10, R12, PT ;  /* 0x0000000c0a00722a */ /* 0x008fcc0003f2e000 */
[----:B------:R-:W-:Y:S02]  /*03f0*/  FSEL R12, R12, R10, !P1 ;  /* 0x0000000a0c0c7208 */ /* 0x000fe40004800000 */
[----:B------:R-:W-:Y:S02]  /*0400*/  FSEL R13, R13, R11, !P1 ;  /* 0x0000000b0d0d7208 */ /* 0x000fe40004800000 */
[----:B------:R-:W3:Y:S04]  /*0410*/  LDG.E.64 R10, desc[UR14][R6.64+0x800] ;  /* 0x0008000e060a7981 */ /* 0x000ee8000c1e1b00 */
[----:B----4-:R-:W-:-:S06]  /*0420*/  DSETP.GEU.AND P1, PT, R12, R14, PT ;  /* 0x0000000e0c00722a */ /* 0x010fcc0003f2e000 */
[----:B------:R-:W-:Y:S02]  /*0430*/  FSEL R14, R14, R12, !P1 ;  /* 0x0000000c0e0e7208 */ /* 0x000fe40004800000 */
[----:B------:R-:W-:Y:S02]  /*0440*/  FSEL R15, R15, R13, !P1 ;  /* 0x0000000d0f0f7208 */ /* 0x000fe40004800000 */
[----:B------:R-:W4:Y:S04]  /*0450*/  LDG.E.64 R12, desc[UR14][R6.64+0x1000] ;  /* 0x0010000e060c7981 */ /* 0x000f28000c1e1b00 */
[----:B------:R-:W-:-:S06]  /*0460*/  DSETP.GEU.AND P1, PT, R14, R16, PT ;  /* 0x000000100e00722a */ /* 0x000fcc0003f2e000 */
        /* <DEDUP_REMOVED lines=18> */
[----:B------:R0:W4:Y:S01]  /*0590*/  LDG.E.64 R24, desc[UR14][R6.64+0x3800] ;  /* 0x0038000e06187981 */ /* 0x000122000c1e1b00 */
[----:B------:R-:W-:-:S05]  /*05a0*/  VIADD R26, R26, 0x10 ;  /* 0x000000101a1a7836 */ /* 0x000fca0000000000 */
[----:B------:R-:W-:Y:S02]  /*05b0*/  ISETP.NE.AND P2, PT, R26, RZ, PT ;  /* 0x000000ff1a00720c */ /* 0x000fe40003f45270 */
[----:B0-----:R-:W-:Y:S01]  /*05c0*/  IADD3 R6, P3, PT, R6, 0x8000, RZ ;  /* 0x0000800006067810 */ /* 0x001fe20007f7e0ff */
[----:B------:R-:W-:-:S04]  /*05d0*/  VIADD R2, R2, 0x1000 ;  /* 0x0000100002027836 */ /* 0x000fc80000000000 */
[----:B------:R-:W-:Y:S01]  /*05e0*/  IMAD.X R7, RZ, RZ, R7, P3 ;  /* 0x000000ffff077224 */ /* 0x000fe200018e0607 */
        /* <DEDUP_REMOVED lines=24> */
[----:B------:R-:W-:Y:S06]  /*0770*/  @P2 BRA `(.L_x_937) ;  /* 0xfffffff800e82947 */ /* 0x000fec000383ffff */
.L_x_936:
[----:B------:R-:W-:Y:S05]  /*0780*/  BSYNC.RECONVERGENT B2 ;  /* 0x0000000000027941 */ /* 0x000fea0003800200 */
.L_x_935:
        /* <DEDUP_REMOVED lines=43> */
[----:B------:R-:W-:-:S07]  /*0a40*/  FSEL R11, R23, R7, !P1 ;  /* 0x00000007170b7208 */ /* 0x000fce0004800000 */
.L_x_939:
[----:B------:R-:W-:Y:S05]  /*0a50*/  BSYNC.RECONVERGENT B2 ;  /* 0x0000000000027941 */ /* 0x000fea0003800200 */
.L_x_938:
        /* <DEDUP_REMOVED lines=28> */
.L_x_941:
[----:B------:R-:W-:Y:S05]  /*0c20*/  BSYNC.RECONVERGENT B2 ;  /* 0x0000000000027941 */ /* 0x000fea0003800200 */
.L_x_940:
[----:B------:R-:W-:Y:S05]  /*0c30*/  @!P0 BRA `(.L_x_934) ;  /* 0x0000000000348947 */ /* 0x000fea0003800000 */
[----:B------:R-:W0:Y:S01]  /*0c40*/  LDC.64 R6, c[0x0][0x380] ;  /* 0x0000e000ff067b82 */ /* 0x000e220000000a00 */
[----:B------:R-:W-:Y:S02]  /*0c50*/  IMAD.U32 R5, RZ, RZ, UR16 ;  /* 0x00000010ff057e24 */ /* 0x000fe4000f8e00ff */
[----:B------:R-:W-:Y:S02]  /*0c60*/  IMAD.MOV R8, RZ, RZ, -R4 ;  /* 0x000000ffff087224 */ /* 0x000fe400078e0a04 */
[----:B0-----:R-:W-:-:S07]  /*0c70*/  IMAD.WIDE.U32 R4, R5, 0x4000, R6 ;  /* 0x0000400005047825 */ /* 0x001fce00078e0006 */
.L_x_942:
[----:B------:R-:W-:-:S06]  /*0c80*/  IMAD.WIDE R6, R2, 0x8, R4 ;  /* 0x0000000802067825 */ /* 0x000fcc00078e0204 */
[----:B------:R-:W2:Y:S01]  /*0c90*/  LDG.E.64 R6, desc[UR14][R6.64] ;  /* 0x0000000e06067981 */ /* 0x000ea2000c1e1b00 */
[----:B------:R-:W-:Y:S02]  /*0ca0*/  VIADD R8, R8, 0x1 ;  /* 0x0000000108087836 */ /* 0x000fe40000000000 */
[----:B------:R-:W-:-:S03]  /*0cb0*/  VIADD R2, R2, 0x100 ;  /* 0x0000010002027836 */ /* 0x000fc60000000000 */
[----:B------:R-:W-:Y:S01]  /*0cc0*/  ISETP.NE.AND P1, PT, R8, RZ, PT ;  /* 0x000000ff0800720c */ /* 0x000fe20003f25270 */
[----:B--2--5:R-:W-:-:S06]  /*0cd0*/  DSETP.GEU.AND P0, PT, R10, R6, PT ;  /* 0x000000060a00722a */ /* 0x024fcc0003f0e000 */
[----:B------:R-:W-:Y:S02]  /*0ce0*/  FSEL R10, R6, R10, !P0 ;  /* 0x0000000a060a7208 */ /* 0x000fe40004000000 */
[----:B------:R-:W-:-:S04]  /*0cf0*/  FSEL R11, R7, R11, !P0 ;  /* 0x0000000b070b7208 */ /* 0x000fc80004000000 */
[----:B------:R-:W-:Y:S05]  /*0d00*/  @P1 BRA `(.L_x_942) ;  /* 0xfffffffc00dc1947 */ /* 0x000fea000383ffff */
.L_x_934:
[----:B------:R-:W-:Y:S05]  /*0d10*/  BSYNC.RECONVERGENT B1 ;  /* 0x0000000000017941 */ /* 0x000fea0003800200 */
.L_x_933:
        /* <DEDUP_REMOVED lines=16> */
[----:B------:R-:W0:Y:S01]  /*0e20*/  SHFL.DOWN PT, R5, R3, 0x2, 0x1f ;  /* 0x08401f0003057f89 */ /* 0x000e2200000e0000 */
[----:B------:R-:W1:Y:S01]  /*0e30*/  @!P2 S2R R8, SR_CgaCtaId ;  /* 0x000000000008a919 */ /* 0x000e620000008800 */
[----:B0-----:R-:W-:-:S06]  /*0e40*/  DSETP.GEU.AND P1, PT, R2, R4, PT ;  /* 0x000000040200722a */ /* 0x001fcc0003f2e000 */
[----:B------:R-:W-:Y:S02]  /*0e50*/  @!P0 FSEL R2, R4, R2, !P1 ;  /* 0x0000000204028208 */ /* 0x000fe40004800000 */
[----:B------:R-:W-:Y:S02]  /*0e60*/  @!P0 FSEL R3, R5, R3, !P1 ;  /* 0x0000000305038208 */ /* 0x000fe40004800000 */
[----:B------:R-:W-:Y:S01]  /*0e70*/  ISETP.GT.AND P0, PT, R9, 0x1b, PT ;  /* 0x0000001b0900780c */ /* 0x000fe20003f04270 */
[----:B------:R-:W-:Y:S01]  /*0e80*/  SHFL.DOWN PT, R4, R2, 0x4, 0x1f ;  /* 0x08801f0002047f89 */ /* 0x000fe200000e0000 */
[----:B-1----:R-:W-:Y:S02]  /*0e90*/  @!P2 LEA R11, R8, R7, 0x18 ;  /* 0x00000007080ba211 */ /* 0x002fe400078ec0ff */
[----:B------:R-:W-:Y:S01]  /*0ea0*/  @!P2 LOP3.LUT R8, R6, 0xf8, RZ, 0xc0, !PT ;  /* 0x000000f80608a812 */ /* 0x000fe200078ec0ff */
[----:B------:R-:W0:Y:S04]  /*0eb0*/  SHFL.DOWN PT, R5, R3, 0x4, 0x1f ;  /* 0x08801f0003057f89 */ /* 0x000e2800000e0000 */
        /* <DEDUP_REMOVED lines=51> */
.L_x_943:
[----:B------:R-:W-:-:S05]  /*11f0*/  LOP3.LUT R2, R0, 0x3e0, RZ, 0xc0, !PT ;  /* 0x000003e000027812 */ /* 0x000fca00078ec0ff */
[----:B------:R-:W-:Y:S01]  /*1200*/  VIADD R4, R2, 0x20 ;  /* 0x0000002002047836 */ /* 0x000fe20000000000 */
[----:B------:R-:W-:-:S04]  /*1210*/  LOP3.LUT R2, RZ, R2, RZ, 0x33, !PT ;  /* 0x00000002ff027212 */ /* 0x000fc800078e33ff */
[----:B------:R-:W-:Y:S01]  /*1220*/  ISETP.GT.AND P0, PT, R4, R3, PT ;  /* 0x000000030400720c */ /* 0x000fe20003f04270 */
[----:B------:R-:W-:-:S05]  /*1230*/  IMAD.IADD R2, R3, 0x1, R2 ;  /* 0x0000000103027824 */ /* 0x000fca00078e0202 */
[----:B------:R-:W-:Y:S02]  /*1240*/  SEL R5, R2, 0x1f, P0 ;  /* 0x0000001f02057807 */ /* 0x000fe40000000000 */
[----:B------:R-:W0:Y:S03]  /*1250*/  S2R R2, SR_LANEID ;  /* 0x0000000000027919 */ /* 0x000e260000000000 */
[----:B-----5:R-:W-:Y:S04]  /*1260*/  SHFL.DOWN PT, R6, R10, 0x1, R5 ;  /* 0x082000000a067989 */ /* 0x020fe800000e0005 */
[----:B------:R-:W1:Y:S02]  /*1270*/  SHFL.DOWN PT, R7, R11, 0x1, R5 ;  /* 0x082000000b077989 */ /* 0x000e6400000e0005 */
[----:B-1----:R-:W-:Y:S01]  /*1280*/  DSETP.GEU.AND P1, PT, R10, R6, PT ;  /* 0x000000060a00722a */ /* 0x002fe20003f2e000 */
[----:B0-----:R-:W-:-:S05]  /*1290*/  ISETP.GE.AND P0, PT, R2, R5, PT ;  /* 0x000000050200720c */ /* 0x001fca0003f06270 */
[-C--:B------:R-:W-:Y:S01]  /*12a0*/  FSEL R9, R6, R10.reuse, !P1 ;  /* 0x0000000a06097208 */ /* 0x080fe20004800000 */
[----:B------:R-:W-:Y:S01]  /*12b0*/  VIADD R6, R2, 0x2 ;  /* 0x0000000202067836 */ /* 0x000fe20000000000 */
[-C--:B------:R-:W-:Y:S02]  /*12c0*/  FSEL R7, R7, R11.reuse, !P1 ;  /* 0x0000000b07077208 */ /* 0x080fe40004800000 */
[----:B------:R-:W-:Y:S02]  /*12d0*/  FSEL R4, R9, R10, !P0 ;  /* 0x0000000a09047208 */ /* 0x000fe40004000000 */
[----:B------:R-:W-:Y:S02]  /*12e0*/  FSEL R7, R7, R11, !P0 ;  /* 0x0000000b07077208 */ /* 0x000fe40004000000 */
[----:B------:R-:W-:Y:S01]  /*12f0*/  ISETP.GT.AND P0, PT, R6, R5, PT ;  /* 0x000000050600720c */ /* 0x000fe20003f04270 */
[----:B------:R-:W-:Y:S01]  /*1300*/  SHFL.DOWN PT, R8, R4, 0x2, R5 ;  /* 0x0840000004087989 */ /* 0x000fe200000e0005 */
[----:B------:R-:W-:-:S03]  /*1310*/  IMAD.MOV.U32 R6, RZ, RZ, R4 ;  /* 0x000000ffff067224 */ /* 0x000fc600078e0004 */
[----:B------:R-:W0:Y:S03]  /*1320*/  SHFL.DOWN PT, R9, R7, 0x2, R5 ;  /* 0x0840000007097989 */ /* 0x000e2600000e0005 */
[----:B0-----:R-:W-:Y:S01]  /*1330*/  DSETP.GEU.AND P1, PT, R6, R8, PT ;  /* 0x000000080600722a */ /* 0x001fe20003f2e000 */
[----:B------:R-:W-:-:S05]  /*1340*/  VIADD R6, R2, 0x4 ;  /* 0x0000000402067836 */ /* 0x000fca0000000000 */
[----:B------:R-:W-:Y:S02]  /*1350*/  @!P0 FSEL R4, R8, R4, !P1 ;  /* 0x0000000408048208 */ /* 0x000fe40004800000 */
[----:B------:R-:W-:Y:S02]  /*1360*/  @!P0 FSEL R7, R9, R7, !P1 ;  /* 0x0000000709078208 */ /* 0x000fe40004800000 */
        /* <DEDUP_REMOVED lines=12> */
[----:B------:R-:W-:Y:S01]  /*1430*/  VIADD R2, R2, 0x10 ;  /* 0x0000001002027836 */ /* 0x000fe20000000000 */
[----:B------:R-:W0:Y:S11]  /*1440*/  SHFL.DOWN PT, R9, R7, 0x8, R5 ;  /* 0x0900000007097989 */ /* 0x000e3600000e0005 */
[----:B------:R-:W1:Y:S01]  /*1450*/  @!P0 S2R R11, SR_CgaCtaId ;  /* 0x00000000000b8919 */ /* 0x000e620000008800 */
[----:B0-----:R-:W-:Y:S01]  /*1460*/  DSETP.GEU.AND P2, PT, R6, R8, PT ;  /* 0x000000080600722a */ /* 0x001fe20003f4e000 */
[----:B------:R-:W-:-:S05]  /*1470*/  @!P0 MOV R6, 0x400 ;  /* 0x0000040000068802 */ /* 0x000fca0000000f00 */
[----:B------:R-:W-:Y:S02]  /*1480*/  @!P1 FSEL R4, R8, R4, !P2 ;  /* 0x0000000408049208 */ /* 0x000fe40005000000 */
[----:B------:R-:W-:Y:S02]  /*1490*/  @!P1 FSEL R7, R9, R7, !P2 ;  /* 0x0000000709079208 */ /* 0x000fe40005000000 */
[----:B------:R-:W-:Y:S01]  /*14a0*/  ISETP.GT.AND P1, PT, R2, R5, PT ;  /* 0x000000050200720c */ /* 0x000fe20003f24270 */
[----:B------:R-:W-:Y:S01]  /*14b0*/  SHFL.DOWN PT, R8, R4, 0x10, R5 ;  /* 0x0a00000004087989 */ /* 0x000fe200000e0005 */
[----:B------:R-:W-:-:S03]  /*14c0*/  @!P0 SHF.R.U32.HI R2, RZ, 0x2, R0 ;  /* 0x00000002ff028819 */ /* 0x000fc60000011600 */
[----:B------:R0:W2:Y:S01]  /*14d0*/  SHFL.DOWN PT, R9, R7, 0x10, R5 ;  /* 0x0a00000007097989 */ /* 0x0000a200000e0005 */
[----:B------:R-:W-:Y:S02]  /*14e0*/  @!P0 LOP3.LUT R2, R2, 0xf8, RZ, 0xc0, !PT ;  /* 0x000000f802028812 */ /* 0x000fe400078ec0ff */
[----:B-1----:R-:W-:-:S05]  /*14f0*/  @!P0 LEA R11, R11, R6, 0x18 ;  /* 0x000000060b0b8211 */ /* 0x002fca00078ec0ff */
[----:B------:R-:W-:Y:S02]  /*1500*/  @!P0 IMAD.IADD R11, R2, 0x1, R11 ;  /* 0x00000001020b8824 */ /* 0x000fe400078e020b */
[----:B0-----:R-:W-:-:S06]  /*1510*/  IMAD.MOV.U32 R5, RZ, RZ, R7 ;  /* 0x000000ffff057224 */ /* 0x001fcc00078e0007 */
[----:B--2---:R-:W-:-:S06]  /*1520*/  DSETP.GEU.AND P2, PT, R4, R8, PT ;  /* 0x000000080400722a */ /* 0x004fcc0003f4e000 */
[----:B------:R-:W-:Y:S02]  /*1530*/  @!P1 FSEL R7, R9, R7, !P2 ;  /* 0x0000000709079208 */ /* 0x000fe40005000000 */
[----:B------:R-:W-:-:S03]  /*1540*/  @!P1 FSEL R4, R8, R4, !P2 ;  /* 0x0000000408049208 */ /* 0x000fc60005000000 */
[----:B------:R-:W-:-:S05]  /*1550*/  IMAD.MOV.U32 R5, RZ, RZ, R7 ;  /* 0x000000ffff057224 */ /* 0x000fca00078e0007 */
[----:B------:R1:W-:Y:S01]  /*1560*/  @!P0 STS.64 [R11+0x8], R4 ;  /* 0x000008040b008388 */ /* 0x0003e20000000a00 */
[----:B------:R-:W-:Y:S01]  /*1570*/  BAR.SYNC.DEFER_BLOCKING 0x0 ;  /* 0x0000000000007b1d */ /* 0x000fe20000010000 */
[----:B------:R-:W-:-:S13]  /*1580*/  ISETP.NE.AND P0, PT, R0, RZ, PT ;  /* 0x000000ff0000720c */ /* 0x000fda0003f05270 */
[----:B-1----:R-:W-:Y:S05]  /*1590*/  @P0 BRA `(.L_x_944) ;  /* 0x0000001800d00947 */ /* 0x002fea0003800000 */
[----:B------:R-:W0:Y:S01]  /*15a0*/  S2UR UR5, SR_CgaCtaId ;  /* 0x00000000000579c3 */ /* 0x000e220000008800 */
[----:B------:R-:W-:Y:S01]  /*15b0*/  UMOV UR4, 0x400 ;  /* 0x0000040000047882 */ /* 0x000fe20000000000 */
[----:B------:R-:W-:Y:S01]  /*15c0*/  ISETP.GT.AND P2, PT, R3, 0x20, PT ;  /* 0x000000200300780c */ /* 0x000fe20003f44270 */
[----:B0-----:R-:W-:-:S09]  /*15d0*/  ULEA UR4, UR5, UR4, 0x18 ;  /* 0x0000000405047291 */ /* 0x001fd2000f8ec0ff */
[----:B------:R-:W0:Y:S04]  /*15e0*/  LDS.128 R12, [UR4+0x10] ;  /* 0x00001004ff0c7984 */ /* 0x000e280008000c00 */
[----:B------:R-:W1:Y:S01]  /*15f0*/  LDS.128 R8, [UR4+0x20] ;  /* 0x00002004ff087984 */ /* 0x000e620008000c00 */
[----:B0-----:R-:W-:-:S06]  /*1600*/  DSETP.GEU.AND P1, PT, R4, R12, PT ;  /* 0x0000000c0400722a */ /* 0x001fcc0003f2e000 */
[-C--:B------:R-:W-:Y:S02]  /*1610*/  FSEL R7, R12, R4.reuse, !P1 ;  /* 0x000000040c077208 */ /* 0x080fe40004800000 */
[-C--:B------:R-:W-:Y:S02]  /*1620*/  FSEL R13, R13, R5.reuse, !P1 ;  /* 0x000000050d0d7208 */ /* 0x080fe40004800000 */
[----:B------:R-:W-:Y:S02]  /*1630*/  FSEL R0, R7, R4, P2 ;  /* 0x0000000407007208 */ /* 0x000fe40001000000 */
[----:B------:R-:W-:Y:S02]  /*1640*/  ISETP.GT.AND P1, PT, R3, 0x40, PT ;  /* 0x000000400300780c */ /* 0x000fe40003f24270 */
[----:B------:R-:W-:Y:S01]  /*1650*/  FSEL R13, R13, R5, P2 ;  /* 0x000000050d0d7208 */ /* 0x000fe20001000000 */
[----:B------:R-:W-:Y:S01]  /*1660*/  IMAD.MOV.U32 R12, RZ, RZ, R0 ;  /* 0x000000ffff0c7224 */ /* 0x000fe200078e0000 */
[----:B------:R-:W-:Y:S01]  /*1670*/  ISETP.GT.AND P2, PT, R3, 0x60, PT ;  /* 0x000000600300780c */ /* 0x000fe20003f44270 */
[----:B------:R-:W0:Y:S04]  /*1680*/  LDS.128 R4, [UR4+0x30] ;  /* 0x00003004ff047984 */ /* 0x000e280008000c00 */
[----:B------:R-:W-:-:S06]  /*1690*/  DSETP.GEU.AND P3, PT, R12, R14, PT ;  /* 0x0000000e0c00722a */ /* 0x000fcc0003f6e000 */
[----:B------:R-:W-:Y:S02]  /*16a0*/  @P1 FSEL R0, R14, R0, !P3 ;  /* 0x000000000e001208 */ /* 0x000fe40005800000 */
[----:B------:R-:W-:Y:S02]  /*16b0*/  @P1 FSEL R13, R15, R13, !P3 ;  /* 0x0000000d0f0d1208 */ /* 0x000fe40005800000 */
[----:B------:R-:W-:Y:S01]  /*16c0*/  ISETP.GT.AND P1, PT, R3, 0x80, PT ;  /* 0x000000800300780c */ /* 0x000fe20003f24270 */
[----:B------:R-:W-:-:S06]  /*16d0*/  IMAD.MOV.U32 R12, RZ, RZ, R0 ;  /* 0x000000ffff0c7224 */ /* 0x000fcc00078e0000 */
[----:B-1----:R-:W-:-:S06]  /*16e0*/  DSETP.GEU.AND P3, PT, R12, R8, PT ;  /* 0x000000080c00722a */ /* 0x002fcc0003f6e000 */
[----:B------:R-:W-:Y:S02]  /*16f0*/  @P2 FSEL R0, R8, R0, !P3 ;  /* 0x0000000008002208 */ /* 0x000fe40005800000 */
[----:B------:R-:W-:Y:S02]  /*1700*/  @P2 FSEL R13, R9, R13, !P3 ;  /* 0x0000000d090d2208 */ /* 0x000fe40005800000 */
[----:B------:R-:W-:Y:S01]  /*1710*/  ISETP.GT.AND P2, PT, R3, 0xa0, PT ;  /* 0x000000a00300780c */ /* 0x000fe20003f44270 */
[----:B------:R-:W-:Y:S01]  /*1720*/  IMAD.MOV.U32 R12, RZ, RZ, R0 ;  /* 0x000000ffff0c7224 */ /* 0x000fe200078e0000 */
[----:B------:R-:W1:Y:S05]  /*1730*/  LDS.64 R8, [UR4+0x40] ;  /* 0x00004004ff087984 */ /* 0x000e6a0008000a00 */
[----:B------:R-:W-:-:S06]  /*1740*/  DSETP.GEU.AND P3, PT, R12, R10, PT ;  /* 0x0000000a0c00722a */ /* 0x000fcc0003f6e000 */
[----:B------:R-:W-:Y:S02]  /*1750*/  @P1 FSEL R0, R10, R0, !P3 ;  /* 0x000000000a001208 */ /* 0x000fe40005800000 */
[----:B------:R-:W-:Y:S02]  /*1760*/  @P1 FSEL R13, R11, R13, !P3 ;  /* 0x0000000d0b0d1208 */ /* 0x000fe40005800000 */
[----:B------:R-:W-:Y:S01]  /*1770*/  ISETP.GT.AND P1, PT, R3, 0xc0, PT ;  /* 0x000000c00300780c */ /* 0x000fe20003f24270 */
[----:B------:R-:W-:Y:S02]  /*1780*/  IMAD.MOV.U32 R10, RZ, RZ, R0 ;  /* 0x000000ffff0a7224 */ /* 0x000fe400078e0000 */
[----:B------:R-:W-:-:S06]  /*1790*/  IMAD.MOV.U32 R11, RZ, RZ, R13 ;  /* 0x000000ffff0b7224 */ /* 0x000fcc00078e000d */
[----:B0-----:R-:W-:-:S06]  /*17a0*/  DSETP.GEU.AND P3, PT, R10, R4, PT ;  /* 0x000000040a00722a */ /* 0x001fcc0003f6e000 */
[----:B------:R-:W-:Y:S02]  /*17b0*/  @P2 FSEL R0, R4, R0, !P3 ;  /* 0x0000000004002208 */ /* 0x000fe40005800000 */
[----:B------:R-:W-:Y:S02]  /*17c0*/  @P2 FSEL R13, R5, R13, !P3 ;  /* 0x0000000d050d2208 */ /* 0x000fe40005800000 */
[----:B------:R-:W-:Y:S01]  /*17d0*/  ISETP.GT.AND P2, PT, R3, 0xe0, PT ;  /* 0x000000e00300780c */ /* 0x000fe20003f44270 */
[----:B------:R-:W-:Y:S02]  /*17e0*/  IMAD.MOV.U32 R4, RZ, RZ, R0 ;  /* 0x000000ffff047224 */ /* 0x000fe400078e0000 */
[----:B------:R-:W-:-:S06]  /*17f0*/  IMAD.MOV.U32 R5, RZ, RZ, R13 ;  /* 0x000000ffff057224 */ /* 0x000fcc00078e000d */
[----:B------:R-:W-:-:S06]  /*1800*/  DSETP.GEU.AND P3, PT, R4, R6, PT ;  /* 0x000000060400722a */ /* 0x000fcc0003f6e000 */
[----:B------:R-:W-:Y:S02]  /*1810*/  @P1 FSEL R0, R6, R0, !P3 ;  /* 0x0000000006001208 */ /* 0x000fe40005800000 */
[----:B------:R-:W-:-:S03]  /*1820*/  @P1 FSEL R13, R7, R13, !P3 ;  /* 0x0000000d070d1208 */ /* 0x000fc60005800000 */
[----:B------:R-:W-:Y:S02]  /*1830*/  IMAD.MOV.U32 R2, RZ, RZ, R0 ;  /* 0x000000ffff027224 */ /* 0x000fe400078e0000 */
[----:B------:R-:W-:-:S06]  /*1840*/  IMAD.MOV.U32 R3, RZ, RZ, R13 ;  /* 0x000000ffff037224 */ /* 0x000fcc00078e000d */
[----:B-1----:R-:W-:-:S06]  /*1850*/  DSETP.GEU.AND P1, PT, R2, R8, PT ;  /* 0x000000080200722a */ /* 0x002fcc0003f2e000 */
[----:B------:R-:W-:Y:S02]  /*1860*/  @P2 FSEL R0, R8, R0, !P1 ;  /* 0x0000000008002208 */ /* 0x000fe40004800000 */
[----:B------:R-:W-:-:S03]  /*1870*/  @P2 FSEL R13, R9, R13, !P1 ;  /* 0x0000000d090d2208 */ /* 0x000fc60004800000 */
[----:B------:R-:W-:Y:S02]  /*1880*/  IMAD.MOV.U32 R4, RZ, RZ, R0 ;  /* 0x000000ffff047224 */ /* 0x000fe400078e0000 */
[----:B------:R-:W-:Y:S01]  /*1890*/  IMAD.MOV.U32 R5, RZ, RZ, R13 ;  /* 0x000000ffff057224 */ /* 0x000fe200078e000d */
[----:B------:R-:W-:Y:S06]  /*18a0*/  BRA `(.L_x_944) ;  /* 0x00000018000c7947 */ /* 0x000fec0003800000 */
.L_x_930:
[----:B------:R-:W0:Y:S01]  /*18b0*/  S2R R0, SR_TID.X ;  /* 0x0000000000007919 */ /* 0x000e220000002100 */
[----:B------:R-:W1:Y:S01]  /*18c0*/  LDC.64 R6, c[0x0][0x380] ;  /* 0x0000e000ff067b82 */ /* 0x000e620000000a00 */
[----:B0-----:R-:W-:-:S04]  /*18d0*/  VIADD R23, R0, UR7 ;  /* 0x0000000700177c36 */ /* 0x001fc80008000000 */
[----:B-1----:R-:W-:-:S05]  /*18e0*/  IMAD.WIDE.U32 R22, R23, 0x8, R6 ;  /* 0x0000000817167825 */ /* 0x002fca00078e0006 */
[----:B------:R-:W2:Y:S04]  /*18f0*/  LDG.E.64 R18, desc[UR14][R22.64] ;  /* 0x0000000e16127981 */ /* 0x000ea8000c1e1b00 */
[----:B------:R-:W2:Y:S04]  /*1900*/  LDG.E.64 R20, desc[UR14][R22.64+0x800] ;  /* 0x0008000e16147981 */ /* 0x000ea8000c1e1b00 */
[----:B------:R-:W3:Y:S04]  /*1910*/  LDG.E.64 R16, desc[UR14][R22.64+0x1000] ;  /* 0x0010000e16107981 */ /* 0x000ee8000c1e1b00 */
[----:B------:R-:W4:Y:S04]  /*1920*/  LDG.E.64 R14, desc[UR14][R22.64+0x1800] ;  /* 0x0018000e160e7981 */ /* 0x000f28000c1e1b00 */
[----:B------:R-:W5:Y:S04]  /*1930*/  LDG.E.64 R12, desc[UR14][R22.64+0x2000] ;  /* 0x0020000e160c7981 */ /* 0x000f68000c1e1b00 */
[----:B------:R-:W5:Y:S04]  /*1940*/  LDG.E.64 R10, desc[UR14][R22.64+0x2800] ;  /* 0x0028000e160a7981 */ /* 0x000f68000c1e1b00 */
[----:B------:R-:W5:Y:S04]  /*1950*/  LDG.E.64 R8, desc[UR14][R22.64+0x3000] ;  /* 0x0030000e16087981 */ /* 0x000f68000c1e1b00 */
[----:B------:R-:W5:Y:S01]  /*1960*/  LDG.E.64 R6, desc[UR14][R22.64+0x3800] ;  /* 0x0038000e16067981 */ /* 0x000f62000c1e1b00 */
        /* <DEDUP_REMOVED lines=18> */
[----:B------:R-:W-:-:S04]  /*1a90*/  ISETP.GE.U32.AND P0, PT, R5, UR5, PT ;  /* 0x0000000505007c0c */ /* 0x000fc8000bf06070 */
[----:B------:R-:W-:Y:S01]  /*1aa0*/  ISETP.GE.U32.AND.EX P0, PT, R2, UR4, PT, P0 ;  /* 0x0000000402007c0c */ /* 0x000fe2000bf06100 */
[----:B------:R-:W-:-:S06]  /*1ab0*/  DSETP.GEU.AND P1, PT, R8, R6, PT ;  /* 0x000000060800722a */ /* 0x000fcc0003f2e000 */
[----:B------:R-:W-:Y:S02]  /*1ac0*/  FSEL R10, R6, R8, !P1 ;  /* 0x00000008060a7208 */ /* 0x000fe40004800000 */
[----:B------:R-:W-:-:S04]  /*1ad0*/  FSEL R11, R7, R9, !P1 ;  /* 0x00000009070b7208 */ /* 0x000fc80004800000 */
[----:B------:R-:W-:Y:S05]  /*1ae0*/  @!P0 BRA `(.L_x_945) ;  /* 0x0000001000408947 */ /* 0x000fea0003800000 */
        /* <DEDUP_REMOVED lines=13> */
[----:B------:R-:W-:-:S03]  /*1bc0*/  IMAD.X R0, RZ, RZ, UR9, P2 ;  /* 0x00000009ff007e24 */ /* 0x000fc600090e06ff */
[----:B------:R-:W-:Y:S02]  /*1bd0*/  ISETP.GT.U32.AND.EX P0, PT, R7, R26, PT, P0 ;  /* 0x0000001a0700720c */ /* 0x000fe40003f04100 */
[----:B0-----:R-:W-:-:S04]  /*1be0*/  LEA R8, P1, R9, UR12, 0x3 ;  /* 0x0000000c09087c11 */ /* 0x001fc8000f8218ff */
[----:B------:R-:W-:Y:S02]  /*1bf0*/  IADD3 R8, P2, PT, R8, 0x4000, RZ ;  /* 0x0000400008087810 */ /* 0x000fe40007f5e0ff */
[----:B------:R-:W-:Y:S01]  /*1c00*/  LEA.HI.X R9, R9, UR13, R0, 0x3, P1 ;  /* 0x0000000d09097c11 */ /* 0x000fe200088f1c00 */
[----:B------:R-:W-:Y:S01]  /*1c10*/  VIADD R0, R5, -UR7 ;  /* 0x8000000705007c36 */ /* 0x000fe20008000000 */
[----:B------:R-:W-:-:S03]  /*1c20*/  UMOV UR7, UR9 ;  /* 0x0000000900077c82 */ /* 0x000fc60008000000 */
[----:B------:R-:W-:Y:S01]  /*1c30*/  IMAD.X R9, RZ, RZ, R9, P2 ;  /* 0x000000ffff097224 */ /* 0x000fe200010e0609 */
[----:B------:R-:W-:Y:S06]  /*1c40*/  @P0 BRA `(.L_x_946) ;  /* 0x0000000000f40947 */ /* 0x000fec0003800000 */
[----:B------:R-:W0:Y:S01]  /*1c50*/  LDC.64 R2, c[0x0][0x3b8] ;  /* 0x0000ee00ff027b82 */ /* 0x000e220000000a00 */
[----:B------:R-:W1:Y:S01]  /*1c60*/  LDCU.64 UR12, c[0x0][0x380] ;  /* 0x00007000ff0c77ac */ /* 0x000e620008000a00 */
[----:B------:R-:W-:Y:S01]  /*1c70*/  NOP ;  /* 0x0000000000007918 */ /* 0x000fe20000000000 */
.L_x_947:
        /* <DEDUP_REMOVED lines=32> */
[----:B------:R-:W-:Y:S01]  /*1e80*/  FSEL R6, R18, R4, !P0 ;  /* 0x0000000412067208 */ /* 0x000fe20004000000 */
[----:B0-----:R-:W-:Y:S01]  /*1e90*/  IMAD.MOV.U32 R4, RZ, RZ, R2 ;  /* 0x000000ffff047224 */ /* 0x001fe200078e0002 */
[----:B------:R-:W-:-:S04]  /*1ea0*/  FSEL R7, R19, R5, !P0 ;  /* 0x0000000513077208 */ /* 0x000fc80004000000 */
[----:B------:R-:W-:Y:S02]  /*1eb0*/  IADD3 R5, P2, PT, R4, -UR8, RZ ;  /* 0x8000000804057c10 */ /* 0x000fe4000ff5e0ff */
[----:B------:R-:W-:-:S06]  /*1ec0*/  DSETP.GEU.AND P0, PT, R6, R20, PT ;  /* 0x000000140600722a */ /* 0x000fcc0003f0e000 */
[----:B------:R-:W-:Y:S02]  /*1ed0*/  FSEL R6, R20, R6, !P0 ;  /* 0x0000000614067208 */ /* 0x000fe40004000000 */
[----:B------:R-:W-:Y:S02]  /*1ee0*/  FSEL R7, R21, R7, !P0 ;  /* 0x0000000715077208 */ /* 0x000fe40004000000 */
[----:B------:R-:W-:Y:S02]  /*1ef0*/  ISETP.GE.U32.AND P0, PT, R5, UR5, PT ;  /* 0x0000000505007c0c */ /* 0x000fe4000bf06070 */
[----:B------:R-:W-:Y:S02]  /*1f00*/  IADD3.X R5, PT, PT, R3, ~UR9, RZ, P2, !PT ;  /* 0x8000000903057c10 */ /* 0x000fe400097fe4ff */
[----:B------:R-:W-:Y:S02]  /*1f10*/  DSETP.GEU.AND P1, PT, R6, R22, PT ;  /* 0x000000160600722a */ /* 0x000fe40003f2e000 */
[----:B------:R-:W-:-:S04]  /*1f20*/  ISETP.GE.U32.AND.EX P0, PT, R5, UR11, PT, P0 ;  /* 0x0000000b05007c0c */ /* 0x000fc8000bf06100 */
[----:B------:R-:W-:Y:S02]  /*1f30*/  FSEL R10, R22, R6, !P1 ;  /* 0x00000006160a7208 */ /* 0x000fe40004800000 */
[----:B------:R-:W-:-:S07]  /*1f40*/  FSEL R11, R23, R7, !P1 ;  /* 0x00000007170b7208 */ /* 0x000fce0004800000 */
[----:B------:R-:W-:Y:S05]  /*1f50*/  @!P0 BRA `(.L_x_945) ;  /* 0x0000000c00248947 */ /* 0x000fea0003800000 */
[----:B------:R-:W-:Y:S02]  /*1f60*/  UIADD3 UR8, UP0, UPT, UR5, UR8, URZ ;  /* 0x0000000805087290 */ /* 0x000fe4000ff1e0ff */
[----:B------:R-:W-:Y:S01]  /*1f70*/  IMAD.U32 R5, RZ, RZ, UR5 ;  /* 0x00000005ff057e24 */ /* 0x000fe2000f8e00ff */
[----:B------:R-:W-:Y:S01]  /*1f80*/  UIADD3 UR4, UPT, UPT, UR4, 0x1, URZ ;  /* 0x0000000104047890 */ /* 0x000fe2000fffe0ff */
[----:B------:R-:W-:Y:S01]  /*1f90*/  VIADD R0, R0, -UR5 ;  /* 0x8000000500007c36 */ /* 0x000fe20008000000 */
[----:B------:R-:W-:Y:S01]  /*1fa0*/  UIADD3.X UR9, UPT, UPT, UR11, UR9, URZ, UP0, !UPT ;  /* 0x000000090b097290 */ /* 0x000fe200087fe4ff */
[----:B------:R-:W-:Y:S01]  /*1fb0*/  IMAD.WIDE R8, R5, 0x8, R8 ;  /* 0x0000000805087825 */ /* 0x000fe200078e0208 */
[----:B------:R-:W-:Y:S01]  /*1fc0*/  ISETP.LT.U32.AND P0, PT, R27, UR8, PT ;  /* 0x000000081b007c0c */ /* 0x000fe2000bf01070 */
[----:B------:R-:W-:-:S03]  /*1fd0*/  UMOV UR10, UR6 ;  /* 0x00000006000a7c82 */ /* 0x000fc60008000000 */
[----:B------:R-:W-:-:S05]  /*1fe0*/  IMAD.U32 R7, RZ, RZ, UR9 ;  /* 0x00000009ff077e24 */ /* 0x000fca000f8e00ff */
[----:B------:R-:W-:-:S13]  /*1ff0*/  ISETP.GT.U32.AND.EX P0, PT, R7, R26, PT, P0 ;  /* 0x0000001a0700720c */ /* 0x000fda0003f04100 */
[----:B------:R-:W-:Y:S05]  /*2000*/  @!P0 BRA `(.L_x_947) ;  /* 0xfffffffc001c8947 */ /* 0x000fea000383ffff */
[----:B------:R-:W-:-:S05]  /*2010*/  UMOV UR6, UR5 ;  /* 0x0000000500067c82 */ /* 0x000fca0008000000 */
.L_x_946:
        /* <DEDUP_REMOVED lines=26> */
.L_x_951:
        /* <DEDUP_REMOVED lines=8> */
[----:B--2---:R-:W-:-:S06]  /*2240*/  DSETP.GEU.AND P1, PT, R10, R6, PT ;  /* 0x000000060a00722a */ /* 0x004fcc0003f2e000 */
        /* <DEDUP_REMOVED lines=11> */
[----:B-----5:R-:W-:-:S06]  /*2300*/  DSETP.GEU.AND P1, PT, R10, R16, PT ;  /* 0x000000100a00722a */ /* 0x020fcc0003f2e000 */
[----:B------:R-:W-:Y:S02]  /*2310*/  FSEL R10, R16, R10, !P1 ;  /* 0x0000000a100a7208 */ /* 0x000fe40004800000 */
[----:B------:R-:W-:Y:S02]  /*2320*/  FSEL R11, R17, R11, !P1 ;  /* 0x0000000b110b7208 */ /* 0x000fe40004800000 */
[----:B------:R-:W5:Y:S04]  /*2330*/  LDG.E.64 R16, desc[UR14][R8.64+0x1800] ;  /* 0x0018000e08107981 */ /* 0x000f68000c1e1b00 */
[----:B------:R-:W-:-:S06]  /*2340*/  DSETP.GEU.AND P1, PT, R10, R14, PT ;  /* 0x0000000e0a00722a */ /* 0x000fcc0003f2e000 */
        /* <DEDUP_REMOVED lines=14> */
[----:B------:R0:W5:Y:S01]  /*2430*/  LDG.E.64 R24, desc[UR14][R8.64+0x3800] ;  /* 0x0038000e08187981 */ /* 0x000162000c1e1b00 */
        /* <DEDUP_REMOVED lines=30> */
.L_x_950:
[----:B------:R-:W-:Y:S05]  /*2620*/  BSYNC.RECONVERGENT B2 ;  /* 0x0000000000027941 */ /* 0x000fea0003800200 */
.L_x_949:
        /* <DEDUP_REMOVED lines=43> */
.L_x_953:
[----:B------:R-:W-:Y:S05]  /*28e0*/  BSYNC.RECONVERGENT B2 ;  /* 0x0000000000027941 */ /* 0x000fea0003800200 */
.L_x_952:
        /* <DEDUP_REMOVED lines=25> */
[----:B------:R-:W-:-:S07]  /*2a80*/  FSEL R11, R15, R7, !P1 ;  /* 0x000000070f0b7208 */ /* 0x000fce0004800000 */
.L_x_955:
[----:B------:R-:W-:Y:S05]  /*2a90*/  BSYNC.RECONVERGENT B2 ;  /* 0x0000000000027941 */ /* 0x000fea0003800200 */
.L_x_954:
        /* <DEDUP_REMOVED lines=9> */
.L_x_956:
[----:B------:R-:W-:Y:S02]  /*2b30*/  IMAD.MOV.U32 R2, RZ, RZ, R4 ;  /* 0x000000ffff027224 */ /* 0x000fe400078e0004 */
[----:B------:R-:W-:-:S06]  /*2b40*/  IMAD.MOV.U32 R3, RZ, RZ, R5 ;  /* 0x000000ffff037224 */ /* 0x000fcc00078e0005 */
[----:B------:R-:W2:Y:S01]  /*2b50*/  LDG.E.64 R2, desc[UR14][R2.64] ;  /* 0x0000000e02027981 */ /* 0x000ea2000c1e1b00 */
[----:B------:R-:W-:Y:S01]  /*2b60*/  VIADD R0, R0, 0x1 ;  /* 0x0000000100007836 */ /* 0x000fe20000000000 */
[----:B------:R-:W-:-:S05]  /*2b70*/  IADD3 R4, P1, PT, R4, 0x800, RZ ;  /* 0x0000080004047810 */ /* 0x000fca0007f3e0ff */
[----:B------:R-:W-:Y:S01]  /*2b80*/  IMAD.X R5, RZ, RZ, R5, P1 ;  /* 0x000000ffff057224 */ /* 0x000fe200008e0605 */
[----:B--2---:R-:W-:-:S06]  /*2b90*/  DSETP.GEU.AND P0, PT, R10, R2, PT ;  /* 0x000000020a00722a */ /* 0x004fcc0003f0e000 */
[----:B------:R-:W-:Y:S02]  /*2ba0*/  FSEL R10, R2, R10, !P0 ;  /* 0x0000000a020a7208 */ /* 0x000fe40004000000 */
[----:B------:R-:W-:Y:S02]  /*2bb0*/  FSEL R11, R3, R11, !P0 ;  /* 0x0000000b030b7208 */ /* 0x000fe40004000000 */
[----:B------:R-:W-:-:S13]  /*2bc0*/  ISETP.NE.AND P0, PT, R0, RZ, PT ;  /* 0x000000ff0000720c */ /* 0x000fda0003f05270 */
[----:B------:R-:W-:Y:S05]  /*2bd0*/  @P0 BRA `(.L_x_956) ;  /* 0xfffffffc00d40947 */ /* 0x000fea000383ffff */
.L_x_948:
[----:B------:R-:W-:Y:S05]  /*2be0*/  BSYNC.RECONVERGENT B1 ;  /* 0x0000000000017941 */ /* 0x000fea0003800200 */
.L_x_945:
[----:B------:R-:W0:Y:S01]  /*2bf0*/  S2R R6, SR_LANEID ;  /* 0x0000000000067919 */ /* 0x000e220000000000 */
[----:B------:R-:W-:Y:S04]  /*2c00*/  SHFL.DOWN PT, R2, R10, 0x1, 0x1f ;  /* 0x08201f000a027f89 */ /* 0x000fe800000e0000 */
[----:B------:R-:W1:Y:S01]  /*2c10*/  SHFL.DOWN PT, R3, R11, 0x1, 0x1f ;  /* 0x08201f000b037f89 */ /* 0x000e6200000e0000 */
[----:B------:R-:W2:Y:S01]  /*2c20*/  S2R R9, SR_TID.X ;  /* 0x0000000000097919 */ /* 0x000ea20000002100 */
        /* <DEDUP_REMOVED lines=10> */
[----:B------:R-:W-:-:S02]  /*2cd0*/  @!P2 MOV R7, 0x400 ;  /* 0x000004000007a802 */ /* 0x000fc40000000f00 */
[----:B------:R-:W0:Y:S01]  /*2ce0*/  SHFL.DOWN PT, R3, R5, 0x2, 0x1f ;  /* 0x08401f0005037f89 */ /* 0x000e2200000e0000 */
[----:B------:R-:W1:Y:S02]  /*2cf0*/  @!P2 S2R R8, SR_CgaCtaId ;  /* 0x000000000008a919 */ /* 0x000e640000008800 */
[----:B0-----:R-:W-:-:S06]  /*2d00*/  DSETP.GEU.AND P0, PT, R4, R2, PT ;  /* 0x000000020400722a */ /* 0x001fcc0003f0e000 */
[----:B------:R-:W-:Y:S02]  /*2d10*/  @!P1 FSEL R0, R2, R0, !P0 ;  /* 0x0000000002009208 */ /* 0x000fe40004000000 */
[----:B------:R-:W-:Y:S02]  /*2d20*/  @!P1 FSEL R5, R3, R5, !P0 ;  /* 0x0000000503059208 */ /* 0x000fe40004000000 */
[----:B------:R-:W-:Y:S01]  /*2d30*/  ISETP.GT.AND P1, PT, R6, 0x1b, PT ;  /* 0x0000001b0600780c */ /* 0x000fe20003f24270 */
[----:B------:R-:W-:Y:S01]  /*2d40*/  SHFL.DOWN PT, R2, R0, 0x4, 0x1f ;  /* 0x08801f0000027f89 */ /* 0x000fe200000e0000 */
[----:B------:R-:W-:Y:S01]  /*2d50*/  IMAD.MOV.U32 R4, RZ, RZ, R0 ;  /* 0x000000ffff047224 */ /* 0x000fe200078e0000 */
[----:B-1----:R-:W-:Y:S02]  /*2d60*/  @!P2 LEA R7, R8, R7, 0x18 ;  /* 0x000000070807a211 */ /* 0x002fe400078ec0ff */
[----:B------:R-:W0:Y:S03]  /*2d70*/  SHFL.DOWN PT, R3, R5, 0x4, 0x1f ;  /* 0x08801f0005037f89 */ /* 0x000e2600000e0000 */
[----:B0-----:R-:W-:-:S06]  /*2d80*/  DSETP.GEU.AND P0, PT, R4, R2, PT ;  /* 0x000000020400722a */ /* 0x001fcc0003f0e000 */
[----:B------:R-:W-:Y:S02]  /*2d90*/  @!P1 FSEL R0, R2, R0, !P0 ;  /* 0x0000000002009208 */ /* 0x000fe40004000000 */
[----:B------:R-:W-:Y:S02]  /*2da0*/  @!P1 FSEL R5, R3, R5, !P0 ;  /* 0x0000000503059208 */ /* 0x000fe40004000000 */
[----:B------:R-:W-:Y:S01]  /*2db0*/  ISETP.GT.AND P1, PT, R6, 0x17, PT ;  /* 0x000000170600780c */ /* 0x000fe20003f24270 */
[----:B------:R-:W-:Y:S01]  /*2dc0*/  SHFL.DOWN PT, R2, R0, 0x8, 0x1f ;  /* 0x09001f0000027f89 */ /* 0x000fe200000e0000 */
[----:B------:R-:W-:-:S03]  /*2dd0*/  IMAD.MOV.U32 R4, RZ, RZ, R0 ;  /* 0x000000ffff047224 */ /* 0x000fc600078e0000 */
        /* <DEDUP_REMOVED lines=8> */
[----:B0-----:R-:W-:Y:S01]  /*2e60*/  DSETP.GEU.AND P0, PT, R4, R2, PT ;  /* 0x000000020400722a */ /* 0x001fe20003f0e000 */
[----:B--2---:R-:W-:-:S05]  /*2e70*/  @!P2 SHF.R.U32.HI R4, RZ, 0x2, R9 ;  /* 0x00000002ff04a819 */ /* 0x004fca0000011609 */
[----:B------:R-:W-:Y:S02]  /*2e80*/  FSEL R2, R2, R0, !P0 ;  /* 0x0000000002027208 */ /* 0x000fe40004000000 */
[----:B------:R-:W-:Y:S02]  /*2e90*/  FSEL R3, R3, R5, !P0 ;  /* 0x0000000503037208 */ /* 0x000fe40004000000 */
[----:B------:R-:W-:Y:S02]  /*2ea0*/  ISETP.NE.AND P0, PT, R9, RZ, PT ;  /* 0x000000ff0900720c */ /* 0x000fe40003f05270 */
[----:B------:R-:W-:Y:S02]  /*2eb0*/  @!P2 LOP3.LUT R4, R4, 0xf8, RZ, 0xc0, !PT ;  /* 0x000000f80404a812 */ /* 0x000fe400078ec0ff */
[----:B------:R-:W-:-:S03]  /*2ec0*/  FSEL R5, R5, R3, P1 ;  /* 0x0000000305057208 */ /* 0x000fc60000800000 */
[----:B------:R-:W-:Y:S01]  /*2ed0*/  @!P2 IMAD.IADD R7, R4, 0x1, R7 ;  /* 0x000000010407a824 */ /* 0x000fe200078e0207 */
[----:B------:R-:W-:-:S04]  /*2ee0*/  FSEL R4, R0, R2, P1 ;  /* 0x0000000200047208 */ /* 0x000fc80000800000 */
[----:B------:R0:W-:Y:S01]  /*2ef0*/  @!P2 STS.64 [R7+0x8], R2 ;  /* 0x000008020700a388 */ /* 0x0001e20000000a00 */
[----:B------:R-:W-:Y:S06]  /*2f00*/  BAR.SYNC.DEFER_BLOCKING 0x0 ;  /* 0x0000000000007b1d */ /* 0x000fec0000010000 */
[----:B------:R-:W-:Y:S05]  /*2f10*/  @P0 BRA `(.L_x_944) ;  /* 0x0000000000700947 */ /* 0x000fea0003800000 */
[----:B------:R-:W1:Y:S01]  /*2f20*/  S2UR UR5, SR_CgaCtaId ;  /* 0x00000000000579c3 */ /* 0x000e620000008800 */
[----:B------:R-:W-:Y:S02]  /*2f30*/  UMOV UR4, 0x400 ;  /* 0x0000040000047882 */ /* 0x000fe40000000000 */
[----:B-1----:R-:W-:-:S09]  /*2f40*/  ULEA UR4, UR5, UR4, 0x18 ;  /* 0x0000000405047291 */ /* 0x002fd2000f8ec0ff */
[----:B------:R-:W1:Y:S04]  /*2f50*/  LDS.128 R12, [UR4+0x10] ;  /* 0x00001004ff0c7984 */ /* 0x000e680008000c00 */
[----:B------:R-:W2:Y:S01]  /*2f60*/  LDS.128 R8, [UR4+0x20] ;  /* 0x00002004ff087984 */ /* 0x000ea20008000c00 */
[----:B-1----:R-:W-:-:S06]  /*2f70*/  DSETP.GEU.AND P1, PT, R4, R12, PT ;  /* 0x0000000c0400722a */ /* 0x002fcc0003f2e000 */
[----:B0-----:R-:W-:Y:S02]  /*2f80*/  FSEL R2, R12, R4, !P1 ;  /* 0x000000040c027208 */ /* 0x001fe40004800000 */
[----:B------:R-:W-:Y:S02]  /*2f90*/  FSEL R3, R13, R5, !P1 ;  /* 0x000000050d037208 */ /* 0x000fe40004800000 */
[----:B------:R-:W0:Y:S04]  /*2fa0*/  LDS.128 R4, [UR4+0x30] ;  /* 0x00003004ff047984 */ /* 0x000e280008000c00 */
[----:B------:R-:W-:-:S06]  /*2fb0*/  DSETP.GEU.AND P1, PT, R2, R14, PT ;  /* 0x0000000e0200722a */ /* 0x000fcc0003f2e000 */
[----:B------:R-:W-:Y:S02]  /*2fc0*/  FSEL R2, R14, R2, !P1 ;  /* 0x000000020e027208 */ /* 0x000fe40004800000 */
[----:B------:R-:W-:-:S06]  /*2fd0*/  FSEL R3, R15, R3, !P1 ;  /* 0x000000030f037208 */ /* 0x000fcc0004800000 */
[----:B--2---:R-:W-:-:S06]  /*2fe0*/  DSETP.GEU.AND P1, PT, R2, R8, PT ;  /* 0x000000080200722a */ /* 0x004fcc0003f2e000 */
        /* <DEDUP_REMOVED lines=15> */
.L_x_944:
[----:B------:R-:W-:Y:S05]  /*30e0*/  BSYNC.RECONVERGENT B0 ;  /* 0x0000000000007941 */ /* 0x000fea0003800200 */
.L_x_929:
[----:B------:R-:W-:Y:S05]  /*30f0*/  @P0 EXIT ;  /* 0x000000000000094d */ /* 0x000fea0003800000 */
[----:B------:R-:W2:Y:S02]  /*3100*/  LDCU.64 UR4, c[0x0][0x388] ;  /* 0x00007100ff0477ac */ /* 0x000ea40008000a00 */
[----:B--2---:R-:W-:-:S06]  /*3110*/  UIMAD.WIDE.U32 UR4, UR16, 0x8, UR4 ;  /* 0x00000008100478a5 */ /* 0x004fcc000f8e0004 */
[----:B0-----:R-:W-:Y:S02]  /*3120*/  IMAD.U32 R2, RZ, RZ, UR4 ;  /* 0x00000004ff027e24 */ /* 0x001fe4000f8e00ff */
[----:B------:R-:W-:-:S05]  /*3130*/  IMAD.U32 R3, RZ, RZ, UR5 ;  /* 0x00000005ff037e24 */ /* 0x000fca000f8e00ff */
[----:B------:R-:W-:Y:S01]  /*3140*/  STG.E.64 desc[UR14][R2.64], R4 ;  /* 0x0000000402007986 */ /* 0x000fe2000c101b0e */
[----:B------:R-:W-:Y:S05]  /*3150*/  EXIT ;  /* 0x000000000000794d */ /* 0x000fea0003800000 */
.L_x_957:
        /* <DEDUP_REMOVED lines=10> */
.L_x_1791:


//--------------------- .text._ZN3cub18CUB_300001_SM_10006detail6reduce28DeviceReduceSingleTileKernelINS2_10policy_hubIdy11max_functorIdEE10Policy1000EN6thrust24THRUST_300001_SM_1000_NS6detail15normal_iteratorINSA_10device_ptrIdEEEEPdyS6_ddN4cuda3std3__410__identityEEEvT0_T1_T2_T3_T4_T6_ --------------------------
	.section	.text._ZN3cub18CUB_300001_SM_10006detail6reduce28DeviceReduceSingleTileKernelINS2_10policy_hubIdy11max_functorIdEE10Policy1000EN6thrust24THRUST_300001_SM_1000_NS6detail15normal_iteratorINSA_10device_ptrIdEEEEPdyS6_ddN4cuda3std3__410__identityEEEvT0_T1_T2_T3_T4_T6_,"ax",@progbits
	.align	128
        .global         _ZN3cub18CUB_300001_SM_10006detail6reduce28DeviceReduceSingleTileKernelINS2_10policy_hubIdy11max_functorIdEE10Policy1000EN6thrust24THRUST_300001_SM_1000_NS6detail15normal_iteratorINSA_10device_ptrIdEEEEPdyS6_ddN4cuda3std3__410__identityEEEvT0_T1_T2_T3_T4_T6_
        .type           _ZN3cub18CUB_300001_SM_10006detail6reduce28DeviceReduceSingleTileKernelINS2_10policy_hubIdy11max_functorIdEE10Policy1000EN6thrust24THRUST_300001_SM_1000_NS6detail15normal_iteratorINSA_10device_ptrIdEEEEPdyS6_ddN4cuda3std3__410__identityEEEvT0_T1_T2_T3_T4_T6_,@function
        .size           _ZN3cub18CUB_300001_SM_10006detail6reduce28DeviceReduceSingleTileKernelINS2_10policy_hubIdy11max_functorIdEE10Policy1000EN6thrust24THRUST_300001_SM_1000_NS6detail15normal_iteratorINSA_10device_ptrIdEEEEPdyS6_ddN4cuda3std3__410__identityEEEvT0_T1_T2_T3_T4_T6_,(.L_x_1792 - _ZN3cub18CUB_300001_SM_10006detail6reduce28DeviceReduceSingleTileKernelINS2_10policy_hubIdy11max_functorIdEE10Policy1000EN6thrust24THRUST_300001_SM_1000_NS6detail15normal_iteratorINSA_10device_ptrIdEEEEPdyS6_ddN4cuda3std3__410__identityEEEvT0_T1_T2_T3_T4_T6_)
        .other          _ZN3cub18CUB_300001_SM_10006detail6reduce28DeviceReduceSingleTileKernelINS2_10policy_hubIdy11max_functorIdEE10Policy1000EN6thrust24THRUST_300001_SM_1000_NS6detail15normal_iteratorINSA_10device_ptrIdEEEEPdyS6_ddN4cuda3std3__410__identityEEEvT0_T1_T2_T3_T4_T6_,@"STO_CUDA_ENTRY STV_DEFAULT"
_ZN3cub18CUB_300001_SM_10006detail6reduce28DeviceReduceSingleTileKernelINS2_10policy_hubIdy11max_functorIdEE10Policy1000EN6thrust24THRUST_300001_SM_1000_NS6detail15normal_iteratorINSA_10device_ptrIdEEEEPdyS6_ddN4cuda3std3__410__identityEEEvT0_T1_T2_T3_T4_T6_:
.text._ZN3cub18CUB_300001_SM_10006detail6reduce28DeviceReduceSingleTileKernelINS2_10policy_hubIdy11max_functorIdEE10Policy1000EN6thrust24THRUST_300001_SM_1000_NS6detail15normal_iteratorINSA_10device_ptrIdEEEEPdyS6_ddN4cuda3std3__410__identityEEEvT0_T1_T2_T3_T4_T6_:
        /* <DEDUP_REMOVED lines=15> */
.L_x_958:
        /* <DEDUP_REMOVED lines=12> */
[----:B------:R-:W5:Y:S01]  /*01b0*/  LDG.E.64 R4, desc[UR6][R4.64] ;  /* 0x0000000604047981 */ /* 0x000f62000c1e1b00 */
[----:B------:R-:W-:-:S07]  /*01c0*/  VIADD R2, R0, 0x100 ;  /* 0x0000010000027836 */ /* 0x000fce0000000000 */
.L_x_962:
[----:B------:R-:W-:Y:S05]  /*01d0*/  BSYNC.RECONVERGENT B1 ;  /* 0x0000000000017941 */ /* 0x000fea0003800200 */
.L_x_961:
        /* <DEDUP_REMOVED lines=17> */
.L_x_967:
[----:B------:R-:W2:Y:S04]  /*02f0*/  LDG.E.64 R10, desc[UR6][R6.64+-0x4000] ;  /* 0xffc00006060a7981 */ /* 0x000ea8000c1e1b00 */
[----:B------:R-:W3:Y:S04]  /*0300*/  LDG.E.64 R12, desc[UR6][R6.64+-0x3800] ;  /* 0xffc80006060c7981 */ /* 0x000ee8000c1e1b00 */
[----:B------:R-:W4:Y:S04]  /*0310*/  LDG.E.64 R14, desc[UR6][R6.64+-0x3000] ;  /* 0xffd00006060e7981 */ /* 0x000f28000c1e1b00 */
        /* <DEDUP_REMOVED lines=12> */
[----:B------:R0:W4:Y:S01]  /*03e0*/  LDG.E.64 R40, desc[UR6][R6.64+0x3800] ;  /* 0x0038000606287981 */ /* 0x000122000c1e1b00 */
[----:B------:R-:W-:-:S02]  /*03f0*/  VIADD R42, R42, 0x10 ;  /* 0x000000102a2a7836 */ /* 0x000fc40000000000 */
[----:B------:R-:W-:-:S03]  /*0400*/  VIADD R2, R2, 0x1000 ;  /* 0x0000100002027836 */ /* 0x000fc60000000000 */
[----:B------:R-:W-:Y:S02]  /*0410*/  ISETP.NE.AND P2, PT, R42, RZ, PT ;  /* 0x000000ff2a00720c */ /* 0x000fe40003f45270 */
[----:B0-----:R-:W-:-:S05]  /*0420*/  IADD3 R6, P3, PT, R6, 0x8000, RZ ;  /* 0x0000800006067810 */ /* 0x001fca0007f7e0ff */
[----:B------:R-:W-:Y:S01]  /*0430*/  IMAD.X R7, RZ, RZ, R7, P3 ;  /* 0x000000ffff077224 */ /* 0x000fe200018e0607 */
        /* <DEDUP_REMOVED lines=49> */
.L_x_966:
[----:B------:R-:W-:Y:S05]  /*0750*/  BSYNC.RECONVERGENT B2 ;  /* 0x0000000000027941 */ /* 0x000fea0003800200 */
.L_x_965:
        /* <DEDUP_REMOVED lines=41> */
.L_x_969:
[----:B------:R-:W-:Y:S05]  /*09f0*/  BSYNC.RECONVERGENT B2 ;  /* 0x0000000000027941 */ /* 0x000fea0003800200 */
.L_x_968:
        /* <DEDUP_REMOVED lines=25> */
.L_x_971:
[----:B------:R-:W-:Y:S05]  /*0b90*/  BSYNC.RECONVERGENT B2 ;  /* 0x0000000000027941 */ /* 0x000fea0003800200 */
.L_x_970:
[----:B------:R-:W-:Y:S05]  /*0ba0*/  @!P0 BRA `(.L_x_964) ;  /* 0x00000000002c8947 */ /* 0x000fea0003800000 */
[----:B------:R-:W0:Y:S01]  /*0bb0*/  LDC.64 R10, c[0x0][0x380] ;  /* 0x0000e000ff0a7b82 */ /* 0x000e220000000a00 */
[----:B------:R-:W-:-:S07]  /*0bc0*/  IMAD.MOV R3, RZ, RZ, -R3 ;  /* 0x000000ffff037224 */ /* 0x000fce00078e0a03 */
.L_x_972:
[----:B0-----:R-:W-:-:S06]  /*0bd0*/  IMAD.WIDE R6, R2, 0x8, R10 ;  /* 0x0000000802067825 */ /* 0x001fcc00078e020a */
        /* <DEDUP_REMOVED lines=8> */
.L_x_964:
[----:B------:R-:W-:Y:S05]  /*0c60*/  BSYNC.RECONVERGENT B1 ;  /* 0x0000000000017941 */ /* 0x000fea0003800200 */
.L_x_963:
[----:B------:R-:W-:-:S04]  /*0c70*/  ISETP.GE.U32.AND P0, PT, R8, 0x100, PT ;  /* 0x000001000800780c */ /* 0x000fc80003f06070 */
[----:B------:R-:W-:-:S13]  /*0c80*/  ISETP.GE.U32.AND.EX P0, PT, R9, RZ, PT, P0 ;  /* 0x000000ff0900720c */ /* 0x000fda0003f06100 */
        /* <DEDUP_REMOVED lines=17> */
[----:B------:R-:W1:Y:S04]  /*0da0*/  @!P2 S2R R7, SR_CgaCtaId ;  /* 0x000000000007a919 */ /* 0x000e680000008800 */
        /* <DEDUP_REMOVED lines=19> */
[----:B------:R-:W-:-:S03]  /*0ee0*/  @!P0 FSEL R11, R3, R11, !P1 ;  /* 0x0000000b030b8208 */ /* 0x000fc60004800000 */
[----:B------:R-:W-:Y:S01]  /*0ef0*/  SHFL.DOWN PT, R2, R9, 0x10, 0x1f ;  /* 0x0a001f0009027f89 */ /* 0x000fe200000e0000 */
[----:B------:R-:W-:Y:S02]  /*0f00*/  IMAD.MOV.U32 R4, RZ, RZ, R9 ;  /* 0x000000ffff047224 */ /* 0x000fe400078e0009 */
[----:B------:R-:W-:Y:S01]  /*0f10*/  IMAD.MOV.U32 R5, RZ, RZ, R11 ;  /* 0x000000ffff057224 */ /* 0x000fe200078e000b */
[----:B------:R-:W0:Y:S05]  /*0f20*/  SHFL.DOWN PT, R3, R11, 0x10, 0x1f ;  /* 0x0a001f000b037f89 */ /* 0x000e2a00000e0000 */
[----:B0-----:R-:W-:Y:S01]  /*0f30*/  DSETP.GEU.AND P0, PT, R4, R2, PT ;  /* 0x000000020400722a */ /* 0x001fe20003f0e000 */
[----:B------:R-:W-:-:S04]  /*0f40*/  @!P2 SHF.R.U32.HI R4, RZ, 0x2, R0 ;  /* 0x00000002ff04a819 */ /* 0x000fc80000011600 */
[----:B------:R-:W-:Y:S02]  /*0f50*/  @!P2 LOP3.LUT R6, R4, 0xf8, RZ, 0xc0, !PT ;  /* 0x000000f80406a812 */ /* 0x000fe400078ec0ff */
[----:B------:R-:W-:Y:S02]  /*0f60*/  FSEL R4, R2, R9, !P0 ;  /* 0x0000000902047208 */ /* 0x000fe40004000000 */
[----:B------:R-:W-:Y:S01]  /*0f70*/  FSEL R5, R3, R11, !P0 ;  /* 0x0000000b03057208 */ /* 0x000fe20004000000 */
[----:B------:R-:W-:Y:S01]  /*0f80*/  @!P2 IMAD.IADD R7, R6, 0x1, R7 ;  /* 0x000000010607a824 */ /* 0x000fe200078e0207 */
[----:B------:R-:W-:-:S04]  /*0f90*/  ISETP.GT.AND P0, PT, R8, 0xf, PT ;  /* 0x0000000f0800780c */ /* 0x000fc80003f04270 */
[----:B------:R1:W-:Y:S01]  /*0fa0*/  @!P2 STS.64 [R7+0x8], R4 ;  /* 0x000008040700a388 */ /* 0x0003e20000000a00 */
[----:B------:R-:W-:Y:S01]  /*0fb0*/  BAR.SYNC.DEFER_BLOCKING 0x0 ;  /* 0x0000000000007b1d */ /* 0x000fe20000010000 */
[----:B------:R-:W-:Y:S02]  /*0fc0*/  ISETP.NE.AND P2, PT, R0, RZ, PT ;  /* 0x000000ff0000720c */ /* 0x000fe40003f45270 */
[----:B------:R-:W-:Y:S02]  /*0fd0*/  FSEL R2, R9, R4, P0 ;  /* 0x0000000409027208 */ /* 0x000fe40000000000 */
[----:B------:R-:W-:-:S09]  /*0fe0*/  FSEL R3, R11, R5, P0 ;  /* 0x000000050b037208 */ /* 0x000fd20000000000 */
[----:B-1----:R-:W-:Y:S05]  /*0ff0*/  @P2 BRA `(.L_x_974) ;  /* 0x0000001c00bc2947 */ /* 0x002fea0003800000 */
[----:B------:R-:W0:Y:S01]  /*1000*/  S2UR UR5, SR_CgaCtaId ;  /* 0x00000000000579c3 */ /* 0x000e220000008800 */
[----:B------:R-:W-:Y:S02]  /*1010*/  UMOV UR4, 0x400 ;  /* 0x0000040000047882 */ /* 0x000fe40000000000 */
[----:B0-----:R-:W-:-:S09]  /*1020*/  ULEA UR4, UR5, UR4, 0x18 ;  /* 0x0000000405047291 */ /* 0x001fd2000f8ec0ff */
[----:B------:R-:W0:Y:S04]  /*1030*/  LDS.128 R4, [UR4+0x10] ;  /* 0x00001004ff047984 */ /* 0x000e280008000c00 */
[----:B------:R-:W1:Y:S04]  /*1040*/  LDS.128 R8, [UR4+0x20] ;  /* 0x00002004ff087984 */ /* 0x000e680008000c00 */
[----:B------:R-:W2:Y:S01]  /*1050*/  LDS.128 R12, [UR4+0x30] ;  /* 0x00003004ff0c7984 */ /* 0x000ea20008000c00 */
        /* <DEDUP_REMOVED lines=8> */
[----:B------:R-:W-:Y:S02]  /*10e0*/  FSEL R5, R9, R3, !P0 ;  /* 0x0000000309057208 */ /* 0x000fe40004000000 */
[----:B------:R-:W0:Y:S04]  /*10f0*/  LDS.64 R2, [UR4+0x40] ;  /* 0x00004004ff027984 */ /* 0x000e280008000a00 */
[----:B------:R-:W-:-:S06]  /*1100*/  DSETP.GEU.AND P0, PT, R4, R10, PT ;  /* 0x0000000a0400722a */ /* 0x000fcc0003f0e000 */
[----:B------:R-:W-:Y:S02]  /*1110*/  FSEL R4, R10, R4, !P0 ;  /* 0x000000040a047208 */ /* 0x000fe40004000000 */
[----:B------:R-:W-:-:S06]  /*1120*/  FSEL R5, R11, R5, !P0 ;  /* 0x000000050b057208 */ /* 0x000fcc0004000000 */
[----:B--2---:R-:W-:-:S06]  /*1130*/  DSETP.GEU.AND P0, PT, R4, R12, PT ;  /* 0x0000000c0400722a */ /* 0x004fcc0003f0e000 */
[----:B------:R-:W-:Y:S02]  /*1140*/  FSEL R4, R12, R4, !P0 ;  /* 0x000000040c047208 */ /* 0x000fe40004000000 */
[----:B------:R-:W-:-:S06]  /*1150*/  FSEL R5, R13, R5, !P0 ;  /* 0x000000050d057208 */ /* 0x000fcc0004000000 */
[----:B------:R-:W-:-:S06]  /*1160*/  DSETP.GEU.AND P0, PT, R4, R14, PT ;  /* 0x0000000e0400722a */ /* 0x000fcc0003f0e000 */
[----:B------:R-:W-:Y:S02]  /*1170*/  FSEL R4, R14, R4, !P0 ;  /* 0x000000040e047208 */ /* 0x000fe40004000000 */
[----:B------:R-:W-:-:S06]  /*1180*/  FSEL R5, R15, R5, !P0 ;  /* 0x000000050f057208 */ /* 0x000fcc0004000000 */
[----:B0-----:R-:W-:-:S06]  /*1190*/  DSETP.GEU.AND P0, PT, R4, R2, PT ;  /* 0x000000020400722a */ /* 0x001fcc0003f0e000 */
[----:B------:R-:W-:Y:S02]  /*11a0*/  FSEL R2, R2, R4, !P0 ;  /* 0x0000000402027208 */ /* 0x000fe40004000000 */
[----:B------:R-:W-:Y:S01]  /*11b0*/  FSEL R3, R3, R5, !P0 ;  /* 0x0000000503037208 */ /* 0x000fe20004000000 */
[----:B------:R-:W-:Y:S06]  /*11c0*/  BRA `(.L_x_974) ;  /* 0x0000001c00487947 */ /* 0x000fec0003800000 */
.L_x_973:
[----:B------:R-:W-:Y:S01]  /*11d0*/  LOP3.LUT R2, R0, 0x3e0, RZ, 0xc0, !PT ;  /* 0x000003e000027812 */ /* 0x000fe200078ec0ff */
[----:B------:R-:W0:Y:S03]  /*11e0*/  S2R R12, SR_LANEID ;  /* 0x00000000000c7919 */ /* 0x000e260000000000 */
[----:B------:R-:W-:Y:S01]  /*11f0*/  LOP3.LUT R7, RZ, R2, RZ, 0x33, !PT ;  /* 0x00000002ff077212 */ /* 0x000fe200078e33ff */
[----:B------:R-:W-:-:S04]  /*1200*/  VIADD R3, R2, 0x20 ;  /* 0x0000002002037836 */ /* 0x000fc80000000000 */
[----:B------:R-:W-:Y:S01]  /*1210*/  IMAD.IADD R7, R7, 0x1, R8 ;  /* 0x0000000107077824 */ /* 0x000fe200078e0208 */
[----:B------:R-:W-:-:S04]  /*1220*/  ISETP.GT.U32.AND P0, PT, R3, R8, PT ;  /* 0x000000080300720c */ /* 0x000fc80003f04070 */
        /* <DEDUP_REMOVED lines=29> */
[C---:B------:R-:W-:Y:S02]  /*1400*/  ISETP.NE.AND P0, PT, R12.reuse, RZ, PT ;  /* 0x000000ff0c00720c */ /* 0x040fe40003f05270 */
[----:B------:R-:W0:Y:S11]  /*1410*/  SHFL.DOWN PT, R3, R5, 0x8, R7 ;  /* 0x0900000005037989 */ /* 0x000e3600000e0007 */
[----:B------:R-:W1:Y:S01]  /*1420*/  @!P0 S2R R11, SR_CgaCtaId ;  /* 0x00000000000b8919 */ /* 0x000e620000008800 */
[----:B------:R-:W-:Y:S01]  /*1430*/  @!P0 MOV R6, 0x400 ;  /* 0x0000040000068802 */ /* 0x000fe20000000f00 */
[----:B0-----:R-:W-:Y:S01]  /*1440*/  DSETP.GEU.AND P2, PT, R4, R2, PT ;  /* 0x000000020400722a */ /* 0x001fe20003f4e000 */
[----:B------:R-:W-:-:S05]  /*1450*/  VIADD R4, R12, 0x10 ;  /* 0x000000100c047836 */ /* 0x000fca0000000000 */
[----:B------:R-:W-:Y:S02]  /*1460*/  @!P1 FSEL R10, R2, R10, !P2 ;  /* 0x0000000a020a9208 */ /* 0x000fe40005000000 */
[----:B------:R-:W-:Y:S02]  /*1470*/  @!P1 FSEL R5, R3, R5, !P2 ;  /* 0x0000000503059208 */ /* 0x000fe40005000000 */
[----:B------:R-:W-:Y:S01]  /*1480*/  ISETP.GT.AND P1, PT, R4, R7, PT ;  /* 0x000000070400720c */ /* 0x000fe20003f24270 */
[----:B------:R-:W-:Y:S01]  /*1490*/  SHFL.DOWN PT, R2, R10, 0x10, R7 ;  /* 0x0a0000000a027989 */ /* 0x000fe200000e0007 */
[----:B------:R-:W-:-:S03]  /*14a0*/  IMAD.MOV.U32 R4, RZ, RZ, R10 ;  /* 0x000000ffff047224 */ /* 0x000fc600078e000a */
[----:B------:R-:W0:Y:S01]  /*14b0*/  SHFL.DOWN PT, R3, R5, 0x10, R7 ;  /* 0x0a00000005037989 */ /* 0x000e2200000e0007 */
[----:B-1----:R-:W-:Y:S02]  /*14c0*/  @!P0 LEA R11, R11, R6, 0x18 ;  /* 0x000000060b0b8211 */ /* 0x002fe400078ec0ff */
[----:B0-----:R-:W-:Y:S01]  /*14d0*/  DSETP.GEU.AND P2, PT, R4, R2, PT ;  /* 0x000000020400722a */ /* 0x001fe20003f4e000 */
[----:B------:R-:W-:-:S05]  /*14e0*/  @!P0 SHF.R.U32.HI R4, RZ, 0x2, R0 ;  /* 0x00000002ff048819 */ /* 0x000fca0000011600 */
[----:B------:R-:W-:Y:S02]  /*14f0*/  @!P1 FSEL R10, R2, R10, !P2 ;  /* 0x0000000a020a9208 */ /* 0x000fe40005000000 */
[----:B------:R-:W-:Y:S02]  /*1500*/  @!P1 FSEL R5, R3, R5, !P2 ;  /* 0x0000000503059208 */ /* 0x000fe40005000000 */
[----:B------:R-:W-:Y:S01]  /*1510*/  ISETP.NE.AND P2, PT, R0, RZ, PT ;  /* 0x000000ff0000720c */ /* 0x000fe20003f45270 */
[----:B------:R-:W-:Y:S01]  /*1520*/  IMAD.MOV.U32 R2, RZ, RZ, R10 ;  /* 0x000000ffff027224 */ /* 0x000fe200078e000a */
[----:B------:R-:W-:Y:S01]  /*1530*/  @!P0 LOP3.LUT R4, R4, 0xf8, RZ, 0xc0, !PT ;  /* 0x000000f804048812 */ /* 0x000fe200078ec0ff */
[----:B------:R-:W-:-:S04]  /*1540*/  IMAD.MOV.U32 R3, RZ, RZ, R5 ;  /* 0x000000ffff037224 */ /* 0x000fc800078e0005 */
[----:B------:R-:W-:-:S05]  /*1550*/  @!P0 IMAD.IADD R11, R4, 0x1, R11 ;  /* 0x00000001040b8824 */ /* 0x000fca00078e020b */
[----:B------:R0:W-:Y:S01]  /*1560*/  @!P0 STS.64 [R11+0x8], R2 ;  /* 0x000008020b008388 */ /* 0x0001e20000000a00 */
[----:B------:R-:W-:Y:S06]  /*1570*/  BAR.SYNC.DEFER_BLOCKING 0x0 ;  /* 0x0000000000007b1d */ /* 0x000fec0000010000 */
[----:B------:R-:W-:Y:S05]  /*1580*/  @P2 BRA `(.L_x_974) ;  /* 0x0000001800582947 */ /* 0x000fea0003800000 */
[----:B------:R-:W1:Y:S01]  /*1590*/  S2UR UR5, SR_CgaCtaId ;  /* 0x00000000000579c3 */ /* 0x000e620000008800 */
[----:B------:R-:W-:Y:S01]  /*15a0*/  UMOV UR4, 0x400 ;  /* 0x0000040000047882 */ /* 0x000fe20000000000 */
[C---:B------:R-:W-:Y:S02]  /*15b0*/  ISETP.GT.U32.AND P0, PT, R8.reuse, 0x20, PT ;  /* 0x000000200800780c */ /* 0x040fe40003f04070 */
[----:B------:R-:W-:Y:S02]  /*15c0*/  ISETP.GT.U32.AND P1, PT, R8, 0x40, PT ;  /* 0x000000400800780c */ /* 0x000fe40003f24070 */
[C---:B------:R-:W-:Y:S02]  /*15d0*/  ISETP.GT.U32.AND.EX P0, PT, R9.reuse, RZ, PT, P0 ;  /* 0x000000ff0900720c */ /* 0x040fe40003f04100 */
[----:B------:R-:W-:Y:S01]  /*15e0*/  ISETP.GT.U32.AND.EX P1, PT, R9, RZ, PT, P1 ;  /* 0x000000ff0900720c */ /* 0x000fe20003f24110 */
[----:B-1----:R-:W-:-:S09]  /*15f0*/  ULEA UR4, UR5, UR4, 0x18 ;  /* 0x0000000405047291 */ /* 0x002fd2000f8ec0ff */
[----:B------:R-:W1:Y:S04]  /*1600*/  LDS.128 R16, [UR4+0x10] ;  /* 0x00001004ff107984 */ /* 0x000e680008000c00 */
[----:B------:R-:W2:Y:S01]  /*1610*/  LDS.128 R12, [UR4+0x20] ;  /* 0x00002004ff0c7984 */ /* 0x000ea20008000c00 */
[----:B-1----:R-:W-:-:S06]  /*1620*/  DSETP.GEU.AND P3, PT, R2, R16, PT ;  /* 0x000000100200722a */ /* 0x002fcc0003f6e000 */
[-C--:B------:R-:W-:Y:S02]  /*1630*/  FSEL R5, R16, R2.reuse, !P3 ;  /* 0x0000000210057208 */ /* 0x080fe40005800000 */
[-C--:B0-----:R-:W-:Y:S02]  /*1640*/  FSEL R11, R17, R3.reuse, !P3 ;  /* 0x00000003110b7208 */ /* 0x081fe40005800000 */
[----:B------:R-:W-:Y:S02]  /*1650*/  FSEL R10, R5, R2, P0 ;  /* 0x00000002050a7208 */ /* 0x000fe40000000000 */
[----:B------:R-:W-:Y:S01]  /*1660*/  FSEL R11, R11, R3, P0 ;  /* 0x000000030b0b7208 */ /* 0x000fe20000000000 */
[----:B------:R-:W0:Y:S01]  /*1670*/  LDS.128 R4, [UR4+0x30] ;  /* 0x00003004ff047984 */ /* 0x000e220008000c00 */
[----:B------:R-:W-:Y:S01]  /*1680*/  ISETP.GT.U32.AND P0, PT, R8, 0x60, PT ;  /* 0x000000600800780c */ /* 0x000fe20003f04070 */
[----:B------:R-:W-:Y:S02]  /*1690*/  IMAD.MOV.U32 R2, RZ, RZ, R10 ;  /* 0x000000ffff027224 */ /* 0x000fe400078e000a */
[----:B------:R-:W-:Y:S01]  /*16a0*/  IMAD.MOV.U32 R3, RZ, RZ, R11 ;  /* 0x000000ffff037224 */ /* 0x000fe200078e000b */
[----:B------:R-:W-:-:S05]  /*16b0*/  ISETP.GT.U32.AND.EX P0, PT, R9, RZ, PT, P0 ;  /* 0x000000ff0900720c */ /* 0x000fca0003f04100 */
[----:B------:R-:W-:-:S06]  /*16c0*/  DSETP.GEU.AND P3, PT, R2, R18, PT ;  /* 0x000000120200722a */ /* 0x000fcc0003f6e000 */
[----:B------:R-:W-:Y:S02]  /*16d0*/  @P1 FSEL R10, R18, R10, !P3 ;  /* 0x0000000a120a1208 */ /* 0x000fe40005800000 */
[----:B------:R-:W-:Y:S02]  /*16e0*/  @P1 FSEL R11, R19, R11, !P3 ;  /* 0x0000000b130b1208 */ /* 0x000fe40005800000 */
[----:B------:R-:W-:Y:S01]  /*16f0*/  ISETP.GT.U32.AND P1, PT, R8, 0x80, PT ;  /* 0x000000800800780c */ /* 0x000fe20003f24070 */
[----:B------:R-:W-:Y:S02]  /*1700*/  IMAD.MOV.U32 R2, RZ, RZ, R10 ;  /* 0x000000ffff027224 */ /* 0x000fe400078e000a */
[----:B------:R-:W-:Y:S01]  /*1710*/  IMAD.MOV.U32 R3, RZ, RZ, R11 ;  /* 0x000000ffff037224 */ /* 0x000fe200078e000b */
[----:B------:R-:W-:-:S05]  /*1720*/  ISETP.GT.U32.AND.EX P1, PT, R9, RZ, PT, P1 ;  /* 0x000000ff0900720c */ /* 0x000fca0003f24110 */
[----:B--2---:R-:W-:Y:S01]  /*1730*/  DSETP.GEU.AND P3, PT, R2, R12, PT ;  /* 0x0000000c0200722a */ /* 0x004fe20003f6e000 */
[----:B------:R-:W1:Y:S05]  /*1740*/  LDS.64 R2, [UR4+0x40] ;  /* 0x00004004ff027984 */ /* 0x000e6a0008000a00 */
[----:B------:R-:W-:Y:S02]  /*1750*/  @P0 FSEL R10, R12, R10, !P3 ;  /* 0x0000000a0c0a0208 */ /* 0x000fe40005800000 */
[----:B------:R-:W-:Y:S02]  /*1760*/  @P0 FSEL R11, R13, R11, !P3 ;  /* 0x0000000b0d0b0208 */ /* 0x000fe40005800000 */
[----:B------:R-:W-:-:S04]  /*1770*/  ISETP.GT.U32.AND P0, PT, R8, 0xa0, PT ;  /* 0x000000a00800780c */ /* 0x000fc80003f04070 */
[----:B------:R-:W-:Y:S01]  /*1780*/  DSETP.GEU.AND P3, PT, R10, R14, PT ;  /* 0x0000000e0a00722a */ /* 0x000fe20003f6e000 */
[----:B------:R-:W-:-:S05]  /*1790*/  ISETP.GT.U32.AND.EX P0, PT, R9, RZ, PT, P0 ;  /* 0x000000ff0900720c */ /* 0x000fca0003f04100 */
[----:B------:R-:W-:Y:S02]  /*17a0*/  @P1 FSEL R10, R14, R10, !P3 ;  /* 0x0000000a0e0a1208 */ /* 0x000fe40005800000 */
[----:B------:R-:W-:Y:S02]  /*17b0*/  @P1 FSEL R11, R15, R11, !P3 ;  /* 0x0000000b0f0b1208 */ /* 0x000fe40005800000 */
[----:B------:R-:W-:-:S04]  /*17c0*/  ISETP.GT.U32.AND P1, PT, R8, 0xc0, PT ;  /* 0x000000c00800780c */ /* 0x000fc80003f24070 */
[----:B0-----:R-:W-:Y:S01]  /*17d0*/  DSETP.GEU.AND P3, PT, R10, R4, PT ;  /* 0x000000040a00722a */ /* 0x001fe20003f6e000 */
[----:B------:R-:W-:-:S05]  /*17e0*/  ISETP.GT.U32.AND.EX P1, PT, R9, RZ, PT, P1 ;  /* 0x000000ff0900720c */ /* 0x000fca0003f24110 */
[----:B------:R-:W-:Y:S02]  /*17f0*/  @P0 FSEL R10, R4, R10, !P3 ;  /* 0x0000000a040a0208 */ /* 0x000fe40005800000 */
[----:B------:R-:W-:Y:S02]  /*1800*/  @P0 FSEL R11, R5, R11, !P3 ;  /* 0x0000000b050b0208 */ /* 0x000fe40005800000 */
[----:B------:R-:W-:Y:S01]  /*1810*/  ISETP.GT.U32.AND P0, PT, R8, 0xe0, PT ;  /* 0x000000e00800780c */ /* 0x000fe20003f04070 */
[----:B------:R-:W-:Y:S02]  /*1820*/  IMAD.MOV.U32 R4, RZ, RZ, R10 ;  /* 0x000000ffff047224 */ /* 0x000fe400078e000a */
[----:B------:R-:W-:Y:S01]  /*1830*/  IMAD.MOV.U32 R5, RZ, RZ, R11 ;  /* 0x000000ffff057224 */ /* 0x000fe200078e000b */
[----:B------:R-:W-:-:S05]  /*1840*/  ISETP.GT.U32.AND.EX P0, PT, R9, RZ, PT, P0 ;  /* 0x000000ff0900720c */ /* 0x000fca0003f04100 */
        /* <DEDUP_REMOVED lines=11> */
.L_x_960:
[----:B------:R-:W0:Y:S01]  /*1900*/  S2R R0, SR_TID.X ;  /* 0x0000000000007919 */ /* 0x000e220000002100 */
[----:B------:R-:W0:Y:S02]  /*1910*/  LDC.64 R10, c[0x0][0x380] ;  /* 0x0000e000ff0a7b82 */ /* 0x000e240000000a00 */
[----:B0-----:R-:W-:-:S05]  /*1920*/  IMAD.WIDE.U32 R10, R0, 0x8, R10 ;  /* 0x00000008000a7825 */ /* 0x001fca00078e000a */
        /* <DEDUP_REMOVED lines=23> */
[----:B------:R-:W-:Y:S01]  /*1aa0*/  IMAD.MOV.U32 R3, RZ, RZ, 0x800 ;  /* 0x00000800ff037424 */ /* 0x000fe200078e00ff */
[----:B------:R-:W-:-:S04]  /*1ab0*/  IADD3 R2, P1, PT, R8, -0x800, RZ ;  /* 0xfffff80008027810 */ /* 0x000fc80007f3e0ff */
[----:B------:R-:W-:-:S06]  /*1ac0*/  DSETP.GEU.AND P0, PT, R4, R18, PT ;  /* 0x000000120400722a */ /* 0x000fcc0003f0e000 */
[----:B------:R-:W-:Y:S01]  /*1ad0*/  FSEL R6, R18, R4, !P0 ;  /* 0x0000000412067208 */ /* 0x000fe20004000000 */
[----:B------:R-:W-:Y:S01]  /*1ae0*/  IMAD.MOV.U32 R4, RZ, RZ, RZ ;  /* 0x000000ffff047224 */ /* 0x000fe200078e00ff */
[----:B------:R-:W-:Y:S02]  /*1af0*/  FSEL R7, R19, R5, !P0 ;  /* 0x0000000513077208 */ /* 0x000fe40004000000 */
[----:B------:R-:W-:Y:S02]  /*1b00*/  ISETP.GE.U32.AND P0, PT, R2, 0x800, PT ;  /* 0x000008000200780c */ /* 0x000fe40003f06070 */
[----:B------:R-:W-:Y:S02]  /*1b10*/  IADD3.X R5, PT, PT, R9, -0x1, RZ, P1, !PT ;  /* 0xffffffff09057810 */ /* 0x000fe40000ffe4ff */
[----:B------:R-:W-:Y:S02]  /*1b20*/  DSETP.GEU.AND P1, PT, R6, R20, PT ;  /* 0x000000140600722a */ /* 0x000fe40003f2e000 */
[----:B------:R-:W-:-:S04]  /*1b30*/  ISETP.GE.U32.AND.EX P0, PT, R5, RZ, PT, P0 ;  /* 0x000000ff0500720c */ /* 0x000fc80003f06100 */
[----:B------:R-:W-:Y:S02]  /*1b40*/  FSEL R6, R20, R6, !P1 ;  /* 0x0000000614067208 */ /* 0x000fe40004800000 */
[----:B------:R-:W-:-:S07]  /*1b50*/  FSEL R7, R21, R7, !P1 ;  /* 0x0000000715077208 */ /* 0x000fce0004800000 */
[----:B------:R-:W-:Y:S05]  /*1b60*/  @!P0 BRA `(.L_x_975) ;  /* 0x0000000000bc8947 */ /* 0x000fea0003800000 */
[----:B------:R-:W0:Y:S01]  /*1b70*/  LDC.64 R8, c[0x0][0x390] ;  /* 0x0000e400ff087b82 */ /* 0x000e220000000a00 */
[----:B------:R-:W-:Y:S02]  /*1b80*/  IMAD.MOV.U32 R3, RZ, RZ, 0x800 ;  /* 0x00000800ff037424 */ /* 0x000fe400078e00ff */
[----:B------:R-:W-:-:S07]  /*1b90*/  IMAD.MOV.U32 R4, RZ, RZ, RZ ;  /* 0x000000ffff047224 */ /* 0x000fce00078e00ff */
.L_x_977:
        /* <DEDUP_REMOVED lines=30> */
[----:B0-----:R-:W-:Y:S02]  /*1d80*/  IADD3 R12, P1, PT, -R3, R8, RZ ;  /* 0x00000008030c7210 */ /* 0x001fe40007f3e1ff */
[----:B------:R-:W-:Y:S02]  /*1d90*/  FSEL R7, R13, R7, !P0 ;  /* 0x000000070d077208 */ /* 0x000fe40004000000 */
[----:B------:R-:W-:Y:S01]  /*1da0*/  ISETP.GE.U32.AND P0, PT, R12, 0x800, PT ;  /* 0x000008000c00780c */ /* 0x000fe20003f06070 */
[----:B------:R-:W-:-:S03]  /*1db0*/  IMAD.X R12, R9, 0x1, ~R4, P1 ;  /* 0x00000001090c7824 */ /* 0x000fc600008e0e04 */
[----:B------:R-:W-:Y:S02]  /*1dc0*/  DSETP.GEU.AND P1, PT, R6, R14, PT ;  /* 0x0000000e0600722a */ /* 0x000fe40003f2e000 */
[----:B------:R-:W-:-:S04]  /*1dd0*/  ISETP.GE.U32.AND.EX P0, PT, R12, RZ, PT, P0 ;  /* 0x000000ff0c00720c */ /* 0x000fc80003f06100 */
[----:B------:R-:W-:Y:S02]  /*1de0*/  FSEL R6, R14, R6, !P1 ;  /* 0x000000060e067208 */ /* 0x000fe40004800000 */
[----:B------:R-:W-:-:S07]  /*1df0*/  FSEL R7, R15, R7, !P1 ;  /* 0x000000070f077208 */ /* 0x000fce0004800000 */
[----:B------:R-:W-:Y:S05]  /*1e00*/  @!P0 BRA `(.L_x_976) ;  /* 0x0000000c00088947 */ /* 0x000fea0003800000 */
[----:B------:R-:W-:-:S05]  /*1e10*/  IADD3 R3, P0, PT, R3, 0x800, RZ ;  /* 0x0000080003037810 */ /* 0x000fca0007f1e0ff */
[----:B------:R-:W-:Y:S01]  /*1e20*/  IMAD.X R4, RZ, RZ, R4, P0 ;  /* 0x000000ffff047224 */ /* 0x000fe200000e0604 */
[----:B------:R-:W-:-:S04]  /*1e30*/  ISETP.GT.U32.AND P0, PT, R3, R2, PT ;  /* 0x000000020300720c */ /* 0x000fc80003f04070 */
[----:B------:R-:W-:-:S13]  /*1e40*/  ISETP.GT.U32.AND.EX P0, PT, R4, R5, PT, P0 ;  /* 0x000000050400720c */ /* 0x000fda0003f04100 */
[----:B------:R-:W-:Y:S05]  /*1e50*/  @!P0 BRA `(.L_x_977) ;  /* 0xfffffffc00508947 */ /* 0x000fea000383ffff */
.L_x_975:
        /* <DEDUP_REMOVED lines=25> */
.L_x_981:
        /* <DEDUP_REMOVED lines=70> */
.L_x_980:
[----:B------:R-:W-:Y:S05]  /*2450*/  BSYNC.RECONVERGENT B2 ;  /* 0x0000000000027941 */ /* 0x000fea0003800200 */
.L_x_979:
        /* <DEDUP_REMOVED lines=44> */
.L_x_983:
[----:B------:R-:W-:Y:S05]  /*2720*/  BSYNC.RECONVERGENT B2 ;  /* 0x0000000000027941 */ /* 0x000fea0003800200 */
.L_x_982:
        /* <DEDUP_REMOVED lines=28> */
.L_x_985:
[----:B------:R-:W-:Y:S05]  /*28f0*/  BSYNC.RECONVERGENT B2 ;  /* 0x0000000000027941 */ /* 0x000fea0003800200 */
.L_x_984:
[----:B------:R-:W-:Y:S05]  /*2900*/  @!P0 BRA `(.L_x_978) ;  /* 0x0000000000448947 */ /* 0x000fea0003800000 */
[----:B------:R-:W0:Y:S01]  /*2910*/  LDCU.64 UR4, c[0x0][0x380] ;  /* 0x00007000ff0477ac */ /* 0x000e220008000a00 */
[----:B------:R-:W-:-:S05]  /*2920*/  IADD3 R3, P0, PT, R2, R3, RZ ;  /* 0x0000000302037210 */ /* 0x000fca0007f1e0ff */
[----:B------:R-:W-:Y:S02]  /*2930*/  IMAD.X R8, RZ, RZ, R4, P0 ;  /* 0x000000ffff087224 */ /* 0x000fe400000e0604 */
[----:B------:R-:W-:Y:S01]  /*2940*/  IMAD.MOV R4, RZ, RZ, -R18 ;  /* 0x000000ffff047224 */ /* 0x000fe200078e0a12 */
[----:B0-----:R-:W-:-:S04]  /*2950*/  LEA R5, P1, R3, UR4, 0x3 ;  /* 0x0000000403057c11 */ /* 0x001fc8000f8218ff */
[----:B------:R-:W-:-:S09]  /*2960*/  LEA.HI.X R8, R3, UR5, R8, 0x3, P1 ;  /* 0x0000000503087c11 */ /* 0x000fd200088f1c08 */
.L_x_986:
[----:B------:R-:W-:Y:S02]  /*2970*/  IMAD.MOV.U32 R2, RZ, RZ, R5 ;  /* 0x000000ffff027224 */ /* 0x000fe400078e0005 */
[----:B------:R-:W-:-:S06]  /*2980*/  IMAD.MOV.U32 R3, RZ, RZ, R8 ;  /* 0x000000ffff037224 */ /* 0x000fcc00078e0008 */
[----:B------:R-:W2:Y:S01]  /*2990*/  LDG.E.64 R2, desc[UR6][R2.64] ;  /* 0x0000000602027981 */ /* 0x000ea2000c1e1b00 */
[----:B------:R-:W-:Y:S01]  /*29a0*/  VIADD R4, R4, 0x1 ;  /* 0x0000000104047836 */ /* 0x000fe20000000000 */
[----:B------:R-:W-:-:S04]  /*29b0*/  IADD3 R5, P2, PT, R5, 0x800, RZ ;  /* 0x0000080005057810 */ /* 0x000fc80007f5e0ff */
[----:B------:R-:W-:Y:S01]  /*29c0*/  ISETP.NE.AND P1, PT, R4, RZ, PT ;  /* 0x000000ff0400720c */ /* 0x000fe20003f25270 */
[----:B------:R-:W-:Y:S01]  /*29d0*/  IMAD.X R8, RZ, RZ, R8, P2 ;  /* 0x000000ffff087224 */ /* 0x000fe200010e0608 */
[----:B--2---:R-:W-:-:S06]  /*29e0*/  DSETP.GEU.AND P0, PT, R6, R2, PT ;  /* 0x000000020600722a */ /* 0x004fcc0003f0e000 */
[----:B------:R-:W-:Y:S02]  /*29f0*/  FSEL R6, R2, R6, !P0 ;  /* 0x0000000602067208 */ /* 0x000fe40004000000 */
[----:B------:R-:W-:-:S03]  /*2a00*/  FSEL R7, R3, R7, !P0 ;  /* 0x0000000703077208 */ /* 0x000fc60004000000 */
[----:B------:R-:W-:Y:S05]  /*2a10*/  @P1 BRA `(.L_x_986) ;  /* 0xfffffffc00d41947 */ /* 0x000fea000383ffff */
.L_x_978:
[----:B------:R-:W-:Y:S05]  /*2a20*/  BSYNC.RECONVERGENT B1 ;  /* 0x0000000000017941 */ /* 0x000fea0003800200 */
.L_x_976:
        /* <DEDUP_REMOVED lines=33> */
[----:B------:R-:W-:-:S03]  /*2c40*/  @!P1 FSEL R5, R3, R5, !P0 ;  /* 0x0000000503059208 */ /* 0x000fc60004000000 */
[----:B------:R-:W-:Y:S04]  /*2c50*/  SHFL.DOWN PT, R2, R4, 0x10, 0x1f ;  /* 0x0a001f0004027f89 */ /* 0x000fe800000e0000 */
[----:B------:R-:W0:Y:S02]  /*2c60*/  SHFL.DOWN PT, R3, R5, 0x10, 0x1f ;  /* 0x0a001f0005037f89 */ /* 0x000e2400000e0000 */
[----:B0-----:R-:W-:-:S06]  /*2c70*/  DSETP.GEU.AND P0, PT, R4, R2, PT ;  /* 0x000000020400722a */ /* 0x001fcc0003f0e000 */
[----:B------:R-:W-:Y:S02]  /*2c80*/  FSEL R2, R2, R4, !P0 ;  /* 0x0000000402027208 */ /* 0x000fe40004000000 */
[----:B------:R-:W-:Y:S02]  /*2c90*/  FSEL R3, R3, R5, !P0 ;  /* 0x0000000503037208 */ /* 0x000fe40004000000 */
[----:B------:R-:W-:-:S03]  /*2ca0*/  ISETP.GT.AND P0, PT, R9, 0xf, PT ;  /* 0x0000000f0900780c */ /* 0x000fc60003f04270 */
        /* <DEDUP_REMOVED lines=35> */
[----:B------:R-:W-:-:S07]  /*2ee0*/  FSEL R3, R3, R5, !P0 ;  /* 0x0000000503037208 */ /* 0x000fce0004000000 */
.L_x_974:
[----:B------:R-:W-:Y:S05]  /*2ef0*/  BSYNC.RECONVERGENT B0 ;  /* 0x0000000000007941 */ /* 0x000fea0003800200 */
.L_x_959:
[----:B------:R-:W-:Y:S05]  /*2f00*/  @P2 EXIT ;  /* 0x000000000000294d */ /* 0x000fea0003800000 */
[----:B------:R-:W1:Y:S01]  /*2f10*/  LDCU.64 UR8, c[0x0][0x3a0] ;  /* 0x00007400ff0877ac */ /* 0x000e620008000a00 */
[----:B------:R-:W2:Y:S01]  /*2f20*/  LDC.64 R4, c[0x0][0x388] ;  /* 0x0000e200ff047b82 */ /* 0x000ea20000000a00 */
[----:B------:R-:W0:Y:S01]  /*2f30*/  LDCU.64 UR4, c[0x0][0x3a0] ;  /* 0x00007400ff0477ac */ /* 0x000e220008000a00 */
[----:B-1----:R-:W-:-:S06]  /*2f40*/  DSETP.GT.AND P0, PT, R2, UR8, PT ;  /* 0x0000000802007e2a */ /* 0x002fcc000bf04000 */
[----:B0-----:R-:W-:Y:S02]  /*2f50*/  FSEL R2, R2, UR4, P0 ;  /* 0x0000000402027c08 */ /* 0x001fe40008000000 */
[----:B------:R-:W-:-:S05]  /*2f60*/  FSEL R3, R3, UR5, P0 ;  /* 0x0000000503037c08 */ /* 0x000fca0008000000 */
[----:B--2---:R-:W-:Y:S01]  /*2f70*/  STG.E.64 desc[UR6][R4.64], R2 ;  /* 0x0000000204007986 */ /* 0x004fe2000c101b06 */
[----:B------:R-:W-:Y:S05]  /*2f80*/  EXIT ;  /* 0x000000000000794d */ /* 0x000fea0003800000 */
.L_x_987:
        /* <DEDUP_REMOVED lines=15> */
.L_x_1792:


//--------------------- .text._ZN3cub18CUB_300001_SM_10006detail6reduce28DeviceReduceSingleTileKernelINS2_10policy_hubIdj11max_functorIdEE10Policy1000EPdS9_iS6_ddN4cuda3std3__410__identityEEEvT0_T1_T2_T3_T4_T6_ --------------------------
	.section	.text._ZN3cub18CUB_300001_SM_10006detail6reduce28DeviceReduceSingleTileKernelINS2_10policy_hubIdj11max_functorIdEE10Policy1000EPdS9_iS6_ddN4cuda3std3__410__identityEEEvT0_T1_T2_T3_T4_T6_,"ax",@progbits
	.align	128
        .global         _ZN3cub18CUB_300001_SM_10006detail6reduce28DeviceReduceSingleTileKernelINS2_10policy_hubIdj11max_functorIdEE10Policy1000EPdS9_iS6_ddN4cuda3std3__410__identityEEEvT0_T1_T2_T3_T4_T6_
        .type           _ZN3cub18CUB_300001_SM_10006detail6reduce28DeviceReduceSingleTileKernelINS2_10policy_hubIdj11max_functorIdEE10Policy1000EPdS9_iS6_ddN4cuda3std3__410__identityEEEvT0_T1_T2_T3_T4_T6_,@function
        .size           _ZN3cub18CUB_300001_SM_10006detail6reduce28DeviceReduceSingleTileKernelINS2_10policy_hubIdj11max_functorIdEE10Policy1000EPdS9_iS6_ddN4cuda3std3__410__identityEEEvT0_T1_T2_T3_T4_T6_,(.L_x_1793 - _ZN3cub18CUB_300001_SM_10006detail6reduce28DeviceReduceSingleTileKernelINS2_10policy_hubIdj11max_functorIdEE10Policy1000EPdS9_iS6_ddN4cuda3std3__410__identityEEEvT0_T1_T2_T3_T4_T6_)
        .other          _ZN3cub18CUB_300001_SM_10006detail6reduce28DeviceReduceSingleTileKernelINS2_10policy_hubIdj11max_functorIdEE10Policy1000EPdS9_iS6_ddN4cuda3std3__410__identityEEEvT0_T1_T2_T3_T4_T6_,@"STO_CUDA_ENTRY STV_DEFAULT"
_ZN3cub18CUB_300001_SM_10006detail6reduce28DeviceReduceSingleTileKernelINS2_10policy_hubIdj11max_functorIdEE10Policy1000EPdS9_iS6_ddN4cuda3std3__410__identityEEEvT0_T1_T2_T3_T4_T6_:
.text._ZN3cub18CUB_300001_SM_10006detail6reduce28DeviceReduceSingleTileKernelINS2_10policy_hubIdj11max_functorIdEE10Policy1000EPdS9_iS6_ddN4cuda3std3__410__identityEEEvT0_T1_T2_T3_T4_T6_:
        /* <DEDUP_REMOVED lines=13> */
.L_x_988:
        /* <DEDUP_REMOVED lines=16> */
.L_x_993:
[----:B------:R-:W-:Y:S05]  /*01d0*/  BSYNC.RECONVERGENT B1 ;  /* 0x0000000000017941 */ /* 0x000fea0003800200 */
.L_x_992:
        /* <DEDUP_REMOVED lines=17> */
.L_x_998:
        /* <DEDUP_REMOVED lines=12> */
.L_x_997:
[----:B------:R-:W-:Y:S05]  /*03b0*/  BSYNC.RECONVERGENT B2 ;  /* 0x0000000000027941 */ /* 0x000fea0003800200 */
.L_x_996:
        /* <DEDUP_REMOVED lines=9> */
.L_x_1001:
        /* <DEDUP_REMOVED lines=74> */
.L_x_1000:
[----:B------:R-:W-:Y:S05]  /*08f0*/  BSYNC.RECONVERGENT B2 ;  /* 0x0000000000027941 */ /* 0x000fea0003800200 */
.L_x_999:
        /* <DEDUP_REMOVED lines=42> */
.L_x_1003:
[----:B------:R-:W-:Y:S05]  /*0ba0*/  BSYNC.RECONVERGENT B2 ;  /* 0x0000000000027941 */ /* 0x000fea0003800200 */
.L_x_1002:
        /* <DEDUP_REMOVED lines=20> */
.L_x_995:
[----:B------:R-:W-:Y:S05]  /*0cf0*/  BSYNC.RECONVERGENT B1 ;  /* 0x0000000000017941 */ /* 0x000fea0003800200 */
.L_x_994:
        /* <DEDUP_REMOVED lines=81> */
.L_x_1004:
        /* <DEDUP_REMOVED lines=108> */
.L_x_991:
        /* <DEDUP_REMOVED lines=38> */
.L_x_1008:
        /* <DEDUP_REMOVED lines=37> */
.L_x_1006:
        /* <DEDUP_REMOVED lines=19> */
.L_x_1012:
        /* <DEDUP_REMOVED lines=10> */
.L_x_1011:
[----:B------:R-:W-:Y:S05]  /*1f50*/  BSYNC.RECONVERGENT B2 ;  /* 0x0000000000027941 */ /* 0x000fea0003800200 */
.L_x_1010:
        /* <DEDUP_REMOVED lines=16> */
.L_x_1015:
        /* <DEDUP_REMOVED lines=77> */
.L_x_1014:
[----:B------:R-:W-:Y:S05]  /*2530*/  BSYNC.RECONVERGENT B2 ;  /* 0x0000000000027941 */ /* 0x000fea0003800200 */
.L_x_1013:
        /* <DEDUP_REMOVED lines=44> */
.L_x_1017:
[----:B------:R-:W-:Y:S05]  /*2800*/  BSYNC.RECONVERGENT B2 ;  /* 0x0000000000027941 */ /* 0x000fea0003800200 */
.L_x_1016:
        /* <DEDUP_REMOVED lines=19> */
.L_x_1009:
[----:B------:R-:W-:Y:S05]  /*2940*/  BSYNC.RECONVERGENT B1 ;  /* 0x0000000000017941 */ /* 0x000fea0003800200 */
.L_x_1007:
        /* <DEDUP_REMOVED lines=75> */
.L_x_990:
        /* <DEDUP_REMOVED lines=12> */
.L_x_1020:
[----:B------:R-:W-:Y:S05]  /*2ec0*/  BSYNC.RECONVERGENT B1 ;  /* 0x0000000000017941 */ /* 0x000fea0003800200 */
.L_x_1019:
        /* <DEDUP_REMOVED lines=17> */
.L_x_1025:
        /* <DEDUP_REMOVED lines=12> */
.L_x_1024:
[----:B------:R-:W-:Y:S05]  /*30a0*/  BSYNC.RECONVERGENT B2 ;  /* 0x0000000000027941 */ /* 0x000fea0003800200 */
.L_x_1023:
        /* <DEDUP_REMOVED lines=9> */
.L_x_1028:
        /* <DEDUP_REMOVED lines=74> */
.L_x_1027:
[----:B------:R-:W-:Y:S05]  /*35e0*/  BSYNC.RECONVERGENT B2 ;  /* 0x0000000000027941 */ /* 0x000fea0003800200 */
.L_x_1026:
        /* <DEDUP_REMOVED lines=42> */
.L_x_1030:
[----:B------:R-:W-:Y:S05]  /*3890*/  BSYNC.RECONVERGENT B2 ;  /* 0x0000000000027941 */ /* 0x000fea0003800200 */
.L_x_1029:
        /* <DEDUP_REMOVED lines=20> */
.L_x_1022:
[----:B------:R-:W-:Y:S05]  /*39e0*/  BSYNC.RECONVERGENT B1 ;  /* 0x0000000000017941 */ /* 0x000fea0003800200 */
.L_x_1021:
        /* <DEDUP_REMOVED lines=85> */
.L_x_1031:
        /* <DEDUP_REMOVED lines=108> */
.L_x_1018:
        /* <DEDUP_REMOVED lines=38> */
.L_x_1034:
        /* <DEDUP_REMOVED lines=40> */
.L_x_1032:
        /* <DEDUP_REMOVED lines=20> */
.L_x_1038:
        /* <DEDUP_REMOVED lines=10> */
.L_x_1037:
[----:B------:R-:W-:Y:S05]  /*4cc0*/  BSYNC.RECONVERGENT B2 ;  /* 0x0000000000027941 */ /* 0x000fea0003800200 */
.L_x_1036:
        /* <DEDUP_REMOVED lines=17> */
.L_x_1041:
        /* <DEDUP_REMOVED lines=77> */
.L_x_1040:
[----:B------:R-:W-:Y:S05]  /*52b0*/  BSYNC.RECONVERGENT B2 ;  /* 0x0000000000027941 */ /* 0x000fea0003800200 */
.L_x_1039:
        /* <DEDUP_REMOVED lines=45> */
.L_x_1043:
[----:B------:R-:W-:Y:S05]  /*5590*/  BSYNC.RECONVERGENT B2 ;  /* 0x0000000000027941 */ /* 0x000fea0003800200 */
.L_x_1042:
        /* <DEDUP_REMOVED lines=20> */
.L_x_1035:
[----:B------:R-:W-:Y:S05]  /*56e0*/  BSYNC.RECONVERGENT B1 ;  /* 0x0000000000017941 */ /* 0x000fea0003800200 */
.L_x_1033:
        /* <DEDUP_REMOVED lines=82> */
.L_x_1005:
[----:B------:R-:W-:Y:S05]  /*5c10*/  BSYNC.RECONVERGENT B0 ;  /* 0x0000000000007941 */ /* 0x000fea0003800200 */
.L_x_989:
        /* <DEDUP_REMOVED lines=9> */
.L_x_1044:
        /* <DEDUP_REMOVED lines=13> */
.L_x_1793:


//--------------------- .text._ZN3cub18CUB_300001_SM_10006detail6reduce18DeviceReduceKernelINS2_10policy_hubIdj11max_functorIdEE10Policy1000EN6thrust24THRUST_300001_SM_1000_NS6detail15normal_iteratorINSA_10device_ptrIdEEEEjS6_dN4cuda3std3__410__identityEEEvT0_PT3_T1_NS0_13GridEvenShareISN_EET2_T4_ --------------------------
	.section	.text._ZN3cub18CUB_300001_SM_10006detail6reduce18DeviceReduceKernelINS2_10policy_hubIdj11max_functorIdEE10Policy1000EN6thrust24THRUST_300001_SM_1000_NS6detail15normal_iteratorINSA_10device_ptrIdEEEEjS6_dN4cuda3std3__410__identityEEEvT0_PT3_T1_NS0_13GridEvenShareISN_EET2_T4_,"ax",@progbits
	.align	128
        .global         _ZN3cub18CUB_300001_SM_10006detail6reduce18DeviceReduceKernelINS2_10policy_hubIdj11max_functorIdEE10Policy1000EN6thrust24THRUST_300001_SM_1000_NS6detail15normal_iteratorINSA_10device_ptrIdEEEEjS6_dN4cuda3std3__410__identityEEEvT0_PT3_T1_NS0_13GridEvenShareISN_EET2_T4_
        .type           _ZN3cub18CUB_300001_SM_10006detail6reduce18DeviceReduceKernelINS2_10policy_hubIdj11max_functorIdEE10Policy1000EN6thrust24THRUST_300001_SM_1000_NS6detail15normal_iteratorINSA_10device_ptrIdEEEEjS6_dN4cuda3std3__410__identityEEEvT0_PT3_T1_NS0_13GridEvenShareISN_EET2_T4_,@function
        .size           _ZN3cub18CUB_300001_SM_10006detail6reduce18DeviceReduceKernelINS2_10policy_hubIdj11max_functorIdEE10Policy1000EN6thrust24THRUST_300001_SM_1000_NS6detail15normal_iteratorINSA_10device_ptrIdEEEEjS6_dN4cuda3std3__410__identityEEEvT0_PT3_T1_NS0_13GridEvenShareISN_EET2_T4_,(.L_x_1794 - _ZN3cub18CUB_300001_SM_10006detail6reduce18DeviceReduceKernelINS2_10policy_hubIdj11max_functorIdEE10Policy1000EN6thrust24THRUST_300001_SM_1000_NS6detail15normal_iteratorINSA_10device_ptrIdEEEEjS6_dN4cuda3std3__410__identityEEEvT0_PT3_T1_NS0_13GridEvenShareISN_EET2_T4_)
        .other          _ZN3cub18CUB_300001_SM_10006detail6reduce18DeviceReduceKernelINS2_10policy_hubIdj11max_functorIdEE10Policy1000EN6thrust24THRUST_300001_SM_1000_NS6detail15normal_iteratorINSA_10device_ptrIdEEEEjS6_dN4cuda3std3__410__identityEEEvT0_PT3_T1_NS0_13GridEvenShareISN_EET2_T4_,@"STO_CUDA_ENTRY STV_DEFAULT"
_ZN3cub18CUB_300001_SM_10006detail6reduce18DeviceReduceKernelINS2_10policy_hubIdj11max_functorIdEE10Policy1000EN6thrust24THRUST_300001_SM_1000_NS6detail15normal_iteratorINSA_10device_ptrIdEEEEjS6_dN4cuda3std3__410__identityEEEvT0_PT3_T1_NS0_13GridEvenShareISN_EET2_T4_:
.text._ZN3cub18CUB_300001_SM_10006detail6reduce18DeviceReduceKernelINS2_10policy_hubIdj11max_functorIdEE10Policy1000EN6thrust24THRUST_300001_SM_1000_NS6detail15normal_iteratorINSA_10device_ptrIdEEEEjS6_dN4cuda3std3__410__identityEEEvT0_PT3_T1_NS0_13GridEvenShareISN_EET2_T4_:
[----:B------:R-:W-:Y:S08]  /*0000*/  LDC R1, c[0x0][0x37c] ;  /* 0x0000df00ff017b82 */ /* 0x000ff00000000800 */
[----:B------:R-:W0:Y:S01]  /*0010*/  S2UR UR10, SR_CTAID.X ;  /* 0x00000000000a79c3 */ /* 0x000e220000002500 */
[----:B------:R-:W1:Y:S01]  /*0020*/  LDCU.64 UR12, c[0x0][0x3a8] ;  /* 0x00007500ff0c77ac */ /* 0x000e620008000a00 */
[----:B------:R-:W-:Y:S01]  /*0030*/  BSSY.RECONVERGENT B0, `(.L_x_1045) ;  /* 0x000033f000007945 */ /* 0x000fe20003800200 */
[----:B------:R-:W2:Y:S01]  /*0040*/  LDCU.64 UR8, c[0x0][0x358] ;  /* 0x00006b00ff0877ac */ /* 0x000ea20008000a00 */
[----:B-1----:R-:W-:Y:S01]  /*0050*/  IMAD.U32 R4, RZ, RZ, UR12 ;  /* 0x0000000cff047e24 */ /* 0x002fe2000f8e00ff */
[----:B------:R-:W-:-:S02]  /*0060*/  USHF.L.U32 UR4, UR13, 0xb, URZ ;  /* 0x0000000b0d047899 */ /* 0x000fc400080006ff */
[----:B0-----:R-:W-:-:S06]  /*0070*/  USHF.L.U32 UR6, UR10, 0xb, URZ ;  /* 0x0000000b0a067899 */ /* 0x001fcc00080006ff */
[----:B------:R-:W-:-:S05]  /*0080*/  VIADD R2, R4, -UR6 ;  /* 0x8000000604027c36 */ /* 0x000fca0008000000 */
        /* <DEDUP_REMOVED lines=9> */
[----:B------:R-:W-:-:S04]  /*0120*/  VIADD R5, R3, UR6 ;  /* 0x0000000603057c36 */ /* 0x000fc80008000000 */
[----:B0-----:R-:W-:-:S06]  /*0130*/  IMAD.WIDE.U32 R14, R5, 0x8, R14 ;  /* 0x00000008050e7825 */ /* 0x001fcc00078e000e */
[----:B------:R-:W5:Y:S01]  /*0140*/  LDG.E.64 R14, desc[UR8][R14.64] ;  /* 0x000000080e0e7981 */ /* 0x000f62000c1e1b00 */
[----:B------:R-:W-:-:S07]  /*0150*/  VIADD R21, R3, 0x100 ;  /* 0x0000010003157836 */ /* 0x000fce0000000000 */
.L_x_1048:
[----:B------:R-:W-:Y:S05]  /*0160*/  BSYNC.RECONVERGENT B1 ;  /* 0x0000000000017941 */ /* 0x000fea0003800200 */
.L_x_1047:
[----:B------:R-:W-:Y:S01]  /*0170*/  ISETP.GE.U32.AND P0, PT, R21, R2, PT ;  /* 0x000000021500720c */ /* 0x000fe20003f06070 */
[----:B------:R-:W-:-:S12]  /*0180*/  BSSY.RECONVERGENT B1, `(.L_x_1049) ;  /* 0x00000de000017945 */ /* 0x000fd80003800200 */
[----:B------:R-:W-:Y:S05]  /*0190*/  @P0 BRA `(.L_x_1050) ;  /* 0x0000000c00700947 */ /* 0x000fea0003800000 */
[----:B------:R-:W-:Y:S01]  /*01a0*/  LOP3.LUT R5, RZ, R21, RZ, 0x33, !PT ;  /* 0x00000015ff057212 */ /* 0x000fe200078e33ff */
[----:B------:R-:W-:Y:S03]  /*01b0*/  BSSY.RECONVERGENT B2, `(.L_x_1051) ;  /* 0x0000072000027945 */ /* 0x000fe60003800200 */
[----:B------:R-:W-:-:S04]  /*01c0*/  IADD3 R5, PT, PT, R4, -UR6, R5 ;  /* 0x8000000604057c10 */ /* 0x000fc8000fffe005 */
[C---:B------:R-:W-:Y:S02]  /*01d0*/  ISETP.GE.U32.AND P0, PT, R5.reuse, 0xf00, PT ;  /* 0x00000f000500780c */ /* 0x040fe40003f06070 */
[----:B------:R-:W-:-:S04]  /*01e0*/  LEA.HI R0, R5, 0x1, RZ, 0x18 ;  /* 0x0000000105007811 */ /* 0x000fc800078fc0ff */
[----:B------:R-:W-:-:S07]  /*01f0*/  LOP3.LUT R4, R0, 0xf, RZ, 0xc0, !PT ;  /* 0x0000000f00047812 */ /* 0x000fce00078ec0ff */
[----:B------:R-:W-:Y:S05]  /*0200*/  @!P0 BRA `(.L_x_1052) ;  /* 0x0000000400b08947 */ /* 0x000fea0003800000 */
[----:B------:R-:W0:Y:S01]  /*0210*/  LDC.64 R6, c[0x0][0x380] ;  /* 0x0000e000ff067b82 */ /* 0x000e220000000a00 */
[----:B------:R-:W-:Y:S01]  /*0220*/  LOP3.LUT R25, R0, 0x1fffff0, RZ, 0xc0, !PT ;  /* 0x01fffff000197812 */ /* 0x000fe200078ec0ff */
[----:B------:R-:W-:Y:S01]  /*0230*/  BSSY.RECONVERGENT B3, `(.L_x_1053) ;  /* 0x0000068000037945 */ /* 0x000fe20003800200 */
[C---:B------:R-:W-:Y:S01]  /*0240*/  LOP3.LUT R24, R21.reuse, 0x800, RZ, 0xfc, !PT ;  /* 0x0000080015187812 */ /* 0x040fe200078efcff */
[----:B------:R-:W-:Y:S02]  /*0250*/  VIADD R5, R21, UR6 ;  /* 0x0000000615057c36 */ /* 0x000fe40008000000 */
[----:B------:R-:W-:-:S07]  /*0260*/  IMAD.MOV R25, RZ, RZ, -R25 ;  /* 0x000000ffff197224 */ /* 0x000fce00078e0a19 */
.L_x_1054:
[----:B0-----:R-:W-:-:S04]  /*0270*/  IMAD.WIDE.U32 R8, R5, 0x8, R6 ;  /* 0x0000000805087825 */ /* 0x001fc800078e0006 */
[----:B------:R-:W-:Y:S02]  /*0280*/  VIADD R23, R5, 0x100 ;  /* 0x0000010005177836 */ /* 0x000fe40000000000 */
[----:B------:R-:W2:Y:S02]  /*0290*/  LDG.E.64 R8, desc[UR8][R8.64] ;  /* 0x0000000808087981 */ /* 0x000ea4000c1e1b00 */
[----:B------:R-:W-:-:S06]  /*02a0*/  IMAD.WIDE.U32 R22, R23, 0x8, R6 ;  /* 0x0000000817167825 */ /* 0x000fcc00078e0006 */
[----:B------:R-:W3:Y:S01]  /*02b0*/  LDG.E.64 R22, desc[UR8][R22.64] ;  /* 0x0000000816167981 */ /* 0x000ee2000c1e1b00 */
[----:B------:R-:W-:-:S04]  /*02c0*/  VIADD R21, R5, 0x200 ;  /* 0x0000020005157836 */ /* 0x000fc80000000000 */
[----:B------:R-:W-:-:S04]  /*02d0*/  IMAD.WIDE.U32 R20, R21, 0x8, R6 ;  /* 0x0000000815147825 */ /* 0x000fc800078e0006 */
[----:B------:R-:W-:Y:S02]  /*02e0*/  VIADD R19, R5, 0x300 ;  /* 0x0000030005137836 */ /* 0x000fe40000000000 */
[----:B------:R-:W4:Y:S02]  /*02f0*/  LDG.E.64 R20, desc[UR8][R20.64] ;  /* 0x0000000814147981 */ /* 0x000f24000c1e1b00 */
        /* <DEDUP_REMOVED lines=9> */
[----:B------:R-:W-:-:S06]  /*0390*/  IMAD.WIDE.U32 R10, R11, 0x8, R6 ;  /* 0x000000080b0a7825 */ /* 0x000fcc00078e0006 */
[----:B------:R-:W4:Y:S01]  /*03a0*/  LDG.E.64 R10, desc[UR8][R10.64] ;  /* 0x000000080a0a7981 */ /* 0x000f22000c1e1b00 */
[----:B--2--5:R-:W-:-:S06]  /*03b0*/  DSETP.GEU.AND P0, PT, R14, R8, PT ;  /* 0x000000080e00722a */ /* 0x024fcc0003f0e000 */
[----:B------:R-:W-:Y:S02]  /*03c0*/  FSEL R14, R8, R14, !P0 ;  /* 0x0000000e080e7208 */ /* 0x000fe40004000000 */
[----:B------:R-:W-:Y:S01]  /*03d0*/  FSEL R15, R9, R15, !P0 ;  /* 0x0000000f090f7208 */ /* 0x000fe20004000000 */
[----:B------:R-:W-:-:S04]  /*03e0*/  VIADD R9, R5, 0x700 ;  /* 0x0000070005097836 */ /* 0x000fc80000000000 */
[----:B------:R-:W-:Y:S01]  /*03f0*/  IMAD.WIDE.U32 R8, R9, 0x8, R6 ;  /* 0x0000000809087825 */ /* 0x000fe200078e0006 */
[----:B---3--:R-:W-:-:S05]  /*0400*/  DSETP.GEU.AND P0, PT, R14, R22, PT ;  /* 0x000000160e00722a */ /* 0x008fca0003f0e000 */
[----:B------:R-:W2:Y:S01]  /*0410*/  LDG.E.64 R8, desc[UR8][R8.64] ;  /* 0x0000000808087981 */ /* 0x000ea2000c1e1b00 */
[----:B------:R-:W-:Y:S01]  /*0420*/  FSEL R15, R23, R15, !P0 ;  /* 0x0000000f170f7208 */ /* 0x000fe20004000000 */
[----:B------:R-:W-:Y:S01]  /*0430*/  VIADD R23, R5, 0x800 ;  /* 0x0000080005177836 */ /* 0x000fe20000000000 */
[----:B------:R-:W-:-:S03]  /*0440*/  FSEL R14, R22, R14, !P0 ;  /* 0x0000000e160e7208 */ /* 0x000fc60004000000 */
[----:B------:R-:W-:-:S06]  /*0450*/  IMAD.WIDE.U32 R22, R23, 0x8, R6 ;  /* 0x0000000817167825 */ /* 0x000fcc00078e0006 */
[----:B------:R-:W3:Y:S01]  /*0460*/  LDG.E.64 R22, desc[UR8][R22.64] ;  /* 0x0000000816167981 */ /* 0x000ee2000c1e1b00 */
[----:B----4-:R-:W-:-:S06]  /*0470*/  DSETP.GEU.AND P0, PT, R14, R20, PT ;  /* 0x000000140e00722a */ /* 0x010fcc0003f0e000 */
[----:B------:R-:W-:Y:S02]  /*0480*/  FSEL R14, R20, R14, !P0 ;  /* 0x0000000e140e7208 */ /* 0x000fe40004000000 */
[----:B------:R-:W-:Y:S01]  /*0490*/  FSEL R15, R21, R15, !P0 ;  /* 0x0000000f150f7208 */ /* 0x000fe20004000000 */
[----:B------:R-:W-:-:S04]  /*04a0*/  VIADD R21, R5, 0x900 ;  /* 0x0000090005157836 */ /* 0x000fc80000000000 */
[----:B------:R-:W-:Y:S01]  /*04b0*/  IMAD.WIDE.U32 R20, R21, 0x8, R6 ;  /* 0x0000000815147825 */ /* 0x000fe200078e0006 */
[----:B------:R-:W-:-:S05]  /*04c0*/  DSETP.GEU.AND P0, PT, R14, R18, PT ;  /* 0x000000120e00722a */ /* 0x000fca0003f0e000 */
[----:B------:R-:W4:Y:S01]  /*04d0*/  LDG.E.64 R20, desc[UR8][R20.64] ;  /* 0x0000000814147981 */ /* 0x000f22000c1e1b00 */
        /* <DEDUP_REMOVED lines=21> */
[----:B------:R-:W-:-:S06]  /*0630*/  IMAD.WIDE.U32 R12, R13, 0x8, R6 ;  /* 0x000000080d0c7825 */ /* 0x000fcc00078e0006 */
[----:B------:R-:W4:Y:S01]  /*0640*/  LDG.E.64 R12, desc[UR8][R12.64] ;  /* 0x000000080c0c7981 */ /* 0x000f22000c1e1b00 */
[----:B--2---:R-:W-:-:S06]  /*0650*/  DSETP.GEU.AND P0, PT, R10, R8, PT ;  /* 0x000000080a00722a */ /* 0x004fcc0003f0e000 */
        /* <DEDUP_REMOVED lines=24> */
[----:B------:R-:W-:-:S05]  /*07e0*/  VIADD R25, R25, 0x10 ;  /* 0x0000001019197836 */ /* 0x000fca0000000000 */
[----:B------:R-:W-:Y:S02]  /*07f0*/  FSEL R8, R12, R8, !P0 ;  /* 0x000000080c087208 */ /* 0x000fe40004000000 */
[----:B------:R-:W-:Y:S02]  /*0800*/  FSEL R9, R13, R9, !P0 ;  /* 0x000000090d097208 */ /* 0x000fe40004000000 */
[----:B------:R-:W-:Y:S01]  /*0810*/  ISETP.NE.AND P1, PT, R25, RZ, PT ;  /* 0x000000ff1900720c */ /* 0x000fe20003f25270 */
[----:B------:R-:W-:Y:S02]  /*0820*/  VIADD R24, R24, 0x1000 ;  /* 0x0000100018187836 */ /* 0x000fe40000000000 */
[----:B------:R-:W-:Y:S01]  /*0830*/  VIADD R5, R5, 0x1000 ;  /* 0x0000100005057836 */ /* 0x000fe20000000000 */
[----:B--2---:R-:W-:-:S06]  /*0840*/  DSETP.GEU.AND P0, PT, R8, R10, PT ;  /* 0x0000000a0800722a */ /* 0x004fcc0003f0e000 */
[----:B------:R-:W-:Y:S02]  /*0850*/  FSEL R8, R10, R8, !P0 ;  /* 0x000000080a087208 */ /* 0x000fe40004000000 */
[----:B------:R-:W-:-:S06]  /*0860*/  FSEL R9, R11, R9, !P0 ;  /* 0x000000090b097208 */ /* 0x000fcc0004000000 */
[----:B---3--:R-:W-:-:S06]  /*0870*/  DSETP.GEU.AND P0, PT, R8, R22, PT ;  /* 0x000000160800722a */ /* 0x008fcc0003f0e000 */
[----:B------:R-:W-:Y:S02]  /*0880*/  FSEL R14, R22, R8, !P0 ;  /* 0x00000008160e7208 */ /* 0x000fe40004000000 */
[----:B------:R-:W-:Y:S01]  /*0890*/  FSEL R15, R23, R9, !P0 ;  /* 0x00000009170f7208 */ /* 0x000fe20004000000 */
[----:B------:R-:W-:Y:S06]  /*08a0*/  @P1 BRA `(.L_x_1054) ;  /* 0xfffffff800701947 */ /* 0x000fec000383ffff */
[----:B------:R-:W-:Y:S05]  /*08b0*/  BSYNC.RECONVERGENT B3 ;  /* 0x0000000000037941 */ /* 0x000fea0003800200 */
.L_x_1053:
[----:B------:R-:W-:-:S07]  /*08c0*/  VIADD R21, R24, 0xfffff800 ;  /* 0xfffff80018157836 */ /* 0x000fce0000000000 */
.L_x_1052:
[----:B------:R-:W-:Y:S05]  /*08d0*/  BSYNC.RECONVERGENT B2 ;  /* 0x0000000000027941 */ /* 0x000fea0003800200 */
.L_x_1051:
        /* <DEDUP_REMOVED lines=8> */
[----:B------:R-:W-:-:S04]  /*0960*/  VIADD R25, R21, UR6 ;  /* 0x0000000615197c36 */ /* 0x000fc80008000000 */
[C---:B------:R-:W-:Y:S02]  /*0970*/  VIADD R9, R25.reuse, 0x100 ;  /* 0x0000010019097836 */ /* 0x040fe40000000000 */
[----:B0-----:R-:W-:-:S06]  /*0980*/  IMAD.WIDE.U32 R6, R25, 0x8, R4 ;  /* 0x0000000819067825 */ /* 0x001fcc00078e0004 */
[----:B------:R-:W2:Y:S01]  /*0990*/  LDG.E.64 R6, desc[UR8][R6.64] ;  /* 0x0000000806067981 */ /* 0x000ea2000c1e1b00 */
[----:B------:R-:W-:-:S04]  /*09a0*/  IMAD.WIDE.U32 R8, R9, 0x8, R4 ;  /* 0x0000000809087825 */ /* 0x000fc800078e0004 */
[----:B------:R-:W-:Y:S02]  /*09b0*/  VIADD R11, R25, 0x200 ;  /* 0x00000200190b7836 */ /* 0x000fe40000000000 */
[----:B------:R-:W3:Y:S02]  /*09c0*/  LDG.E.64 R8, desc[UR8][R8.64] ;  /* 0x0000000808087981 */ /* 0x000ee4000c1e1b00 */
        /* <DEDUP_REMOVED lines=42> */
.L_x_1056:
[----:B------:R-:W-:Y:S05]  /*0c70*/  BSYNC.RECONVERGENT B2 ;  /* 0x0000000000027941 */ /* 0x000fea0003800200 */
.L_x_1055:
        /* <DEDUP_REMOVED lines=32> */
.L_x_1058:
[----:B------:R-:W-:Y:S05]  /*0e80*/  BSYNC.RECONVERGENT B2 ;  /* 0x0000000000027941 */ /* 0x000fea0003800200 */
.L_x_1057:
[----:B------:R-:W-:Y:S05]  /*0e90*/  @!P0 BRA `(.L_x_1050) ;  /* 0x0000000000308947 */ /* 0x000fea0003800000 */
[----:B------:R-:W0:Y:S01]  /*0ea0*/  LDC.64 R6, c[0x0][0x380] ;  /* 0x0000e000ff067b82 */ /* 0x000e220000000a00 */
[----:B------:R-:W-:Y:S02]  /*0eb0*/  VIADD R9, R21, UR6 ;  /* 0x0000000615097c36 */ /* 0x000fe40008000000 */
[----:B------:R-:W-:-:S07]  /*0ec0*/  IMAD.MOV R0, RZ, RZ, -R0 ;  /* 0x000000ffff007224 */ /* 0x000fce00078e0a00 */
.L_x_1059:
[----:B0-----:R-:W-:-:S06]  /*0ed0*/  IMAD.WIDE.U32 R4, R9, 0x8, R6 ;  /* 0x0000000809047825 */ /* 0x001fcc00078e0006 */
        /* <DEDUP_REMOVED lines=8> */
.L_x_1050:
[----:B------:R-:W-:Y:S05]  /*0f60*/  BSYNC.RECONVERGENT B1 ;  /* 0x0000000000017941 */ /* 0x000fea0003800200 */
.L_x_1049:
[----:B------:R-:W-:-:S13]  /*0f70*/  ISETP.GE.U32.AND P0, PT, R2, 0x100, PT ;  /* 0x000001000200780c */ /* 0x000fda0003f06070 */
        /* <DEDUP_REMOVED lines=50> */
[----:B------:R-:W1:Y:S04]  /*12a0*/  LDS.128 R12, [UR4+0x10] ;  /* 0x00001004ff0c7984 */ /* 0x000e680008000c00 */
[----:B0-----:R-:W0:Y:S01]  /*12b0*/  LDS.128 R8, [UR4+0x20] ;  /* 0x00002004ff087984 */ /* 0x001e220008000c00 */
[----:B-1----:R-:W-:-:S06]  /*12c0*/  DSETP.GEU.AND P1, PT, R4, R12, PT ;  /* 0x0000000c0400722a */ /* 0x002fcc0003f2e000 */
[----:B------:R-:W-:Y:S02]  /*12d0*/  FSEL R2, R12, R4, !P1 ;  /* 0x000000040c027208 */ /* 0x000fe40004800000 */
[----:B------:R-:W-:Y:S02]  /*12e0*/  FSEL R3, R13, R5, !P1 ;  /* 0x000000050d037208 */ /* 0x000fe40004800000 */
[----:B------:R-:W1:Y:S04]  /*12f0*/  LDS.128 R4, [UR4+0x30] ;  /* 0x00003004ff047984 */ /* 0x000e680008000c00 */
[----:B------:R-:W-:-:S06]  /*1300*/  DSETP.GEU.AND P1, PT, R2, R14, PT ;  /* 0x0000000e0200722a */ /* 0x000fcc0003f2e000 */
[----:B------:R-:W-:Y:S02]  /*1310*/  FSEL R2, R14, R2, !P1 ;  /* 0x000000020e027208 */ /* 0x000fe40004800000 */
[----:B------:R-:W-:-:S06]  /*1320*/  FSEL R3, R15, R3, !P1 ;  /* 0x000000030f037208 */ /* 0x000fcc0004800000 */
[----:B0-----:R-:W-:-:S06]  /*1330*/  DSETP.GEU.AND P1, PT, R2, R8, PT ;  /* 0x000000080200722a */ /* 0x001fcc0003f2e000 */
[----:B------:R-:W-:Y:S02]  /*1340*/  FSEL R8, R8, R2, !P1 ;  /* 0x0000000208087208 */ /* 0x000fe40004800000 */
[----:B------:R-:W-:Y:S02]  /*1350*/  FSEL R9, R9, R3, !P1 ;  /* 0x0000000309097208 */ /* 0x000fe40004800000 */
[----:B------:R-:W0:Y:S04]  /*1360*/  LDS.64 R2, [UR4+0x40] ;  /* 0x00004004ff027984 */ /* 0x000e280008000a00 */
[----:B------:R-:W-:-:S06]  /*1370*/  DSETP.GEU.AND P1, PT, R8, R10, PT ;  /* 0x0000000a0800722a */ /* 0x000fcc0003f2e000 */
[----:B------:R-:W-:Y:S02]  /*1380*/  FSEL R8, R10, R8, !P1 ;  /* 0x000000080a087208 */ /* 0x000fe40004800000 */
[----:B------:R-:W-:-:S06]  /*1390*/  FSEL R9, R11, R9, !P1 ;  /* 0x000000090b097208 */ /* 0x000fcc0004800000 */
[----:B-1----:R-:W-:-:S06]  /*13a0*/  DSETP.GEU.AND P1, PT, R8, R4, PT ;  /* 0x000000040800722a */ /* 0x002fcc0003f2e000 */
        /* <DEDUP_REMOVED lines=9> */
.L_x_1060:
[----:B------:R-:W-:-:S04]  /*1440*/  LOP3.LUT R0, R3, 0x3e0, RZ, 0xc0, !PT ;  /* 0x000003e003007812 */ /* 0x000fc800078ec0ff */
[----:B------:R-:W-:Y:S01]  /*1450*/  LOP3.LUT R7, RZ, R0, RZ, 0x33, !PT ;  /* 0x00000000ff077212 */ /* 0x000fe200078e33ff */
[----:B------:R-:W-:Y:S02]  /*1460*/  VIADD R5, R0, 0x20 ;  /* 0x0000002000057836 */ /* 0x000fe40000000000 */
[----:B------:R-:W0:Y:S03]  /*1470*/  S2R R0, SR_LANEID ;  /* 0x0000000000007919 */ /* 0x000e260000000000 */
[----:B------:R-:W-:Y:S01]  /*1480*/  ISETP.GT.U32.AND P0, PT, R5, R2, PT ;  /* 0x000000020500720c */ /* 0x000fe20003f04070 */
[----:B------:R-:W-:-:S05]  /*1490*/  IMAD.IADD R5, R2, 0x1, R7 ;  /* 0x0000000102057824 */ /* 0x000fca00078e0207 */
[----:B------:R-:W-:-:S05]  /*14a0*/  SEL R5, R5, 0x1f, P0 ;  /* 0x0000001f05057807 */ /* 0x000fca0000000000 */
[----:B-----5:R-:W-:Y:S04]  /*14b0*/  SHFL.DOWN PT, R6, R14, 0x1, R5 ;  /* 0x082000000e067989 */ /* 0x020fe800000e0005 */
[----:B------:R-:W1:Y:S01]  /*14c0*/  SHFL.DOWN PT, R7, R15, 0x1, R5 ;  /* 0x082000000f077989 */ /* 0x000e6200000e0005 */
[----:B0-----:R-:W-:Y:S01]  /*14d0*/  ISETP.GE.AND P0, PT, R0, R5, PT ;  /* 0x000000050000720c */ /* 0x001fe20003f06270 */
[----:B-1----:R-:W-:-:S06]  /*14e0*/  DSETP.GEU.AND P1, PT, R14, R6, PT ;  /* 0x000000060e00722a */ /* 0x002fcc0003f2e000 */
        /* <DEDUP_REMOVED lines=54> */
[----:B0-----:R-:W-:-:S06]  /*1850*/  DSETP.GEU.AND P1, PT, R4, R12, PT ;  /* 0x0000000c0400722a */ /* 0x001fcc0003f2e000 */
[-C--:B------:R-:W-:Y:S02]  /*1860*/  FSEL R3, R12, R4.reuse, !P1 ;  /* 0x000000040c037208 */ /* 0x080fe40004800000 */
[-C--:B------:R-:W-:Y:S02]  /*1870*/  FSEL R13, R13, R5.reuse, !P1 ;  /* 0x000000050d0d7208 */ /* 0x080fe40004800000 */
[----:B------:R-:W-:Y:S02]  /*1880*/  FSEL R0, R3, R4, P2 ;  /* 0x0000000403007208 */ /* 0x000fe40001000000 */
[C---:B------:R-:W-:Y:S02]  /*1890*/  ISETP.GT.U32.AND P1, PT, R2.reuse, 0x40, PT ;  /* 0x000000400200780c */ /* 0x040fe40003f24070 */
[----:B------:R-:W-:Y:S01]  /*18a0*/  FSEL R13, R13, R5, P2 ;  /* 0x000000050d0d7208 */ /* 0x000fe20001000000 */
[----:B------:R-:W-:Y:S01]  /*18b0*/  IMAD.MOV.U32 R12, RZ, RZ, R0 ;  /* 0x000000ffff0c7224 */ /* 0x000fe200078e0000 */
[----:B------:R-:W-:Y:S01]  /*18c0*/  ISETP.GT.U32.AND P2, PT, R2, 0x60, PT ;  /* 0x000000600200780c */ /* 0x000fe20003f44070 */
[----:B------:R-:W0:Y:S04]  /*18d0*/  LDS.128 R4, [UR4+0x30] ;  /* 0x00003004ff047984 */ /* 0x000e280008000c00 */
[----:B------:R-:W-:-:S06]  /*18e0*/  DSETP.GEU.AND P3, PT, R12, R14, PT ;  /* 0x0000000e0c00722a */ /* 0x000fcc0003f6e000 */
[----:B------:R-:W-:Y:S02]  /*18f0*/  @P1 FSEL R0, R14, R0, !P3 ;  /* 0x000000000e001208 */ /* 0x000fe40005800000 */
[----:B------:R-:W-:Y:S02]  /*1900*/  @P1 FSEL R13, R15, R13, !P3 ;  /* 0x0000000d0f0d1208 */ /* 0x000fe40005800000 */
[----:B------:R-:W-:Y:S01]  /*1910*/  ISETP.GT.U32.AND P1, PT, R2, 0x80, PT ;  /* 0x000000800200780c */ /* 0x000fe20003f24070 */
[----:B------:R-:W-:-:S06]  /*1920*/  IMAD.MOV.U32 R12, RZ, RZ, R0 ;  /* 0x000000ffff0c7224 */ /* 0x000fcc00078e0000 */
[----:B-1----:R-:W-:-:S06]  /*1930*/  DSETP.GEU.AND P3, PT, R12, R8, PT ;  /* 0x000000080c00722a */ /* 0x002fcc0003f6e000 */
[----:B------:R-:W-:Y:S02]  /*1940*/  @P2 FSEL R0, R8, R0, !P3 ;  /* 0x0000000008002208 */ /* 0x000fe40005800000 */
[----:B------:R-:W-:Y:S02]  /*1950*/  @P2 FSEL R13, R9, R13, !P3 ;  /* 0x0000000d090d2208 */ /* 0x000fe40005800000 */
[----:B------:R-:W-:Y:S01]  /*1960*/  ISETP.GT.U32.AND P2, PT, R2, 0xa0, PT ;  /* 0x000000a00200780c */ /* 0x000fe20003f44070 */
[----:B------:R-:W-:Y:S01]  /*1970*/  IMAD.MOV.U32 R12, RZ, RZ, R0 ;  /* 0x000000ffff0c7224 */ /* 0x000fe200078e0000 */
[----:B------:R-:W1:Y:S05]  /*1980*/  LDS.64 R8, [UR4+0x40] ;  /* 0x00004004ff087984 */ /* 0x000e6a0008000a00 */
[----:B------:R-:W-:-:S06]  /*1990*/  DSETP.GEU.AND P3, PT, R12, R10, PT ;  /* 0x0000000a0c00722a */ /* 0x000fcc0003f6e000 */
[----:B------:R-:W-:Y:S02]  /*19a0*/  @P1 FSEL R0, R10, R0, !P3 ;  /* 0x000000000a001208 */ /* 0x000fe40005800000 */
[----:B------:R-:W-:Y:S02]  /*19b0*/  @P1 FSEL R13, R11, R13, !P3 ;  /* 0x0000000d0b0d1208 */ /* 0x000fe40005800000 */
[----:B------:R-:W-:Y:S01]  /*19c0*/  ISETP.GT.U32.AND P1, PT, R2, 0xc0, PT ;  /* 0x000000c00200780c */ /* 0x000fe20003f24070 */
[----:B------:R-:W-:Y:S02]  /*19d0*/  IMAD.MOV.U32 R10, RZ, RZ, R0 ;  /* 0x000000ffff0a7224 */ /* 0x000fe400078e0000 */
[----:B------:R-:W-:-:S06]  /*19e0*/  IMAD.MOV.U32 R11, RZ, RZ, R13 ;  /* 0x000000ffff0b7224 */ /* 0x000fcc00078e000d */
[----:B0-----:R-:W-:-:S06]  /*19f0*/  DSETP.GEU.AND P3, PT, R10, R4, PT ;  /* 0x000000040a00722a */ /* 0x001fcc0003f6e000 */
[----:B------:R-:W-:Y:S02]  /*1a00*/  @P2 FSEL R0, R4, R0, !P3 ;  /* 0x0000000004002208 */ /* 0x000fe40005800000 */
[----:B------:R-:W-:Y:S02]  /*1a10*/  @P2 FSEL R13, R5, R13, !P3 ;  /* 0x0000000d050d2208 */ /* 0x000fe40005800000 */
[----:B------:R-:W-:Y:S01]  /*1a20*/  ISETP.GT.U32.AND P2, PT, R2, 0xe0, PT ;  /* 0x000000e00200780c */ /* 0x000fe20003f44070 */
        /* <DEDUP_REMOVED lines=13> */
.L_x_1046:
[----:B------:R-:W0:Y:S01]  /*1b00*/  S2R R0, SR_TID.X ;  /* 0x0000000000007919 */ /* 0x000e220000002100 */
[----:B------:R-:W1:Y:S02]  /*1b10*/  LDCU.64 UR14, c[0x0][0x380] ;  /* 0x00007000ff0e77ac */ /* 0x000e640008000a00 */
[----:B-1----:R-:W-:Y:S02]  /*1b20*/  IMAD.U32 R6, RZ, RZ, UR14 ;  /* 0x0000000eff067e24 */ /* 0x002fe4000f8e00ff */
[----:B------:R-:W-:Y:S02]  /*1b30*/  IMAD.U32 R7, RZ, RZ, UR15 ;  /* 0x0000000fff077e24 */ /* 0x000fe4000f8e00ff */
[----:B0-----:R-:W-:-:S04]  /*1b40*/  VIADD R25, R0, UR6 ;  /* 0x0000000600197c36 */ /* 0x001fc80008000000 */
[----:B------:R-:W-:-:S05]  /*1b50*/  IMAD.WIDE.U32 R24, R25, 0x8, R6 ;  /* 0x0000000819187825 */ /* 0x000fca00078e0006 */
        /* <DEDUP_REMOVED lines=8> */
[----:B------:R-:W-:Y:S01]  /*1be0*/  ISETP.GE.U32.AND P1, PT, R2, UR4, PT ;  /* 0x0000000402007c0c */ /* 0x000fe2000bf26070 */
        /* <DEDUP_REMOVED lines=22> */
[----:B------:R-:W-:Y:S01]  /*1d50*/  ULEA UR11, UR13, UR6, 0xb ;  /* 0x000000060d0b7291 */ /* 0x000fe2000f8e58ff */
[----:B------:R-:W-:Y:S01]  /*1d60*/  VIADD R3, R4, 0xfffff800 ;  /* 0xfffff80004037836 */ /* 0x000fe20000000000 */
[----:B------:R-:W-:Y:S01]  /*1d70*/  LOP3.LUT R5, RZ, R0, RZ, 0x33, !PT ;  /* 0x00000000ff057212 */ /* 0x000fe200078e33ff */
[----:B------:R-:W-:-:S03]  /*1d80*/  UIADD3 UR5, UPT, UPT, UR4, UR6, URZ ;  /* 0x0000000604057290 */ /* 0x000fc6000fffe0ff */
[----:B------:R-:W-:Y:S02]  /*1d90*/  ISETP.LT.U32.AND P0, PT, R3, UR11, PT ;  /* 0x0000000b03007c0c */ /* 0x000fe4000bf01070 */
[----:B------:R-:W-:Y:S01]  /*1da0*/  IADD3 R5, PT, PT, R4, -UR4, R5 ;  /* 0x8000000404057c10 */ /* 0x000fe2000fffe005 */
[----:B------:R-:W-:Y:S01]  /*1db0*/  IMAD.U32 R25, RZ, RZ, UR5 ;  /* 0x00000005ff197e24 */ /* 0x000fe2000f8e00ff */
[----:B------:R-:W-:-:S03]  /*1dc0*/  UMOV UR4, URZ ;  /* 0x000000ff00047c82 */ /* 0x000fc60008000000 */
[----:B------:R-:W-:Y:S01]  /*1dd0*/  VIADD R2, R5, -UR6 ;  /* 0x8000000605027c36 */ /* 0x000fe20008000000 */
[----:B------:R-:W-:Y:S01]  /*1de0*/  UMOV UR6, UR5 ;  /* 0x0000000500067c82 */ /* 0x000fe20008000000 */
[----:B------:R-:W-:-:S04]  /*1df0*/  IADD3 R25, PT, PT, R25, 0x800, R0 ;  /* 0x0000080019197810 */ /* 0x000fc80007ffe000 */
[----:B------:R-:W-:Y:S05]  /*1e00*/  @P0 BRA `(.L_x_1063) ;  /* 0x0000000000c40947 */ /* 0x000fea0003800000 */
[----:B------:R-:W0:Y:S01]  /*1e10*/  LDC.64 R6, c[0x0][0x380] ;  /* 0x0000e000ff067b82 */ /* 0x000e220000000a00 */
[----:B------:R-:W1:Y:S01]  /*1e20*/  LDCU.64 UR12, c[0x0][0x3a8] ;  /* 0x00007500ff0c77ac */ /* 0x000e620008000a00 */
[----:B------:R-:W-:Y:S01]  /*1e30*/  NOP ;  /* 0x0000000000007918 */ /* 0x000fe20000000000 */
.L_x_1064:
[----:B------:R-:W-:-:S04]  /*1e40*/  VIADD R19, R0, UR11 ;  /* 0x0000000b00137c36 */ /* 0x000fc80008000000 */
[----:B0-----:R-:W-:-:S05]  /*1e50*/  IMAD.WIDE.U32 R18, R19, 0x8, R6 ;  /* 0x0000000813127825 */ /* 0x001fca00078e0006 */
        /* <DEDUP_REMOVED lines=26> */
[----:B-1----:R-:W-:-:S04]  /*2000*/  USHF.L.U32 UR7, UR13, 0xb, URZ ;  /* 0x0000000b0d077899 */ /* 0x002fc800080006ff */
[----:B------:R-:W-:Y:S02]  /*2010*/  UIADD3 UR6, UPT, UPT, UR7, UR6, URZ ;  /* 0x0000000607067290 */ /* 0x000fe4000fffe0ff */
[----:B------:R-:W-:Y:S02]  /*2020*/  VIADD R2, R2, -UR7 ;  /* 0x8000000702027c36 */ /* 0x000fe40008000000 */
[----:B------:R-:W-:Y:S01]  /*2030*/  VIADD R25, R25, UR7 ;  /* 0x0000000719197c36 */ /* 0x000fe20008000000 */
[----:B--2---:R-:W-:-:S06]  /*2040*/  DSETP.GEU.AND P0, PT, R4, R20, PT ;  /* 0x000000140400722a */ /* 0x004fcc0003f0e000 */
[----:B------:R-:W-:Y:S01]  /*2050*/  FSEL R8, R20, R4, !P0 ;  /* 0x0000000414087208 */ /* 0x000fe20004000000 */
[----:B------:R-:W-:Y:S01]  /*2060*/  IMAD.U32 R4, RZ, RZ, UR12 ;  /* 0x0000000cff047e24 */ /* 0x000fe2000f8e00ff */
[----:B------:R-:W-:-:S03]  /*2070*/  FSEL R9, R21, R5, !P0 ;  /* 0x0000000515097208 */ /* 0x000fc60004000000 */
[----:B------:R-:W-:-:S05]  /*2080*/  VIADD R5, R4, -UR11 ;  /* 0x8000000b04057c36 */ /* 0x000fca0008000000 */
[----:B------:R-:W-:Y:S01]  /*2090*/  ISETP.GE.U32.AND P1, PT, R5, UR7, PT ;  /* 0x0000000705007c0c */ /* 0x000fe2000bf26070 */
[----:B------:R-:W-:-:S06]  /*20a0*/  DSETP.GEU.AND P0, PT, R8, R22, PT ;  /* 0x000000160800722a */ /* 0x000fcc0003f0e000 */
[----:B------:R-:W-:Y:S02]  /*20b0*/  FSEL R14, R22, R8, !P0 ;  /* 0x00000008160e7208 */ /* 0x000fe40004000000 */
[----:B------:R-:W-:-:S04]  /*20c0*/  FSEL R15, R23, R9, !P0 ;  /* 0x00000009170f7208 */ /* 0x000fc80004000000 */
[----:B------:R-:W-:Y:S05]  /*20d0*/  @!P1 BRA `(.L_x_1062) ;  /* 0x0000000c00a09947 */ /* 0x000fea0003800000 */
[----:B------:R-:W-:Y:S02]  /*20e0*/  ULEA UR11, UR13, UR11, 0xb ;  /* 0x0000000b0d0b7291 */ /* 0x000fe4000f8e58ff */
[----:B------:R-:W-:-:S04]  /*20f0*/  UIADD3 UR4, UPT, UPT, UR4, 0x1, URZ ;  /* 0x0000000104047890 */ /* 0x000fc8000fffe0ff */
[----:B------:R-:W-:-:S13]  /*2100*/  ISETP.LT.U32.AND P0, PT, R3, UR11, PT ;  /* 0x0000000b03007c0c */ /* 0x000fda000bf01070 */
[----:B------:R-:W-:Y:S05]  /*2110*/  @!P0 BRA `(.L_x_1064) ;  /* 0xfffffffc00488947 */ /* 0x000fea000383ffff */
.L_x_1063:
[----:B------:R-:W-:Y:S01]  /*2120*/  VIADD R3, R4, -UR11 ;  /* 0x8000000b04037c36 */ /* 0x000fe20008000000 */
[----:B------:R-:W-:Y:S04]  /*2130*/  BSSY.RECONVERGENT B1, `(.L_x_1062) ;  /* 0x00000e2000017945 */ /* 0x000fe80003800200 */
[----:B------:R-:W-:-:S04]  /*2140*/  ISETP.GE.AND P0, PT, R0, R3, PT ;  /* 0x000000030000720c */ /* 0x000fc80003f06270 */
[----:B------:R-:W-:-:S13]  /*2150*/  ISETP.LE.U32.OR P0, PT, R4, UR11, P0 ;  /* 0x0000000b04007c0c */ /* 0x000fda0008703470 */
[----:B------:R-:W-:Y:S05]  /*2160*/  @P0 BRA `(.L_x_1065) ;  /* 0x0000000c00780947 */ /* 0x000fea0003800000 */
[----:B------:R-:W-:Y:S01]  /*2170*/  UIMAD UR7, UR4, UR13, URZ ;  /* 0x0000000d040772a4 */ /* 0x000fe2000f8e02ff */
[----:B------:R-:W-:Y:S01]  /*2180*/  LOP3.LUT R3, RZ, R0, RZ, 0x33, !PT ;  /* 0x00000000ff037212 */ /* 0x000fe200078e33ff */
[----:B------:R-:W-:Y:S03]  /*2190*/  BSSY.RECONVERGENT B2, `(.L_x_1066) ;  /* 0x0000074000027945 */ /* 0x000fe60003800200 */
[----:B------:R-:W-:Y:S01]  /*21a0*/  IADD3 R4, PT, PT, R4, -UR5, R3 ;  /* 0x8000000504047c10 */ /* 0x000fe2000fffe003 */
[----:B------:R-:W-:-:S04]  /*21b0*/  IMAD.U32 R3, RZ, RZ, UR7 ;  /* 0x00000007ff037e24 */ /* 0x000fc8000f8e00ff */
[----:B------:R-:W-:Y:S02]  /*21c0*/  IMAD R4, R3, -0x800, R4 ;  /* 0xfffff80003047824 */ /* 0x000fe400078e0204 */
[----:B------:R-:W-:-:S03]  /*21d0*/  IMAD.MOV.U32 R3, RZ, RZ, R0 ;  /* 0x000000ffff037224 */ /* 0x000fc600078e0000 */
        /* <DEDUP_REMOVED lines=9> */
.L_x_1069:
[----:B------:R-:W-:-:S04]  /*2270*/  VIADD R9, R25, 0xfffff800 ;  /* 0xfffff80019097836 */ /* 0x000fc80000000000 */
[----:B------:R-:W-:-:S06]  /*2280*/  IMAD.WIDE.U32 R8, R9, 0x8, R6 ;  /* 0x0000000809087825 */ /* 0x000fcc00078e0006 */
[----:B------:R-:W2:Y:S01]  /*2290*/  LDG.E.64 R8, desc[UR8][R8.64] ;  /* 0x0000000808087981 */ /* 0x000ea2000c1e1b00 */
[----:B------:R-:W-:-:S04]  /*22a0*/  VIADD R23, R25, 0xfffff900 ;  /* 0xfffff90019177836 */ /* 0x000fc80000000000 */
        /* <DEDUP_REMOVED lines=8> */
[----:B------:R-:W5:Y:S02]  /*2330*/  LDG.E.64 R18, desc[UR8][R18.64] ;  /* 0x0000000812127981 */ /* 0x000f64000c1e1b00 */
[----:B------:R-:W-:-:S04]  /*2340*/  IMAD.WIDE.U32 R16, R17, 0x8, R6 ;  /* 0x0000000811107825 */ /* 0x000fc800078e0006 */
[----:B------:R-:W-:Y:S02]  /*2350*/  VIADD R13, R25, 0xfffffd00 ;  /* 0xfffffd00190d7836 */ /* 0x000fe40000000000 */
[----:B------:R-:W5:Y:S02]  /*2360*/  LDG.E.64 R16, desc[UR8][R16.64] ;  /* 0x0000000810107981 */ /* 0x000f64000c1e1b00 */
[----:B------:R-:W-:-:S04]  /*2370*/  IMAD.WIDE.U32 R12, R13, 0x8, R6 ;  /* 0x000000080d0c7825 */ /* 0x000fc800078e0006 */
[----:B------:R-:W-:Y:S02]  /*2380*/  VIADD R11, R25, 0xfffffe00 ;  /* 0xfffffe00190b7836 */ /* 0x000fe40000000000 */
[----:B------:R-:W5:Y:S02]  /*2390*/  LDG.E.64 R12, desc[UR8][R12.64] ;  /* 0x000000080c0c7981 */ /* 0x000f64000c1e1b00 */
[----:B------:R-:W-:-:S06]  /*23a0*/  IMAD.WIDE.U32 R10, R11, 0x8, R6 ;  /* 0x000000080b0a7825 */ /* 0x000fcc00078e0006 */
[----:B------:R-:W5:Y:S01]  /*23b0*/  LDG.E.64 R10, desc[UR8][R10.64] ;  /* 0x000000080a0a7981 */ /* 0x000f62000c1e1b00 */
[----:B--2---:R-:W-:-:S06]  /*23c0*/  DSETP.GEU.AND P0, PT, R14, R8, PT ;  /* 0x000000080e00722a */ /* 0x004fcc0003f0e000 */
[----:B------:R-:W-:Y:S01]  /*23d0*/  FSEL R15, R9, R15, !P0 ;  /* 0x0000000f090f7208 */ /* 0x000fe20004000000 */
[----:B------:R-:W-:Y:S01]  /*23e0*/  VIADD R9, R25, 0xffffff00 ;  /* 0xffffff0019097836 */ /* 0x000fe20000000000 */
[----:B------:R-:W-:-:S03]  /*23f0*/  FSEL R14, R8, R14, !P0 ;  /* 0x0000000e080e7208 */ /* 0x000fc60004000000 */
[----:B------:R-:W-:-:S03]  /*2400*/  IMAD.WIDE.U32 R8, R9, 0x8, R6 ;  /* 0x0000000809087825 */ /* 0x000fc600078e0006 */
[----:B---3--:R-:W-:-:S03]  /*2410*/  DSETP.GEU.AND P0, PT, R14, R22, PT ;  /* 0x000000160e00722a */ /* 0x008fc60003f0e000 */
[----:B------:R-:W2:Y:S03]  /*2420*/  LDG.E.64 R8, desc[UR8][R8.64] ;  /* 0x0000000808087981 */ /* 0x000ea6000c1e1b00 */
[----:B------:R-:W-:Y:S02]  /*2430*/  FSEL R14, R22, R14, !P0 ;  /* 0x0000000e160e7208 */ /* 0x000fe40004000000 */
[----:B------:R-:W-:Y:S01]  /*2440*/  FSEL R15, R23, R15, !P0 ;  /* 0x0000000f170f7208 */ /* 0x000fe20004000000 */
[----:B------:R-:W-:-:S06]  /*2450*/  IMAD.WIDE.U32 R22, R25, 0x8, R6 ;  /* 0x0000000819167825 */ /* 0x000fcc00078e0006 */
[----:B------:R-:W3:Y:S01]  /*2460*/  LDG.E.64 R22, desc[UR8][R22.64] ;  /* 0x0000000816167981 */ /* 0x000ee2000c1e1b00 */
[----:B----4-:R-:W-:-:S06]  /*2470*/  DSETP.GEU.AND P0, PT, R14, R20, PT ;  /* 0x000000140e00722a */ /* 0x010fcc0003f0e000 */
[----:B------:R-:W-:Y:S02]  /*2480*/  FSEL R14, R20, R14, !P0 ;  /* 0x0000000e140e7208 */ /* 0x000fe40004000000 */
[----:B------:R-:W-:Y:S01]  /*2490*/  FSEL R15, R21, R15, !P0 ;  /* 0x0000000f150f7208 */ /* 0x000fe20004000000 */
[----:B------:R-:W-:-:S04]  /*24a0*/  VIADD R21, R25, 0x100 ;  /* 0x0000010019157836 */ /* 0x000fc80000000000 */
[----:B------:R-:W-:Y:S01]  /*24b0*/  IMAD.WIDE.U32 R20, R21, 0x8, R6 ;  /* 0x0000000815147825 */ /* 0x000fe200078e0006 */
[----:B-----5:R-:W-:-:S05]  /*24c0*/  DSETP.GEU.AND P0, PT, R14, R18, PT ;  /* 0x000000120e00722a */ /* 0x020fca0003f0e000 */
[----:B------:R-:W4:Y:S01]  /*24d0*/  LDG.E.64 R20, desc[UR8][R20.64] ;  /* 0x0000000814147981 */ /* 0x000f22000c1e1b00 */
[----:B------:R-:W-:Y:S02]  /*24e0*/  FSEL R14, R18, R14, !P0 ;  /* 0x0000000e120e7208 */ /* 0x000fe40004000000 */
[----:B------:R-:W-:Y:S01]  /*24f0*/  FSEL R15, R19, R15, !P0 ;  /* 0x0000000f130f7208 */ /* 0x000fe20004000000 */
[----:B------:R-:W-:-:S04]  /*2500*/  VIADD R19, R25, 0x200 ;  /* 0x0000020019137836 */ /* 0x000fc80000000000 */
[----:B------:R-:W-:Y:S01]  /*2510*/  IMAD.WIDE.U32 R18, R19, 0x8, R6 ;  /* 0x0000000813127825 */ /* 0x000fe200078e0006 */
[----:B------:R-:W-:-:S05]  /*2520*/  DSETP.GEU.AND P0, PT, R14, R16, PT ;  /* 0x000000100e00722a */ /* 0x000fca0003f0e000 */
[----:B------:R-:W5:Y:S01]  /*2530*/  LDG.E.64 R18, desc[UR8][R18.64] ;  /* 0x0000000812127981 */ /* 0x000f62000c1e1b00 */
        /* <DEDUP_REMOVED lines=15> */
[----:B------:R-:W-:-:S06]  /*2630*/  IMAD.WIDE.U32 R12, R13, 0x8, R6 ;  /* 0x000000080d0c7825 */ /* 0x000fcc00078e0006 */
[----:B------:R-:W5:Y:S01]  /*2640*/  LDG.E.64 R12, desc[UR8][R12.64] ;  /* 0x000000080c0c7981 */ /* 0x000f62000c1e1b00 */
        /* <DEDUP_REMOVED lines=39> */
.L_x_1068:
[----:B------:R-:W-:-:S07]  /*28c0*/  VIADD R3, R3, 0xfffff800 ;  /* 0xfffff80003037836 */ /* 0x000fce0000000000 */
.L_x_1067:
[----:B------:R-:W-:Y:S05]  /*28d0*/  BSYNC.RECONVERGENT B2 ;  /* 0x0000000000027941 */ /* 0x000fea0003800200 */
.L_x_1066:
        /* <DEDUP_REMOVED lines=9> */
[----:B------:R-:W-:Y:S02]  /*2970*/  VIADD R11, R5, 0x100 ;  /* 0x00000100050b7836 */ /* 0x000fe40000000000 */
[----:B------:R-:W2:Y:S02]  /*2980*/  LDG.E.64 R8, desc[UR8][R8.64] ;  /* 0x0000000808087981 */ /* 0x000ea4000c1e1b00 */
        /* <DEDUP_REMOVED lines=45> */
.L_x_1071:
[----:B------:R-:W-:Y:S05]  /*2c60*/  BSYNC.RECONVERGENT B2 ;  /* 0x0000000000027941 */ /* 0x000fea0003800200 */
.L_x_1070:
[----:B------:R-:W-:Y:S05]  /*2c70*/  @!P0 BRA `(.L_x_1065) ;  /* 0x0000000000b48947 */ /* 0x000fea0003800000 */
[----:B------:R-:W-:Y:S01]  /*2c80*/  ISETP.GE.U32.AND P1, PT, R26, 0x4, PT ;  /* 0x000000041a00780c */ /* 0x000fe20003f26070 */
[----:B------:R-:W-:Y:S01]  /*2c90*/  BSSY.RECONVERGENT B2, `(.L_x_1072) ;  /* 0x000001c000027945 */ /* 0x000fe20003800200 */
[----:B------:R-:W-:-:S11]  /*2ca0*/  LOP3.LUT P0, RZ, R4, 0x3, RZ, 0xc0, !PT ;  /* 0x0000000304ff7812 */ /* 0x000fd6000780c0ff */
[----:B------:R-:W-:Y:S05]  /*2cb0*/  @!P1 BRA `(.L_x_1073) ;  /* 0x0000000000649947 */ /* 0x000fea0003800000 */
        /* <DEDUP_REMOVED lines=25> */
.L_x_1073:
[----:B------:R-:W-:Y:S05]  /*2e50*/  BSYNC.RECONVERGENT B2 ;  /* 0x0000000000027941 */ /* 0x000fea0003800200 */
.L_x_1072:
[----:B------:R-:W-:Y:S05]  /*2e60*/  @!P0 BRA `(.L_x_1065) ;  /* 0x0000000000388947 */ /* 0x000fea0003800000 */
[----:B------:R-:W-:Y:S01]  /*2e70*/  LOP3.LUT R2, R2, 0xffff, RZ, 0xc0, !PT ;  /* 0x0000ffff02027812 */ /* 0x000fe200078ec0ff */
[----:B------:R-:W-:-:S03]  /*2e80*/  VIADD R5, R3, UR6 ;  /* 0x0000000603057c36 */ /* 0x000fc60008000000 */
[----:B------:R-:W-:-:S04]  /*2e90*/  LEA.HI R2, R2, 0x1, RZ, 0x18 ;  /* 0x0000000102027811 */ /* 0x000fc800078fc0ff */
[----:B------:R-:W-:-:S05]  /*2ea0*/  LOP3.LUT R2, R2, 0x3, RZ, 0xc0, !PT ;  /* 0x0000000302027812 */ /* 0x000fca00078ec0ff */
[----:B------:R-:W-:-:S07]  /*2eb0*/  IMAD.MOV R4, RZ, RZ, -R2 ;  /* 0x000000ffff047224 */ /* 0x000fce00078e0a02 */
.L_x_1074:
[----:B------:R-:W-:-:S06]  /*2ec0*/  IMAD.WIDE.U32 R2, R5, 0x8, R6 ;  /* 0x0000000805027825 */ /* 0x000fcc00078e0006 */
[----:B------:R-:W2:Y:S01]  /*2ed0*/  LDG.E.64 R2, desc[UR8][R2.64] ;  /* 0x0000000802027981 */ /* 0x000ea2000c1e1b00 */
[----:B------:R-:W-:Y:S02]  /*2ee0*/  VIADD R4, R4, 0x1 ;  /* 0x0000000104047836 */ /* 0x000fe40000000000 */
[----:B------:R-:W-:Y:S01]  /*2ef0*/  VIADD R5, R5, 0x100 ;  /* 0x0000010005057836 */ /* 0x000fe20000000000 */
[----:B--2---:R-:W-:-:S06]  /*2f00*/  DSETP.GEU.AND P0, PT, R14, R2, PT ;  /* 0x000000020e00722a */ /* 0x004fcc0003f0e000 */
[----:B------:R-:W-:Y:S02]  /*2f10*/  FSEL R14, R2, R14, !P0 ;  /* 0x0000000e020e7208 */ /* 0x000fe40004000000 */
[----:B------:R-:W-:Y:S02]  /*2f20*/  FSEL R15, R3, R15, !P0 ;  /* 0x0000000f030f7208 */ /* 0x000fe40004000000 */
[----:B------:R-:W-:-:S13]  /*2f30*/  ISETP.NE.AND P0, PT, R4, RZ, PT ;  /* 0x000000ff0400720c */ /* 0x000fda0003f05270 */
[----:B------:R-:W-:Y:S05]  /*2f40*/  @P0 BRA `(.L_x_1074) ;  /* 0xfffffffc00dc0947 */ /* 0x000fea000383ffff */
.L_x_1065:
[----:B------:R-:W-:Y:S05]  /*2f50*/  BSYNC.RECONVERGENT B1 ;  /* 0x0000000000017941 */ /* 0x000fea0003800200 */
.L_x_1062:
        /* <DEDUP_REMOVED lines=43> */
[----:B------:R-:W-:-:S03]  /*3210*/  FSEL R3, R3, R5, P1 ;  /* 0x0000000503037208 */ /* 0x000fc60000800000 */
[----:B0-----:R-:W-:Y:S02]  /*3220*/  IMAD.MOV.U32 R4, RZ, RZ, R2 ;  /* 0x000000ffff047224 */ /* 0x001fe400078e0002 */
[----:B------:R-:W-:Y:S01]  /*3230*/  IMAD.MOV.U32 R5, RZ, RZ, R3 ;  /* 0x000000ffff057224 */ /* 0x000fe200078e0003 */
[----:B------:R-:W-:Y:S06]  /*3240*/  BAR.SYNC.DEFER_BLOCKING 0x0 ;  /* 0x0000000000007b1d */ /* 0x000fec0000010000 */
[----:B------:R-:W-:Y:S05]  /*3250*/  @P0 BRA `(.L_x_1061) ;  /* 0x0000000000700947 */ /* 0x000fea0003800000 */
[----:B------:R-:W0:Y:S01]  /*3260*/  S2UR UR5, SR_CgaCtaId ;  /* 0x00000000000579c3 */ /* 0x000e220000008800 */
[----:B------:R-:W-:Y:S02]  /*3270*/  UMOV UR4, 0x400 ;  /* 0x0000040000047882 */ /* 0x000fe40000000000 */
[----:B0-----:R-:W-:-:S09]  /*3280*/  ULEA UR4, UR5, UR4, 0x18 ;  /* 0x0000000405047291 */ /* 0x001fd2000f8ec0ff */
[----:B------:R-:W0:Y:S04]  /*3290*/  LDS.128 R12, [UR4+0x10] ;  /* 0x00001004ff0c7984 */ /* 0x000e280008000c00 */
        /* <DEDUP_REMOVED lines=24> */
.L_x_1061:
[----:B------:R-:W-:Y:S05]  /*3420*/  BSYNC.RECONVERGENT B0 ;  /* 0x0000000000007941 */ /* 0x000fea0003800200 */
.L_x_1045:
[----:B------:R-:W-:Y:S05]  /*3430*/  @P0 EXIT ;  /* 0x000000000000094d */ /* 0x000fea0003800000 */
[----:B------:R-:W1:Y:S02]  /*3440*/  LDCU.64 UR4, c[0x0][0x388] ;  /* 0x00007100ff0477ac */ /* 0x000e640008000a00 */
[----:B-1----:R-:W-:-:S06]  /*3450*/  UIMAD.WIDE.U32 UR4, UR10, 0x8, UR4 ;  /* 0x000000080a0478a5 */ /* 0x002fcc000f8e0004 */
[----:B------:R-:W-:Y:S02]  /*3460*/  IMAD.U32 R2, RZ, RZ, UR4 ;  /* 0x00000004ff027e24 */ /* 0x000fe4000f8e00ff */
[----:B------:R-:W-:-:S05]  /*3470*/  IMAD.U32 R3, RZ, RZ, UR5 ;  /* 0x00000005ff037e24 */ /* 0x000fca000f8e00ff */
[----:B------:R-:W-:Y:S01]  /*3480*/  STG.E.64 desc[UR8][R2.64], R4 ;  /* 0x0000000402007986 */ /* 0x000fe2000c101b08 */
[----:B------:R-:W-:Y:S05]  /*3490*/  EXIT ;  /* 0x000000000000794d */ /* 0x000fea0003800000 */
.L_x_1075:
        /* <DEDUP_REMOVED lines=14> */
.L_x_1794:


//--------------------- .text._ZN3cub18CUB_300001_SM_10006detail6reduce28DeviceReduceSingleTileKernelINS2_10policy_hubIdj11max_functorIdEE10Policy1000EN6thrust24THRUST_300001_SM_1000_NS6detail15normal_iteratorINSA_10device_ptrIdEEEEPdjS6_ddN4cuda3std3__410__identityEEEvT0_T1_T2_T3_T4_T6_ --------------------------
	.section	.text._ZN3cub18CUB_300001_SM_10006detail6reduce28DeviceReduceSingleTileKernelINS2_10policy_hubIdj11max_functorIdEE10Policy1000EN6thrust24THRUST_300001_SM_1000_NS6detail15normal_iteratorINSA_10device_ptrIdEEEEPdjS6_ddN4cuda3std3__410__identityEEEvT0_T1_T2_T3_T4_T6_,"ax",@progbits
	.align	128
        .global         _ZN3cub18CUB_300001_SM_10006detail6reduce28DeviceReduceSingleTileKernelINS2_10policy_hubIdj11max_functorIdEE10Policy1000EN6thrust24THRUST_300001_SM_1000_NS6detail15normal_iteratorINSA_10device_ptrIdEEEEPdjS6_ddN4cuda3std3__410__identityEEEvT0_T1_T2_T3_T4_T6_
        .type           _ZN3cub18CUB_300001_SM_10006detail6reduce28DeviceReduceSingleTileKernelINS2_10policy_hubIdj11max_functorIdEE10Policy1000EN6thrust24THRUST_300001_SM_1000_NS6detail15normal_iteratorINSA_10device_ptrIdEEEEPdjS6_ddN4cuda3std3__410__identityEEEvT0_T1_T2_T3_T4_T6_,@function
        .size           _ZN3cub18CUB_300001_SM_10006detail6reduce28DeviceReduceSingleTileKernelINS2_10policy_hubIdj11max_functorIdEE10Policy1000EN6thrust24THRUST_300001_SM_1000_NS6detail15normal_iteratorINSA_10device_ptrIdEEEEPdjS6_ddN4cuda3std3__410__identityEEEvT0_T1_T2_T3_T4_T6_,(.L_x_1795 - _ZN3cub18CUB_300001_SM_10006detail6reduce28DeviceReduceSingleTileKernelINS2_10policy_hubIdj11max_functorIdEE10Policy1000EN6thrust24THRUST_300001_SM_1000_NS6detail15normal_iteratorINSA_10device_ptrIdEEEEPdjS6_ddN4cuda3std3__410__identityEEEvT0_T1_T2_T3_T4_T6_)
        .other          _ZN3cub18CUB_300001_SM_10006detail6reduce28DeviceReduceSingleTileKernelINS2_10policy_hubIdj11max_functorIdEE10Policy1000EN6thrust24THRUST_300001_SM_1000_NS6detail15normal_iteratorINSA_10device_ptrIdEEEEPdjS6_ddN4cuda3std3__410__identityEEEvT0_T1_T2_T3_T4_T6_,@"STO_CUDA_ENTRY STV_DEFAULT"
_ZN3cub18CUB_300001_SM_10006detail6reduce28DeviceReduceSingleTileKernelINS2_10policy_hubIdj11max_functorIdEE10Policy1000EN6thrust24THRUST_300001_SM_1000_NS6detail15normal_iteratorINSA_10device_ptrIdEEEEPdjS6_ddN4cuda3std3__410__identityEEEvT0_T1_T2_T3_T4_T6_:
.text._ZN3cub18CUB_300001_SM_10006detail6reduce28DeviceReduceSingleTileKernelINS2_10policy_hubIdj11max_functorIdEE10Policy1000EN6thrust24THRUST_300001_SM_1000_NS6detail15normal_iteratorINSA_10device_ptrIdEEEEPdjS6_ddN4cuda3std3__410__identityEEEvT0_T1_T2_T3_T4_T6_:
        /* <DEDUP_REMOVED lines=13> */
.L_x_1076:
        /* <DEDUP_REMOVED lines=13> */
.L_x_1080:
[----:B------:R-:W-:Y:S05]  /*01a0*/  BSYNC.RECONVERGENT B1 ;  /* 0x0000000000017941 */ /* 0x000fea0003800200 */
.L_x_1079:
        /* <DEDUP_REMOVED lines=17> */
.L_x_1085:
        /* <DEDUP_REMOVED lines=70> */
.L_x_1084:
[----:B------:R-:W-:Y:S05]  /*0720*/  BSYNC.RECONVERGENT B2 ;  /* 0x0000000000027941 */ /* 0x000fea0003800200 */
.L_x_1083:
        /* <DEDUP_REMOVED lines=41> */
.L_x_1087:
[----:B------:R-:W-:Y:S05]  /*09c0*/  BSYNC.RECONVERGENT B2 ;  /* 0x0000000000027941 */ /* 0x000fea0003800200 */
.L_x_1086:
        /* <DEDUP_REMOVED lines=25> */
.L_x_1089:
[----:B------:R-:W-:Y:S05]  /*0b60*/  BSYNC.RECONVERGENT B2 ;  /* 0x0000000000027941 */ /* 0x000fea0003800200 */
.L_x_1088:
[----:B------:R-:W-:Y:S05]  /*0b70*/  @!P0 BRA `(.L_x_1082) ;  /* 0x0000000000408947 */ /* 0x000fea0003800000 */
[----:B------:R-:W0:Y:S01]  /*0b80*/  LDC.64 R4, c[0x0][0x380] ;  /* 0x0000e000ff047b82 */ /* 0x000e220000000a00 */
[----:B------:R-:W-:Y:S02]  /*0b90*/  IMAD.MOV R0, RZ, RZ, -R0 ;  /* 0x000000ffff007224 */ /* 0x000fe400078e0a00 */
[----:B0-----:R-:W-:-:S04]  /*0ba0*/  IMAD.WIDE.U32 R4, R41, 0x8, R4 ;  /* 0x0000000829047825 */ /* 0x001fc800078e0004 */
[----:B------:R-:W-:Y:S02]  /*0bb0*/  IMAD.MOV.U32 R6, RZ, RZ, R4 ;  /* 0x000000ffff067224 */ /* 0x000fe400078e0004 */
[----:B------:R-:W-:-:S07]  /*0bc0*/  IMAD.MOV.U32 R7, RZ, RZ, R5 ;  /* 0x000000ffff077224 */ /* 0x000fce00078e0005 */
.L_x_1090:
[----:B------:R-:W-:Y:S02]  /*0bd0*/  IMAD.MOV.U32 R4, RZ, RZ, R6 ;  /* 0x000000ffff047224 */ /* 0x000fe400078e0006 */
[----:B------:R-:W-:-:S06]  /*0be0*/  IMAD.MOV.U32 R5, RZ, RZ, R7 ;  /* 0x000000ffff057224 */ /* 0x000fcc00078e0007 */
[----:B------:R-:W2:Y:S01]  /*0bf0*/  LDG.E.64 R4, desc[UR6][R4.64] ;  /* 0x0000000604047981 */ /* 0x000ea2000c1e1b00 */
[----:B------:R-:W-:Y:S01]  /*0c00*/  VIADD R0, R0, 0x1 ;  /* 0x0000000100007836 */ /* 0x000fe20000000000 */
[----:B------:R-:W-:-:S04]  /*0c10*/  IADD3 R6, P2, PT, R6, 0x800, RZ ;  /* 0x0000080006067810 */ /* 0x000fc80007f5e0ff */
[----:B------:R-:W-:Y:S01]  /*0c20*/  ISETP.NE.AND P1, PT, R0, RZ, PT ;  /* 0x000000ff0000720c */ /* 0x000fe20003f25270 */
[----:B------:R-:W-:Y:S01]  /*0c30*/  IMAD.X R7, RZ, RZ, R7, P2 ;  /* 0x000000ffff077224 */ /* 0x000fe200010e0607 */
[----:B--2--5:R-:W-:-:S06]  /*0c40*/  DSETP.GEU.AND P0, PT, R36, R4, PT ;  /* 0x000000042400722a */ /* 0x024fcc0003f0e000 */
[----:B------:R-:W-:Y:S02]  /*0c50*/  FSEL R36, R4, R36, !P0 ;  /* 0x0000002404247208 */ /* 0x000fe40004000000 */
[----:B------:R-:W-:-:S03]  /*0c60*/  FSEL R37, R5, R37, !P0 ;  /* 0x0000002505257208 */ /* 0x000fc60004000000 */
[----:B------:R-:W-:Y:S05]  /*0c70*/  @P1 BRA `(.L_x_1090) ;  /* 0xfffffffc00d41947 */ /* 0x000fea000383ffff */
.L_x_1082:
[----:B------:R-:W-:Y:S05]  /*0c80*/  BSYNC.RECONVERGENT B1 ;  /* 0x0000000000017941 */ /* 0x000fea0003800200 */
.L_x_1081:
        /* <DEDUP_REMOVED lines=85> */
.L_x_1091:
        /* <DEDUP_REMOVED lines=18> */
[----:B------:R-:W-:-:S03]  /*1300*/  VIADD R0, R8, 0x4 ;  /* 0x0000000408007836 */ /* 0x000fc60000000000 */
[----:B------:R-:W0:Y:S02]  /*1310*/  SHFL.DOWN PT, R5, R7, 0x2, R9 ;  /* 0x0840000007057989 */ /* 0x000e2400000e0009 */
[----:B0-----:R-:W-:-:S06]  /*1320*/  DSETP.GEU.AND P1, PT, R6, R4, PT ;  /* 0x000000040600722a */ /* 0x001fcc0003f2e000 */
[----:B------:R-:W-:Y:S02]  /*1330*/  @!P0 FSEL R6, R4, R6, !P1 ;  /* 0x0000000604068208 */ /* 0x000fe40004800000 */
[----:B------:R-:W-:Y:S02]  /*1340*/  @!P0 FSEL R7, R5, R7, !P1 ;  /* 0x0000000705078208 */ /* 0x000fe40004800000 */
        /* <DEDUP_REMOVED lines=9> */
[C---:B------:R-:W-:Y:S01]  /*13e0*/  ISETP.NE.AND P0, PT, R8.reuse, RZ, PT ;  /* 0x000000ff0800720c */ /* 0x040fe20003f05270 */
[----:B------:R-:W-:Y:S02]  /*13f0*/  VIADD R0, R8, 0x10 ;  /* 0x0000001008007836 */ /* 0x000fe40000000000 */
[----:B------:R-:W0:Y:S10]  /*1400*/  SHFL.DOWN PT, R5, R7, 0x8, R9 ;  /* 0x0900000007057989 */ /* 0x000e3400000e0009 */
[----:B------:R-:W1:Y:S01]  /*1410*/  @!P0 S2R R11, SR_CgaCtaId ;  /* 0x00000000000b8919 */ /* 0x000e620000008800 */
[----:B------:R-:W-:Y:S01]  /*1420*/  @!P0 MOV R8, 0x400 ;  /* 0x0000040000088802 */ /* 0x000fe20000000f00 */
[----:B0-----:R-:W-:-:S06]  /*1430*/  DSETP.GEU.AND P2, PT, R6, R4, PT ;  /* 0x000000040600722a */ /* 0x001fcc0003f4e000 */
[----:B------:R-:W-:Y:S02]  /*1440*/  @!P1 FSEL R6, R4, R6, !P2 ;  /* 0x0000000604069208 */ /* 0x000fe40005000000 */
[----:B------:R-:W-:Y:S02]  /*1450*/  @!P1 FSEL R7, R5, R7, !P2 ;  /* 0x0000000705079208 */ /* 0x000fe40005000000 */
[----:B------:R-:W-:Y:S01]  /*1460*/  ISETP.GT.AND P1, PT, R0, R9, PT ;  /* 0x000000090000720c */ /* 0x000fe20003f24270 */
[----:B------:R-:W-:Y:S01]  /*1470*/  SHFL.DOWN PT, R4, R6, 0x10, R9 ;  /* 0x0a00000006047989 */ /* 0x000fe200000e0009 */
[----:B------:R-:W-:-:S03]  /*1480*/  @!P0 SHF.R.U32.HI R0, RZ, 0x2, R3 ;  /* 0x00000002ff008819 */ /* 0x000fc60000011603 */
[----:B------:R-:W0:Y:S01]  /*1490*/  SHFL.DOWN PT, R5, R7, 0x10, R9 ;  /* 0x0a00000007057989 */ /* 0x000e2200000e0009 */
[----:B------:R-:W-:Y:S02]  /*14a0*/  @!P0 LOP3.LUT R0, R0, 0xf8, RZ, 0xc0, !PT ;  /* 0x000000f800008812 */ /* 0x000fe400078ec0ff */
[----:B-1----:R-:W-:-:S05]  /*14b0*/  @!P0 LEA R11, R11, R8, 0x18 ;  /* 0x000000080b0b8211 */ /* 0x002fca00078ec0ff */
[----:B------:R-:W-:Y:S01]  /*14c0*/  @!P0 IMAD.IADD R11, R0, 0x1, R11 ;  /* 0x00000001000b8824 */ /* 0x000fe200078e020b */
[----:B0-----:R-:W-:-:S06]  /*14d0*/  DSETP.GEU.AND P2, PT, R6, R4, PT ;  /* 0x000000040600722a */ /* 0x001fcc0003f4e000 */
[----:B------:R-:W-:Y:S02]  /*14e0*/  @!P1 FSEL R6, R4, R6, !P2 ;  /* 0x0000000604069208 */ /* 0x000fe40005000000 */
[----:B------:R-:W-:-:S03]  /*14f0*/  @!P1 FSEL R7, R5, R7, !P2 ;  /* 0x0000000705079208 */ /* 0x000fc60005000000 */
[----:B------:R-:W-:Y:S02]  /*1500*/  IMAD.MOV.U32 R4, RZ, RZ, R6 ;  /* 0x000000ffff047224 */ /* 0x000fe400078e0006 */
        /* <DEDUP_REMOVED lines=14> */
[C---:B------:R-:W-:Y:S02]  /*15f0*/  ISETP.GT.U32.AND P1, PT, R2.reuse, 0x40, PT ;  /* 0x000000400200780c */ /* 0x040fe40003f24070 */
[----:B------:R-:W-:Y:S02]  /*1600*/  FSEL R12, R3, R4, P2 ;  /* 0x00000004030c7208 */ /* 0x000fe40001000000 */
[----:B------:R-:W-:Y:S02]  /*1610*/  FSEL R13, R13, R5, P2 ;  /* 0x000000050d0d7208 */ /* 0x000fe40001000000 */
[----:B------:R-:W0:Y:S01]  /*1620*/  LDS.128 R4, [UR4+0x30] ;  /* 0x00003004ff047984 */ /* 0x000e220008000c00 */
[----:B------:R-:W-:-:S03]  /*1630*/  ISETP.GT.U32.AND P2, PT, R2, 0x60, PT ;  /* 0x000000600200780c */ /* 0x000fc60003f44070 */
[----:B------:R-:W-:-:S06]  /*1640*/  DSETP.GEU.AND P3, PT, R12, R14, PT ;  /* 0x0000000e0c00722a */ /* 0x000fcc0003f6e000 */
[----:B------:R-:W-:Y:S02]  /*1650*/  @P1 FSEL R12, R14, R12, !P3 ;  /* 0x0000000c0e0c1208 */ /* 0x000fe40005800000 */
[----:B------:R-:W-:Y:S02]  /*1660*/  @P1 FSEL R13, R15, R13, !P3 ;  /* 0x0000000d0f0d1208 */ /* 0x000fe40005800000 */
[----:B------:R-:W-:-:S04]  /*1670*/  ISETP.GT.U32.AND P1, PT, R2, 0x80, PT ;  /* 0x000000800200780c */ /* 0x000fc80003f24070 */
[----:B-1----:R-:W-:-:S06]  /*1680*/  DSETP.GEU.AND P3, PT, R12, R8, PT ;  /* 0x000000080c00722a */ /* 0x002fcc0003f6e000 */
[----:B------:R-:W-:Y:S02]  /*1690*/  @P2 FSEL R12, R8, R12, !P3 ;  /* 0x0000000c080c2208 */ /* 0x000fe40005800000 */
[----:B------:R-:W-:Y:S02]  /*16a0*/  @P2 FSEL R13, R9, R13, !P3 ;  /* 0x0000000d090d2208 */ /* 0x000fe40005800000 */
[----:B------:R-:W-:Y:S01]  /*16b0*/  ISETP.GT.U32.AND P2, PT, R2, 0xa0, PT ;  /* 0x000000a00200780c */ /* 0x000fe20003f44070 */
[----:B------:R-:W1:Y:S03]  /*16c0*/  LDS.64 R8, [UR4+0x40] ;  /* 0x00004004ff087984 */ /* 0x000e660008000a00 */
        /* <DEDUP_REMOVED lines=23> */
.L_x_1078:
[----:B------:R-:W0:Y:S01]  /*1840*/  S2R R0, SR_TID.X ;  /* 0x0000000000007919 */ /* 0x000e220000002100 */
[----:B------:R-:W1:Y:S02]  /*1850*/  LDCU.64 UR4, c[0x0][0x380] ;  /* 0x00007000ff0477ac */ /* 0x000e640008000a00 */
[----:B-1----:R-:W-:Y:S02]  /*1860*/  IMAD.U32 R6, RZ, RZ, UR4 ;  /* 0x00000004ff067e24 */ /* 0x002fe4000f8e00ff */
[----:B------:R-:W-:Y:S02]  /*1870*/  IMAD.U32 R7, RZ, RZ, UR5 ;  /* 0x00000005ff077e24 */ /* 0x000fe4000f8e00ff */
        /* <DEDUP_REMOVED lines=9> */
[----:B------:R-:W-:Y:S01]  /*1910*/  VIADD R24, R2, 0xfffff800 ;  /* 0xfffff80002187836 */ /* 0x000fe20000000000 */
[----:B------:R-:W-:-:S04]  /*1920*/  UMOV UR4, 0x800 ;  /* 0x0000080000047882 */ /* 0x000fc80000000000 */
[----:B------:R-:W-:Y:S01]  /*1930*/  ISETP.GE.U32.AND P1, PT, R24, 0x800, PT ;  /* 0x000008001800780c */ /* 0x000fe20003f26070 */
        /* <DEDUP_REMOVED lines=23> */
[----:B------:R-:W-:-:S07]  /*1ab0*/  UMOV UR4, 0x800 ;  /* 0x0000080000047882 */ /* 0x000fce0000000000 */
[----:B------:R-:W1:Y:S02]  /*1ac0*/  LDC.64 R6, c[0x0][0x380] ;  /* 0x0000e000ff067b82 */ /* 0x000e640000000a00 */
.L_x_1095:
        /* <DEDUP_REMOVED lines=9> */
[----:B------:R1:W5:Y:S01]  /*1b60*/  LDG.E.64 R4, desc[UR6][R2.64+0x3800] ;  /* 0x0038000602047981 */ /* 0x000362000c1e1b00 */
        /* <DEDUP_REMOVED lines=10> */
[----:B-1----:R-:W-:Y:S02]  /*1c10*/  FSEL R2, R16, R8, !P0 ;  /* 0x0000000810027208 */ /* 0x002fe40004000000 */
        /* <DEDUP_REMOVED lines=10> */
[----:B------:R-:W-:-:S03]  /*1cc0*/  FSEL R9, R23, R3, !P0 ;  /* 0x0000000317097208 */ /* 0x000fc60004000000 */
[----:B------:R-:W-:-:S03]  /*1cd0*/  VIADD R3, R2, -UR4 ;  /* 0x8000000402037c36 */ /* 0x000fc60008000000 */
[----:B------:R-:W-:Y:S02]  /*1ce0*/  DSETP.GEU.AND P0, PT, R8, R4, PT ;  /* 0x000000040800722a */ /* 0x000fe40003f0e000 */
[----:B------:R-:W-:-:S04]  /*1cf0*/  ISETP.GE.U32.AND P1, PT, R3, 0x800, PT ;  /* 0x000008000300780c */ /* 0x000fc80003f26070 */
[----:B------:R-:W-:Y:S02]  /*1d00*/  FSEL R8, R4, R8, !P0 ;  /* 0x0000000804087208 */ /* 0x000fe40004000000 */
[----:B------:R-:W-:-:S07]  /*1d10*/  FSEL R9, R5, R9, !P0 ;  /* 0x0000000905097208 */ /* 0x000fce0004000000 */
[----:B------:R-:W-:Y:S05]  /*1d20*/  @!P1 BRA `(.L_x_1094) ;  /* 0x0000000c00889947 */ /* 0x000fea0003800000 */
[----:B------:R-:W-:-:S06]  /*1d30*/  UIADD3 UR4, UPT, UPT, UR4, 0x800, URZ ;  /* 0x0000080004047890 */ /* 0x000fcc000fffe0ff */
[----:B------:R-:W-:-:S13]  /*1d40*/  ISETP.LT.U32.AND P0, PT, R24, UR4, PT ;  /* 0x0000000418007c0c */ /* 0x000fda000bf01070 */
[----:B------:R-:W-:Y:S05]  /*1d50*/  @!P0 BRA `(.L_x_1095) ;  /* 0xfffffffc005c8947 */ /* 0x000fea000383ffff */
.L_x_1093:
        /* <DEDUP_REMOVED lines=18> */
.L_x_1100:
        /* <DEDUP_REMOVED lines=100> */
[----:B------:R-:W-:Y:S05]  /*24c0*/  BSYNC.RECONVERGENT B3 ;  /* 0x0000000000037941 */ /* 0x000fea0003800200 */
.L_x_1099:
[----:B------:R-:W-:-:S07]  /*24d0*/  VIADD R5, R5, 0xfffff800 ;  /* 0xfffff80005057836 */ /* 0x000fce0000000000 */
.L_x_1098:
[----:B------:R-:W-:Y:S05]  /*24e0*/  BSYNC.RECONVERGENT B2 ;  /* 0x0000000000027941 */ /* 0x000fea0003800200 */
.L_x_1097:
        /* <DEDUP_REMOVED lines=56> */
.L_x_1102:
[----:B------:R-:W-:Y:S05]  /*2870*/  BSYNC.RECONVERGENT B2 ;  /* 0x0000000000027941 */ /* 0x000fea0003800200 */
.L_x_1101:
        /* <DEDUP_REMOVED lines=31> */
.L_x_1104:
[----:B------:R-:W-:Y:S05]  /*2a70*/  BSYNC.RECONVERGENT B2 ;  /* 0x0000000000027941 */ /* 0x000fea0003800200 */
.L_x_1103:
[----:B------:R-:W-:Y:S05]  /*2a80*/  @!P0 BRA `(.L_x_1096) ;  /* 0x00000000002c8947 */ /* 0x000fea0003800000 */
[----:B------:R-:W-:Y:S02]  /*2a90*/  VIADD R5, R5, UR4 ;  /* 0x0000000405057c36 */ /* 0x000fe40008000000 */
[----:B------:R-:W-:-:S07]  /*2aa0*/  IMAD.MOV R4, RZ, RZ, -R16 ;  /* 0x000000ffff047224 */ /* 0x000fce00078e0a10 */
.L_x_1105:
[----:B------:R-:W-:-:S06]  /*2ab0*/  IMAD.WIDE.U32 R2, R5, 0x8, R6 ;  /* 0x0000000805027825 */ /* 0x000fcc00078e0006 */
[----:B------:R-:W2:Y:S01]  /*2ac0*/  LDG.E.64 R2, desc[UR6][R2.64] ;  /* 0x0000000602027981 */ /* 0x000ea2000c1e1b00 */
[----:B------:R-:W-:Y:S02]  /*2ad0*/  VIADD R4, R4, 0x1 ;  /* 0x0000000104047836 */ /* 0x000fe40000000000 */
[----:B------:R-:W-:-:S03]  /*2ae0*/  VIADD R5, R5, 0x100 ;  /* 0x0000010005057836 */ /* 0x000fc60000000000 */
[----:B------:R-:W-:Y:S01]  /*2af0*/  ISETP.NE.AND P1, PT, R4, RZ, PT ;  /* 0x000000ff0400720c */ /* 0x000fe20003f25270 */
[----:B--2---:R-:W-:-:S06]  /*2b00*/  DSETP.GEU.AND P0, PT, R8, R2, PT ;  /* 0x000000020800722a */ /* 0x004fcc0003f0e000 */
[----:B------:R-:W-:Y:S02]  /*2b10*/  FSEL R8, R2, R8, !P0 ;  /* 0x0000000802087208 */ /* 0x000fe40004000000 */
[----:B------:R-:W-:-:S04]  /*2b20*/  FSEL R9, R3, R9, !P0 ;  /* 0x0000000903097208 */ /* 0x000fc80004000000 */
[----:B------:R-:W-:Y:S05]  /*2b30*/  @P1 BRA `(.L_x_1105) ;  /* 0xfffffffc00dc1947 */ /* 0x000fea000383ffff */
.L_x_1096:
[----:B------:R-:W-:Y:S05]  /*2b40*/  BSYNC.RECONVERGENT B1 ;  /* 0x0000000000017941 */ /* 0x000fea0003800200 */
.L_x_1094:
        /* <DEDUP_REMOVED lines=50> */
[----:B------:R-:W2:Y:S01]  /*2e70*/  LDS.128 R12, [UR4+0x20] ;  /* 0x00002004ff0c7984 */ /* 0x000ea20008000c00 */
[----:B0-----:R-:W-:-:S06]  /*2e80*/  DSETP.GEU.AND P1, PT, R4, R8, PT ;  /* 0x000000080400722a */ /* 0x001fcc0003f2e000 */
[----:B-1----:R-:W-:Y:S02]  /*2e90*/  FSEL R2, R8, R4, !P1 ;  /* 0x0000000408027208 */ /* 0x002fe40004800000 */
        /* <DEDUP_REMOVED lines=21> */
.L_x_1092:
[----:B------:R-:W-:Y:S05]  /*2ff0*/  BSYNC.RECONVERGENT B0 ;  /* 0x0000000000007941 */ /* 0x000fea0003800200 */
.L_x_1077:
[----:B------:R-:W-:Y:S05]  /*3000*/  @P0 EXIT ;  /* 0x000000000000094d */ /* 0x000fea0003800000 */
[----:B------:R-:W2:Y:S01]  /*3010*/  LDCU.64 UR8, c[0x0][0x398] ;  /* 0x00007300ff0877ac */ /* 0x000ea20008000a00 */
[----:B01----:R-:W0:Y:S01]  /*3020*/  LDC.64 R6, c[0x0][0x388] ;  /* 0x0000e200ff067b82 */ /* 0x003e220000000a00 */
[----:B------:R-:W1:Y:S01]  /*3030*/  LDCU.64 UR4, c[0x0][0x398] ;  /* 0x00007300ff0477ac */ /* 0x000e620008000a00 */
[----:B--2---:R-:W-:-:S06]  /*3040*/  DSETP.GT.AND P0, PT, R4, UR8, PT ;  /* 0x0000000804007e2a */ /* 0x004fcc000bf04000 */
[----:B-1----:R-:W-:Y:S02]  /*3050*/  FSEL R2, R4, UR4, P0 ;  /* 0x0000000404027c08 */ /* 0x002fe40008000000 */
[----:B------:R-:W-:-:S05]  /*3060*/  FSEL R3, R5, UR5, P0 ;  /* 0x0000000505037c08 */ /* 0x000fca0008000000 */
[----:B0-----:R-:W-:Y:S01]  /*3070*/  STG.E.64 desc[UR6][R6.64], R2 ;  /* 0x0000000206007986 */ /* 0x001fe2000c101b06 */
[----:B------:R-:W-:Y:S05]  /*3080*/  EXIT ;  /* 0x000000000000794d */ /* 0x000fea0003800000 */
.L_x_1106:
        /* <DEDUP_REMOVED lines=15> */
.L_x_1795:


//--------------------- .text._ZN3cub18CUB_300001_SM_10006detail6reduce28DeviceReduceSingleTileKernelINS2_10policy_hubImy11mul_functorImEE10Policy1000EPmS9_iS6_mmN4cuda3std3__410__identityEEEvT0_T1_T2_T3_T4_T6_ --------------------------
	.section	.text._ZN3cub18CUB_300001_SM_10006detail6reduce28DeviceReduceSingleTileKernelINS2_10policy_hubImy11mul_functorImEE10Policy1000EPmS9_iS6_mmN4cuda3std3__410__identityEEEvT0_T1_T2_T3_T4_T6_,"ax",@progbits
	.align	128
        .global         _ZN3cub18CUB_300001_SM_10006detail6reduce28DeviceReduceSingleTileKernelINS2_10policy_hubImy11mul_functorImEE10Policy1000EPmS9_iS6_mmN4cuda3std3__410__identityEEEvT0_T1_T2_T3_T4_T6_
        .type           _ZN3cub18CUB_300001_SM_10006detail6reduce28DeviceReduceSingleTileKernelINS2_10policy_hubImy11mul_functorImEE10Policy1000EPmS9_iS6_mmN4cuda3std3__410__identityEEEvT0_T1_T2_T3_T4_T6_,@function
        .size           _ZN3cub18CUB_300001_SM_10006detail6reduce28DeviceReduceSingleTileKernelINS2_10policy_hubImy11mul_functorImEE10Policy1000EPmS9_iS6_mmN4cuda3std3__410__identityEEEvT0_T1_T2_T3_T4_T6_,(.L_x_1796 - _ZN3cub18CUB_300001_SM_10006detail6reduce28DeviceReduceSingleTileKernelINS2_10policy_hubImy11mul_functorImEE10Policy1000EPmS9_iS6_mmN4cuda3std3__410__identityEEEvT0_T1_T2_T3_T4_T6_)
        .other          _ZN3cub18CUB_300001_SM_10006detail6reduce28DeviceReduceSingleTileKernelINS2_10policy_hubImy11mul_functorImEE10Policy1000EPmS9_iS6_mmN4cuda3std3__410__identityEEEvT0_T1_T2_T3_T4_T6_,@"STO_CUDA_ENTRY STV_DEFAULT"
_ZN3cub18CUB_300001_SM_10006detail6reduce28DeviceReduceSingleTileKernelINS2_10policy_hubImy11mul_functorImEE10Policy1000EPmS9_iS6_mmN4cuda3std3__410__identityEEEvT0_T1_T2_T3_T4_T6_:
.text._ZN3cub18CUB_300001_SM_10006detail6reduce28DeviceReduceSingleTileKernelINS2_10policy_hubImy11mul_functorImEE10Policy1000EPmS9_iS6_mmN4cuda3std3__410__identityEEEvT0_T1_T2_T3_T4_T6_:
[----:B------:R-:W-:Y:S01]  /*0000*/  LDC R1, c[0x0][0x37c] ;  /* 0x0000df00ff017b82 */ /* 0x000fe20000000800 */
[----:B------:R-:W0:Y:S01]  /*0010*/  LDCU UR4, c[0x0][0x390] ;  /* 0x00007200ff0477ac */ /* 0x000e220008000800 */
[----:B------:R-:W1:Y:S01]  /*0020*/  LDCU.64 UR6, c[0x0][0x358] ;  /* 0x00006b00ff0677ac */ /* 0x000e620008000a00 */
[----:B0-----:R-:W-:-:S04]  /*0030*/  MOV R4, UR4 ;  /* 0x0000000400047c02 */ /* 0x001fc80008000f00 */
        /* <DEDUP_REMOVED lines=9> */
.L_x_1107:
        /* <DEDUP_REMOVED lines=9> */
[----:B0-----:R-:W-:Y:S02]  /*0160*/  ISETP.GE.AND P0, PT, R5, R4, PT ;  /* 0x000000040500720c */ /* 0x001fe40003f06270 */
[----:B------:R-:W-:-:S11]  /*0170*/  MOV R43, R5 ;  /* 0x00000005002b7202 */ /* 0x000fd60000000f00 */
[----:B------:R-:W-:Y:S05]  /*0180*/  @P0 BRA `(.L_x_1112) ;  /* 0x0000000000100947 */ /* 0x000fea0003800000 */
[----:B------:R-:W0:Y:S02]  /*0190*/  LDC.64 R6, c[0x0][0x380] ;  /* 0x0000e000ff067b82 */ /* 0x000e240000000a00 */
[----:B0-----:R-:W-:-:S06]  /*01a0*/  IMAD.WIDE.U32 R6, R5, 0x8, R6 ;  /* 0x0000000805067825 */ /* 0x001fcc00078e0006 */
[----:B------:R-:W5:Y:S01]  /*01b0*/  LDG.E.64.CONSTANT R6, desc[UR6][R6.64] ;  /* 0x0000000606067981 */ /* 0x000f62000c1e9b00 */
[----:B------:R-:W-:-:S07]  /*01c0*/  IADD3 R43, PT, PT, R5, 0x100, RZ ;  /* 0x00000100052b7810 */ /* 0x000fce0007ffe0ff */
.L_x_1112:
[----:B------:R-:W-:Y:S05]  /*01d0*/  BSYNC.RECONVERGENT B1 ;  /* 0x0000000000017941 */ /* 0x000fea0003800200 */
.L_x_1111:
[----:B------:R-:W-:Y:S01]  /*01e0*/  ISETP.GE.AND P0, PT, R43, R4, PT ;  /* 0x000000042b00720c */ /* 0x000fe20003f06270 */
[----:B------:R-:W-:-:S12]  /*01f0*/  BSSY.RECONVERGENT B1, `(.L_x_1113) ;  /* 0x00000ce000017945 */ /* 0x000fd80003800200 */
[----:B------:R-:W-:Y:S05]  /*0200*/  @P0 BRA `(.L_x_1114) ;  /* 0x0000000c00300947 */ /* 0x000fea0003800000 */
[----:B------:R-:W-:Y:S01]  /*0210*/  LOP3.LUT R3, RZ, R43, RZ, 0x33, !PT ;  /* 0x0000002bff037212 */ /* 0x000fe200078e33ff */
[----:B------:R-:W-:Y:S03]  /*0220*/  BSSY.RECONVERGENT B2, `(.L_x_1115) ;  /* 0x000001b000027945 */ /* 0x000fe60003800200 */
[----:B------:R-:W-:-:S04]  /*0230*/  IADD3 R0, PT, PT, R3, R4, RZ ;  /* 0x0000000403007210 */ /* 0x000fc80007ffe0ff */
[C---:B------:R-:W-:Y:S02]  /*0240*/  LOP3.LUT R2, R0.reuse, 0x300, RZ, 0xc0, !PT ;  /* 0x0000030000027812 */ /* 0x040fe400078ec0ff */
[----:B------:R-:W-:Y:S02]  /*0250*/  ISETP.GE.U32.AND P0, PT, R0, 0x300, PT ;  /* 0x000003000000780c */ /* 0x000fe40003f06070 */
[----:B------:R-:W-:-:S13]  /*0260*/  ISETP.NE.AND P1, PT, R2, 0x300, PT ;  /* 0x000003000200780c */ /* 0x000fda0003f25270 */
[----:B------:R-:W-:Y:S05]  /*0270*/  @!P1 BRA `(.L_x_1116) ;  /* 0x0000000000549947 */ /* 0x000fea0003800000 */
[----:B------:R-:W0:Y:S01]  /*0280*/  LDC.64 R2, c[0x0][0x380] ;  /* 0x0000e000ff027b82 */ /* 0x000e220000000a00 */
[----:B------:R-:W-:-:S04]  /*0290*/  LEA.HI R0, R0, 0x1, RZ, 0x18 ;  /* 0x0000000100007811 */ /* 0x000fc800078fc0ff */
[----:B------:R-:W-:-:S04]  /*02a0*/  LOP3.LUT R0, R0, 0x3, RZ, 0xc0, !PT ;  /* 0x0000000300007812 */ /* 0x000fc800078ec0ff */
[----:B------:R-:W-:Y:S01]  /*02b0*/  IADD3 R0, PT, PT, -R0, RZ, RZ ;  /* 0x000000ff00007210 */ /* 0x000fe20007ffe1ff */
[----:B0-----:R-:W-:-:S03]  /*02c0*/  IMAD.WIDE.U32 R2, R43, 0x8, R2 ;  /* 0x000000082b027825 */ /* 0x001fc600078e0002 */
[----:B------:R-:W-:Y:S02]  /*02d0*/  MOV R10, R2 ;  /* 0x00000002000a7202 */ /* 0x000fe40000000f00 */
[----:B------:R-:W-:-:S07]  /*02e0*/  MOV R11, R3 ;  /* 0x00000003000b7202 */ /* 0x000fce0000000f00 */
.L_x_1117:
[----:B------:R-:W-:Y:S02]  /*02f0*/  MOV R2, R10 ;  /* 0x0000000a00027202 */ /* 0x000fe40000000f00 */
[----:B------:R-:W-:-:S06]  /*0300*/  MOV R3, R11 ;  /* 0x0000000b00037202 */ /* 0x000fcc0000000f00 */
[----:B------:R-:W2:Y:S01]  /*0310*/  LDG.E.64.CONSTANT R2, desc[UR6][R2.64] ;  /* 0x0000000602027981 */ /* 0x000ea2000c1e9b00 */
[----:B------:R-:W-:Y:S02]  /*0320*/  IADD3 R0, PT, PT, R0, 0x1, RZ ;  /* 0x0000000100007810 */ /* 0x000fe40007ffe0ff */
[----:B------:R-:W-:Y:S02]  /*0330*/  IADD3 R10, P2, PT, R10, 0x800, RZ ;  /* 0x000008000a0a7810 */ /* 0x000fe40007f5e0ff */
[----:B------:R-:W-:Y:S02]  /*0340*/  ISETP.NE.AND P1, PT, R0, RZ, PT ;  /* 0x000000ff0000720c */ /* 0x000fe40003f25270 */
[----:B------:R-:W-:Y:S02]  /*0350*/  IADD3 R43, PT, PT, R43, 0x100, RZ ;  /* 0x000001002b2b7810 */ /* 0x000fe40007ffe0ff */
[----:B------:R-:W-:Y:S01]  /*0360*/  IADD3.X R11, PT, PT, RZ, R11, RZ, P2, !PT ;  /* 0x0000000bff0b7210 */ /* 0x000fe200017fe4ff */
[----:B--2--5:R-:W-:-:S02]  /*0370*/  IMAD R12, R3, R6, RZ ;  /* 0x00000006030c7224 */ /* 0x024fc400078e02ff */
[----:B------:R-:W-:-:S04]  /*0380*/  IMAD.WIDE.U32 R8, R2, R6, RZ ;  /* 0x0000000602087225 */ /* 0x000fc800078e00ff */
[----:B------:R-:W-:Y:S01]  /*0390*/  IMAD R7, R2, R7, R12 ;  /* 0x0000000702077224 */ /* 0x000fe200078e020c */
[----:B------:R-:W-:-:S04]  /*03a0*/  MOV R6, R8 ;  /* 0x0000000800067202 */ /* 0x000fc80000000f00 */
[----:B------:R-:W-:Y:S01]  /*03b0*/  IADD3 R7, PT, PT, R9, R7, RZ ;  /* 0x0000000709077210 */ /* 0x000fe20007ffe0ff */
[----:B------:R-:W-:Y:S06]  /*03c0*/  @P1 BRA `(.L_x_1117) ;  /* 0xfffffffc00c81947 */ /* 0x000fec000383ffff */
.L_x_1116:
[----:B------:R-:W-:Y:S05]  /*03d0*/  BSYNC.RECONVERGENT B2 ;  /* 0x0000000000027941 */ /* 0x000fea0003800200 */
.L_x_1115:
[----:B------:R-:W-:Y:S05]  /*03e0*/  @!P0 BRA `(.L_x_1114) ;  /* 0x0000000800b88947 */ /* 0x000fea0003800000 */
[----:B------:R-:W-:Y:S01]  /*03f0*/  IADD3 R0, PT, PT, -R43, R4, RZ ;  /* 0x000000042b007210 */ /* 0x000fe20007ffe1ff */
[----:B------:R-:W-:Y:S01]  /*0400*/  BSSY.RECONVERGENT B2, `(.L_x_1118) ;  /* 0x0000061000027945 */ /* 0x000fe20003800200 */
[----:B------:R-:W-:Y:S02]  /*0410*/  PLOP3.LUT P0, PT, PT, PT, PT, 0x80, 0x8 ;  /* 0x000000000008781c */ /* 0x000fe40003f0f070 */
[----:B------:R-:W-:-:S13]  /*0420*/  ISETP.GT.AND P1, PT, R0, 0xc00, PT ;  /* 0x00000c000000780c */ /* 0x000fda0003f24270 */
[----:B------:R-:W-:Y:S05]  /*0430*/  @!P1 BRA `(.L_x_1119) ;  /* 0x0000000400749947 */ /* 0x000fea0003800000 */
[----:B------:R-:W0:Y:S01]  /*0440*/  LDC.64 R2, c[0x0][0x380] ;  /* 0x0000e000ff027b82 */ /* 0x000e220000000a00 */
[----:B------:R-:W-:Y:S02]  /*0450*/  PLOP3.LUT P0, PT, PT, PT, PT, 0x8, 0x80 ;  /* 0x000000000080781c */ /* 0x000fe40003f0e170 */
[----:B------:R-:W-:-:S11]  /*0460*/  IADD3 R0, PT, PT, R4, -0xc00, RZ ;  /* 0xfffff40004007810 */ /* 0x000fd60007ffe0ff */
.L_x_1120:
[----:B0-----:R-:W-:-:S05]  /*0470*/  IMAD.WIDE R30, R43, 0x8, R2 ;  /* 0x000000082b1e7825 */ /* 0x001fca00078e0202 */
[----:B------:R-:W2:Y:S04]  /*0480*/  LDG.E.64.CONSTANT R8, desc[UR6][R30.64] ;  /* 0x000000061e087981 */ /* 0x000ea8000c1e9b00 */
[----:B------:R-:W3:Y:S04]  /*0490*/  LDG.E.64.CONSTANT R10, desc[UR6][R30.64+0x800] ;  /* 0x000800061e0a7981 */ /* 0x000ee8000c1e9b00 */
[----:B------:R-:W4:Y:S01]  /*04a0*/  LDG.E.64.CONSTANT R12, desc[UR6][R30.64+0x1000] ;  /* 0x001000061e0c7981 */ /* 0x000f22000c1e9b00 */
[----:B------:R-:W-:-:S03]  /*04b0*/  IADD3 R39, PT, PT, R43, 0x400, RZ ;  /* 0x000004002b277810 */ /* 0x000fc60007ffe0ff */
[----:B------:R-:W4:Y:S02]  /*04c0*/  LDG.E.64.CONSTANT R14, desc[UR6][R30.64+0x1800] ;  /* 0x001800061e0e7981 */ /* 0x000f24000c1e9b00 */
[----:B------:R-:W-:-:S05]  /*04d0*/  IMAD.WIDE R38, R39, 0x8, R2 ;  /* 0x0000000827267825 */ /* 0x000fca00078e0202 */
[----:B------:R-:W4:Y:S04]  /*04e0*/  LDG.E.64.CONSTANT R16, desc[UR6][R38.64] ;  /* 0x0000000626107981 */ /* 0x000f28000c1e9b00 */
[----:B------:R-:W4:Y:S04]  /*04f0*/  LDG.E.64.CONSTANT R18, desc[UR6][R38.64+0x800] ;  /* 0x0008000626127981 */ /* 0x000f28000c1e9b00 */
        /* <DEDUP_REMOVED lines=8> */
[----:B------:R0:W4:Y:S02]  /*0580*/  LDG.E.64.CONSTANT R30, desc[UR6][R44.64+0x1800] ;  /* 0x001800062c1e7981 */ /* 0x000124000c1e9b00 */
[----:B0-----:R-:W-:-:S05]  /*0590*/  IMAD.WIDE R44, R33, 0x8, R2 ;  /* 0x00000008212c7825 */ /* 0x001fca00078e0202 */
[----:B------:R-:W4:Y:S04]  /*05a0*/  LDG.E.64.CONSTANT R32, desc[UR6][R44.64] ;  /* 0x000000062c207981 */ /* 0x000f28000c1e9b00 */
[----:B------:R-:W4:Y:S04]  /*05b0*/  LDG.E.64.CONSTANT R34, desc[UR6][R44.64+0x800] ;  /* 0x000800062c227981 */ /* 0x000f28000c1e9b00 */
[----:B------:R-:W4:Y:S04]  /*05c0*/  LDG.E.64.CONSTANT R36, desc[UR6][R44.64+0x1000] ;  /* 0x001000062c247981 */ /* 0x000f28000c1e9b00 */
[----:B------:R-:W4:Y:S01]  /*05d0*/  LDG.E.64.CONSTANT R38, desc[UR6][R44.64+0x1800] ;  /* 0x001800062c267981 */ /* 0x000f22000c1e9b00 */
[----:B------:R-:W-:-:S04]  /*05e0*/  IADD3 R43, PT, PT, R43, 0x1000, RZ ;  /* 0x000010002b2b7810 */ /* 0x000fc80007ffe0ff */
[----:B------:R-:W-:Y:S01]  /*05f0*/  ISETP.GE.AND P1, PT, R43, R0, PT ;  /* 0x000000002b00720c */ /* 0x000fe20003f26270 */
[-C--:B--2--5:R-:W-:Y:S02]  /*0600*/  IMAD R9, R9, R6.reuse, RZ ;  /* 0x0000000609097224 */ /* 0x0a4fe400078e02ff */
[----:B------:R-:W-:-:S04]  /*0610*/  IMAD.WIDE.U32 R40, R8, R6, RZ ;  /* 0x0000000608287225 */ /* 0x000fc800078e00ff */
[----:B------:R-:W-:Y:S02]  /*0620*/  IMAD R7, R8, R7, R9 ;  /* 0x0000000708077224 */ /* 0x000fe400078e0209 */
[----:B---3--:R-:W-:-:S03]  /*0630*/  IMAD R6, R11, R40, RZ ;  /* 0x000000280b067224 */ /* 0x008fc600078e02ff */
[----:B------:R-:W-:Y:S01]  /*0640*/  IADD3 R7, PT, PT, R41, R7, RZ ;  /* 0x0000000729077210 */ /* 0x000fe20007ffe0ff */
[----:B------:R-:W-:-:S04]  /*0650*/  IMAD.WIDE.U32 R40, R10, R40, RZ ;  /* 0x000000280a287225 */ /* 0x000fc800078e00ff */
[----:B------:R-:W-:Y:S02]  /*0660*/  IMAD R7, R10, R7, R6 ;  /* 0x000000070a077224 */ /* 0x000fe400078e0206 */
[----:B----4-:R-:W-:-:S03]  /*0670*/  IMAD R6, R13, R40, RZ ;  /* 0x000000280d067224 */ /* 0x010fc600078e02ff */
[----:B------:R-:W-:Y:S01]  /*0680*/  IADD3 R7, PT, PT, R41, R7, RZ ;  /* 0x0000000729077210 */ /* 0x000fe20007ffe0ff */
[----:B------:R-:W-:-:S04]  /*0690*/  IMAD.WIDE.U32 R40, R12, R40, RZ ;  /* 0x000000280c287225 */ /* 0x000fc800078e00ff */
[----:B------:R-:W-:Y:S02]  /*06a0*/  IMAD R7, R12, R7, R6 ;  /* 0x000000070c077224 */ /* 0x000fe400078e0206 */
[----:B------:R-:W-:-:S03]  /*06b0*/  IMAD R6, R15, R40, RZ ;  /* 0x000000280f067224 */ /* 0x000fc600078e02ff */
        /* <DEDUP_REMOVED lines=50> */
[----:B------:R-:W-:-:S05]  /*09e0*/  IMAD R9, R38, R9, R8 ;  /* 0x0000000926097224 */ /* 0x000fca00078e0208 */
[----:B------:R-:W-:Y:S01]  /*09f0*/  IADD3 R7, PT, PT, R7, R9, RZ ;  /* 0x0000000907077210 */ /* 0x000fe20007ffe0ff */
[----:B------:R-:W-:Y:S06]  /*0a00*/  @!P1 BRA `(.L_x_1120) ;  /* 0xfffffff800989947 */ /* 0x000fec000383ffff */
.L_x_1119:
[----:B------:R-:W-:Y:S05]  /*0a10*/  BSYNC.RECONVERGENT B2 ;  /* 0x0000000000027941 */ /* 0x000fea0003800200 */
.L_x_1118:
[----:B------:R-:W-:Y:S01]  /*0a20*/  IADD3 R0, PT, PT, -R43, R4, RZ ;  /* 0x000000042b007210 */ /* 0x000fe20007ffe1ff */
[----:B------:R-:W-:Y:S03]  /*0a30*/  BSSY.RECONVERGENT B2, `(.L_x_1121) ;  /* 0x0000031000027945 */ /* 0x000fe60003800200 */
[----:B------:R-:W-:-:S13]  /*0a40*/  ISETP.GT.AND P1, PT, R0, 0x400, PT ;  /* 0x000004000000780c */ /* 0x000fda0003f24270 */
[----:B------:R-:W-:Y:S05]  /*0a50*/  @!P1 BRA `(.L_x_1122) ;  /* 0x0000000000b89947 */ /* 0x000fea0003800000 */
[----:B------:R-:W0:Y:S02]  /*0a60*/  LDC.64 R24, c[0x0][0x380] ;  /* 0x0000e000ff187b82 */ /* 0x000e240000000a00 */
        /* <DEDUP_REMOVED lines=9> */
[----:B------:R-:W4:Y:S04]  /*0b00*/  LDG.E.64.CONSTANT R8, desc[UR6][R24.64+0x1000] ;  /* 0x0010000618087981 */ /* 0x000f28000c1e9b00 */
[----:B------:R-:W4:Y:S01]  /*0b10*/  LDG.E.64.CONSTANT R2, desc[UR6][R24.64+0x1800] ;  /* 0x0018000618027981 */ /* 0x000f22000c1e9b00 */
[----:B------:R-:W-:-:S02]  /*0b20*/  PLOP3.LUT P0, PT, PT, PT, PT, 0x8, 0x80 ;  /* 0x000000000080781c */ /* 0x000fc40003f0e170 */
[----:B------:R-:W-:Y:S01]  /*0b30*/  IADD3 R43, PT, PT, R43, 0x800, RZ ;  /* 0x000008002b2b7810 */ /* 0x000fe20007ffe0ff */
        /* <DEDUP_REMOVED lines=27> */
[-C--:B------:R-:W-:Y:S02]  /*0cf0*/  IMAD R0, R3, R26.reuse, RZ ;  /* 0x0000001a03007224 */ /* 0x080fe400078e02ff */
[----:B------:R-:W-:Y:S01]  /*0d00*/  IMAD.WIDE.U32 R6, R2, R26, RZ ;  /* 0x0000001a02067225 */ /* 0x000fe200078e00ff */
[----:B------:R-:W-:-:S05]  /*0d10*/  IADD3 R9, PT, PT, R27, R9, RZ ;  /* 0x000000091b097210 */ /* 0x000fca0007ffe0ff */
[----:B------:R-:W-:-:S05]  /*0d20*/  IMAD R9, R2, R9, R0 ;  /* 0x0000000902097224 */ /* 0x000fca00078e0200 */
[----:B------:R-:W-:-:S07]  /*0d30*/  IADD3 R7, PT, PT, R7, R9, RZ ;  /* 0x0000000907077210 */ /* 0x000fce0007ffe0ff */
.L_x_1122:
[----:B------:R-:W-:Y:S05]  /*0d40*/  BSYNC.RECONVERGENT B2 ;  /* 0x0000000000027941 */ /* 0x000fea0003800200 */
.L_x_1121:
[----:B------:R-:W-:-:S13]  /*0d50*/  ISETP.LT.OR P0, PT, R43, R4, P0 ;  /* 0x000000042b00720c */ /* 0x000fda0000701670 */
[----:B------:R-:W-:Y:S05]  /*0d60*/  @!P0 BRA `(.L_x_1114) ;  /* 0x0000000000588947 */ /* 0x000fea0003800000 */
[----:B------:R-:W0:Y:S02]  /*0d70*/  LDC.64 R2, c[0x0][0x380] ;  /* 0x0000e000ff027b82 */ /* 0x000e240000000a00 */
[----:B0-----:R-:W-:-:S05]  /*0d80*/  IMAD.WIDE R2, R43, 0x8, R2 ;  /* 0x000000082b027825 */ /* 0x001fca00078e0202 */
[----:B------:R-:W2:Y:S04]  /*0d90*/  LDG.E.64.CONSTANT R8, desc[UR6][R2.64] ;  /* 0x0000000602087981 */ /* 0x000ea8000c1e9b00 */
[----:B------:R-:W3:Y:S04]  /*0da0*/  LDG.E.64.CONSTANT R10, desc[UR6][R2.64+0x800] ;  /* 0x00080006020a7981 */ /* 0x000ee8000c1e9b00 */
[----:B------:R-:W4:Y:S04]  /*0db0*/  LDG.E.64.CONSTANT R12, desc[UR6][R2.64+0x1000] ;  /* 0x00100006020c7981 */ /* 0x000f28000c1e9b00 */
[----:B------:R0:W4:Y:S01]  /*0dc0*/  LDG.E.64.CONSTANT R14, desc[UR6][R2.64+0x1800] ;  /* 0x00180006020e7981 */ /* 0x000122000c1e9b00 */
[----:B--2--5:R-:W-:-:S02]  /*0dd0*/  IMAD R0, R9, R6, RZ ;  /* 0x0000000609007224 */ /* 0x024fc400078e02ff */
        /* <DEDUP_REMOVED lines=9> */
[----:B0-----:R-:W-:Y:S02]  /*0e70*/  IMAD R3, R12, R7, R0 ;  /* 0x000000070c037224 */ /* 0x001fe400078e0200 */
[-C--:B------:R-:W-:Y:S02]  /*0e80*/  IMAD R0, R15, R16.reuse, RZ ;  /* 0x000000100f007224 */ /* 0x080fe400078e02ff */
[----:B------:R-:W-:Y:S01]  /*0e90*/  IMAD.WIDE.U32 R6, R14, R16, RZ ;  /* 0x000000100e067225 */ /* 0x000fe200078e00ff */
[----:B------:R-:W-:-:S05]  /*0ea0*/  IADD3 R3, PT, PT, R17, R3, RZ ;  /* 0x0000000311037210 */ /* 0x000fca0007ffe0ff */
[----:B------:R-:W-:-:S05]  /*0eb0*/  IMAD R3, R14, R3, R0 ;  /* 0x000000030e037224 */ /* 0x000fca00078e0200 */
[----:B------:R-:W-:-:S07]  /*0ec0*/  IADD3 R7, PT, PT, R7, R3, RZ ;  /* 0x0000000307077210 */ /* 0x000fce0007ffe0ff */
.L_x_1114:
[----:B------:R-:W-:Y:S05]  /*0ed0*/  BSYNC.RECONVERGENT B1 ;  /* 0x0000000000017941 */ /* 0x000fea0003800200 */
.L_x_1113:
[----:B------:R-:W-:-:S13]  /*0ee0*/  ISETP.GE.AND P0, PT, R4, 0x100, PT ;  /* 0x000001000400780c */ /* 0x000fda0003f06270 */
[----:B------:R-:W-:Y:S05]  /*0ef0*/  @!P0 BRA `(.L_x_1123) ;  /* 0x0000000400788947 */ /* 0x000fea0003800000 */
[----:B------:R-:W0:Y:S01]  /*0f00*/  S2R R10, SR_LANEID ;  /* 0x00000000000a7919 */ /* 0x000e220000000000 */
[----:B-----5:R-:W1:Y:S04]  /*0f10*/  SHFL.DOWN PT, R2, R7, 0x1, 0x1f ;  /* 0x08201f0007027f89 */ /* 0x020e6800000e0000 */
[----:B------:R-:W2:Y:S01]  /*0f20*/  SHFL.DOWN PT, R0, R6, 0x1, 0x1f ;  /* 0x08201f0006007f89 */ /* 0x000ea200000e0000 */
[C---:B0-----:R-:W-:Y:S02]  /*0f30*/  ISETP.GT.AND P0, PT, R10.reuse, 0x1e, PT ;  /* 0x0000001e0a00780c */ /* 0x041fe40003f04270 */
[----:B------:R-:W-:Y:S02]  /*0f40*/  ISETP.NE.AND P1, PT, R10, RZ, PT ;  /* 0x000000ff0a00720c */ /* 0x000fe40003f25270 */
[----:B-1----:R-:W-:-:S02]  /*0f50*/  SEL R3, R2, RZ, !P0 ;  /* 0x000000ff02037207 */ /* 0x002fc40004000000 */
[----:B--2---:R-:W-:Y:S02]  /*0f60*/  SEL R0, R0, 0x1, !P0 ;  /* 0x0000000100007807 */ /* 0x004fe40004000000 */
[----:B------:R-:W-:Y:S01]  /*0f70*/  ISETP.GT.AND P0, PT, R10, 0x1d, PT ;  /* 0x0000001d0a00780c */ /* 0x000fe20003f04270 */
[-C--:B------:R-:W-:Y:S02]  /*0f80*/  IMAD R4, R3, R6.reuse, RZ ;  /* 0x0000000603047224 */ /* 0x080fe400078e02ff */
[----:B------:R-:W-:-:S04]  /*0f90*/  IMAD.WIDE.U32 R2, R0, R6, RZ ;  /* 0x0000000600027225 */ /* 0x000fc800078e00ff */
[----:B------:R-:W-:Y:S02]  /*0fa0*/  IMAD R9, R7, R0, R4 ;  /* 0x0000000007097224 */ /* 0x000fe400078e0204 */
[----:B------:R-:W-:Y:S03]  /*0fb0*/  SHFL.DOWN PT, R0, R2, 0x2, 0x1f ;  /* 0x08401f0002007f89 */ /* 0x000fe600000e0000 */
[----:B------:R-:W-:-:S05]  /*0fc0*/  IADD3 R4, PT, PT, R3, R9, RZ ;  /* 0x0000000903047210 */ /* 0x000fca0007ffe0ff */
[----:B------:R-:W0:Y:S02]  /*0fd0*/  SHFL.DOWN PT, R3, R4, 0x2, 0x1f ;  /* 0x08401f0004037f89 */ /* 0x000e2400000e0000 */
[----:B0-----:R-:W-:Y:S02]  /*0fe0*/  SEL R7, R3, RZ, !P0 ;  /* 0x000000ff03077207 */ /* 0x001fe40004000000 */
[----:B------:R-:W-:Y:S02]  /*0ff0*/  SEL R3, R0, 0x1, !P0 ;  /* 0x0000000100037807 */ /* 0x000fe40004000000 */
[----:B------:R-:W-:Y:S01]  /*1000*/  ISETP.GT.AND P0, PT, R10, 0x1b, PT ;  /* 0x0000001b0a00780c */ /* 0x000fe20003f04270 */
[-C--:B------:R-:W-:Y:S02]  /*1010*/  IMAD R0, R7, R2.reuse, RZ ;  /* 0x0000000207007224 */ /* 0x080fe400078e02ff */
[----:B------:R-:W-:-:S04]  /*1020*/  IMAD.WIDE.U32 R6, R3, R2, RZ ;  /* 0x0000000203067225 */ /* 0x000fc800078e00ff */
[----:B------:R-:W-:Y:S02]  /*1030*/  IMAD R3, R3, R4, R0 ;  /* 0x0000000403037224 */ /* 0x000fe400078e0200 */
[----:B------:R-:W0:Y:S03]  /*1040*/  SHFL.DOWN PT, R0, R6, 0x4, 0x1f ;  /* 0x08801f0006007f89 */ /* 0x000e2600000e0000 */
[----:B------:R-:W-:-:S05]  /*1050*/  IADD3 R8, PT, PT, R7, R3, RZ ;  /* 0x0000000307087210 */ /* 0x000fca0007ffe0ff */
[----:B------:R-:W1:Y:S01]  /*1060*/  SHFL.DOWN PT, R3, R8, 0x4, 0x1f ;  /* 0x08801f0008037f89 */ /* 0x000e6200000e0000 */
[----:B0-----:R-:W-:Y:S02]  /*1070*/  SEL R7, R0, 0x1, !P0 ;  /* 0x0000000100077807 */ /* 0x001fe40004000000 */
[----:B-1----:R-:W-:Y:S02]  /*1080*/  SEL R3, R3, RZ, !P0 ;  /* 0x000000ff03037207 */ /* 0x002fe40004000000 */
[----:B------:R-:W-:-:S03]  /*1090*/  ISETP.GT.AND P0, PT, R10, 0x17, PT ;  /* 0x000000170a00780c */ /* 0x000fc60003f04270 */
        /* <DEDUP_REMOVED lines=11> */
[----:B------:R-:W-:Y:S01]  /*1150*/  IMAD R3, R3, R4, R0 ;  /* 0x0000000403037224 */ /* 0x000fe200078e0200 */
[----:B------:R-:W-:Y:S01]  /*1160*/  @!P1 MOV R4, 0x400 ;  /* 0x0000040000049802 */ /* 0x000fe20000000f00 */
[----:B------:R-:W0:Y:S03]  /*1170*/  SHFL.DOWN PT, R0, R6, 0x10, 0x1f ;  /* 0x0a001f0006007f89 */ /* 0x000e2600000e0000 */
[----:B------:R-:W-:Y:S02]  /*1180*/  IADD3 R8, PT, PT, R7, R3, RZ ;  /* 0x0000000307087210 */ /* 0x000fe40007ffe0ff */
[----:B------:R-:W1:Y:S03]  /*1190*/  @!P1 S2R R7, SR_CgaCtaId ;  /* 0x0000000000079919 */ /* 0x000e660000008800 */
[----:B------:R-:W2:Y:S01]  /*11a0*/  SHFL.DOWN PT, R3, R8, 0x10, 0x1f ;  /* 0x0a001f0008037f89 */ /* 0x000ea200000e0000 */
[----:B0-----:R-:W-:-:S02]  /*11b0*/  SEL R9, R0, 0x1, !P0 ;  /* 0x0000000100097807 */ /* 0x001fc40004000000 */
[----:B------:R-:W-:-:S04]  /*11c0*/  @!P1 SHF.R.U32.HI R0, RZ, 0x2, R5 ;  /* 0x00000002ff009819 */ /* 0x000fc80000011605 */
[----:B------:R-:W-:Y:S02]  /*11d0*/  @!P1 LOP3.LUT R0, R0, 0xf8, RZ, 0xc0, !PT ;  /* 0x000000f800009812 */ /* 0x000fe400078ec0ff */
[----:B--2---:R-:W-:Y:S02]  /*11e0*/  SEL R3, R3, RZ, !P0 ;  /* 0x000000ff03037207 */ /* 0x004fe40004000000 */
[----:B------:R-:W-:Y:S02]  /*11f0*/  ISETP.NE.AND P0, PT, R5, RZ, PT ;  /* 0x000000ff0500720c */ /* 0x000fe40003f05270 */
[----:B-1----:R-:W-:Y:S01]  /*1200*/  @!P1 LEA R7, R7, R4, 0x18 ;  /* 0x0000000407079211 */ /* 0x002fe200078ec0ff */
[-C--:B------:R-:W-:Y:S02]  /*1210*/  IMAD R10, R3, R6.reuse, RZ ;  /* 0x00000006030a7224 */ /* 0x080fe400078e02ff */
[----:B------:R-:W-:Y:S01]  /*1220*/  IMAD.WIDE.U32 R2, R9, R6, RZ ;  /* 0x0000000609027225 */ /* 0x000fe200078e00ff */
[----:B------:R-:W-:-:S03]  /*1230*/  @!P1 IADD3 R7, PT, PT, R0, R7, RZ ;  /* 0x0000000700079210 */ /* 0x000fc60007ffe0ff */
[----:B------:R-:W-:-:S05]  /*1240*/  IMAD R9, R9, R8, R10 ;  /* 0x0000000809097224 */ /* 0x000fca00078e020a */
[----:B------:R-:W-:-:S05]  /*1250*/  IADD3 R3, PT, PT, R3, R9, RZ ;  /* 0x0000000903037210 */ /* 0x000fca0007ffe0ff */
[----:B------:R0:W-:Y:S01]  /*1260*/  @!P1 STS.64 [R7+0x8], R2 ;  /* 0x0000080207009388 */ /* 0x0001e20000000a00 */
[----:B------:R-:W-:Y:S06]  /*1270*/  BAR.SYNC.DEFER_BLOCKING 0x0 ;  /* 0x0000000000007b1d */ /* 0x000fec0000010000 */
[----:B------:R-:W-:Y:S05]  /*1280*/  @P0 BRA `(.L_x_1124) ;  /* 0x0000005800180947 */ /* 0x000fea0003800000 */
[----:B------:R-:W1:Y:S01]  /*1290*/  S2UR UR5, SR_CgaCtaId ;  /* 0x00000000000579c3 */ /* 0x000e620000008800 */
[----:B------:R-:W-:Y:S02]  /*12a0*/  UMOV UR4, 0x400 ;  /* 0x0000040000047882 */ /* 0x000fe40000000000 */
[----:B-1----:R-:W-:-:S09]  /*12b0*/  ULEA UR4, UR5, UR4, 0x18 ;  /* 0x0000000405047291 */ /* 0x002fd2000f8ec0ff */
[----:B------:R-:W1:Y:S04]  /*12c0*/  LDS.128 R12, [UR4+0x10] ;  /* 0x00001004ff0c7984 */ /* 0x000e680008000c00 */
[----:B------:R-:W2:Y:S04]  /*12d0*/  LDS.128 R8, [UR4+0x20] ;  /* 0x00002004ff087984 */ /* 0x000ea80008000c00 */
[----:B0-----:R-:W0:Y:S01]  /*12e0*/  LDS.128 R4, [UR4+0x30] ;  /* 0x00003004ff047984 */ /* 0x001e220008000c00 */
[-C--:B-1----:R-:W-:Y:S02]  /*12f0*/  IMAD R0, R13, R2.reuse, RZ ;  /* 0x000000020d007224 */ /* 0x082fe400078e02ff */
[----:B------:R-:W-:-:S04]  /*1300*/  IMAD.WIDE.U32 R16, R12, R2, RZ ;  /* 0x000000020c107225 */ /* 0x000fc800078e00ff */
[----:B------:R-:W-:-:S05]  /*1310*/  IMAD R3, R12, R3, R0 ;  /* 0x000000030c037224 */ /* 0x000fca00078e0200 */
[----:B------:R-:W-:-:S05]  /*1320*/  IADD3 R3, PT, PT, R17, R3, RZ ;  /* 0x0000000311037210 */ /* 0x000fca0007ffe0ff */
[-C--:B------:R-:W-:Y:S02]  /*1330*/  IMAD R13, R3, R14.reuse, RZ ;  /* 0x0000000e030d7224 */ /* 0x080fe400078e02ff */
[----:B------:R-:W-:-:S04]  /*1340*/  IMAD.WIDE.U32 R2, R16, R14, RZ ;  /* 0x0000000e10027225 */ /* 0x000fc800078e00ff */
[----:B------:R-:W-:-:S05]  /*1350*/  IMAD R13, R16, R15, R13 ;  /* 0x0000000f100d7224 */ /* 0x000fca00078e020d */
[----:B------:R-:W-:Y:S01]  /*1360*/  IADD3 R3, PT, PT, R3, R13, RZ ;  /* 0x0000000d03037210 */ /* 0x000fe20007ffe0ff */
[----:B--2---:R-:W-:-:S04]  /*1370*/  IMAD.WIDE.U32 R12, R2, R8, RZ ;  /* 0x00000008020c7225 */ /* 0x004fc800078e00ff */
[----:B------:R-:W-:-:S04]  /*1380*/  IMAD R3, R3, R8, RZ ;  /* 0x0000000803037224 */ /* 0x000fc800078e02ff */
[----:B------:R-:W-:Y:S02]  /*1390*/  IMAD R3, R9, R2, R3 ;  /* 0x0000000209037224 */ /* 0x000fe400078e0203 */
[----:B------:R-:W-:-:S03]  /*13a0*/  IMAD.WIDE.U32 R8, R12, R10, RZ ;  /* 0x0000000a0c087225 */ /* 0x000fc600078e00ff */
[----:B------:R-:W-:-:S05]  /*13b0*/  IADD3 R3, PT, PT, R13, R3, RZ ;  /* 0x000000030d037210 */ /* 0x000fca0007ffe0ff */
[----:B------:R-:W-:Y:S02]  /*13c0*/  IMAD R13, R3, R10, RZ ;  /* 0x0000000a030d7224 */ /* 0x000fe400078e02ff */
[----:B------:R-:W1:Y:S02]  /*13d0*/  LDS.64 R2, [UR4+0x40] ;  /* 0x00004004ff027984 */ /* 0x000e640008000a00 */
[----:B------:R-:W-:Y:S02]  /*13e0*/  IMAD R13, R12, R11, R13 ;  /* 0x0000000b0c0d7224 */ /* 0x000fe400078e020d */
[----:B0-----:R-:W-:-:S03]  /*13f0*/  IMAD.WIDE.U32 R10, R8, R4, RZ ;  /* 0x00000004080a7225 */ /* 0x001fc600078e00ff */
[----:B------:R-:W-:-:S05]  /*1400*/  IADD3 R9, PT, PT, R9, R13, RZ ;  /* 0x0000000d09097210 */ /* 0x000fca0007ffe0ff */
[----:B------:R-:W-:-:S04]  /*1410*/  IMAD R9, R9, R4, RZ ;  /* 0x0000000409097224 */ /* 0x000fc800078e02ff */
[----:B------:R-:W-:-:S05]  /*1420*/  IMAD R5, R5, R8, R9 ;  /* 0x0000000805057224 */ /* 0x000fca00078e0209 */
[----:B------:R-:W-:-:S05]  /*1430*/  IADD3 R5, PT, PT, R11, R5, RZ ;  /* 0x000000050b057210 */ /* 0x000fca0007ffe0ff */
[-C--:B------:R-:W-:Y:S02]  /*1440*/  IMAD R9, R5, R6.reuse, RZ ;  /* 0x0000000605097224 */ /* 0x080fe400078e02ff */
[----:B------:R-:W-:-:S04]  /*1450*/  IMAD.WIDE.U32 R4, R10, R6, RZ ;  /* 0x000000060a047225 */ /* 0x000fc800078e00ff */
[----:B------:R-:W-:-:S05]  /*1460*/  IMAD R9, R10, R7, R9 ;  /* 0x000000070a097224 */ /* 0x000fca00078e0209 */
[----:B------:R-:W-:Y:S01]  /*1470*/  IADD3 R5, PT, PT, R5, R9, RZ ;  /* 0x0000000905057210 */ /* 0x000fe20007ffe0ff */
[----:B-1----:R-:W-:-:S04]  /*1480*/  IMAD.WIDE.U32 R6, R4, R2, RZ ;  /* 0x0000000204067225 */ /* 0x002fc800078e00ff */
[----:B------:R-:W-:Y:S01]  /*1490*/  IMAD R5, R5, R2, RZ ;  /* 0x0000000205057224 */ /* 0x000fe200078e02ff */
[----:B------:R-:W-:-:S03]  /*14a0*/  MOV R2, R6 ;  /* 0x0000000600027202 */ /* 0x000fc60000000f00 */
[----:B------:R-:W-:-:S05]  /*14b0*/  IMAD R5, R3, R4, R5 ;  /* 0x0000000403057224 */ /* 0x000fca00078e0205 */
[----:B------:R-:W-:Y:S01]  /*14c0*/  IADD3 R3, PT, PT, R7, R5, RZ ;  /* 0x0000000507037210 */ /* 0x000fe20007ffe0ff */
[----:B------:R-:W-:Y:S06]  /*14d0*/  BRA `(.L_x_1124) ;  /* 0x0000005400847947 */ /* 0x000fec0003800000 */
.L_x_1123:
[----:B------:R-:W-:-:S04]  /*14e0*/  LOP3.LUT R0, R5, 0x3e0, RZ, 0xc0, !PT ;  /* 0x000003e005007812 */ /* 0x000fc800078ec0ff */
[----:B------:R-:W-:Y:S02]  /*14f0*/  IADD3 R3, PT, PT, R0, 0x20, RZ ;  /* 0x0000002000037810 */ /* 0x000fe40007ffe0ff */
[----:B------:R-:W-:Y:S02]  /*1500*/  LOP3.LUT R9, RZ, R0, RZ, 0x33, !PT ;  /* 0x00000000ff097212 */ /* 0x000fe400078e33ff */
[----:B------:R-:W0:Y:S01]  /*1510*/  S2R R0, SR_LANEID ;  /* 0x0000000000007919 */ /* 0x000e220000000000 */
[-C--:B------:R-:W-:Y:S02]  /*1520*/  ISETP.GT.AND P0, PT, R3, R4.reuse, PT ;  /* 0x000000040300720c */ /* 0x080fe40003f04270 */
[----:B------:R-:W-:-:S04]  /*1530*/  IADD3 R3, PT, PT, R9, R4, RZ ;  /* 0x0000000409037210 */ /* 0x000fc80007ffe0ff */
[----:B------:R-:W-:-:S05]  /*1540*/  SEL R3, R3, 0x1f, P0 ;  /* 0x0000001f03037807 */ /* 0x000fca0000000000 */
[----:B-----5:R-:W1:Y:S04]  /*1550*/  SHFL.DOWN PT, R8, R7, 0x1, R3 ;  /* 0x0820000007087989 */ /* 0x020e6800000e0003 */
[----:B------:R-:W2:Y:S01]  /*1560*/  SHFL.DOWN PT, R2, R6, 0x1, R3 ;  /* 0x0820000006027989 */ /* 0x000ea200000e0003 */
[C---:B0-----:R-:W-:Y:S02]  /*1570*/  ISETP.GE.AND P0, PT, R0.reuse, R3, PT ;  /* 0x000000030000720c */ /* 0x041fe40003f06270 */
[----:B------:R-:W-:Y:S02]  /*1580*/  ISETP.NE.AND P1, PT, R0, RZ, PT ;  /* 0x000000ff0000720c */ /* 0x000fe40003f25270 */
[----:B-1----:R-:W-:Y:S02]  /*1590*/  SEL R9, R8, RZ, !P0 ;  /* 0x000000ff08097207 */ /* 0x002fe40004000000 */
[----:B--2---:R-:W-:-:S03]  /*15a0*/  SEL R2, R2, 0x1, !P0 ;  /* 0x0000000102027807 */ /* 0x004fc60004000000 */
[-C--:B------:R-:W-:Y:S02]  /*15b0*/  IMAD R10, R9, R6.reuse, RZ ;  /* 0x00000006090a7224 */ /* 0x080fe400078e02ff */
[----:B------:R-:W-:-:S04]  /*15c0*/  IMAD.WIDE.U32 R8, R2, R6, RZ ;  /* 0x0000000602087225 */ /* 0x000fc800078e00ff */
[----:B------:R-:W-:Y:S01]  /*15d0*/  IMAD R11, R7, R2, R10 ;  /* 0x00000002070b7224 */ /* 0x000fe200078e020a */
[----:B------:R-:W-:Y:S01]  /*15e0*/  IADD3 R10, PT, PT, R0, 0x2, RZ ;  /* 0x00000002000a7810 */ /* 0x000fe20007ffe0ff */
[----:B------:R-:W-:Y:S03]  /*15f0*/  SHFL.DOWN PT, R2, R8, 0x2, R3 ;  /* 0x0840000008027989 */ /* 0x000fe600000e0003 */
[----:B------:R-:W-:Y:S02]  /*1600*/  IADD3 R12, PT, PT, R9, R11, RZ ;  /* 0x0000000b090c7210 */ /* 0x000fe40007ffe0ff */
[----:B------:R-:W-:Y:S02]  /*1610*/  ISETP.GT.AND P0, PT, R10, R3, PT ;  /* 0x000000030a00720c */ /* 0x000fe40003f04270 */
[----:B------:R-:W-:Y:S01]  /*1620*/  @!P1 MOV R11, 0x400 ;  /* 0x00000400000b9802 */ /* 0x000fe20000000f00 */
[----:B------:R-:W0:Y:S02]  /*1630*/  SHFL.DOWN PT, R9, R12, 0x2, R3 ;  /* 0x084000000c097989 */ /* 0x000e2400000e0003 */
[----:B0-----:R-:W-:-:S02]  /*1640*/  SEL R7, R9, RZ, !P0 ;  /* 0x000000ff09077207 */ /* 0x001fc40004000000 */
[----:B------:R-:W-:-:S03]  /*1650*/  SEL R9, R2, 0x1, !P0 ;  /* 0x0000000102097807 */ /* 0x000fc60004000000 */
[-C--:B------:R-:W-:Y:S02]  /*1660*/  IMAD R2, R7, R8.reuse, RZ ;  /* 0x0000000807027224 */ /* 0x080fe400078e02ff */
[----:B------:R-:W-:Y:S01]  /*1670*/  IMAD.WIDE.U32 R6, R9, R8, RZ ;  /* 0x0000000809067225 */ /* 0x000fe200078e00ff */
[----:B------:R-:W-:-:S03]  /*1680*/  IADD3 R8, PT, PT, R0, 0x4, RZ ;  /* 0x0000000400087810 */ /* 0x000fc60007ffe0ff */
[----:B------:R-:W-:Y:S01]  /*1690*/  IMAD R9, R9, R12, R2 ;  /* 0x0000000c09097224 */ /* 0x000fe200078e0202 */
[----:B------:R-:W-:Y:S01]  /*16a0*/  ISETP.GT.AND P0, PT, R8, R3, PT ;  /* 0x000000030800720c */ /* 0x000fe20003f04270 */
[----:B------:R-:W-:Y:S03]  /*16b0*/  SHFL.DOWN PT, R2, R6, 0x4, R3 ;  /* 0x0880000006027989 */ /* 0x000fe600000e0003 */
[----:B------:R-:W-:-:S05]  /*16c0*/  IADD3 R10, PT, PT, R7, R9, RZ ;  /* 0x00000009070a7210 */ /* 0x000fca0007ffe0ff */
[----:B------:R-:W0:Y:S02]  /*16d0*/  SHFL.DOWN PT, R7, R10, 0x4, R3 ;  /* 0x088000000a077989 */ /* 0x000e2400000e0003 */
[----:B0-----:R-:W-:Y:S02]  /*16e0*/  SEL R9, R7, RZ, !P0 ;  /* 0x000000ff07097207 */ /* 0x001fe40004000000 */
[----:B------:R-:W-:-:S03]  /*16f0*/  SEL R7, R2, 0x1, !P0 ;  /* 0x0000000102077807 */ /* 0x000fc60004000000 */
[-C--:B------:R-:W-:Y:S02]  /*1700*/  IMAD R2, R9, R6.reuse, RZ ;  /* 0x0000000609027224 */ /* 0x080fe400078e02ff */
[C---:B------:R-:W-:Y:S01]  /*1710*/  IMAD.WIDE.U32 R8, R7.reuse, R6, RZ ;  /* 0x0000000607087225 */ /* 0x040fe200078e00ff */
[C---:B------:R-:W-:Y:S02]  /*1720*/  IADD3 R6, PT, PT, R0.reuse, 0x8, RZ ;  /* 0x0000000800067810 */ /* 0x040fe40007ffe0ff */
[----:B------:R-:W-:Y:S01]  /*1730*/  IADD3 R0, PT, PT, R0, 0x10, RZ ;  /* 0x0000001000007810 */ /* 0x000fe20007ffe0ff */
[----:B------:R-:W-:Y:S01]  /*1740*/  IMAD R7, R7, R10, R2 ;  /* 0x0000000a07077224 */ /* 0x000fe200078e0202 */
[----:B------:R-:W-:Y:S01]  /*1750*/  ISETP.GT.AND P0, PT, R6, R3, PT ;  /* 0x000000030600720c */ /* 0x000fe20003f04270 */
[----:B------:R-:W0:Y:S03]  /*1760*/  SHFL.DOWN PT, R2, R8, 0x8, R3 ;  /* 0x0900000008027989 */ /* 0x000e2600000e0003 */
[----:B------:R-:W-:-:S05]  /*1770*/  IADD3 R12, PT, PT, R9, R7, RZ ;  /* 0x00000007090c7210 */ /* 0x000fca0007ffe0ff */
[----:B------:R-:W1:Y:S01]  /*1780*/  SHFL.DOWN PT, R7, R12, 0x8, R3 ;  /* 0x090000000c077989 */ /* 0x000e6200000e0003 */
[----:B0-----:R-:W-:Y:S02]  /*1790*/  SEL R9, R2, 0x1, !P0 ;  /* 0x0000000102097807 */ /* 0x001fe40004000000 */
[----:B-1----:R-:W-:Y:S02]  /*17a0*/  SEL R7, R7, RZ, !P0 ;  /* 0x000000ff07077207 */ /* 0x002fe40004000000 */
[----:B------:R-:W-:-:S03]  /*17b0*/  ISETP.GT.AND P0, PT, R0, R3, PT ;  /* 0x000000030000720c */ /* 0x000fc60003f04270 */
[-C--:B------:R-:W-:Y:S02]  /*17c0*/  IMAD R2, R7, R8.reuse, RZ ;  /* 0x0000000807027224 */ /* 0x080fe400078e02ff */
[----:B------:R-:W-:-:S04]  /*17d0*/  IMAD.WIDE.U32 R6, R9, R8, RZ ;  /* 0x0000000809067225 */ /* 0x000fc800078e00ff */
[----:B------:R-:W-:Y:S02]  /*17e0*/  IMAD R9, R9, R12, R2 ;  /* 0x0000000c09097224 */ /* 0x000fe400078e0202 */
[----:B------:R-:W0:Y:S03]  /*17f0*/  @!P1 S2R R12, SR_CgaCtaId ;  /* 0x00000000000c9919 */ /* 0x000e260000008800 */
[----:B------:R-:W-:Y:S01]  /*1800*/  IADD3 R10, PT, PT, R7, R9, RZ ;  /* 0x00000009070a7210 */ /* 0x000fe20007ffe0ff */
[----:B------:R-:W-:Y:S04]  /*1810*/  SHFL.DOWN PT, R2, R6, 0x10, R3 ;  /* 0x0a00000006027989 */ /* 0x000fe800000e0003 */
[----:B------:R-:W1:Y:S02]  /*1820*/  SHFL.DOWN PT, R7, R10, 0x10, R3 ;  /* 0x0a0000000a077989 */ /* 0x000e6400000e0003 */
[----:B-1----:R-:W-:-:S02]  /*1830*/  SEL R9, R7, RZ, !P0 ;  /* 0x000000ff07097207 */ /* 0x002fc40004000000 */
[----:B------:R-:W-:Y:S02]  /*1840*/  SEL R7, R2, 0x1, !P0 ;  /* 0x0000000102077807 */ /* 0x000fe40004000000 */
[----:B------:R-:W-:Y:S01]  /*1850*/  @!P1 SHF.R.U32.HI R2, RZ, 0x2, R5 ;  /* 0x00000002ff029819 */ /* 0x000fe20000011605 */
[-C--:B------:R-:W-:Y:S01]  /*1860*/  IMAD R0, R9, R6.reuse, RZ ;  /* 0x0000000609007224 */ /* 0x080fe200078e02ff */
[----:B------:R-:W-:Y:S01]  /*1870*/  ISETP.NE.AND P0, PT, R5, RZ, PT ;  /* 0x000000ff0500720c */ /* 0x000fe20003f05270 */
[----:B------:R-:W-:Y:S01]  /*1880*/  IMAD.WIDE.U32 R8, R7, R6, RZ ;  /* 0x0000000607087225 */ /* 0x000fe200078e00ff */
[----:B0-----:R-:W-:-:S03]  /*1890*/  @!P1 LEA R11, R12, R11, 0x18 ;  /* 0x0000000b0c0b9211 */ /* 0x001fc600078ec0ff */
[----:B------:R-:W-:Y:S01]  /*18a0*/  IMAD R7, R7, R10, R0 ;  /* 0x0000000a07077224 */ /* 0x000fe200078e0200 */
[----:B------:R-:W-:Y:S02]  /*18b0*/  @!P1 LOP3.LUT R0, R2, 0xf8, RZ, 0xc0, !PT ;  /* 0x000000f802009812 */ /* 0x000fe400078ec0ff */
[----:B------:R-:W-:Y:S02]  /*18c0*/  MOV R2, R8 ;  /* 0x0000000800027202 */ /* 0x000fe40000000f00 */
[----:B------:R-:W-:Y:S02]  /*18d0*/  IADD3 R3, PT, PT, R9, R7, RZ ;  /* 0x0000000709037210 */ /* 0x000fe40007ffe0ff */
[----:B------:R-:W-:-:S05]  /*18e0*/  @!P1 IADD3 R11, PT, PT, R0, R11, RZ ;  /* 0x0000000b000b9210 */ /* 0x000fca0007ffe0ff */
[----:B------:R4:W-:Y:S01]  /*18f0*/  @!P1 STS.64 [R11+0x8], R2 ;  /* 0x000008020b009388 */ /* 0x0009e20000000a00 */
[----:B------:R-:W-:Y:S06]  /*1900*/  BAR.SYNC.DEFER_BLOCKING 0x0 ;  /* 0x0000000000007b1d */ /* 0x000fec0000010000 */
[----:B------:R-:W-:Y:S05]  /*1910*/  @P0 BRA `(.L_x_1124) ;  /* 0x0000005000740947 */ /* 0x000fea0003800000 */
[----:B------:R-:W0:Y:S01]  /*1920*/  S2UR UR5, SR_CgaCtaId ;  /* 0x00000000000579c3 */ /* 0x000e220000008800 */
[----:B------:R-:W-:Y:S01]  /*1930*/  UMOV UR4, 0x400 ;  /* 0x0000040000047882 */ /* 0x000fe20000000000 */
[----:B------:R-:W-:Y:S01]  /*1940*/  ISETP.GT.AND P1, PT, R4, 0x20, PT ;  /* 0x000000200400780c */ /* 0x000fe20003f24270 */
[----:B0-----:R-:W-:-:S09]  /*1950*/  ULEA UR4, UR5, UR4, 0x18 ;  /* 0x0000000405047291 */ /* 0x001fd2000f8ec0ff */
[----:B----4-:R-:W0:Y:S04]  /*1960*/  LDS.128 R8, [UR4+0x10] ;  /* 0x00001004ff087984 */ /* 0x010e280008000c00 */
[----:B------:R-:W1:Y:S01]  /*1970*/  LDS.128 R12, [UR4+0x20] ;  /* 0x00002004ff0c7984 */ /* 0x000e620008000c00 */
[----:B0-----:R-:W-:Y:S02]  /*1980*/  SEL R5, R9, RZ, P1 ;  /* 0x000000ff09057207 */ /* 0x001fe40000800000 */
[----:B------:R-:W-:Y:S02]  /*1990*/  SEL R8, R8, 0x1, P1 ;  /* 0x0000000108087807 */ /* 0x000fe40000800000 */
[----:B------:R-:W-:Y:S01]  /*19a0*/  ISETP.GT.AND P1, PT, R4, 0x40, PT ;  /* 0x000000400400780c */ /* 0x000fe20003f24270 */
[----:B------:R-:W-:-:S03]  /*19b0*/  IMAD R5, R5, R2, RZ ;  /* 0x0000000205057224 */ /* 0x000fc600078e02ff */
[----:B------:R-:W-:Y:S01]  /*19c0*/  SEL R7, R10, 0x1, P1 ;  /* 0x000000010a077807 */ /* 0x000fe20000800000 */
[C---:B------:R-:W-:Y:S02]  /*19d0*/  IMAD R5, R8.reuse, R3, R5 ;  /* 0x0000000308057224 */ /* 0x040fe400078e0205 */
[----:B------:R-:W-:-:S05]  /*19e0*/  IMAD.WIDE.U32 R2, R8, R2, RZ ;  /* 0x0000000208027225 */ /* 0x000fca00078e00ff */
[----:B------:R-:W-:Y:S02]  /*19f0*/  IADD3 R0, PT, PT, R3, R5, RZ ;  /* 0x0000000503007210 */ /* 0x000fe40007ffe0ff */
[----:B------:R-:W-:Y:S02]  /*1a00*/  SEL R3, R11, RZ, P1 ;  /* 0x000000ff0b037207 */ /* 0x000fe40000800000 */
[----:B------:R-:W0:Y:S01]  /*1a10*/  LDS.128 R8, [UR4+0x30] ;  /* 0x00003004ff087984 */ /* 0x000e220008000c00 */
[-C--:B------:R-:W-:Y:S01]  /*1a20*/  IMAD R0, R0, R7.reuse, RZ ;  /* 0x0000000700007224 */ /* 0x080fe200078e02ff */
[----:B------:R-:W-:Y:S01]  /*1a30*/  ISETP.GT.AND P1, PT, R4, 0x60, PT ;  /* 0x000000600400780c */ /* 0x000fe20003f24270 */
[----:B------:R-:W-:-:S04]  /*1a40*/  IMAD.WIDE.U32 R6, R2, R7, RZ ;  /* 0x0000000702067225 */ /* 0x000fc800078e00ff */
[----:B------:R-:W-:Y:S01]  /*1a50*/  IMAD R5, R3, R2, R0 ;  /* 0x0000000203057224 */ /* 0x000fe200078e0200 */
[----:B-1----:R-:W-:-:S04]  /*1a60*/  SEL R3, R12, 0x1, P1 ;  /* 0x000000010c037807 */ /* 0x002fc80000800000 */
[----:B------:R-:W-:Y:S02]  /*1a70*/  IADD3 R0, PT, PT, R7, R5, RZ ;  /* 0x0000000507007210 */ /* 0x000fe40007ffe0ff */
[----:B------:R-:W-:Y:S01]  /*1a80*/  SEL R5, R13, RZ, P1 ;  /* 0x000000ff0d057207 */ /* 0x000fe20000800000 */
[----:B------:R-:W-:Y:S01]  /*1a90*/  IMAD.WIDE.U32 R12, R6, R3, RZ ;  /* 0x00000003060c7225 */ /* 0x000fe200078e00ff */
[----:B------:R-:W-:-:S03]  /*1aa0*/  ISETP.GT.AND P1, PT, R4, 0x80, PT ;  /* 0x000000800400780c */ /* 0x000fc60003f24270 */
[----:B------:R-:W-:Y:S01]  /*1ab0*/  IMAD R0, R0, R3, RZ ;  /* 0x0000000300007224 */ /* 0x000fe200078e02ff */
[----:B------:R-:W-:Y:S01]  /*1ac0*/  SEL R7, R14, 0x1, P1 ;  /* 0x000000010e077807 */ /* 0x000fe20000800000 */
[----:B------:R-:W1:Y:S01]  /*1ad0*/  LDS.64 R2, [UR4+0x40] ;  /* 0x00004004ff027984 */ /* 0x000e620008000a00 */
[----:B------:R-:W-:Y:S01]  /*1ae0*/  SEL R15, R15, RZ, P1 ;  /* 0x000000ff0f0f7207 */ /* 0x000fe20000800000 */
[----:B------:R-:W-:Y:S01]  /*1af0*/  IMAD R5, R5, R6, R0 ;  /* 0x0000000605057224 */ /* 0x000fe200078e0200 */
[----:B------:R-:W-:-:S04]  /*1b00*/  ISETP.GT.AND P1, PT, R4, 0xa0, PT ;  /* 0x000000a00400780c */ /* 0x000fc80003f24270 */
[----:B------:R-:W-:-:S05]  /*1b10*/  IADD3 R0, PT, PT, R13, R5, RZ ;  /* 0x000000050d007210 */ /* 0x000fca0007ffe0ff */
[-C--:B------:R-:W-:Y:S02]  /*1b20*/  IMAD R0, R0, R7.reuse, RZ ;  /* 0x0000000700007224 */ /* 0x080fe400078e02ff */
[----:B------:R-:W-:-:S04]  /*1b30*/  IMAD.WIDE.U32 R6, R12, R7, RZ ;  /* 0x000000070c067225 */ /* 0x000fc800078e00ff */
[----:B------:R-:W-:Y:S01]  /*1b40*/  IMAD R15, R15, R12, R0 ;  /* 0x0000000c0f0f7224 */ /* 0x000fe200078e0200 */
[----:B0-----:R-:W-:-:S04]  /*1b50*/  SEL R5, R8, 0x1, P1 ;  /* 0x0000000108057807 */ /* 0x001fc80000800000 */
[----:B------:R-:W-:Y:S02]  /*1b60*/  IADD3 R0, PT, PT, R7, R15, RZ ;  /* 0x0000000f07007210 */ /* 0x000fe40007ffe0ff */
[----:B------:R-:W-:Y:S01]  /*1b70*/  SEL R7, R9, RZ, P1 ;  /* 0x000000ff09077207 */ /* 0x000fe20000800000 */
[----:B------:R-:W-:Y:S01]  /*1b80*/  IMAD.WIDE.U32 R8, R6, R5, RZ ;  /* 0x0000000506087225 */ /* 0x000fe200078e00ff */
[----:B------:R-:W-:-:S03]  /*1b90*/  ISETP.GT.AND P1, PT, R4, 0xc0, PT ;  /* 0x000000c00400780c */ /* 0x000fc60003f24270 */
[----:B------:R-:W-:Y:S01]  /*1ba0*/  IMAD R0, R0, R5, RZ ;  /* 0x0000000500007224 */ /* 0x000fe200078e02ff */
[----:B------:R-:W-:Y:S02]  /*1bb0*/  SEL R5, R10, 0x1, P1 ;  /* 0x000000010a057807 */ /* 0x000fe40000800000 */
[----:B------:R-:W-:Y:S01]  /*1bc0*/  SEL R11, R11, RZ, P1 ;  /* 0x000000ff0b0b7207 */ /* 0x000fe20000800000 */
[----:B------:R-:W-:Y:S01]  /*1bd0*/  IMAD R7, R7, R6, R0 ;  /* 0x0000000607077224 */ /* 0x000fe200078e0200 */
[----:B------:R-:W-:-:S04]  /*1be0*/  ISETP.GT.AND P1, PT, R4, 0xe0, PT ;  /* 0x000000e00400780c */ /* 0x000fc80003f24270 */
[----:B------:R-:W-:Y:S02]  /*1bf0*/  IADD3 R0, PT, PT, R9, R7, RZ ;  /* 0x0000000709007210 */ /* 0x000fe40007ffe0ff */
[----:B-1----:R-:W-:-:S03]  /*1c00*/  SEL R7, R2, 0x1, P1 ;  /* 0x0000000102077807 */ /* 0x002fc60000800000 */
[-C--:B------:R-:W-:Y:S02]  /*1c10*/  IMAD R0, R0, R5.reuse, RZ ;  /* 0x0000000500007224 */ /* 0x080fe400078e02ff */
[----:B------:R-:W-:-:S04]  /*1c20*/  IMAD.WIDE.U32 R4, R8, R5, RZ ;  /* 0x0000000508047225 */ /* 0x000fc800078e00ff */
[----:B------:R-:W-:-:S05]  /*1c30*/  IMAD R11, R11, R8, R0 ;  /* 0x000000080b0b7224 */ /* 0x000fca00078e0200 */
[----:B------:R-:W-:Y:S02]  /*1c40*/  IADD3 R0, PT, PT, R5, R11, RZ ;  /* 0x0000000b05007210 */ /* 0x000fe40007ffe0ff */
[----:B------:R-:W-:Y:S01]  /*1c50*/  SEL R5, R3, RZ, P1 ;  /* 0x000000ff03057207 */ /* 0x000fe20000800000 */
[----:B------:R-:W-:-:S04]  /*1c60*/  IMAD.WIDE.U32 R2, R4, R7, RZ ;  /* 0x0000000704027225 */ /* 0x000fc800078e00ff */
[----:B------:R-:W-:-:S04]  /*1c70*/  IMAD R0, R0, R7, RZ ;  /* 0x0000000700007224 */ /* 0x000fc800078e02ff */
[----:B------:R-:W-:-:S05]  /*1c80*/  IMAD R5, R5, R4, R0 ;  /* 0x0000000405057224 */ /* 0x000fca00078e0200 */
[----:B------:R-:W-:Y:S01]  /*1c90*/  IADD3 R3, PT, PT, R3, R5, RZ ;  /* 0x0000000503037210 */ /* 0x000fe20007ffe0ff */
[----:B------:R-:W-:Y:S06]  /*1ca0*/  BRA `(.L_x_1124) ;  /* 0x0000004c00907947 */ /* 0x000fec0003800000 */
.L_x_1110:
[----:B------:R-:W0:Y:S01]  /*1cb0*/  S2R R0, SR_TID.X ;  /* 0x0000000000007919 */ /* 0x000e220000002100 */
[----:B------:R-:W1:Y:S02]  /*1cc0*/  LDCU.64 UR4, c[0x0][0x380] ;  /* 0x00007000ff0477ac */ /* 0x000e640008000a00 */
[----:B-1----:R-:W-:Y:S02]  /*1cd0*/  MOV R2, UR4 ;  /* 0x0000000400027c02 */ /* 0x002fe40008000f00 */
[----:B------:R-:W-:Y:S02]  /*1ce0*/  MOV R3, UR5 ;  /* 0x0000000500037c02 */ /* 0x000fe40008000f00 */
[----:B0-----:R-:W-:-:S05]  /*1cf0*/  SHF.L.U32 R21, R0, 0x2, RZ ;  /* 0x0000000200157819 */ /* 0x001fca00000006ff */
[----:B------:R-:W-:-:S05]  /*1d00*/  IMAD.WIDE.U32 R6, R21, 0x8, R2 ;  /* 0x0000000815067825 */ /* 0x000fca00078e0002 */
[----:B------:R-:W2:Y:S04]  /*1d10*/  LDG.E.128.CONSTANT R24, desc[UR6][R6.64] ;  /* 0x0000000606187981 */ /* 0x000ea8000c1e9d00 */
[----:B------:R-:W3:Y:S04]  /*1d20*/  LDG.E.128.CONSTANT R12, desc[UR6][R6.64+0x10] ;  /* 0x00001006060c7981 */ /* 0x000ee8000c1e9d00 */
[----:B------:R-:W4:Y:S04]  /*1d30*/  LDG.E.128.CONSTANT R8, desc[UR6][R6.64+0x2000] ;  /* 0x0020000606087981 */ /* 0x000f28000c1e9d00 */
[----:B------:R4:W5:Y:S01]  /*1d40*/  LDG.E.128.CONSTANT R16, desc[UR6][R6.64+0x2010] ;  /* 0x0020100606107981 */ /* 0x000962000c1e9d00 */
[----:B------:R-:W-:Y:S01]  /*1d50*/  ISETP.GE.U32.AND P0, PT, R4, 0x1000, PT ;  /* 0x000010000400780c */ /* 0x000fe20003f06070 */
[----:B------:R-:W-:Y:S01]  /*1d60*/  UMOV UR4, 0x800 ;  /* 0x0000080000047882 */ /* 0x000fe20000000000 */
[----:B--2---:R-:W-:-:S02]  /*1d70*/  IMAD R5, R27, R24, RZ ;  /* 0x000000181b057224 */ /* 0x004fc400078e02ff */
[----:B------:R-:W-:-:S04]  /*1d80*/  IMAD.WIDE.U32 R22, R26, R24, RZ ;  /* 0x000000181a167225 */ /* 0x000fc800078e00ff */
[----:B------:R-:W-:Y:S02]  /*1d90*/  IMAD R5, R25, R26, R5 ;  /* 0x0000001a19057224 */ /* 0x000fe400078e0205 */
[----:B---3--:R-:W-:-:S03]  /*1da0*/  IMAD R13, R13, R22, RZ ;  /* 0x000000160d0d7224 */ /* 0x008fc600078e02ff */
[----:B------:R-:W-:Y:S01]  /*1db0*/  IADD3 R5, PT, PT, R23, R5, RZ ;  /* 0x0000000517057210 */ /* 0x000fe20007ffe0ff */
[----:B------:R-:W-:-:S04]  /*1dc0*/  IMAD.WIDE.U32 R22, R12, R22, RZ ;  /* 0x000000160c167225 */ /* 0x000fc800078e00ff */
[----:B------:R-:W-:Y:S02]  /*1dd0*/  IMAD R5, R12, R5, R13 ;  /* 0x000000050c057224 */ /* 0x000fe400078e020d */
[----:B------:R-:W-:-:S03]  /*1de0*/  IMAD R12, R15, R22, RZ ;  /* 0x000000160f0c7224 */ /* 0x000fc600078e02ff */
        /* <DEDUP_REMOVED lines=11> */
[----:B-----5:R-:W-:-:S03]  /*1ea0*/  IMAD R6, R17, R22, RZ ;  /* 0x0000001611067224 */ /* 0x020fc600078e02ff */
[----:B------:R-:W-:Y:S01]  /*1eb0*/  IADD3 R5, PT, PT, R23, R5, RZ ;  /* 0x0000000517057210 */ /* 0x000fe20007ffe0ff */
[----:B------:R-:W-:-:S04]  /*1ec0*/  IMAD.WIDE.U32 R22, R16, R22, RZ ;  /* 0x0000001610167225 */ /* 0x000fc800078e00ff */
[----:B------:R-:W-:Y:S02]  /*1ed0*/  IMAD R5, R16, R5, R6 ;  /* 0x0000000510057224 */ /* 0x000fe400078e0206 */
[-C--:B------:R-:W-:Y:S02]  /*1ee0*/  IMAD R6, R19, R22.reuse, RZ ;  /* 0x0000001613067224 */ /* 0x080fe400078e02ff */
[----:B------:R-:W-:Y:S01]  /*1ef0*/  IMAD.WIDE.U32 R38, R18, R22, RZ ;  /* 0x0000001612267225 */ /* 0x000fe200078e00ff */
[----:B------:R-:W-:-:S05]  /*1f00*/  IADD3 R5, PT, PT, R23, R5, RZ ;  /* 0x0000000517057210 */ /* 0x000fca0007ffe0ff */
[----:B------:R-:W-:-:S05]  /*1f10*/  IMAD R5, R18, R5, R6 ;  /* 0x0000000512057224 */ /* 0x000fca00078e0206 */
[----:B------:R-:W-:Y:S01]  /*1f20*/  IADD3 R42, PT, PT, R39, R5, RZ ;  /* 0x00000005272a7210 */ /* 0x000fe20007ffe0ff */
[----:B------:R-:W-:Y:S06]  /*1f30*/  @!P0 BRA `(.L_x_1125) ;  /* 0x0000000000c48947 */ /* 0x000fec0003800000 */
[----:B------:R-:W0:Y:S01]  /*1f40*/  LDC R20, c[0x0][0x390] ;  /* 0x0000e400ff147b82 */ /* 0x000e220000000800 */
[----:B------:R-:W-:Y:S01]  /*1f50*/  IADD3 R24, PT, PT, R4, -0x800, RZ ;  /* 0xfffff80004187810 */ /* 0x000fe20007ffe0ff */
[----:B------:R-:W-:-:S06]  /*1f60*/  UMOV UR4, 0x800 ;  /* 0x0000080000047882 */ /* 0x000fcc0000000000 */
[----:B------:R-:W1:Y:S02]  /*1f70*/  LDC.64 R2, c[0x0][0x380] ;  /* 0x0000e000ff027b82 */ /* 0x000e640000000a00 */
.L_x_1127:
[----:B------:R-:W-:-:S05]  /*1f80*/  IADD3 R23, PT, PT, R21, UR4, RZ ;  /* 0x0000000415177c10 */ /* 0x000fca000fffe0ff */
[----:B-1----:R-:W-:-:S05]  /*1f90*/  IMAD.WIDE.U32 R22, R23, 0x8, R2 ;  /* 0x0000000817167825 */ /* 0x002fca00078e0002 */
[----:B------:R-:W2:Y:S04]  /*1fa0*/  LDG.E.128.CONSTANT R4, desc[UR6][R22.64] ;  /* 0x0000000616047981 */ /* 0x000ea8000c1e9d00 */
[----:B------:R-:W3:Y:S04]  /*1fb0*/  LDG.E.128.CONSTANT R12, desc[UR6][R22.64+0x10] ;  /* 0x00001006160c7981 */ /* 0x000ee8000c1e9d00 */
[----:B------:R-:W4:Y:S04]  /*1fc0*/  LDG.E.128.CONSTANT R16, desc[UR6][R22.64+0x2000] ;  /* 0x0020000616107981 */ /* 0x000f28000c1e9d00 */
[----:B------:R-:W5:Y:S01]  /*1fd0*/  LDG.E.128.CONSTANT R8, desc[UR6][R22.64+0x2010] ;  /* 0x0020100616087981 */ /* 0x000f62000c1e9d00 */
[----:B--2---:R-:W-:-:S02]  /*1fe0*/  IMAD R5, R5, R38, RZ ;  /* 0x0000002605057224 */ /* 0x004fc400078e02ff */
[----:B------:R-:W-:-:S04]  /*1ff0*/  IMAD.WIDE.U32 R38, R4, R38, RZ ;  /* 0x0000002604267225 */ /* 0x000fc800078e00ff */
[----:B------:R-:W-:Y:S02]  /*2000*/  IMAD R5, R4, R42, R5 ;  /* 0x0000002a04057224 */ /* 0x000fe400078e0205 */
[----:B------:R-:W-:-:S03]  /*2010*/  IMAD R4, R7, R38, RZ ;  /* 0x0000002607047224 */ /* 0x000fc600078e02ff */
[----:B------:R-:W-:Y:S01]  /*2020*/  IADD3 R5, PT, PT, R39, R5, RZ ;  /* 0x0000000527057210 */ /* 0x000fe20007ffe0ff */
        /* <DEDUP_REMOVED lines=17> */
[----:B------:R-:W-:Y:S01]  /*2140*/  IMAD R5, R18, R5, R4 ;  /* 0x0000000512057224 */ /* 0x000fe200078e0204 */
[----:B0-----:R-:W-:Y:S01]  /*2150*/  MOV R4, R20 ;  /* 0x0000001400047202 */ /* 0x001fe20000000f00 */
[----:B-----5:R-:W-:-:S03]  /*2160*/  IMAD R6, R9, R38, RZ ;  /* 0x0000002609067224 */ /* 0x020fc600078e02ff */
[----:B------:R-:W-:Y:S01]  /*2170*/  IADD3 R5, PT, PT, R39, R5, RZ ;  /* 0x0000000527057210 */ /* 0x000fe20007ffe0ff */
[----:B------:R-:W-:Y:S01]  /*2180*/  IMAD.WIDE.U32 R38, R8, R38, RZ ;  /* 0x0000002608267225 */ /* 0x000fe200078e00ff */
[----:B------:R-:W-:-:S03]  /*2190*/  IADD3 R7, PT, PT, R4, -UR4, RZ ;  /* 0x8000000404077c10 */ /* 0x000fc6000fffe0ff */
[----:B------:R-:W-:Y:S01]  /*21a0*/  IMAD R5, R8, R5, R6 ;  /* 0x0000000508057224 */ /* 0x000fe200078e0206 */
[----:B------:R-:W-:Y:S01]  /*21b0*/  ISETP.GE.AND P0, PT, R7, 0x800, PT ;  /* 0x000008000700780c */ /* 0x000fe20003f06270 */
[----:B------:R-:W-:-:S03]  /*21c0*/  IMAD R6, R11, R38, RZ ;  /* 0x000000260b067224 */ /* 0x000fc600078e02ff */
[----:B------:R-:W-:Y:S01]  /*21d0*/  IADD3 R5, PT, PT, R39, R5, RZ ;  /* 0x0000000527057210 */ /* 0x000fe20007ffe0ff */
[----:B------:R-:W-:-:S04]  /*21e0*/  IMAD.WIDE.U32 R38, R10, R38, RZ ;  /* 0x000000260a267225 */ /* 0x000fc800078e00ff */
[----:B------:R-:W-:-:S05]  /*21f0*/  IMAD R5, R10, R5, R6 ;  /* 0x000000050a057224 */ /* 0x000fca00078e0206 */
[----:B------:R-:W-:Y:S01]  /*2200*/  IADD3 R42, PT, PT, R39, R5, RZ ;  /* 0x00000005272a7210 */ /* 0x000fe20007ffe0ff */
[----:B------:R-:W-:Y:S06]  /*2210*/  @!P0 BRA `(.L_x_1126) ;  /* 0x0000000c00748947 */ /* 0x000fec0003800000 */
[----:B------:R-:W-:-:S06]  /*2220*/  UIADD3 UR4, UPT, UPT, UR4, 0x800, URZ ;  /* 0x0000080004047890 */ /* 0x000fcc000fffe0ff */
[----:B------:R-:W-:-:S13]  /*2230*/  ISETP.LT.AND P0, PT, R24, UR4, PT ;  /* 0x0000000418007c0c */ /* 0x000fda000bf01270 */
[----:B------:R-:W-:Y:S05]  /*2240*/  @!P0 BRA `(.L_x_1127) ;  /* 0xfffffffc004c8947 */ /* 0x000fea000383ffff */
.L_x_1125:
[----:B------:R-:W-:-:S13]  /*2250*/  ISETP.LE.AND P0, PT, R4, UR4, PT ;  /* 0x0000000404007c0c */ /* 0x000fda000bf03270 */
[----:B------:R-:W-:Y:S05]  /*2260*/  @P0 BRA `(.L_x_1126) ;  /* 0x0000000c00600947 */ /* 0x000fea0003800000 */
[----:B------:R-:W-:Y:S01]  /*2270*/  IADD3 R41, PT, PT, R4, -UR4, RZ ;  /* 0x8000000404297c10 */ /* 0x000fe2000fffe0ff */
[----:B------:R-:W-:Y:S03]  /*2280*/  BSSY.RECONVERGENT B1, `(.L_x_1126) ;  /* 0x00000d6000017945 */ /* 0x000fe60003800200 */
[----:B------:R-:W-:-:S13]  /*2290*/  ISETP.GE.AND P0, PT, R0, R41, PT ;  /* 0x000000290000720c */ /* 0x000fda0003f06270 */
[----:B------:R-:W-:Y:S05]  /*22a0*/  @P0 BRA `(.L_x_1128) ;  /* 0x0000000c004c0947 */ /* 0x000fea0003800000 */
[-C--:B------:R-:W-:Y:S01]  /*22b0*/  LOP3.LUT R5, RZ, R0.reuse, RZ, 0x33, !PT ;  /* 0x00000000ff057212 */ /* 0x080fe200078e33ff */
[----:B------:R-:W-:Y:S01]  /*22c0*/  BSSY.RECONVERGENT B2, `(.L_x_1129) ;  /* 0x0000017000027945 */ /* 0x000fe20003800200 */
[----:B------:R-:W-:Y:S02]  /*22d0*/  MOV R40, R0 ;  /* 0x0000000000287202 */ /* 0x000fe40000000f00 */
[----:B------:R-:W-:-:S04]  /*22e0*/  IADD3 R4, PT, PT, R4, -UR4, R5 ;  /* 0x8000000404047c10 */ /* 0x000fc8000fffe005 */
[C---:B------:R-:W-:Y:S02]  /*22f0*/  LOP3.LUT R5, R4.reuse, 0x300, RZ, 0xc0, !PT ;  /* 0x0000030004057812 */ /* 0x040fe400078ec0ff */
[----:B------:R-:W-:Y:S02]  /*2300*/  ISETP.GE.U32.AND P1, PT, R4, 0x300, PT ;  /* 0x000003000400780c */ /* 0x000fe40003f26070 */
[----:B------:R-:W-:-:S13]  /*2310*/  ISETP.NE.AND P0, PT, R5, 0x300, PT ;  /* 0x000003000500780c */ /* 0x000fda0003f05270 */
[----:B------:R-:W-:Y:S05]  /*2320*/  @!P0 BRA `(.L_x_1130) ;  /* 0x0000000000408947 */ /* 0x000fea0003800000 */
[----:B------:R-:W-:Y:S02]  /*2330*/  LEA.HI R4, R4, 0x1, RZ, 0x18 ;  /* 0x0000000104047811 */ /* 0x000fe400078fc0ff */
[----:B------:R-:W-:Y:S02]  /*2340*/  IADD3 R7, PT, PT, R0, UR4, RZ ;  /* 0x0000000400077c10 */ /* 0x000fe4000fffe0ff */
[----:B------:R-:W-:Y:S02]  /*2350*/  LOP3.LUT R4, R4, 0x3, RZ, 0xc0, !PT ;  /* 0x0000000304047812 */ /* 0x000fe400078ec0ff */
[----:B------:R-:W-:Y:S02]  /*2360*/  MOV R40, R0 ;  /* 0x0000000000287202 */ /* 0x000fe40000000f00 */
[----:B------:R-:W-:-:S07]  /*2370*/  IADD3 R6, PT, PT, -R4, RZ, RZ ;  /* 0x000000ff04067210 */ /* 0x000fce0007ffe1ff */
.L_x_1131:
[----:B------:R-:W-:-:S06]  /*2380*/  IMAD.WIDE.U32 R4, R7, 0x8, R2 ;  /* 0x0000000807047825 */ /* 0x000fcc00078e0002 */
[----:B------:R-:W2:Y:S01]  /*2390*/  LDG.E.64.CONSTANT R4, desc[UR6][R4.64] ;  /* 0x0000000604047981 */ /* 0x000ea2000c1e9b00 */
[----:B------:R-:W-:Y:S02]  /*23a0*/  IADD3 R6, PT, PT, R6, 0x1, RZ ;  /* 0x0000000106067810 */ /* 0x000fe40007ffe0ff */
[----:B------:R-:W-:Y:S02]  /*23b0*/  IADD3 R40, PT, PT, R40, 0x100, RZ ;  /* 0x0000010028287810 */ /* 0x000fe40007ffe0ff */
[----:B------:R-:W-:Y:S02]  /*23c0*/  ISETP.NE.AND P0, PT, R6, RZ, PT ;  /* 0x000000ff0600720c */ /* 0x000fe40003f05270 */
[----:B------:R-:W-:Y:S01]  /*23d0*/  IADD3 R7, PT, PT, R7, 0x100, RZ ;  /* 0x0000010007077810 */ /* 0x000fe20007ffe0ff */
[-C--:B--2---:R-:W-:Y:S02]  /*23e0*/  IMAD R9, R5, R38.reuse, RZ ;  /* 0x0000002605097224 */ /* 0x084fe400078e02ff */
[----:B------:R-:W-:-:S04]  /*23f0*/  IMAD.WIDE.U32 R38, R4, R38, RZ ;  /* 0x0000002604267225 */ /* 0x000fc800078e00ff */
[----:B------:R-:W-:-:S05]  /*2400*/  IMAD R9, R4, R42, R9 ;  /* 0x0000002a04097224 */ /* 0x000fca00078e0209 */
[----:B------:R-:W-:Y:S01]  /*2410*/  IADD3 R42, PT, PT, R39, R9, RZ ;  /* 0x00000009272a7210 */ /* 0x000fe20007ffe0ff */
[----:B------:R-:W-:Y:S06]  /*2420*/  @P0 BRA `(.L_x_1131) ;  /* 0xfffffffc00d40947 */ /* 0x000fec000383ffff */
.L_x_1130:
[----:B------:R-:W-:Y:S05]  /*2430*/  BSYNC.RECONVERGENT B2 ;  /* 0x0000000000027941 */ /* 0x000fea0003800200 */
.L_x_1129:
[----:B------:R-:W-:Y:S05]  /*2440*/  @!P1 BRA `(.L_x_1128) ;  /* 0x0000000800e49947 */ /* 0x000fea0003800000 */
[----:B------:R-:W0:Y:S01]  /*2450*/  LDCU.64 UR8, c[0x0][0x380] ;  /* 0x00007000ff0877ac */ /* 0x000e220008000a00 */
[----:B------:R-:W-:Y:S01]  /*2460*/  IADD3 R7, PT, PT, R41, -R40, RZ ;  /* 0x8000002829077210 */ /* 0x000fe20007ffe0ff */
[----:B------:R-:W-:Y:S01]  /*2470*/  BSSY.RECONVERGENT B2, `(.L_x_1132) ;  /* 0x000006a000027945 */ /* 0x000fe20003800200 */
[C---:B------:R-:W-:Y:S02]  /*2480*/  IADD3 R5, P0, PT, R40.reuse, UR4, RZ ;  /* 0x0000000428057c10 */ /* 0x040fe4000ff1e0ff */
[----:B------:R-:W-:Y:S02]  /*2490*/  ISETP.GT.AND P1, PT, R7, 0xc00, PT ;  /* 0x00000c000700780c */ /* 0x000fe40003f24270 */
[----:B------:R-:W-:Y:S02]  /*24a0*/  IADD3.X R6, PT, PT, RZ, RZ, RZ, P0, !PT ;  /* 0x000000ffff067210 */ /* 0x000fe400007fe4ff */
[----:B------:R-:W-:Y:S02]  /*24b0*/  IADD3 R43, PT, PT, R40, UR4, RZ ;  /* 0x00000004282b7c10 */ /* 0x000fe4000fffe0ff */
[----:B0-----:R-:W-:-:S04]  /*24c0*/  LEA R4, P0, R5, UR8, 0x3 ;  /* 0x0000000805047c11 */ /* 0x001fc8000f8018ff */
[----:B------:R-:W-:Y:S02]  /*24d0*/  LEA.HI.X R5, R5, UR9, R6, 0x3, P0 ;  /* 0x0000000905057c11 */ /* 0x000fe400080f1c06 */
[----:B------:R-:W-:-:S04]  /*24e0*/  IADD3 R4, P0, PT, R4, 0x1000, RZ ;  /* 0x0000100004047810 */ /* 0x000fc80007f1e0ff */
[----:B------:R-:W-:Y:S02]  /*24f0*/  IADD3.X R5, PT, PT, RZ, R5, RZ, P0, !PT ;  /* 0x00000005ff057210 */ /* 0x000fe400007fe4ff */
[----:B------:R-:W-:Y:S01]  /*2500*/  PLOP3.LUT P0, PT, PT, PT, PT, 0x80, 0x8 ;  /* 0x000000000008781c */ /* 0x000fe20003f0f070 */
[----:B------:R-:W-:-:S12]  /*2510*/  @!P1 BRA `(.L_x_1133) ;  /* 0x00000004007c9947 */ /* 0x000fd80003800000 */
[----:B------:R-:W-:Y:S02]  /*2520*/  PLOP3.LUT P0, PT, PT, PT, PT, 0x8, 0x80 ;  /* 0x000000000080781c */ /* 0x000fe40003f0e170 */
[----:B------:R-:W-:-:S11]  /*2530*/  IADD3 R45, PT, PT, R41, -0xc00, RZ ;  /* 0xfffff400292d7810 */ /* 0x000fd60007ffe0ff */
.L_x_1134:
[C---:B------:R-:W-:Y:S01]  /*2540*/  IMAD.WIDE.U32 R36, R43.reuse, 0x8, R2 ;  /* 0x000000082b247825 */ /* 0x040fe200078e0002 */
[----:B------:R-:W2:Y:S04]  /*2550*/  LDG.E.64.CONSTANT R6, desc[UR6][R4.64+-0x800] ;  /* 0xfff8000604067981 */ /* 0x000ea8000c1e9b00 */
[----:B------:R-:W3:Y:S04]  /*2560*/  LDG.E.64.CONSTANT R8, desc[UR6][R4.64] ;  /* 0x0000000604087981 */ /* 0x000ee8000c1e9b00 */
[----:B------:R-:W4:Y:S01]  /*2570*/  LDG.E.64.CONSTANT R36, desc[UR6][R36.64] ;  /* 0x0000000624247981 */ /* 0x000f22000c1e9b00 */
[----:B------:R-:W-:-:S03]  /*2580*/  IADD3 R13, PT, PT, R43, 0x400, RZ ;  /* 0x000004002b0d7810 */ /* 0x000fc60007ffe0ff */
[----:B------:R-:W5:Y:S02]  /*2590*/  LDG.E.64.CONSTANT R10, desc[UR6][R4.64+0x800] ;  /* 0x00080006040a7981 */ /* 0x000f64000c1e9b00 */
[----:B------:R-:W-:Y:S02]  /*25a0*/  IMAD.WIDE.U32 R12, R13, 0x8, R2 ;  /* 0x000000080d0c7825 */ /* 0x000fe400078e0002 */
[----:B------:R-:W5:Y:S04]  /*25b0*/  LDG.E.64.CONSTANT R14, desc[UR6][R4.64+0x1800] ;  /* 0x00180006040e7981 */ /* 0x000f68000c1e9b00 */
[----:B------:R-:W5:Y:S04]  /*25c0*/  LDG.E.64.CONSTANT R12, desc[UR6][R12.64] ;  /* 0x000000060c0c7981 */ /* 0x000f68000c1e9b00 */
[----:B------:R-:W5:Y:S01]  /*25d0*/  LDG.E.64.CONSTANT R16, desc[UR6][R4.64+0x2000] ;  /* 0x0020000604107981 */ /* 0x000f62000c1e9b00 */
        /* <DEDUP_REMOVED lines=11> */
[----:B------:R-:W5:Y:S04]  /*2690*/  LDG.E.64.CONSTANT R32, desc[UR6][R4.64+0x6000] ;  /* 0x0060000604207981 */ /* 0x000f68000c1e9b00 */
[----:B------:R0:W5:Y:S01]  /*26a0*/  LDG.E.64.CONSTANT R34, desc[UR6][R4.64+0x6800] ;  /* 0x0068000604227981 */ /* 0x000162000c1e9b00 */
[----:B------:R-:W-:-:S04]  /*26b0*/  IADD3 R40, PT, PT, R40, 0x1000, RZ ;  /* 0x0000100028287810 */ /* 0x000fc80007ffe0ff */
[----:B------:R-:W-:Y:S02]  /*26c0*/  ISETP.GE.AND P1, PT, R40, R45, PT ;  /* 0x0000002d2800720c */ /* 0x000fe40003f26270 */
[----:B0-----:R-:W-:Y:S02]  /*26d0*/  IADD3 R4, P2, PT, R4, 0x8000, RZ ;  /* 0x0000800004047810 */ /* 0x001fe40007f5e0ff */
[----:B------:R-:W-:Y:S02]  /*26e0*/  IADD3 R43, PT, PT, R43, 0x1000, RZ ;  /* 0x000010002b2b7810 */ /* 0x000fe40007ffe0ff */
[----:B------:R-:W-:Y:S01]  /*26f0*/  IADD3.X R5, PT, PT, RZ, R5, RZ, P2, !PT ;  /* 0x00000005ff057210 */ /* 0x000fe200017fe4ff */
[-C--:B----4-:R-:W-:Y:S02]  /*2700*/  IMAD R37, R37, R38.reuse, RZ ;  /* 0x0000002625257224 */ /* 0x090fe400078e02ff */
[----:B------:R-:W-:-:S04]  /*2710*/  IMAD.WIDE.U32 R38, R36, R38, RZ ;  /* 0x0000002624267225 */ /* 0x000fc800078e00ff */
[----:B------:R-:W-:Y:S02]  /*2720*/  IMAD R37, R36, R42, R37 ;  /* 0x0000002a24257224 */ /* 0x000fe400078e0225 */
[----:B--2---:R-:W-:-:S03]  /*2730*/  IMAD R7, R7, R38, RZ ;  /* 0x0000002607077224 */ /* 0x004fc600078e02ff */
[----:B------:R-:W-:Y:S01]  /*2740*/  IADD3 R37, PT, PT, R39, R37, RZ ;  /* 0x0000002527257210 */ /* 0x000fe20007ffe0ff */
[----:B------:R-:W-:-:S04]  /*2750*/  IMAD.WIDE.U32 R38, R6, R38, RZ ;  /* 0x0000002606267225 */ /* 0x000fc800078e00ff */
[----:B------:R-:W-:Y:S02]  /*2760*/  IMAD R7, R6, R37, R7 ;  /* 0x0000002506077224 */ /* 0x000fe400078e0207 */
[----:B---3--:R-:W-:-:S03]  /*2770*/  IMAD R6, R9, R38, RZ ;  /* 0x0000002609067224 */ /* 0x008fc600078e02ff */
[----:B------:R-:W-:Y:S01]  /*2780*/  IADD3 R7, PT, PT, R39, R7, RZ ;  /* 0x0000000727077210 */ /* 0x000fe20007ffe0ff */
[----:B------:R-:W-:-:S04]  /*2790*/  IMAD.WIDE.U32 R38, R8, R38, RZ ;  /* 0x0000002608267225 */ /* 0x000fc800078e00ff */
[----:B------:R-:W-:Y:S02]  /*27a0*/  IMAD R7, R8, R7, R6 ;  /* 0x0000000708077224 */ /* 0x000fe400078e0206 */
[----:B-----5:R-:W-:-:S03]  /*27b0*/  IMAD R6, R11, R38, RZ ;  /* 0x000000260b067224 */ /* 0x020fc600078e02ff */
        /* <DEDUP_REMOVED lines=53> */
.L_x_1133:
[----:B------:R-:W-:Y:S05]  /*2b10*/  BSYNC.RECONVERGENT B2 ;  /* 0x0000000000027941 */ /* 0x000fea0003800200 */
.L_x_1132:
[----:B------:R-:W-:Y:S01]  /*2b20*/  IADD3 R6, PT, PT, R41, -R40, RZ ;  /* 0x8000002829067210 */ /* 0x000fe20007ffe0ff */
[----:B------:R-:W-:Y:S03]  /*2b30*/  BSSY.RECONVERGENT B2, `(.L_x_1135) ;  /* 0x0000033000027945 */ /* 0x000fe60003800200 */
[----:B------:R-:W-:-:S13]  /*2b40*/  ISETP.GT.AND P1, PT, R6, 0x400, PT ;  /* 0x000004000600780c */ /* 0x000fda0003f24270 */
[----:B------:R-:W-:Y:S05]  /*2b50*/  @!P1 BRA `(.L_x_1136) ;  /* 0x0000000000c09947 */ /* 0x000fea0003800000 */
        /* <DEDUP_REMOVED lines=9> */
[----:B------:R-:W5:Y:S04]  /*2bf0*/  LDG.E.64.CONSTANT R8, desc[UR6][R4.64+0x2000] ;  /* 0x0020000604087981 */ /* 0x000f68000c1e9b00 */
[----:B------:R0:W5:Y:S01]  /*2c00*/  LDG.E.64.CONSTANT R6, desc[UR6][R4.64+0x2800] ;  /* 0x0028000604067981 */ /* 0x000162000c1e9b00 */
[----:B------:R-:W-:-:S02]  /*2c10*/  PLOP3.LUT P0, PT, PT, PT, PT, 0x8, 0x80 ;  /* 0x000000000080781c */ /* 0x000fc40003f0e170 */
[----:B------:R-:W-:Y:S02]  /*2c20*/  IADD3 R40, PT, PT, R40, 0x800, RZ ;  /* 0x0000080028287810 */ /* 0x000fe40007ffe0ff */
[----:B------:R-:W-:Y:S02]  /*2c30*/  IADD3 R43, PT, PT, R43, 0x800, RZ ;  /* 0x000008002b2b7810 */ /* 0x000fe40007ffe0ff */
[----:B0-----:R-:W-:-:S04]  /*2c40*/  IADD3 R4, P1, PT, R4, 0x4000, RZ ;  /* 0x0000400004047810 */ /* 0x001fc80007f3e0ff */
        /* <DEDUP_REMOVED lines=32> */
[----:B------:R-:W-:-:S07]  /*2e50*/  IADD3 R42, PT, PT, R39, R7, RZ ;  /* 0x00000007272a7210 */ /* 0x000fce0007ffe0ff */
.L_x_1136:
[----:B------:R-:W-:Y:S05]  /*2e60*/  BSYNC.RECONVERGENT B2 ;  /* 0x0000000000027941 */ /* 0x000fea0003800200 */
.L_x_1135:
[----:B------:R-:W-:-:S13]  /*2e70*/  ISETP.LT.OR P0, PT, R40, R41, P0 ;  /* 0x000000292800720c */ /* 0x000fda0000701670 */
[----:B------:R-:W-:Y:S05]  /*2e80*/  @!P0 BRA `(.L_x_1128) ;  /* 0x0000000000548947 */ /* 0x000fea0003800000 */
[----:B------:R-:W-:Y:S01]  /*2e90*/  IMAD.WIDE.U32 R2, R43, 0x8, R2 ;  /* 0x000000082b027825 */ /* 0x000fe200078e0002 */
[----:B------:R-:W2:Y:S04]  /*2ea0*/  LDG.E.64.CONSTANT R6, desc[UR6][R4.64+-0x800] ;  /* 0xfff8000604067981 */ /* 0x000ea8000c1e9b00 */
[----:B------:R-:W3:Y:S04]  /*2eb0*/  LDG.E.64.CONSTANT R8, desc[UR6][R4.64] ;  /* 0x0000000604087981 */ /* 0x000ee8000c1e9b00 */
[----:B------:R-:W4:Y:S04]  /*2ec0*/  LDG.E.64.CONSTANT R2, desc[UR6][R2.64] ;  /* 0x0000000602027981 */ /* 0x000f28000c1e9b00 */
[----:B------:R-:W5:Y:S01]  /*2ed0*/  LDG.E.64.CONSTANT R10, desc[UR6][R4.64+0x800] ;  /* 0x00080006040a7981 */ /* 0x000f62000c1e9b00 */
[----:B----4-:R-:W-:-:S02]  /*2ee0*/  IMAD R13, R3, R38, RZ ;  /* 0x00000026030d7224 */ /* 0x010fc400078e02ff */
        /* <DEDUP_REMOVED lines=13> */
[----:B------:R-:W-:-:S05]  /*2fc0*/  IMAD R3, R10, R3, R2 ;  /* 0x000000030a037224 */ /* 0x000fca00078e0202 */
[----:B------:R-:W-:-:S07]  /*2fd0*/  IADD3 R42, PT, PT, R39, R3, RZ ;  /* 0x00000003272a7210 */ /* 0x000fce0007ffe0ff */
.L_x_1128:
[----:B------:R-:W-:Y:S05]  /*2fe0*/  BSYNC.RECONVERGENT B1 ;  /* 0x0000000000017941 */ /* 0x000fea0003800200 */
.L_x_1126:
[----:B------:R-:W0:Y:S01]  /*2ff0*/  S2R R9, SR_LANEID ;  /* 0x0000000000097919 */ /* 0x000e220000000000 */
[----:B------:R-:W1:Y:S04]  /*3000*/  SHFL.DOWN PT, R3, R42, 0x1, 0x1f ;  /* 0x08201f002a037f89 */ /* 0x000e6800000e0000 */
        /* <DEDUP_REMOVED lines=8> */
[----:B------:R-:W-:Y:S01]  /*3090*/  IMAD R5, R42, R5, R4 ;  /* 0x000000052a057224 */ /* 0x000fe200078e0204 */
[----:B------:R-:W0:Y:S04]  /*30a0*/  @!P1 S2R R10, SR_CgaCtaId ;  /* 0x00000000000a9919 */ /* 0x000e280000008800 */
[----:B------:R-:W-:Y:S02]  /*30b0*/  IADD3 R8, PT, PT, R3, R5, RZ ;  /* 0x0000000503087210 */ /* 0x000fe40007ffe0ff */
[----:B------:R-:W1:Y:S04]  /*30c0*/  SHFL.DOWN PT, R3, R2, 0x2, 0x1f ;  /* 0x08401f0002037f89 */ /* 0x000e6800000e0000 */
[----:B------:R-:W2:Y:S01]  /*30d0*/  SHFL.DOWN PT, R4, R8, 0x2, 0x1f ;  /* 0x08401f0008047f89 */ /* 0x000ea200000e0000 */
[----:B-1----:R-:W-:-:S02]  /*30e0*/  SEL R3, R3, 0x1, !P0 ;  /* 0x0000000103037807 */ /* 0x002fc40004000000 */
[----:B--2---:R-:W-:Y:S02]  /*30f0*/  SEL R5, R4, RZ, !P0 ;  /* 0x000000ff04057207 */ /* 0x004fe40004000000 */
[----:B------:R-:W-:-:S03]  /*3100*/  ISETP.GT.AND P0, PT, R9, 0x1b, PT ;  /* 0x0000001b0900780c */ /* 0x000fc60003f04270 */
[-C--:B------:R-:W-:Y:S02]  /*3110*/  IMAD R6, R5, R2.reuse, RZ ;  /* 0x0000000205067224 */ /* 0x080fe400078e02ff */
[----:B------:R-:W-:-:S04]  /*3120*/  IMAD.WIDE.U32 R4, R3, R2, RZ ;  /* 0x0000000203047225 */ /* 0x000fc800078e00ff */
[----:B------:R-:W-:-:S05]  /*3130*/  IMAD R3, R3, R8, R6 ;  /* 0x0000000803037224 */ /* 0x000fca00078e0206 */
[----:B------:R-:W-:Y:S02]  /*3140*/  IADD3 R6, PT, PT, R5, R3, RZ ;  /* 0x0000000305067210 */ /* 0x000fe40007ffe0ff */
[----:B------:R-:W-:Y:S04]  /*3150*/  SHFL.DOWN PT, R3, R4, 0x4, 0x1f ;  /* 0x08801f0004037f89 */ /* 0x000fe800000e0000 */
[----:B------:R-:W1:Y:S02]  /*3160*/  SHFL.DOWN PT, R5, R6, 0x4, 0x1f ;  /* 0x08801f0006057f89 */ /* 0x000e6400000e0000 */
[----:B-1----:R-:W-:Y:S02]  /*3170*/  SEL R7, R5, RZ, !P0 ;  /* 0x000000ff05077207 */ /* 0x002fe40004000000 */
[----:B------:R-:W-:-:S02]  /*3180*/  SEL R5, R3, 0x1, !P0 ;  /* 0x0000000103057807 */ /* 0x000fc40004000000 */
[----:B------:R-:W-:Y:S01]  /*3190*/  ISETP.GT.AND P0, PT, R9, 0x17, PT ;  /* 0x000000170900780c */ /* 0x000fe20003f04270 */
[-C--:B------:R-:W-:Y:S02]  /*31a0*/  IMAD R7, R7, R4.reuse, RZ ;  /* 0x0000000407077224 */ /* 0x080fe400078e02ff */
[----:B------:R-:W-:-:S04]  /*31b0*/  IMAD.WIDE.U32 R2, R5, R4, RZ ;  /* 0x0000000405027225 */ /* 0x000fc800078e00ff */
[----:B------:R-:W-:-:S05]  /*31c0*/  IMAD R7, R5, R6, R7 ;  /* 0x0000000605077224 */ /* 0x000fca00078e0207 */
[----:B------:R-:W-:Y:S02]  /*31d0*/  IADD3 R8, PT, PT, R3, R7, RZ ;  /* 0x0000000703087210 */ /* 0x000fe40007ffe0ff */
[----:B------:R-:W1:Y:S04]  /*31e0*/  SHFL.DOWN PT, R3, R2, 0x8, 0x1f ;  /* 0x09001f0002037f89 */ /* 0x000e6800000e0000 */
[----:B------:R-:W2:Y:S01]  /*31f0*/  SHFL.DOWN PT, R5, R8, 0x8, 0x1f ;  /* 0x09001f0008057f89 */ /* 0x000ea200000e0000 */
[----:B-1----:R-:W-:Y:S02]  /*3200*/  SEL R3, R3, 0x1, !P0 ;  /* 0x0000000103037807 */ /* 0x002fe40004000000 */
[----:B--2---:R-:W-:Y:S02]  /*3210*/  SEL R5, R5, RZ, !P0 ;  /* 0x000000ff05057207 */ /* 0x004fe40004000000 */
[----:B------:R-:W-:-:S02]  /*3220*/  ISETP.GT.AND P0, PT, R9, 0xf, PT ;  /* 0x0000000f0900780c */ /* 0x000fc40003f04270 */
[----:B------:R-:W-:Y:S01]  /*3230*/  @!P1 MOV R9, 0x400 ;  /* 0x0000040000099802 */ /* 0x000fe20000000f00 */
[-C--:B------:R-:W-:Y:S02]  /*3240*/  IMAD R6, R5, R2.reuse, RZ ;  /* 0x0000000205067224 */ /* 0x080fe400078e02ff */
[----:B------:R-:W-:Y:S01]  /*3250*/  IMAD.WIDE.U32 R4, R3, R2, RZ ;  /* 0x0000000203047225 */ /* 0x000fe200078e00ff */
[----:B0-----:R-:W-:-:S03]  /*3260*/  @!P1 LEA R9, R10, R9, 0x18 ;  /* 0x000000090a099211 */ /* 0x001fc600078ec0ff */
[----:B------:R-:W-:Y:S01]  /*3270*/  IMAD R3, R3, R8, R6 ;  /* 0x0000000803037224 */ /* 0x000fe200078e0206 */
[----:B------:R-:W0:Y:S01]  /*3280*/  SHFL.DOWN PT, R2, R4, 0x10, 0x1f ;  /* 0x0a001f0004027f89 */ /* 0x000e2200000e0000 */
[----:B------:R-:W-:-:S03]  /*3290*/  @!P1 SHF.R.U32.HI R8, RZ, 0x2, R0 ;  /* 0x00000002ff089819 */ /* 0x000fc60000011600 */
[----:B------:R-:W-:Y:S02]  /*32a0*/  IADD3 R6, PT, PT, R5, R3, RZ ;  /* 0x0000000305067210 */ /* 0x000fe40007ffe0ff */
[----:B------:R-:W-:-:S03]  /*32b0*/  @!P1 LOP3.LUT R8, R8, 0xf8, RZ, 0xc0, !PT ;  /* 0x000000f808089812 */ /* 0x000fc600078ec0ff */
[----:B------:R-:W1:Y:S01]  /*32c0*/  SHFL.DOWN PT, R3, R6, 0x10, 0x1f ;  /* 0x0a001f0006037f89 */ /* 0x000e6200000e0000 */
[----:B------:R-:W-:Y:S02]  /*32d0*/  @!P1 IADD3 R9, PT, PT, R8, R9, RZ ;  /* 0x0000000908099210 */ /* 0x000fe40007ffe0ff */
[----:B0-----:R-:W-:Y:S02]  /*32e0*/  SEL R5, R2, 0x1, !P0 ;  /* 0x0000000102057807 */ /* 0x001fe40004000000 */
[----:B-1----:R-:W-:Y:S02]  /*32f0*/  SEL R3, R3, RZ, !P0 ;  /* 0x000000ff03037207 */ /* 0x002fe40004000000 */
[----:B------:R-:W-:-:S03]  /*3300*/  ISETP.NE.AND P0, PT, R0, RZ, PT ;  /* 0x000000ff0000720c */ /* 0x000fc60003f05270 */
[-C--:B------:R-:W-:Y:S02]  /*3310*/  IMAD R7, R3, R4.reuse, RZ ;  /* 0x0000000403077224 */ /* 0x080fe400078e02ff */
[----:B------:R-:W-:-:S04]  /*3320*/  IMAD.WIDE.U32 R2, R5, R4, RZ ;  /* 0x0000000405027225 */ /* 0x000fc800078e00ff */
[----:B------:R-:W-:-:S05]  /*3330*/  IMAD R7, R5, R6, R7 ;  /* 0x0000000605077224 */ /* 0x000fca00078e0207 */
[----:B------:R-:W-:-:S05]  /*3340*/  IADD3 R3, PT, PT, R3, R7, RZ ;  /* 0x0000000703037210 */ /* 0x000fca0007ffe0ff */
[----:B------:R3:W-:Y:S01]  /*3350*/  @!P1 STS.64 [R9+0x8], R2 ;  /* 0x0000080209009388 */ /* 0x0007e20000000a00 */
[----:B------:R-:W-:Y:S06]  /*3360*/  BAR.SYNC.DEFER_BLOCKING 0x0 ;  /* 0x0000000000007b1d */ /* 0x000fec0000010000 */
[----:B------:R-:W-:Y:S05]  /*3370*/  @P0 BRA `(.L_x_1124) ;  /* 0x0000003400dc0947 */ /* 0x000fea0003800000 */
[----:B------:R-:W0:Y:S01]  /*3380*/  S2UR UR5, SR_CgaCtaId ;  /* 0x00000000000579c3 */ /* 0x000e220000008800 */
[----:B------:R-:W-:Y:S02]  /*3390*/  UMOV UR4, 0x400 ;  /* 0x0000040000047882 */ /* 0x000fe40000000000 */
[----:B0-----:R-:W-:-:S09]  /*33a0*/  ULEA UR4, UR5, UR4, 0x18 ;  /* 0x0000000405047291 */ /* 0x001fd2000f8ec0ff */
[----:B------:R-:W0:Y:S04]  /*33b0*/  LDS.128 R12, [UR4+0x10] ;  /* 0x00001004ff0c7984 */ /* 0x000e280008000c00 */
[----:B---3--:R-:W1:Y:S04]  /*33c0*/  LDS.128 R8, [UR4+0x20] ;  /* 0x00002004ff087984 */ /* 0x008e680008000c00 */
[----:B------:R-:W2:Y:S01]  /*33d0*/  LDS.128 R4, [UR4+0x30] ;  /* 0x00003004ff047984 */ /* 0x000ea20008000c00 */
[-C--:B0-----:R-:W-:Y:S02]  /*33e0*/  IMAD R0, R13, R2.reuse, RZ ;  /* 0x000000020d007224 */ /* 0x081fe400078e02ff */
[----:B------:R-:W-:-:S04]  /*33f0*/  IMAD.WIDE.U32 R16, R12, R2, RZ ;  /* 0x000000020c107225 */ /* 0x000fc800078e00ff */
[----:B------:R-:W-:-:S05]  /*3400*/  IMAD R3, R12, R3, R0 ;  /* 0x000000030c037224 */ /* 0x000fca00078e0200 */
[----:B------:R-:W-:-:S05]  /*3410*/  IADD3 R3, PT, PT, R17, R3, RZ ;  /* 0x0000000311037210 */ /* 0x000fca0007ffe0ff */
[-C--:B------:R-:W-:Y:S02]  /*3420*/  IMAD R13, R3, R14.reuse, RZ ;  /* 0x0000000e030d7224 */ /* 0x080fe400078e02ff */
[----:B------:R-:W-:-:S04]  /*3430*/  IMAD.WIDE.U32 R2, R16, R14, RZ ;  /* 0x0000000e10027225 */ /* 0x000fc800078e00ff */
[----:B------:R-:W-:-:S05]  /*3440*/  IMAD R13, R16, R15, R13 ;  /* 0x0000000f100d7224 */ /* 0x000fca00078e020d */
[----:B------:R-:W-:Y:S01]  /*3450*/  IADD3 R3, PT, PT, R3, R13, RZ ;  /* 0x0000000d03037210 */ /* 0x000fe20007ffe0ff */
[----:B-1----:R-:W-:-:S04]  /*3460*/  IMAD.WIDE.U32 R12, R2, R8, RZ ;  /* 0x00000008020c7225 */ /* 0x002fc800078e00ff */
[----:B------:R-:W-:-:S04]  /*3470*/  IMAD R3, R3, R8, RZ ;  /* 0x0000000803037224 */ /* 0x000fc800078e02ff */
[----:B------:R-:W-:Y:S02]  /*3480*/  IMAD R3, R9, R2, R3 ;  /* 0x0000000209037224 */ /* 0x000fe400078e0203 */
[----:B------:R-:W-:-:S03]  /*3490*/  IMAD.WIDE.U32 R8, R12, R10, RZ ;  /* 0x0000000a0c087225 */ /* 0x000fc600078e00ff */
[----:B------:R-:W-:-:S05]  /*34a0*/  IADD3 R3, PT, PT, R13, R3, RZ ;  /* 0x000000030d037210 */ /* 0x000fca0007ffe0ff */
[----:B------:R-:W-:Y:S02]  /*34b0*/  IMAD R13, R3, R10, RZ ;  /* 0x0000000a030d7224 */ /* 0x000fe400078e02ff */
[----:B------:R-:W0:Y:S02]  /*34c0*/  LDS.64 R2, [UR4+0x40] ;  /* 0x00004004ff027984 */ /* 0x000e240008000a00 */
[----:B------:R-:W-:Y:S02]  /*34d0*/  IMAD R13, R12, R11, R13 ;  /* 0x0000000b0c0d7224 */ /* 0x000fe400078e020d */
[----:B--2---:R-:W-:-:S03]  /*34e0*/  IMAD.WIDE.U32 R10, R8, R4, RZ ;  /* 0x00000004080a7225 */ /* 0x004fc600078e00ff */
        /* <DEDUP_REMOVED lines=8> */
[----:B0-----:R-:W-:-:S04]  /*3570*/  IMAD.WIDE.U32 R6, R4, R2, RZ ;  /* 0x0000000204067225 */ /* 0x001fc800078e00ff */
[----:B------:R-:W-:Y:S01]  /*3580*/  IMAD R5, R5, R2, RZ ;  /* 0x0000000205057224 */ /* 0x000fe200078e02ff */
[----:B------:R-:W-:-:S03]  /*3590*/  MOV R2, R6 ;  /* 0x0000000600027202 */ /* 0x000fc60000000f00 */
[----:B------:R-:W-:-:S05]  /*35a0*/  IMAD R5, R3, R4, R5 ;  /* 0x0000000403057224 */ /* 0x000fca00078e0205 */
[----:B------:R-:W-:Y:S01]  /*35b0*/  IADD3 R3, PT, PT, R7, R5, RZ ;  /* 0x0000000507037210 */ /* 0x000fe20007ffe0ff */
[----:B------:R-:W-:Y:S06]  /*35c0*/  BRA `(.L_x_1124) ;  /* 0x0000003400487947 */ /* 0x000fec0003800000 */
.L_x_1109:
        /* <DEDUP_REMOVED lines=9> */
[----:B0-----:R-:W-:-:S05]  /*3660*/  IMAD.WIDE.U32 R2, R5, 0x8, R2 ;  /* 0x0000000805027825 */ /* 0x001fca00078e0002 */
[----:B------:R0:W5:Y:S01]  /*3670*/  LDG.E.64.CONSTANT R6, desc[UR6][R2.64] ;  /* 0x0000000602067981 */ /* 0x000162000c1e9b00 */
[----:B------:R-:W-:-:S07]  /*3680*/  IADD3 R43, PT, PT, R5, 0x100, RZ ;  /* 0x00000100052b7810 */ /* 0x000fce0007ffe0ff */
.L_x_1139:
[----:B------:R-:W-:Y:S05]  /*3690*/  BSYNC.RECONVERGENT B1 ;  /* 0x0000000000017941 */ /* 0x000fea0003800200 */
.L_x_1138:
[----:B------:R-:W-:Y:S01]  /*36a0*/  ISETP.GE.AND P0, PT, R43, R4, PT ;  /* 0x000000042b00720c */ /* 0x000fe20003f06270 */
[----:B------:R-:W-:-:S12]  /*36b0*/  BSSY.RECONVERGENT B1, `(.L_x_1140) ;  /* 0x00000ce000017945 */ /* 0x000fd80003800200 */
[----:B------:R-:W-:Y:S05]  /*36c0*/  @P0 BRA `(.L_x_1141) ;  /* 0x0000000c00300947 */ /* 0x000fea0003800000 */
[----:B0-----:R-:W-:Y:S01]  /*36d0*/  LOP3.LUT R3, RZ, R43, RZ, 0x33, !PT ;  /* 0x0000002bff037212 */ /* 0x001fe200078e33ff */
        /* <DEDUP_REMOVED lines=13> */
.L_x_1144:
        /* <DEDUP_REMOVED lines=14> */
.L_x_1143:
[----:B------:R-:W-:Y:S05]  /*3890*/  BSYNC.RECONVERGENT B2 ;  /* 0x0000000000027941 */ /* 0x000fea0003800200 */
.L_x_1142:
        /* <DEDUP_REMOVED lines=9> */
.L_x_1147:
        /* <DEDUP_REMOVED lines=90> */
.L_x_1146:
[----:B------:R-:W-:Y:S05]  /*3ed0*/  BSYNC.RECONVERGENT B2 ;  /* 0x0000000000027941 */ /* 0x000fea0003800200 */
.L_x_1145:
        /* <DEDUP_REMOVED lines=50> */
.L_x_1149:
[----:B------:R-:W-:Y:S05]  /*4200*/  BSYNC.RECONVERGENT B2 ;  /* 0x0000000000027941 */ /* 0x000fea0003800200 */
.L_x_1148:
        /* <DEDUP_REMOVED lines=24> */
.L_x_1141:
[----:B------:R-:W-:Y:S05]  /*4390*/  BSYNC.RECONVERGENT B1 ;  /* 0x0000000000017941 */ /* 0x000fea0003800200 */
.L_x_1140:
[----:B------:R-:W-:-:S13]  /*43a0*/  ISETP.GE.AND P0, PT, R4, 0x100, PT ;  /* 0x000001000400780c */ /* 0x000fda0003f06270 */
[----:B------:R-:W-:Y:S05]  /*43b0*/  @!P0 BRA `(.L_x_1150) ;  /* 0x0000000400788947 */ /* 0x000fea0003800000 */
[----:B------:R-:W1:Y:S01]  /*43c0*/  S2R R11, SR_LANEID ;  /* 0x00000000000b7919 */ /* 0x000e620000000000 */
[----:B0----5:R-:W0:Y:S04]  /*43d0*/  SHFL.DOWN PT, R2, R7, 0x1, 0x1f ;  /* 0x08201f0007027f89 */ /* 0x021e2800000e0000 */
[----:B------:R-:W2:Y:S01]  /*43e0*/  SHFL.DOWN PT, R0, R6, 0x1, 0x1f ;  /* 0x08201f0006007f89 */ /* 0x000ea200000e0000 */
[C---:B-1----:R-:W-:Y:S02]  /*43f0*/  ISETP.GT.AND P0, PT, R11.reuse, 0x1e, PT ;  /* 0x0000001e0b00780c */ /* 0x042fe40003f04270 */
[----:B------:R-:W-:Y:S02]  /*4400*/  ISETP.NE.AND P1, PT, R11, RZ, PT ;  /* 0x000000ff0b00720c */ /* 0x000fe40003f25270 */
[----:B0-----:R-:W-:-:S02]  /*4410*/  SEL R3, R2, RZ, !P0 ;  /* 0x000000ff02037207 */ /* 0x001fc40004000000 */
[----:B--2---:R-:W-:Y:S02]  /*4420*/  SEL R0, R0, 0x1, !P0 ;  /* 0x0000000100007807 */ /* 0x004fe40004000000 */
[----:B------:R-:W-:Y:S01]  /*4430*/  ISETP.GT.AND P0, PT, R11, 0x1d, PT ;  /* 0x0000001d0b00780c */ /* 0x000fe20003f04270 */
[-C--:B------:R-:W-:Y:S02]  /*4440*/  IMAD R4, R3, R6.reuse, RZ ;  /* 0x0000000603047224 */ /* 0x080fe400078e02ff */
[----:B------:R-:W-:-:S04]  /*4450*/  IMAD.WIDE.U32 R2, R0, R6, RZ ;  /* 0x0000000600027225 */ /* 0x000fc800078e00ff */
[----:B------:R-:W-:Y:S01]  /*4460*/  IMAD R9, R7, R0, R4 ;  /* 0x0000000007097224 */ /* 0x000fe200078e0204 */
[----:B------:R-:W0:Y:S04]  /*4470*/  @!P1 S2R R10, SR_CgaCtaId ;  /* 0x00000000000a9919 */ /* 0x000e280000008800 */
[----:B------:R-:W-:Y:S01]  /*4480*/  IADD3 R8, PT, PT, R3, R9, RZ ;  /* 0x0000000903087210 */ /* 0x000fe20007ffe0ff */
[----:B------:R-:W-:Y:S01]  /*4490*/  SHFL.DOWN PT, R0, R2, 0x2, 0x1f ;  /* 0x08401f0002007f89 */ /* 0x000fe200000e0000 */
[----:B------:R-:W-:-:S03]  /*44a0*/  @!P1 MOV R9, 0x400 ;  /* 0x0000040000099802 */ /* 0x000fc60000000f00 */
[----:B------:R-:W1:Y:S01]  /*44b0*/  SHFL.DOWN PT, R3, R8, 0x2, 0x1f ;  /* 0x08401f0008037f89 */ /* 0x000e6200000e0000 */
[----:B0-----:R-:W-:Y:S02]  /*44c0*/  @!P1 LEA R9, R10, R9, 0x18 ;  /* 0x000000090a099211 */ /* 0x001fe400078ec0ff */
[----:B-1----:R-:W-:Y:S02]  /*44d0*/  SEL R7, R3, RZ, !P0 ;  /* 0x000000ff03077207 */ /* 0x002fe40004000000 */
        /* <DEDUP_REMOVED lines=23> */
[----:B------:R-:W-:Y:S01]  /*4650*/  @!P1 SHF.R.U32.HI R8, RZ, 0x2, R5 ;  /* 0x00000002ff089819 */ /* 0x000fe20000011605 */
[----:B------:R-:W0:Y:S03]  /*4660*/  SHFL.DOWN PT, R0, R6, 0x10, 0x1f ;  /* 0x0a001f0006007f89 */ /* 0x000e2600000e0000 */
        /* <DEDUP_REMOVED lines=18> */
[----:B--2---:R-:W1:Y:S04]  /*4790*/  LDS.128 R8, [UR4+0x20] ;  /* 0x00002004ff087984 */ /* 0x004e680008000c00 */
        /* <DEDUP_REMOVED lines=32> */
.L_x_1150:
[----:B------:R-:W-:-:S04]  /*49a0*/  LOP3.LUT R0, R5, 0x3e0, RZ, 0xc0, !PT ;  /* 0x000003e005007812 */ /* 0x000fc800078ec0ff */
[----:B0-----:R-:W-:Y:S02]  /*49b0*/  IADD3 R3, PT, PT, R0, 0x20, RZ ;  /* 0x0000002000037810 */ /* 0x001fe40007ffe0ff */
        /* <DEDUP_REMOVED lines=70> */
[----:B-1----:R-:W0:Y:S04]  /*4e20*/  LDS.128 R8, [UR4+0x10] ;  /* 0x00001004ff087984 */ /* 0x002e280008000c00 */
        /* <DEDUP_REMOVED lines=52> */
.L_x_1137:
        /* <DEDUP_REMOVED lines=12> */
[----:B------:R-:W-:-:S02]  /*5230*/  HFMA2 R43, -RZ, RZ, 0, 0.0001220703125 ;  /* 0x00000800ff2b7431 */ /* 0x000fc400000001ff */
[-C--:B--2---:R-:W-:Y:S02]  /*5240*/  IMAD R5, R15, R22.reuse, RZ ;  /* 0x000000160f057224 */ /* 0x084fe400078e02ff */
        /* <DEDUP_REMOVED lines=29> */
[----:B------:R-:W-:Y:S02]  /*5420*/  IADD3 R8, PT, PT, R4, -0x800, RZ ;  /* 0xfffff80004087810 */ /* 0x000fe40007ffe0ff */
[----:B------:R-:W-:-:S07]  /*5430*/  MOV R43, 0x800 ;  /* 0x00000800002b7802 */ /* 0x000fce0000000f00 */
.L_x_1153:
        /* <DEDUP_REMOVED lines=9> */
[----:B--2---:R-:W-:-:S02]  /*54d0*/  IMAD R21, R21, R38, RZ ;  /* 0x0000002615157224 */ /* 0x004fc400078e02ff */
        /* <DEDUP_REMOVED lines=27> */
[----:B------:R-:W-:-:S03]  /*5690*/  IMAD R7, R7, R38, RZ ;  /* 0x0000002607077224 */ /* 0x000fc600078e02ff */
[----:B------:R-:W-:Y:S02]  /*56a0*/  IADD3 R10, PT, PT, -R43, R4, RZ ;  /* 0x000000042b0a7210 */ /* 0x000fe40007ffe1ff */
[----:B------:R-:W-:Y:S01]  /*56b0*/  IADD3 R5, PT, PT, R39, R5, RZ ;  /* 0x0000000527057210 */ /* 0x000fe20007ffe0ff */
[----:B------:R-:W-:Y:S01]  /*56c0*/  IMAD.WIDE.U32 R38, R6, R38, RZ ;  /* 0x0000002606267225 */ /* 0x000fe200078e00ff */
[----:B------:R-:W-:-:S03]  /*56d0*/  ISETP.GE.AND P0, PT, R10, 0x800, PT ;  /* 0x000008000a00780c */ /* 0x000fc60003f06270 */
[----:B------:R-:W-:-:S05]  /*56e0*/  IMAD R7, R6, R5, R7 ;  /* 0x0000000506077224 */ /* 0x000fca00078e0207 */
[----:B------:R-:W-:-:S05]  /*56f0*/  IADD3 R42, PT, PT, R39, R7, RZ ;  /* 0x00000007272a7210 */ /* 0x000fca0007ffe0ff */
[----:B------:R-:W-:Y:S05]  /*5700*/  @!P0 BRA `(.L_x_1152) ;  /* 0x0000000c00848947 */ /* 0x000fea0003800000 */
[----:B------:R-:W-:-:S04]  /*5710*/  IADD3 R43, PT, PT, R43, 0x800, RZ ;  /* 0x000008002b2b7810 */ /* 0x000fc80007ffe0ff */
[----:B------:R-:W-:-:S13]  /*5720*/  ISETP.GT.AND P0, PT, R43, R8, PT ;  /* 0x000000082b00720c */ /* 0x000fda0003f04270 */
[----:B------:R-:W-:Y:S05]  /*5730*/  @!P0 BRA `(.L_x_1153) ;  /* 0xfffffffc00408947 */ /* 0x000fea000383ffff */
.L_x_1151:
[----:B------:R-:W-:-:S13]  /*5740*/  ISETP.GE.AND P0, PT, R43, R4, PT ;  /* 0x000000042b00720c */ /* 0x000fda0003f06270 */
[----:B------:R-:W-:Y:S05]  /*5750*/  @P0 BRA `(.L_x_1152) ;  /* 0x0000000c00700947 */ /* 0x000fea0003800000 */
[----:B------:R-:W-:Y:S01]  /*5760*/  IADD3 R41, PT, PT, -R43, R4, RZ ;  /* 0x000000042b297210 */ /* 0x000fe20007ffe1ff */
[----:B------:R-:W-:Y:S03]  /*5770*/  BSSY.RECONVERGENT B1, `(.L_x_1152) ;  /* 0x00000da000017945 */ /* 0x000fe60003800200 */
[----:B------:R-:W-:-:S13]  /*5780*/  ISETP.GE.AND P0, PT, R0, R41, PT ;  /* 0x000000290000720c */ /* 0x000fda0003f06270 */
[----:B------:R-:W-:Y:S05]  /*5790*/  @P0 BRA `(.L_x_1154) ;  /* 0x0000000c005c0947 */ /* 0x000fea0003800000 */
[-C--:B------:R-:W-:Y:S01]  /*57a0*/  LOP3.LUT R2, RZ, R0.reuse, RZ, 0x33, !PT ;  /* 0x00000000ff027212 */ /* 0x080fe200078e33ff */
[----:B------:R-:W-:Y:S01]  /*57b0*/  BSSY.RECONVERGENT B2, `(.L_x_1155) ;  /* 0x0000018000027945 */ /* 0x000fe20003800200 */
[----:B------:R-:W-:Y:S02]  /*57c0*/  MOV R40, R0 ;  /* 0x0000000000287202 */ /* 0x000fe40000000f00 */
[----:B------:R-:W-:-:S04]  /*57d0*/  IADD3 R2, PT, PT, -R43, R4, R2 ;  /* 0x000000042b027210 */ /* 0x000fc80007ffe102 */
[C---:B------:R-:W-:Y:S02]  /*57e0*/  LOP3.LUT R3, R2.reuse, 0x300, RZ, 0xc0, !PT ;  /* 0x0000030002037812 */ /* 0x040fe400078ec0ff */
[----:B------:R-:W-:Y:S02]  /*57f0*/  ISETP.GE.U32.AND P1, PT, R2, 0x300, PT ;  /* 0x000003000200780c */ /* 0x000fe40003f26070 */
[----:B------:R-:W-:-:S13]  /*5800*/  ISETP.NE.AND P0, PT, R3, 0x300, PT ;  /* 0x000003000300780c */ /* 0x000fda0003f05270 */
[----:B------:R-:W-:Y:S05]  /*5810*/  @!P0 BRA `(.L_x_1156) ;  /* 0x0000000000448947 */ /* 0x000fea0003800000 */
[----:B------:R-:W0:Y:S01]  /*5820*/  LDC.64 R4, c[0x0][0x380] ;  /* 0x0000e000ff047b82 */ /* 0x000e220000000a00 */
[----:B------:R-:W-:Y:S02]  /*5830*/  LEA.HI R2, R2, 0x1, RZ, 0x18 ;  /* 0x0000000102027811 */ /* 0x000fe400078fc0ff */
[----:B------:R-:W-:Y:S02]  /*5840*/  IADD3 R7, PT, PT, R0, R43, RZ ;  /* 0x0000002b00077210 */ /* 0x000fe40007ffe0ff */
[----:B------:R-:W-:Y:S02]  /*5850*/  LOP3.LUT R2, R2, 0x3, RZ, 0xc0, !PT ;  /* 0x0000000302027812 */ /* 0x000fe400078ec0ff */
[----:B------:R-:W-:Y:S02]  /*5860*/  MOV R40, R0 ;  /* 0x0000000000287202 */ /* 0x000fe40000000f00 */
[----:B------:R-:W-:-:S07]  /*5870*/  IADD3 R6, PT, PT, -R2, RZ, RZ ;  /* 0x000000ff02067210 */ /* 0x000fce0007ffe1ff */
.L_x_1157:
[----:B0-----:R-:W-:-:S06]  /*5880*/  IMAD.WIDE.U32 R2, R7, 0x8, R4 ;  /* 0x0000000807027825 */ /* 0x001fcc00078e0004 */
        /* <DEDUP_REMOVED lines=10> */
.L_x_1156:
[----:B------:R-:W-:Y:S05]  /*5930*/  BSYNC.RECONVERGENT B2 ;  /* 0x0000000000027941 */ /* 0x000fea0003800200 */
.L_x_1155:
[----:B------:R-:W-:Y:S05]  /*5940*/  @!P1 BRA `(.L_x_1154) ;  /* 0x0000000800f09947 */ /* 0x000fea0003800000 */
[----:B------:R-:W0:Y:S01]  /*5950*/  LDCU.64 UR4, c[0x0][0x380] ;  /* 0x00007000ff0477ac */ /* 0x000e220008000a00 */
[----:B------:R-:W-:Y:S01]  /*5960*/  IADD3 R5, PT, PT, R41, -R40, RZ ;  /* 0x8000002829057210 */ /* 0x000fe20007ffe0ff */
[----:B------:R-:W-:Y:S01]  /*5970*/  BSSY.RECONVERGENT B2, `(.L_x_1158) ;  /* 0x000006b000027945 */ /* 0x000fe20003800200 */
[CC--:B------:R-:W-:Y:S02]  /*5980*/  IADD3 R3, P0, PT, R40.reuse, R43.reuse, RZ ;  /* 0x0000002b28037210 */ /* 0x0c0fe40007f1e0ff */
[----:B------:R-:W-:Y:S02]  /*5990*/  ISETP.GT.AND P1, PT, R5, 0xc00, PT ;  /* 0x00000c000500780c */ /* 0x000fe40003f24270 */
[----:B------:R-:W-:Y:S02]  /*59a0*/  IADD3.X R4, PT, PT, RZ, RZ, RZ, P0, !PT ;  /* 0x000000ffff047210 */ /* 0x000fe400007fe4ff */
[----:B------:R-:W-:Y:S02]  /*59b0*/  IADD3 R43, PT, PT, R40, R43, RZ ;  /* 0x0000002b282b7210 */ /* 0x000fe40007ffe0ff */
[----:B0-----:R-:W-:-:S04]  /*59c0*/  LEA R2, P0, R3, UR4, 0x3 ;  /* 0x0000000403027c11 */ /* 0x001fc8000f8018ff */
[----:B------:R-:W-:Y:S02]  /*59d0*/  LEA.HI.X R3, R3, UR5, R4, 0x3, P0 ;  /* 0x0000000503037c11 */ /* 0x000fe400080f1c04 */
[----:B------:R-:W-:-:S04]  /*59e0*/  IADD3 R2, P0, PT, R2, 0x1000, RZ ;  /* 0x0000100002027810 */ /* 0x000fc80007f1e0ff */
[----:B------:R-:W-:Y:S02]  /*59f0*/  IADD3.X R3, PT, PT, RZ, R3, RZ, P0, !PT ;  /* 0x00000003ff037210 */ /* 0x000fe400007fe4ff */
[----:B------:R-:W-:Y:S01]  /*5a00*/  PLOP3.LUT P0, PT, PT, PT, PT, 0x80, 0x8 ;  /* 0x000000000008781c */ /* 0x000fe20003f0f070 */
[----:B------:R-:W-:-:S12]  /*5a10*/  @!P1 BRA `(.L_x_1159) ;  /* 0x0000000400809947 */ /* 0x000fd80003800000 */
[----:B------:R-:W0:Y:S01]  /*5a20*/  LDC.64 R4, c[0x0][0x380] ;  /* 0x0000e000ff047b82 */ /* 0x000e220000000a00 */
[----:B------:R-:W-:Y:S02]  /*5a30*/  PLOP3.LUT P0, PT, PT, PT, PT, 0x8, 0x80 ;  /* 0x000000000080781c */ /* 0x000fe40003f0e170 */
[----:B------:R-:W-:-:S11]  /*5a40*/  IADD3 R45, PT, PT, R41, -0xc00, RZ ;  /* 0xfffff400292d7810 */ /* 0x000fd60007ffe0ff */
.L_x_1160:
[C---:B0-----:R-:W-:Y:S01]  /*5a50*/  IMAD.WIDE.U32 R36, R43.reuse, 0x8, R4 ;  /* 0x000000082b247825 */ /* 0x041fe200078e0004 */
        /* <DEDUP_REMOVED lines=92> */
.L_x_1159:
[----:B------:R-:W-:Y:S05]  /*6020*/  BSYNC.RECONVERGENT B2 ;  /* 0x0000000000027941 */ /* 0x000fea0003800200 */
.L_x_1158:
[----:B------:R-:W-:Y:S01]  /*6030*/  IADD3 R4, PT, PT, R41, -R40, RZ ;  /* 0x8000002829047210 */ /* 0x000fe20007ffe0ff */
[----:B------:R-:W-:Y:S03]  /*6040*/  BSSY.RECONVERGENT B2, `(.L_x_1161) ;  /* 0x0000034000027945 */ /* 0x000fe60003800200 */
[----:B------:R-:W-:-:S13]  /*6050*/  ISETP.GT.AND P1, PT, R4, 0x400, PT ;  /* 0x000004000400780c */ /* 0x000fda0003f24270 */
[----:B------:R-:W-:Y:S05]  /*6060*/  @!P1 BRA `(.L_x_1162) ;  /* 0x0000000000c49947 */ /* 0x000fea0003800000 */
[----:B------:R-:W0:Y:S01]  /*6070*/  LDC.64 R12, c[0x0][0x380] ;  /* 0x0000e000ff0c7b82 */ /* 0x000e220000000a00 */
[----:B------:R-:W2:Y:S04]  /*6080*/  LDG.E.64.CONSTANT R16, desc[UR6][R2.64+-0x800] ;  /* 0xfff8000602107981 */ /* 0x000ea8000c1e9b00 */
[----:B------:R-:W3:Y:S01]  /*6090*/  LDG.E.64.CONSTANT R14, desc[UR6][R2.64] ;  /* 0x00000006020e7981 */ /* 0x000ee2000c1e9b00 */
[----:B------:R-:W-:-:S03]  /*60a0*/  IADD3 R5, PT, PT, R43, 0x400, RZ ;  /* 0x000004002b057810 */ /* 0x000fc60007ffe0ff */
        /* <DEDUP_REMOVED lines=8> */
[----:B------:R-:W-:Y:S02]  /*6130*/  PLOP3.LUT P0, PT, PT, PT, PT, 0x8, 0x80 ;  /* 0x000000000080781c */ /* 0x000fe40003f0e170 */
[----:B0-----:R-:W-:Y:S02]  /*6140*/  IADD3 R2, P1, PT, R2, 0x4000, RZ ;  /* 0x0000400002027810 */ /* 0x001fe40007f3e0ff */
[----:B------:R-:W-:Y:S02]  /*6150*/  IADD3 R40, PT, PT, R40, 0x800, RZ ;  /* 0x0000080028287810 */ /* 0x000fe40007ffe0ff */
[----:B------:R-:W-:-:S02]  /*6160*/  IADD3.X R3, PT, PT, RZ, R3, RZ, P1, !PT ;  /* 0x00000003ff037210 */ /* 0x000fc40000ffe4ff */
[----:B------:R-:W-:Y:S01]  /*6170*/  IADD3 R43, PT, PT, R43, 0x800, RZ ;  /* 0x000008002b2b7810 */ /* 0x000fe20007ffe0ff */
[-C--:B--2---:R-:W-:Y:S02]  /*6180*/  IMAD R21, R19, R38.reuse, RZ ;  /* 0x0000002613157224 */ /* 0x084fe400078e02ff */
        /* <DEDUP_REMOVED lines=31> */
.L_x_1162:
[----:B------:R-:W-:Y:S05]  /*6380*/  BSYNC.RECONVERGENT B2 ;  /* 0x0000000000027941 */ /* 0x000fea0003800200 */
.L_x_1161:
[----:B------:R-:W-:-:S13]  /*6390*/  ISETP.LT.OR P0, PT, R40, R41, P0 ;  /* 0x000000292800720c */ /* 0x000fda0000701670 */
[----:B------:R-:W-:Y:S05]  /*63a0*/  @!P0 BRA `(.L_x_1154) ;  /* 0x0000000000588947 */ /* 0x000fea0003800000 */
[----:B------:R-:W0:Y:S01]  /*63b0*/  LDC.64 R4, c[0x0][0x380] ;  /* 0x0000e000ff047b82 */ /* 0x000e220000000a00 */
[----:B------:R-:W2:Y:S04]  /*63c0*/  LDG.E.64.CONSTANT R6, desc[UR6][R2.64+-0x800] ;  /* 0xfff8000602067981 */ /* 0x000ea8000c1e9b00 */
[----:B------:R-:W3:Y:S04]  /*63d0*/  LDG.E.64.CONSTANT R8, desc[UR6][R2.64] ;  /* 0x0000000602087981 */ /* 0x000ee8000c1e9b00 */
[----:B------:R1:W4:Y:S01]  /*63e0*/  LDG.E.64.CONSTANT R10, desc[UR6][R2.64+0x800] ;  /* 0x00080006020a7981 */ /* 0x000322000c1e9b00 */
[----:B0-----:R-:W-:-:S06]  /*63f0*/  IMAD.WIDE.U32 R4, R43, 0x8, R4 ;  /* 0x000000082b047825 */ /* 0x001fcc00078e0004 */
[----:B------:R-:W5:Y:S02]  /*6400*/  LDG.E.64.CONSTANT R4, desc[UR6][R4.64] ;  /* 0x0000000604047981 */ /* 0x000f64000c1e9b00 */
[-C--:B-----5:R-:W-:Y:S02]  /*6410*/  IMAD R13, R5, R38.reuse, RZ ;  /* 0x00000026050d7224 */ /* 0x0a0fe400078e02ff */
        /* <DEDUP_REMOVED lines=9> */
[----:B-1----:R-:W-:Y:S02]  /*64b0*/  IMAD R3, R8, R5, R4 ;  /* 0x0000000508037224 */ /* 0x002fe400078e0204 */
[----:B----4-:R-:W-:-:S03]  /*64c0*/  IMAD R2, R11, R38, RZ ;  /* 0x000000260b027224 */ /* 0x010fc600078e02ff */
[----:B------:R-:W-:Y:S01]  /*64d0*/  IADD3 R3, PT, PT, R39, R3, RZ ;  /* 0x0000000327037210 */ /* 0x000fe20007ffe0ff */
[----:B------:R-:W-:-:S04]  /*64e0*/  IMAD.WIDE.U32 R38, R10, R38, RZ ;  /* 0x000000260a267225 */ /* 0x000fc800078e00ff */
[----:B------:R-:W-:-:S05]  /*64f0*/  IMAD R3, R10, R3, R2 ;  /* 0x000000030a037224 */ /* 0x000fca00078e0202 */
[----:B------:R-:W-:-:S07]  /*6500*/  IADD3 R42, PT, PT, R39, R3, RZ ;  /* 0x00000003272a7210 */ /* 0x000fce0007ffe0ff */
.L_x_1154:
[----:B------:R-:W-:Y:S05]  /*6510*/  BSYNC.RECONVERGENT B1 ;  /* 0x0000000000017941 */ /* 0x000fea0003800200 */
.L_x_1152:
        /* <DEDUP_REMOVED lines=61> */
[----:B0-----:R-:W0:Y:S04]  /*68f0*/  LDS.128 R8, [UR4+0x20] ;  /* 0x00002004ff087984 */ /* 0x001e280008000c00 */
[----:B------:R-:W2:Y:S01]  /*6900*/  LDS.128 R4, [UR4+0x30] ;  /* 0x00003004ff047984 */ /* 0x000ea20008000c00 */
        /* <DEDUP_REMOVED lines=8> */
[----:B0-----:R-:W-:-:S04]  /*6990*/  IMAD.WIDE.U32 R12, R2, R8, RZ ;  /* 0x00000008020c7225 */ /* 0x001fc800078e00ff */
        /* <DEDUP_REMOVED lines=20> */
[----:B------:R-:W-:-:S07]  /*6ae0*/  IADD3 R3, PT, PT, R7, R5, RZ ;  /* 0x0000000507037210 */ /* 0x000fce0007ffe0ff */
.L_x_1124:
[----:B------:R-:W-:Y:S05]  /*6af0*/  BSYNC.RECONVERGENT B0 ;  /* 0x0000000000007941 */ /* 0x000fea0003800200 */
.L_x_1108:
[----:B------:R-:W-:Y:S05]  /*6b00*/  @P0 EXIT ;  /* 0x000000000000094d */ /* 0x000fea0003800000 */
[----:B------:R-:W1:Y:S01]  /*6b10*/  LDCU.64 UR4, c[0x0][0x398] ;  /* 0x00007300ff0477ac */ /* 0x000e620008000a00 */
[----:B0-----:R-:W0:Y:S01]  /*6b20*/  LDC.64 R6, c[0x0][0x388] ;  /* 0x0000e200ff067b82 */ /* 0x001e220000000a00 */
[----:B-1234-:R-:W-:Y:S02]  /*6b30*/  IMAD R3, R3, UR4, RZ ;  /* 0x0000000403037c24 */ /* 0x01efe4000f8e02ff */
[----:B------:R-:W-:-:S04]  /*6b40*/  IMAD.WIDE.U32 R4, R2, UR4, RZ ;  /* 0x0000000402047c25 */ /* 0x000fc8000f8e00ff */
[----:B------:R-:W-:-:S05]  /*6b50*/  IMAD R3, R2, UR5, R3 ;  /* 0x0000000502037c24 */ /* 0x000fca000f8e0203 */
[----:B------:R-:W-:-:S05]  /*6b60*/  IADD3 R5, PT, PT, R5, R3, RZ ;  /* 0x0000000305057210 */ /* 0x000fca0007ffe0ff */
[----:B0-----:R-:W-:Y:S01]  /*6b70*/  STG.E.64 desc[UR6][R6.64], R4 ;  /* 0x0000000406007986 */ /* 0x001fe2000c101b06 */
[----:B------:R-:W-:Y:S05]  /*6b80*/  EXIT ;  /* 0x000000000000794d */ /* 0x000fea0003800000 */
.L_x_1163:
        /* <DEDUP_REMOVED lines=15> */
.L_x_1796:


//--------------------- .text._ZN3cub18CUB_300001_SM_10006detail6reduce18DeviceReduceKernelINS2_10policy_hubImy11mul_functorImEE10Policy1000EN6thrust24THRUST_300001_SM_1000_NS6detail15normal_iteratorINSA_10device_ptrIjEEEEyS6_m11inc_functorIjEEEvT0_PT3_T1_NS0_13GridEvenShareISL_EET2_T4_ --------------------------
	.section	.text._ZN3cub18CUB_300001_SM_10006detail6reduce18DeviceReduceKernelINS2_10policy_hubImy11mul_functorImEE10Policy1000EN6thrust24THRUST_300001_SM_1000_NS6detail15normal_iteratorINSA_10device_ptrIjEEEEyS6_m11inc_functorIjEEEvT0_PT3_T1_NS0_13GridEvenShareISL_EET2_T4_,"ax",@progbits
	.align	128
        .global         _ZN3cub18CUB_300001_SM_10006detail6reduce18DeviceReduceKernelINS2_10policy_hubImy11mul_functorImEE10Policy1000EN6thrust24THRUST_300001_SM_1000_NS6detail15normal_iteratorINSA_10device_ptrIjEEEEyS6_m11inc_functorIjEEEvT0_PT3_T1_NS0_13GridEvenShareISL_EET2_T4_
        .type           _ZN3cub18CUB_300001_SM_10006detail6reduce18DeviceReduceKernelINS2_10policy_hubImy11mul_functorImEE10Policy1000EN6thrust24THRUST_300001_SM_1000_NS6detail15normal_iteratorINSA_10device_ptrIjEEEEyS6_m11inc_functorIjEEEvT0_PT3_T1_NS0_13GridEvenShareISL_EET2_T4_,@function
        .size           _ZN3cub18CUB_300001_SM_10006detail6reduce18DeviceReduceKernelINS2_10policy_hubImy11mul_functorImEE10Policy1000EN6thrust24THRUST_300001_SM_1000_NS6detail15normal_iteratorINSA_10device_ptrIjEEEEyS6_m11inc_functorIjEEEvT0_PT3_T1_NS0_13GridEvenShareISL_EET2_T4_,(.L_x_1797 - _ZN3cub18CUB_300001_SM_10006detail6reduce18DeviceReduceKernelINS2_10policy_hubImy11mul_functorImEE10Policy1000EN6thrust24THRUST_300001_SM_1000_NS6detail15normal_iteratorINSA_10device_ptrIjEEEEyS6_m11inc_functorIjEEEvT0_PT3_T1_NS0_13GridEvenShareISL_EET2_T4_)
        .other          _ZN3cub18CUB_300001_SM_10006detail6reduce18DeviceReduceKernelINS2_10policy_hubImy11mul_functorImEE10Policy1000EN6thrust24THRUST_300001_SM_1000_NS6detail15normal_iteratorINSA_10device_ptrIjEEEEyS6_m11inc_functorIjEEEvT0_PT3_T1_NS0_13GridEvenShareISL_EET2_T4_,@"STO_CUDA_ENTRY STV_DEFAULT"
_ZN3cub18CUB_300001_SM_10006detail6reduce18DeviceReduceKernelINS2_10policy_hubImy11mul_functorImEE10Policy1000EN6thrust24THRUST_300001_SM_1000_NS6detail15normal_iteratorINSA_10device_ptrIjEEEEyS6_m11inc_functorIjEEEvT0_PT3_T1_NS0_13GridEvenShareISL_EET2_T4_:
.text._ZN3cub18CUB_300001_SM_10006detail6reduce18DeviceReduceKernelINS2_10policy_hubImy11mul_functorImEE10Policy1000EN6thrust24THRUST_300001_SM_1000_NS6detail15normal_iteratorINSA_10device_ptrIjEEEEyS6_m11inc_functorIjEEEvT0_PT3_T1_NS0_13GridEvenShareISL_EET2_T4_:
[----:B------:R-:W-:Y:S01]  /*0000*/  LDC R1, c[0x0][0x37c] ;  /* 0x0000df00ff017b82 */ /* 0x000fe20000000800 */
[----:B------:R-:W0:Y:S01]  /*0010*/  S2R R0, SR_CTAID.X ;  /* 0x0000000000007919 */ /* 0x000e220000002500 */
[----:B------:R-:W1:Y:S06]  /*0020*/  LDCU.64 UR4, c[0x0][0x3b8] ;  /* 0x00007700ff0477ac */ /* 0x000e6c0008000a00 */
[----:B------:R-:W2:Y:S01]  /*0030*/  LDC R2, c[0x0][0x3c0] ;  /* 0x0000f000ff027b82 */ /* 0x000ea20000000800 */
[----:B------:R-:W-:Y:S01]  /*0040*/  BSSY.RECONVERGENT B0, `(.L_x_1164) ;  /* 0x000037e000007945 */ /* 0x000fe20003800200 */
[----:B------:R-:W3:Y:S01]  /*0050*/  LDCU.64 UR8, c[0x0][0x358] ;  /* 0x00006b00ff0877ac */ /* 0x000ee20008000a00 */
[----:B-1----:R-:W-:Y:S01]  /*0060*/  MOV R10, UR4 ;  /* 0x00000004000a7c02 */ /* 0x002fe20008000f00 */
[----:B------:R-:W-:Y:S01]  /*0070*/  IMAD.U32 R11, RZ, RZ, UR5 ;  /* 0x00000005ff0b7e24 */ /* 0x000fe2000f8e00ff */
[----:B--2---:R-:W-:-:S04]  /*0080*/  SHF.L.U32 R2, R2, 0xb, RZ ;  /* 0x0000000b02027819 */ /* 0x004fc800000006ff */
[----:B------:R-:W-:Y:S02]  /*0090*/  SHF.R.S32.HI R4, RZ, 0x1f, R2 ;  /* 0x0000001fff047819 */ /* 0x000fe40000011402 */
[----:B0-----:R-:W-:-:S04]  /*00a0*/  SHF.L.U32 R5, R0, 0xb, RZ ;  /* 0x0000000b00057819 */ /* 0x001fc800000006ff */
[----:B------:R-:W-:-:S04]  /*00b0*/  IADD3 R3, P1, PT, -R5, R10, RZ ;  /* 0x0000000a05037210 */ /* 0x000fc80007f3e1ff */
[----:B------:R-:W-:Y:S02]  /*00c0*/  ISETP.GT.U32.AND P0, PT, R3, 0x7ff, PT ;  /* 0x000007ff0300780c */ /* 0x000fe40003f04070 */
[----:B------:R-:W-:-:S04]  /*00d0*/  IADD3.X R7, PT, PT, R11, -0x1, RZ, P1, !PT ;  /* 0xffffffff0b077810 */ /* 0x000fc80000ffe4ff */
[----:B------:R-:W-:-:S13]  /*00e0*/  ISETP.GT.U32.AND.EX P0, PT, R7, RZ, PT, P0 ;  /* 0x000000ff0700720c */ /* 0x000fda0003f04100 */
[----:B---3--:R-:W-:Y:S05]  /*00f0*/  @P0 BRA `(.L_x_1165) ;  /* 0x0000001800f00947 */ /* 0x008fea0003800000 */
[----:B------:R-:W0:Y:S01]  /*0100*/  S2R R2, SR_TID.X ;  /* 0x0000000000027919 */ /* 0x000e220000002100 */
[----:B------:R-:W-:Y:S01]  /*0110*/  IMAD.IADD R3, R10, 0x1, -R5 ;  /* 0x000000010a037824 */ /* 0x000fe200078e0a05 */
[----:B------:R-:W-:Y:S01]  /*0120*/  BSSY.RECONVERGENT B1, `(.L_x_1166) ;  /* 0x000000c000017945 */ /* 0x000fe20003800200 */
[----:B------:R-:W-:-:S03]  /*0130*/  CS2R R16, SRZ ;  /* 0x0000000000107805 */ /* 0x000fc6000001ff00 */
[----:B0-----:R-:W-:Y:S02]  /*0140*/  ISETP.GE.AND P0, PT, R2, R3, PT ;  /* 0x000000030200720c */ /* 0x001fe40003f06270 */
[----:B------:R-:W-:-:S11]  /*0150*/  MOV R4, R2 ;  /* 0x0000000200047202 */ /* 0x000fd60000000f00 */
[----:B------:R-:W-:Y:S05]  /*0160*/  @P0 BRA `(.L_x_1167) ;  /* 0x00000000001c0947 */ /* 0x000fea0003800000 */
[----:B------:R-:W0:Y:S01]  /*0170*/  LDC.64 R6, c[0x0][0x380] ;  /* 0x0000e000ff067b82 */ /* 0x000e220000000a00 */
[----:B------:R-:W-:-:S05]  /*0180*/  IADD3 R9, PT, PT, R5, R2, RZ ;  /* 0x0000000205097210 */ /* 0x000fca0007ffe0ff */
[----:B0-----:R-:W-:-:S06]  /*0190*/  IMAD.WIDE.U32 R6, R9, 0x4, R6 ;  /* 0x0000000409067825 */ /* 0x001fcc00078e0006 */
[----:B------:R-:W2:Y:S01]  /*01a0*/  LDG.E R6, desc[UR8][R6.64] ;  /* 0x0000000806067981 */ /* 0x000ea2000c1e1900 */
[----:B------:R-:W-:Y:S02]  /*01b0*/  HFMA2 R17, -RZ, RZ, 0, 0 ;  /* 0x00000000ff117431 */ /* 0x000fe400000001ff */
[----:B------:R-:W-:Y:S01]  /*01c0*/  VIADD R4, R2, 0x100 ;  /* 0x0000010002047836 */ /* 0x000fe20000000000 */
[----:B--2---:R-:W-:-:S07]  /*01d0*/  IADD3 R16, PT, PT, R6, 0x1, RZ ;  /* 0x0000000106107810 */ /* 0x004fce0007ffe0ff */
.L_x_1167:
[----:B------:R-:W-:Y:S05]  /*01e0*/  BSYNC.RECONVERGENT B1 ;  /* 0x0000000000017941 */ /* 0x000fea0003800200 */
.L_x_1166:
[----:B------:R-:W-:Y:S01]  /*01f0*/  ISETP.GE.AND P0, PT, R4, R3, PT ;  /* 0x000000030400720c */ /* 0x000fe20003f06270 */
[----:B------:R-:W-:-:S12]  /*0200*/  BSSY.RECONVERGENT B1, `(.L_x_1168) ;  /* 0x00000cf000017945 */ /* 0x000fd80003800200 */
[----:B------:R-:W-:Y:S05]  /*0210*/  @P0 BRA `(.L_x_1169) ;  /* 0x0000000c00340947 */ /* 0x000fea0003800000 */
[----:B------:R-:W-:Y:S01]  /*0220*/  LOP3.LUT R6, RZ, R4, RZ, 0x33, !PT ;  /* 0x00000004ff067212 */ /* 0x000fe200078e33ff */
[----:B------:R-:W-:Y:S03]  /*0230*/  BSSY.RECONVERGENT B2, `(.L_x_1170) ;  /* 0x0000067000027945 */ /* 0x000fe60003800200 */
[----:B------:R-:W-:-:S04]  /*0240*/  IADD3 R10, PT, PT, -R5, R10, R6 ;  /* 0x0000000a050a7210 */ /* 0x000fc80007ffe106 */
[C---:B------:R-:W-:Y:S02]  /*0250*/  ISETP.GE.U32.AND P1, PT, R10.reuse, 0xf00, PT ;  /* 0x00000f000a00780c */ /* 0x040fe40003f26070 */
[----:B------:R-:W-:-:S04]  /*0260*/  LEA.HI R6, R10, 0x1, RZ, 0x18 ;  /* 0x000000010a067811 */ /* 0x000fc800078fc0ff */
[----:B------:R-:W-:-:S04]  /*0270*/  LOP3.LUT R7, R6, 0xf, RZ, 0xc0, !PT ;  /* 0x0000000f06077812 */ /* 0x000fc800078ec0ff */
[----:B------:R-:W-:-:S03]  /*0280*/  ISETP.NE.AND P0, PT, R7, RZ, PT ;  /* 0x000000ff0700720c */ /* 0x000fc60003f05270 */
[----:B------:R-:W-:Y:S10]  /*0290*/  @!P1 BRA `(.L_x_1171) ;  /* 0x0000000400809947 */ /* 0x000ff40003800000 */
[----:B------:R-:W0:Y:S01]  /*02a0*/  LDCU.64 UR4, c[0x0][0x380] ;  /* 0x00007000ff0477ac */ /* 0x000e220008000a00 */
[----:B------:R-:W-:-:S04]  /*02b0*/  IMAD.WIDE.U32 R8, R0, 0x2000, RZ ;  /* 0x0000200000087825 */ /* 0x000fc800078e00ff */
[----:B------:R-:W-:-:S03]  /*02c0*/  IMAD.WIDE.U32 R10, R4, 0x4, RZ ;  /* 0x00000004040a7825 */ /* 0x000fc600078e00ff */
[----:B------:R-:W-:Y:S02]  /*02d0*/  LOP3.LUT R14, R8, R10, RZ, 0xfc, !PT ;  /* 0x0000000a080e7212 */ /* 0x000fe400078efcff */
[----:B------:R-:W-:Y:S02]  /*02e0*/  LOP3.LUT R8, R6, 0x1fffff0, RZ, 0xc0, !PT ;  /* 0x01fffff006087812 */ /* 0x000fe400078ec0ff */
[----:B------:R-:W-:-:S03]  /*02f0*/  LOP3.LUT R9, R9, R11, RZ, 0xfc, !PT ;  /* 0x0000000b09097212 */ /* 0x000fc600078efcff */
[----:B------:R-:W-:Y:S01]  /*0300*/  IMAD.MOV R8, RZ, RZ, -R8 ;  /* 0x000000ffff087224 */ /* 0x000fe200078e0a08 */
[----:B0-----:R-:W-:-:S04]  /*0310*/  IADD3 R14, P1, PT, R14, UR4, RZ ;  /* 0x000000040e0e7c10 */ /* 0x001fc8000ff3e0ff */
[----:B------:R-:W-:-:S04]  /*0320*/  IADD3 R14, P2, PT, R14, 0x2000, RZ ;  /* 0x000020000e0e7810 */ /* 0x000fc80007f5e0ff */
[----:B------:R-:W-:-:S09]  /*0330*/  IADD3.X R15, PT, PT, RZ, UR5, R9, P2, P1 ;  /* 0x00000005ff0f7c10 */ /* 0x000fd200097e2409 */
.L_x_1172:
[----:B------:R-:W2:Y:S04]  /*0340*/  LDG.E R20, desc[UR8][R14.64+-0x2000] ;  /* 0xffe000080e147981 */ /* 0x000ea8000c1e1900 */
[----:B------:R-:W3:Y:S04]  /*0350*/  LDG.E R21, desc[UR8][R14.64+-0x1c00] ;  /* 0xffe400080e157981 */ /* 0x000ee8000c1e1900 */
        /* <DEDUP_REMOVED lines=11> */
[----:B--2---:R-:W-:-:S05]  /*0410*/  IADD3 R20, PT, PT, R20, 0x1, RZ ;  /* 0x0000000114147810 */ /* 0x004fca0007ffe0ff */
[-C--:B------:R-:W-:Y:S02]  /*0420*/  IMAD R27, R17, R20.reuse, RZ ;  /* 0x00000014111b7224 */ /* 0x080fe400078e02ff */
[----:B------:R-:W-:Y:S02]  /*0430*/  IMAD.WIDE.U32 R16, R16, R20, RZ ;  /* 0x0000001410107225 */ /* 0x000fe400078e00ff */
[----:B------:R-:W2:Y:S01]  /*0440*/  LDG.E R20, desc[UR8][R14.64+0x1400] ;  /* 0x001400080e147981 */ /* 0x000ea2000c1e1900 */
[----:B---3--:R-:W-:Y:S01]  /*0450*/  IADD3 R21, PT, PT, R21, 0x1, RZ ;  /* 0x0000000115157810 */ /* 0x008fe20007ffe0ff */
[----:B------:R-:W-:-:S04]  /*0460*/  IMAD.IADD R26, R17, 0x1, R27 ;  /* 0x00000001111a7824 */ /* 0x000fc800078e021b */
[----:B------:R-:W-:-:S04]  /*0470*/  IMAD.WIDE.U32 R16, R16, R21, RZ ;  /* 0x0000001510107225 */ /* 0x000fc800078e00ff */
[----:B------:R-:W-:Y:S02]  /*0480*/  IMAD R27, R26, R21, RZ ;  /* 0x000000151a1b7224 */ /* 0x000fe400078e02ff */
[----:B------:R-:W3:Y:S01]  /*0490*/  LDG.E R21, desc[UR8][R14.64+0x1800] ;  /* 0x001800080e157981 */ /* 0x000ee2000c1e1900 */
[----:B----4-:R-:W-:Y:S02]  /*04a0*/  IADD3 R23, PT, PT, R23, 0x1, RZ ;  /* 0x0000000117177810 */ /* 0x010fe40007ffe0ff */
[----:B------:R-:W-:-:S03]  /*04b0*/  IADD3 R26, PT, PT, R17, R27, RZ ;  /* 0x0000001b111a7210 */ /* 0x000fc60007ffe0ff */
[----:B------:R-:W-:-:S04]  /*04c0*/  IMAD.WIDE.U32 R16, R16, R23, RZ ;  /* 0x0000001710107225 */ /* 0x000fc800078e00ff */
[----:B------:R-:W-:Y:S02]  /*04d0*/  IMAD R27, R26, R23, RZ ;  /* 0x000000171a1b7224 */ /* 0x000fe400078e02ff */
[----:B------:R0:W4:Y:S01]  /*04e0*/  LDG.E R23, desc[UR8][R14.64+0x1c00] ;  /* 0x001c00080e177981 */ /* 0x000122000c1e1900 */
[----:B-----5:R-:W-:Y:S01]  /*04f0*/  VIADD R25, R25, 0x1 ;  /* 0x0000000119197836 */ /* 0x020fe20000000000 */
[----:B------:R-:W-:Y:S01]  /*0500*/  IADD3 R11, PT, PT, R11, 0x1, RZ ;  /* 0x000000010b0b7810 */ /* 0x000fe20007ffe0ff */
[----:B------:R-:W-:Y:S01]  /*0510*/  VIADD R9, R9, 0x1 ;  /* 0x0000000109097836 */ /* 0x000fe20000000000 */
[----:B------:R-:W-:Y:S01]  /*0520*/  IADD3 R26, PT, PT, R17, R27, RZ ;  /* 0x0000001b111a7210 */ /* 0x000fe20007ffe0ff */
[-C--:B------:R-:W-:Y:S01]  /*0530*/  IMAD.WIDE.U32 R16, R16, R25.reuse, RZ ;  /* 0x0000001910107225 */ /* 0x080fe200078e00ff */
[----:B------:R-:W-:Y:S02]  /*0540*/  IADD3 R8, PT, PT, R8, 0x10, RZ ;  /* 0x0000001008087810 */ /* 0x000fe40007ffe0ff */
[----:B------:R-:W-:Y:S01]  /*0550*/  IADD3 R13, PT, PT, R13, 0x1, RZ ;  /* 0x000000010d0d7810 */ /* 0x000fe20007ffe0ff */
[----:B------:R-:W-:Y:S01]  /*0560*/  IMAD R27, R26, R25, RZ ;  /* 0x000000191a1b7224 */ /* 0x000fe200078e02ff */
[----:B------:R-:W-:-:S02]  /*0570*/  IADD3 R25, PT, PT, R24, 0x1, RZ ;  /* 0x0000000118197810 */ /* 0x000fc40007ffe0ff */
[----:B------:R-:W-:Y:S01]  /*0580*/  ISETP.NE.AND P1, PT, R8, RZ, PT ;  /* 0x000000ff0800720c */ /* 0x000fe20003f25270 */
[----:B------:R-:W-:Y:S01]  /*0590*/  IMAD.IADD R24, R17, 0x1, R27 ;  /* 0x0000000111187824 */ /* 0x000fe200078e021b */
[----:B0-----:R-:W-:Y:S01]  /*05a0*/  IADD3 R14, P2, PT, R14, 0x4000, RZ ;  /* 0x000040000e0e7810 */ /* 0x001fe20007f5e0ff */
[----:B------:R-:W-:Y:S01]  /*05b0*/  IMAD.WIDE.U32 R16, R16, R25, RZ ;  /* 0x0000001910107225 */ /* 0x000fe200078e00ff */
[----:B------:R-:W-:-:S03]  /*05c0*/  IADD3 R4, PT, PT, R4, 0x1000, RZ ;  /* 0x0000100004047810 */ /* 0x000fc60007ffe0ff */
[----:B------:R-:W-:Y:S01]  /*05d0*/  IMAD R27, R24, R25, RZ ;  /* 0x00000019181b7224 */ /* 0x000fe200078e02ff */
[----:B------:R-:W-:Y:S01]  /*05e0*/  IADD3 R25, PT, PT, R22, 0x1, RZ ;  /* 0x0000000116197810 */ /* 0x000fe20007ffe0ff */
[----:B------:R-:W-:Y:S02]  /*05f0*/  VIADD R19, R19, 0x1 ;  /* 0x0000000113137836 */ /* 0x000fe40000000000 */
[----:B------:R-:W-:Y:S01]  /*0600*/  IMAD.X R15, RZ, RZ, R15, P2 ;  /* 0x000000ffff0f7224 */ /* 0x000fe200010e060f */
[----:B------:R-:W-:Y:S01]  /*0610*/  IADD3 R22, PT, PT, R17, R27, RZ ;  /* 0x0000001b11167210 */ /* 0x000fe20007ffe0ff */
[----:B------:R-:W-:-:S04]  /*0620*/  IMAD.WIDE.U32 R16, R16, R25, RZ ;  /* 0x0000001910107225 */ /* 0x000fc800078e00ff */
[----:B------:R-:W-:-:S05]  /*0630*/  IMAD R25, R22, R25, RZ ;  /* 0x0000001916197224 */ /* 0x000fca00078e02ff */
[----:B------:R-:W-:Y:S01]  /*0640*/  IADD3 R22, PT, PT, R17, R25, RZ ;  /* 0x0000001911167210 */ /* 0x000fe20007ffe0ff */
[----:B------:R-:W-:-:S04]  /*0650*/  IMAD.WIDE.U32 R16, R16, R9, RZ ;  /* 0x0000000910107225 */ /* 0x000fc800078e00ff */
[----:B------:R-:W-:Y:S01]  /*0660*/  IMAD R25, R22, R9, RZ ;  /* 0x0000000916197224 */ /* 0x000fe200078e02ff */
[----:B------:R-:W-:-:S03]  /*0670*/  IADD3 R9, PT, PT, R10, 0x1, RZ ;  /* 0x000000010a097810 */ /* 0x000fc60007ffe0ff */
[----:B------:R-:W-:Y:S02]  /*0680*/  IMAD.IADD R10, R17, 0x1, R25 ;  /* 0x00000001110a7824 */ /* 0x000fe400078e0219 */
[----:B------:R-:W-:-:S04]  /*0690*/  IMAD.WIDE.U32 R16, R16, R9, RZ ;  /* 0x0000000910107225 */ /* 0x000fc800078e00ff */
[----:B------:R-:W-:-:S05]  /*06a0*/  IMAD R9, R10, R9, RZ ;  /* 0x000000090a097224 */ /* 0x000fca00078e02ff */
[----:B------:R-:W-:Y:S01]  /*06b0*/  IADD3 R10, PT, PT, R17, R9, RZ ;  /* 0x00000009110a7210 */ /* 0x000fe20007ffe0ff */
[----:B------:R-:W-:-:S04]  /*06c0*/  IMAD.WIDE.U32 R16, R16, R11, RZ ;  /* 0x0000000b10107225 */ /* 0x000fc800078e00ff */
[----:B------:R-:W-:Y:S02]  /*06d0*/  IMAD R11, R10, R11, RZ ;  /* 0x0000000b0a0b7224 */ /* 0x000fe400078e02ff */
[----:B------:R-:W-:-:S03]  /*06e0*/  VIADD R9, R12, 0x1 ;  /* 0x000000010c097836 */ /* 0x000fc60000000000 */
[----:B------:R-:W-:Y:S01]  /*06f0*/  IADD3 R10, PT, PT, R17, R11, RZ ;  /* 0x0000000b110a7210 */ /* 0x000fe20007ffe0ff */
[----:B------:R-:W-:-:S04]  /*0700*/  IMAD.WIDE.U32 R16, R16, R9, RZ ;  /* 0x0000000910107225 */ /* 0x000fc800078e00ff */
[----:B------:R-:W-:-:S04]  /*0710*/  IMAD R9, R10, R9, RZ ;  /* 0x000000090a097224 */ /* 0x000fc800078e02ff */
[----:B------:R-:W-:Y:S01]  /*0720*/  IMAD.IADD R10, R17, 0x1, R9 ;  /* 0x00000001110a7824 */ /* 0x000fe200078e0209 */
[----:B------:R-:W-:Y:S01]  /*0730*/  IADD3 R9, PT, PT, R18, 0x1, RZ ;  /* 0x0000000112097810 */ /* 0x000fe20007ffe0ff */
[----:B------:R-:W-:-:S04]  /*0740*/  IMAD.WIDE.U32 R16, R16, R13, RZ ;  /* 0x0000000d10107225 */ /* 0x000fc800078e00ff */
[----:B------:R-:W-:-:S05]  /*0750*/  IMAD R13, R10, R13, RZ ;  /* 0x0000000d0a0d7224 */ /* 0x000fca00078e02ff */
[----:B------:R-:W-:Y:S01]  /*0760*/  IADD3 R10, PT, PT, R17, R13, RZ ;  /* 0x0000000d110a7210 */ /* 0x000fe20007ffe0ff */
[----:B------:R-:W-:-:S04]  /*0770*/  IMAD.WIDE.U32 R16, R16, R9, RZ ;  /* 0x0000000910107225 */ /* 0x000fc800078e00ff */
[----:B------:R-:W-:-:S05]  /*0780*/  IMAD R9, R10, R9, RZ ;  /* 0x000000090a097224 */ /* 0x000fca00078e02ff */
[----:B------:R-:W-:Y:S01]  /*0790*/  IADD3 R10, PT, PT, R17, R9, RZ ;  /* 0x00000009110a7210 */ /* 0x000fe20007ffe0ff */
[----:B------:R-:W-:-:S04]  /*07a0*/  IMAD.WIDE.U32 R16, R16, R19, RZ ;  /* 0x0000001310107225 */ /* 0x000fc800078e00ff */
[----:B------:R-:W-:-:S04]  /*07b0*/  IMAD R19, R10, R19, RZ ;  /* 0x000000130a137224 */ /* 0x000fc800078e02ff */
[----:B------:R-:W-:Y:S01]  /*07c0*/  IMAD.IADD R10, R17, 0x1, R19 ;  /* 0x00000001110a7824 */ /* 0x000fe200078e0213 */
[----:B--2---:R-:W-:-:S05]  /*07d0*/  IADD3 R9, PT, PT, R20, 0x1, RZ ;  /* 0x0000000114097810 */ /* 0x004fca0007ffe0ff */
[----:B------:R-:W-:-:S04]  /*07e0*/  IMAD.WIDE.U32 R16, R16, R9, RZ ;  /* 0x0000000910107225 */ /* 0x000fc800078e00ff */
[----:B------:R-:W-:Y:S01]  /*07f0*/  IMAD R9, R10, R9, RZ ;  /* 0x000000090a097224 */ /* 0x000fe200078e02ff */
[----:B---3--:R-:W-:-:S04]  /*0800*/  IADD3 R21, PT, PT, R21, 0x1, RZ ;  /* 0x0000000115157810 */ /* 0x008fc80007ffe0ff */
[----:B------:R-:W-:Y:S01]  /*0810*/  IADD3 R10, PT, PT, R17, R9, RZ ;  /* 0x00000009110a7210 */ /* 0x000fe20007ffe0ff */
[----:B------:R-:W-:-:S04]  /*0820*/  IMAD.WIDE.U32 R16, R16, R21, RZ ;  /* 0x0000001510107225 */ /* 0x000fc800078e00ff */
[----:B------:R-:W-:Y:S02]  /*0830*/  IMAD R21, R10, R21, RZ ;  /* 0x000000150a157224 */ /* 0x000fe400078e02ff */
[----:B----4-:R-:W-:-:S03]  /*0840*/  VIADD R23, R23, 0x1 ;  /* 0x0000000117177836 */ /* 0x010fc60000000000 */
[----:B------:R-:W-:Y:S01]  /*0850*/  IADD3 R10, PT, PT, R17, R21, RZ ;  /* 0x00000015110a7210 */ /* 0x000fe20007ffe0ff */
[----:B------:R-:W-:-:S04]  /*0860*/  IMAD.WIDE.U32 R16, R16, R23, RZ ;  /* 0x0000001710107225 */ /* 0x000fc800078e00ff */
[----:B------:R-:W-:-:S05]  /*0870*/  IMAD R23, R10, R23, RZ ;  /* 0x000000170a177224 */ /* 0x000fca00078e02ff */
[----:B------:R-:W-:Y:S01]  /*0880*/  IADD3 R17, PT, PT, R17, R23, RZ ;  /* 0x0000001711117210 */ /* 0x000fe20007ffe0ff */
[----:B------:R-:W-:Y:S06]  /*0890*/  @P1 BRA `(.L_x_1172) ;  /* 0xfffffff800a81947 */ /* 0x000fec000383ffff */
.L_x_1171:
[----:B------:R-:W-:Y:S05]  /*08a0*/  BSYNC.RECONVERGENT B2 ;  /* 0x0000000000027941 */ /* 0x000fea0003800200 */
.L_x_1170:
[----:B------:R-:W-:Y:S05]  /*08b0*/  @!P0 BRA `(.L_x_1169) ;  /* 0x00000004008c8947 */ /* 0x000fea0003800000 */
[----:B------:R-:W-:Y:S01]  /*08c0*/  ISETP.GE.U32.AND P1, PT, R7, 0x8, PT ;  /* 0x000000080700780c */ /* 0x000fe20003f26070 */
[----:B------:R-:W-:Y:S01]  /*08d0*/  BSSY.RECONVERGENT B2, `(.L_x_1173) ;  /* 0x0000032000027945 */ /* 0x000fe20003800200 */
[----:B------:R-:W-:-:S04]  /*08e0*/  LOP3.LUT R14, R6, 0x7, RZ, 0xc0, !PT ;  /* 0x00000007060e7812 */ /* 0x000fc800078ec0ff */
[----:B------:R-:W-:-:S07]  /*08f0*/  ISETP.NE.AND P0, PT, R14, RZ, PT ;  /* 0x000000ff0e00720c */ /* 0x000fce0003f05270 */
[----:B------:R-:W-:Y:S06]  /*0900*/  @!P1 BRA `(.L_x_1174) ;  /* 0x0000000000b89947 */ /* 0x000fec0003800000 */
[----:B------:R-:W0:Y:S01]  /*0910*/  LDCU.64 UR4, c[0x0][0x380] ;  /* 0x00007000ff0477ac */ /* 0x000e220008000a00 */
[----:B------:R-:W-:-:S04]  /*0920*/  IADD3 R7, P1, PT, R5, R4, RZ ;  /* 0x0000000405077210 */ /* 0x000fc80007f3e0ff */
[----:B------:R-:W-:Y:S02]  /*0930*/  LEA.HI.X.SX32 R10, R4, RZ, 0x1, P1 ;  /* 0x000000ff040a7211 */ /* 0x000fe400008f0eff */
[----:B0-----:R-:W-:-:S04]  /*0940*/  LEA R8, P1, R7, UR4, 0x2 ;  /* 0x0000000407087c11 */ /* 0x001fc8000f8210ff */
[----:B------:R-:W-:-:S05]  /*0950*/  LEA.HI.X R9, R7, UR5, R10, 0x2, P1 ;  /* 0x0000000507097c11 */ /* 0x000fca00088f140a */
[----:B------:R-:W2:Y:S04]  /*0960*/  LDG.E R15, desc[UR8][R8.64] ;  /* 0x00000008080f7981 */ /* 0x000ea8000c1e1900 */
[----:B------:R-:W3:Y:S04]  /*0970*/  LDG.E R18, desc[UR8][R8.64+0x400] ;  /* 0x0004000808127981 */ /* 0x000ee8000c1e1900 */
[----:B------:R-:W4:Y:S04]  /*0980*/  LDG.E R19, desc[UR8][R8.64+0x800] ;  /* 0x0008000808137981 */ /* 0x000f28000c1e1900 */
[----:B------:R-:W5:Y:S04]  /*0990*/  LDG.E R13, desc[UR8][R8.64+0xc00] ;  /* 0x000c0008080d7981 */ /* 0x000f68000c1e1900 */
[----:B------:R-:W5:Y:S04]  /*09a0*/  LDG.E R12, desc[UR8][R8.64+0x1000] ;  /* 0x00100008080c7981 */ /* 0x000f68000c1e1900 */
[----:B------:R-:W5:Y:S04]  /*09b0*/  LDG.E R11, desc[UR8][R8.64+0x1400] ;  /* 0x00140008080b7981 */ /* 0x000f68000c1e1900 */
[----:B------:R-:W5:Y:S04]  /*09c0*/  LDG.E R10, desc[UR8][R8.64+0x1800] ;  /* 0x00180008080a7981 */ /* 0x000f68000c1e1900 */
[----:B------:R0:W5:Y:S01]  /*09d0*/  LDG.E R7, desc[UR8][R8.64+0x1c00] ;  /* 0x001c000808077981 */ /* 0x000162000c1e1900 */
[----:B------:R-:W-:-:S02]  /*09e0*/  VIADD R4, R4, 0x800 ;  /* 0x0000080004047836 */ /* 0x000fc40000000000 */
[----:B--2---:R-:W-:-:S04]  /*09f0*/  VIADD R15, R15, 0x1 ;  /* 0x000000010f0f7836 */ /* 0x004fc80000000000 */
[-C--:B------:R-:W-:Y:S02]  /*0a00*/  IMAD R21, R17, R15.reuse, RZ ;  /* 0x0000000f11157224 */ /* 0x080fe400078e02ff */
[----:B------:R-:W-:Y:S01]  /*0a10*/  IMAD.WIDE.U32 R16, R16, R15, RZ ;  /* 0x0000000f10107225 */ /* 0x000fe200078e00ff */
[----:B---3--:R-:W-:-:S03]  /*0a20*/  IADD3 R15, PT, PT, R18, 0x1, RZ ;  /* 0x00000001120f7810 */ /* 0x008fc60007ffe0ff */
[----:B----4-:R-:W-:Y:S01]  /*0a30*/  VIADD R19, R19, 0x1 ;  /* 0x0000000113137836 */ /* 0x010fe20000000000 */
[----:B------:R-:W-:Y:S01]  /*0a40*/  IADD3 R18, PT, PT, R17, R21, RZ ;  /* 0x0000001511127210 */ /* 0x000fe20007ffe0ff */
[----:B------:R-:W-:Y:S01]  /*0a50*/  IMAD.WIDE.U32 R16, R16, R15, RZ ;  /* 0x0000000f10107225 */ /* 0x000fe200078e00ff */
[----:B-----5:R-:W-:-:S03]  /*0a60*/  IADD3 R13, PT, PT, R13, 0x1, RZ ;  /* 0x000000010d0d7810 */ /* 0x020fc60007ffe0ff */
[----:B------:R-:W-:Y:S01]  /*0a70*/  IMAD R15, R18, R15, RZ ;  /* 0x0000000f120f7224 */ /* 0x000fe200078e02ff */
[----:B0-----:R-:W-:Y:S01]  /*0a80*/  IADD3 R9, PT, PT, R12, 0x1, RZ ;  /* 0x000000010c097810 */ /* 0x001fe20007ffe0ff */
[----:B------:R-:W-:-:S03]  /*0a90*/  VIADD R11, R11, 0x1 ;  /* 0x000000010b0b7836 */ /* 0x000fc60000000000 */
        /* <DEDUP_REMOVED lines=9> */
[----:B------:R-:W-:-:S05]  /*0b30*/  IMAD R9, R8, R9, RZ ;  /* 0x0000000908097224 */ /* 0x000fca00078e02ff */
[----:B------:R-:W-:Y:S01]  /*0b40*/  IADD3 R8, PT, PT, R17, R9, RZ ;  /* 0x0000000911087210 */ /* 0x000fe20007ffe0ff */
[----:B------:R-:W-:Y:S01]  /*0b50*/  IMAD.WIDE.U32 R16, R16, R11, RZ ;  /* 0x0000000b10107225 */ /* 0x000fe200078e00ff */
[----:B------:R-:W-:-:S03]  /*0b60*/  IADD3 R9, PT, PT, R10, 0x1, RZ ;  /* 0x000000010a097810 */ /* 0x000fc60007ffe0ff */
[----:B------:R-:W-:-:S04]  /*0b70*/  IMAD R11, R8, R11, RZ ;  /* 0x0000000b080b7224 */ /* 0x000fc800078e02ff */
[----:B------:R-:W-:Y:S02]  /*0b80*/  IMAD.IADD R8, R17, 0x1, R11 ;  /* 0x0000000111087824 */ /* 0x000fe400078e020b */
[----:B------:R-:W-:-:S04]  /*0b90*/  IMAD.WIDE.U32 R16, R16, R9, RZ ;  /* 0x0000000910107225 */ /* 0x000fc800078e00ff */
[----:B------:R-:W-:-:S05]  /*0ba0*/  IMAD R9, R8, R9, RZ ;  /* 0x0000000908097224 */ /* 0x000fca00078e02ff */
[----:B------:R-:W-:Y:S01]  /*0bb0*/  IADD3 R8, PT, PT, R17, R9, RZ ;  /* 0x0000000911087210 */ /* 0x000fe20007ffe0ff */
[----:B------:R-:W-:-:S04]  /*0bc0*/  IMAD.WIDE.U32 R16, R16, R7, RZ ;  /* 0x0000000710107225 */ /* 0x000fc800078e00ff */
[----:B------:R-:W-:-:S05]  /*0bd0*/  IMAD R7, R8, R7, RZ ;  /* 0x0000000708077224 */ /* 0x000fca00078e02ff */
[----:B------:R-:W-:-:S07]  /*0be0*/  IADD3 R17, PT, PT, R17, R7, RZ ;  /* 0x0000000711117210 */ /* 0x000fce0007ffe0ff */
.L_x_1174:
[----:B------:R-:W-:Y:S05]  /*0bf0*/  BSYNC.RECONVERGENT B2 ;  /* 0x0000000000027941 */ /* 0x000fea0003800200 */
.L_x_1173:
        /* <DEDUP_REMOVED lines=14> */
[----:B------:R-:W5:Y:S01]  /*0ce0*/  LDG.E R12, desc[UR8][R8.64+0xc00] ;  /* 0x000c0008080c7981 */ /* 0x000f62000c1e1900 */
[----:B------:R-:W-:Y:S01]  /*0cf0*/  VIADD R4, R4, 0x400 ;  /* 0x0000040004047836 */ /* 0x000fe20000000000 */
[----:B--2---:R-:W-:Y:S01]  /*0d00*/  IADD3 R5, PT, PT, R5, 0x1, RZ ;  /* 0x0000000105057810 */ /* 0x004fe20007ffe0ff */
[----:B---3--:R-:W-:-:S04]  /*0d10*/  VIADD R10, R10, 0x1 ;  /* 0x000000010a0a7836 */ /* 0x008fc80000000000 */
[-C--:B------:R-:W-:Y:S02]  /*0d20*/  IMAD R7, R17, R5.reuse, RZ ;  /* 0x0000000511077224 */ /* 0x080fe400078e02ff */
[----:B------:R-:W-:Y:S01]  /*0d30*/  IMAD.WIDE.U32 R16, R16, R5, RZ ;  /* 0x0000000510107225 */ /* 0x000fe200078e00ff */
[----:B----4-:R-:W-:Y:S02]  /*0d40*/  IADD3 R11, PT, PT, R11, 0x1, RZ ;  /* 0x000000010b0b7810 */ /* 0x010fe40007ffe0ff */
[----:B-----5:R-:W-:Y:S02]  /*0d50*/  IADD3 R12, PT, PT, R12, 0x1, RZ ;  /* 0x000000010c0c7810 */ /* 0x020fe40007ffe0ff */
[----:B------:R-:W-:Y:S01]  /*0d60*/  IADD3 R7, PT, PT, R17, R7, RZ ;  /* 0x0000000711077210 */ /* 0x000fe20007ffe0ff */
[----:B------:R-:W-:-:S04]  /*0d70*/  IMAD.WIDE.U32 R16, R16, R10, RZ ;  /* 0x0000000a10107225 */ /* 0x000fc800078e00ff */
        /* <DEDUP_REMOVED lines=8> */
.L_x_1176:
[----:B------:R-:W-:Y:S05]  /*0e00*/  BSYNC.RECONVERGENT B2 ;  /* 0x0000000000027941 */ /* 0x000fea0003800200 */
.L_x_1175:
[----:B------:R-:W-:Y:S05]  /*0e10*/  @!P0 BRA `(.L_x_1169) ;  /* 0x0000000000348947 */ /* 0x000fea0003800000 */
[----:B------:R-:W0:Y:S01]  /*0e20*/  LDC.64 R8, c[0x0][0x380] ;  /* 0x0000e000ff087b82 */ /* 0x000e220000000a00 */
[----:B------:R-:W-:Y:S01]  /*0e30*/  IADD3 R5, PT, PT, -R6, RZ, RZ ;  /* 0x000000ff06057210 */ /* 0x000fe20007ffe1ff */
[----:B0-----:R-:W-:-:S07]  /*0e40*/  IMAD.WIDE.U32 R6, R0, 0x2000, R8 ;  /* 0x0000200000067825 */ /* 0x001fce00078e0008 */
.L_x_1177:
[----:B------:R-:W-:-:S06]  /*0e50*/  IMAD.WIDE R8, R4, 0x4, R6 ;  /* 0x0000000404087825 */ /* 0x000fcc00078e0206 */
[----:B------:R-:W2:Y:S01]  /*0e60*/  LDG.E R8, desc[UR8][R8.64] ;  /* 0x0000000808087981 */ /* 0x000ea2000c1e1900 */
[----:B------:R-:W-:Y:S01]  /*0e70*/  IADD3 R5, PT, PT, R5, 0x1, RZ ;  /* 0x0000000105057810 */ /* 0x000fe20007ffe0ff */
[----:B------:R-:W-:-:S03]  /*0e80*/  VIADD R4, R4, 0x100 ;  /* 0x0000010004047836 */ /* 0x000fc60000000000 */
[----:B------:R-:W-:Y:S01]  /*0e90*/  ISETP.NE.AND P0, PT, R5, RZ, PT ;  /* 0x000000ff0500720c */ /* 0x000fe20003f05270 */
[----:B--2---:R-:W-:-:S04]  /*0ea0*/  VIADD R10, R8, 0x1 ;  /* 0x00000001080a7836 */ /* 0x004fc80000000000 */
[-C--:B------:R-:W-:Y:S02]  /*0eb0*/  IMAD R11, R17, R10.reuse, RZ ;  /* 0x0000000a110b7224 */ /* 0x080fe400078e02ff */
[----:B------:R-:W-:-:S05]  /*0ec0*/  IMAD.WIDE.U32 R16, R16, R10, RZ ;  /* 0x0000000a10107225 */ /* 0x000fca00078e00ff */
[----:B------:R-:W-:Y:S01]  /*0ed0*/  IADD3 R17, PT, PT, R17, R11, RZ ;  /* 0x0000000b11117210 */ /* 0x000fe20007ffe0ff */
[----:B------:R-:W-:Y:S06]  /*0ee0*/  @P0 BRA `(.L_x_1177) ;  /* 0xfffffffc00d80947 */ /* 0x000fec000383ffff */
.L_x_1169:
[----:B------:R-:W-:Y:S05]  /*0ef0*/  BSYNC.RECONVERGENT B1 ;  /* 0x0000000000017941 */ /* 0x000fea0003800200 */
.L_x_1168:
[----:B------:R-:W-:-:S13]  /*0f00*/  ISETP.GE.AND P0, PT, R3, 0x100, PT ;  /* 0x000001000300780c */ /* 0x000fda0003f06270 */
[----:B------:R-:W-:Y:S05]  /*0f10*/  @!P0 BRA `(.L_x_1178) ;  /* 0x0000000400748947 */ /* 0x000fea0003800000 */
        /* <DEDUP_REMOVED lines=10> */
[----:B------:R-:W-:-:S05]  /*0fc0*/  IMAD R3, R17, R3, R6 ;  /* 0x0000000311037224 */ /* 0x000fca00078e0206 */
[----:B------:R-:W-:Y:S02]  /*0fd0*/  IADD3 R8, PT, PT, R5, R3, RZ ;  /* 0x0000000305087210 */ /* 0x000fe40007ffe0ff */
[----:B------:R-:W0:Y:S04]  /*0fe0*/  SHFL.DOWN PT, R3, R4, 0x2, 0x1f ;  /* 0x08401f0004037f89 */ /* 0x000e2800000e0000 */
[----:B------:R-:W1:Y:S01]  /*0ff0*/  SHFL.DOWN PT, R5, R8, 0x2, 0x1f ;  /* 0x08401f0008057f89 */ /* 0x000e6200000e0000 */
[----:B0-----:R-:W-:Y:S02]  /*1000*/  SEL R3, R3, 0x1, !P0 ;  /* 0x0000000103037807 */ /* 0x001fe40004000000 */
[----:B-1----:R-:W-:-:S03]  /*1010*/  SEL R5, R5, RZ, !P0 ;  /* 0x000000ff05057207 */ /* 0x002fc60004000000 */
[----:B------:R-:W-:Y:S01]  /*1020*/  IMAD.WIDE.U32 R6, R3, R4, RZ ;  /* 0x0000000403067225 */ /* 0x000fe200078e00ff */
[----:B------:R-:W-:-:S03]  /*1030*/  ISETP.GT.AND P0, PT, R11, 0x1b, PT ;  /* 0x0000001b0b00780c */ /* 0x000fc60003f04270 */
[----:B------:R-:W-:-:S04]  /*1040*/  IMAD R5, R5, R4, RZ ;  /* 0x0000000405057224 */ /* 0x000fc800078e02ff */
[----:B------:R-:W-:Y:S02]  /*1050*/  IMAD R5, R3, R8, R5 ;  /* 0x0000000803057224 */ /* 0x000fe400078e0205 */
[----:B------:R-:W0:Y:S03]  /*1060*/  SHFL.DOWN PT, R3, R6, 0x4, 0x1f ;  /* 0x08801f0006037f89 */ /* 0x000e2600000e0000 */
[----:B------:R-:W-:-:S05]  /*1070*/  IADD3 R10, PT, PT, R7, R5, RZ ;  /* 0x00000005070a7210 */ /* 0x000fca0007ffe0ff */
[----:B------:R-:W1:Y:S01]  /*1080*/  SHFL.DOWN PT, R5, R10, 0x4, 0x1f ;  /* 0x08801f000a057f89 */ /* 0x000e6200000e0000 */
[----:B0-----:R-:W-:-:S05]  /*1090*/  SEL R3, R3, 0x1, !P0 ;  /* 0x0000000103037807 */ /* 0x001fca0004000000 */
[----:B------:R-:W-:Y:S01]  /*10a0*/  IMAD.WIDE.U32 R8, R3, R6, RZ ;  /* 0x0000000603087225 */ /* 0x000fe200078e00ff */
[----:B-1----:R-:W-:Y:S02]  /*10b0*/  SEL R5, R5, RZ, !P0 ;  /* 0x000000ff05057207 */ /* 0x002fe40004000000 */
[----:B------:R-:W-:-:S03]  /*10c0*/  ISETP.GT.AND P0, PT, R11, 0x17, PT ;  /* 0x000000170b00780c */ /* 0x000fc60003f04270 */
[----:B------:R-:W-:-:S04]  /*10d0*/  IMAD R5, R5, R6, RZ ;  /* 0x0000000605057224 */ /* 0x000fc800078e02ff */
[----:B------:R-:W-:Y:S02]  /*10e0*/  IMAD R5, R3, R10, R5 ;  /* 0x0000000a03057224 */ /* 0x000fe400078e0205 */
[----:B------:R-:W0:Y:S02]  /*10f0*/  SHFL.DOWN PT, R3, R8, 0x8, 0x1f ;  /* 0x09001f0008037f89 */ /* 0x000e2400000e0000 */
[----:B------:R-:W-:-:S05]  /*1100*/  IMAD.IADD R12, R9, 0x1, R5 ;  /* 0x00000001090c7824 */ /* 0x000fca00078e0205 */
[----:B------:R-:W1:Y:S01]  /*1110*/  SHFL.DOWN PT, R4, R12, 0x8, 0x1f ;  /* 0x09001f000c047f89 */ /* 0x000e6200000e0000 */
[----:B0-----:R-:W-:Y:S02]  /*1120*/  SEL R3, R3, 0x1, !P0 ;  /* 0x0000000103037807 */ /* 0x001fe40004000000 */
[----:B-1----:R-:W-:Y:S02]  /*1130*/  SEL R5, R4, RZ, !P0 ;  /* 0x000000ff04057207 */ /* 0x002fe40004000000 */
[----:B------:R-:W-:-:S03]  /*1140*/  ISETP.GT.AND P0, PT, R11, 0xf, PT ;  /* 0x0000000f0b00780c */ /* 0x000fc60003f04270 */
[-C--:B------:R-:W-:Y:S02]  /*1150*/  IMAD R6, R5, R8.reuse, RZ ;  /* 0x0000000805067224 */ /* 0x080fe400078e02ff */
[----:B------:R-:W-:-:S04]  /*1160*/  IMAD.WIDE.U32 R4, R3, R8, RZ ;  /* 0x0000000803047225 */ /* 0x000fc800078e00ff */
[----:B------:R-:W-:Y:S02]  /*1170*/  IMAD R3, R3, R12, R6 ;  /* 0x0000000c03037224 */ /* 0x000fe400078e0206 */
[----:B------:R-:W0:Y:S03]  /*1180*/  @!P1 S2R R6, SR_CgaCtaId ;  /* 0x0000000000069919 */ /* 0x000e260000008800 */
[----:B------:R-:W-:Y:S02]  /*1190*/  IADD3 R10, PT, PT, R5, R3, RZ ;  /* 0x00000003050a7210 */ /* 0x000fe40007ffe0ff */
[----:B------:R-:W1:Y:S04]  /*11a0*/  SHFL.DOWN PT, R3, R4, 0x10, 0x1f ;  /* 0x0a001f0004037f89 */ /* 0x000e6800000e0000 */
[----:B------:R-:W2:Y:S01]  /*11b0*/  SHFL.DOWN PT, R5, R10, 0x10, 0x1f ;  /* 0x0a001f000a057f89 */ /* 0x000ea200000e0000 */
[----:B-1----:R-:W-:-:S02]  /*11c0*/  SEL R7, R3, 0x1, !P0 ;  /* 0x0000000103077807 */ /* 0x002fc40004000000 */
[----:B------:R-:W-:Y:S02]  /*11d0*/  @!P1 SHF.R.U32.HI R3, RZ, 0x2, R2 ;  /* 0x00000002ff039819 */ /* 0x000fe40000011602 */
[----:B--2---:R-:W-:Y:S01]  /*11e0*/  SEL R5, R5, RZ, !P0 ;  /* 0x000000ff05057207 */ /* 0x004fe20004000000 */
[-C--:B------:R-:W-:Y:S01]  /*11f0*/  IMAD.WIDE.U32 R8, R7, R4.reuse, RZ ;  /* 0x0000000407087225 */ /* 0x080fe200078e00ff */
[----:B------:R-:W-:Y:S02]  /*1200*/  ISETP.NE.AND P0, PT, R2, RZ, PT ;  /* 0x000000ff0200720c */ /* 0x000fe40003f05270 */
[----:B------:R-:W-:Y:S01]  /*1210*/  @!P1 LOP3.LUT R3, R3, 0xf8, RZ, 0xc0, !PT ;  /* 0x000000f803039812 */ /* 0x000fe200078ec0ff */
[----:B------:R-:W-:Y:S01]  /*1220*/  IMAD R11, R5, R4, RZ ;  /* 0x00000004050b7224 */ /* 0x000fe200078e02ff */
[----:B------:R-:W-:-:S03]  /*1230*/  @!P1 MOV R5, 0x400 ;  /* 0x0000040000059802 */ /* 0x000fc60000000f00 */
[----:B------:R-:W-:Y:S01]  /*1240*/  IMAD R11, R7, R10, R11 ;  /* 0x0000000a070b7224 */ /* 0x000fe200078e020b */
[----:B0-----:R-:W-:-:S04]  /*1250*/  @!P1 LEA R6, R6, R5, 0x18 ;  /* 0x0000000506069211 */ /* 0x001fc800078ec0ff */
[----:B------:R-:W-:Y:S01]  /*1260*/  IADD3 R9, PT, PT, R9, R11, RZ ;  /* 0x0000000b09097210 */ /* 0x000fe20007ffe0ff */
[----:B------:R-:W-:-:S05]  /*1270*/  @!P1 IMAD.IADD R3, R3, 0x1, R6 ;  /* 0x0000000103039824 */ /* 0x000fca00078e0206 */
[----:B------:R2:W-:Y:S01]  /*1280*/  @!P1 STS.64 [R3+0x8], R8 ;  /* 0x0000080803009388 */ /* 0x0005e20000000a00 */
[----:B------:R-:W-:Y:S06]  /*1290*/  BAR.SYNC.DEFER_BLOCKING 0x0 ;  /* 0x0000000000007b1d */ /* 0x000fec0000010000 */
[----:B------:R-:W-:Y:S05]  /*12a0*/  @P0 BRA `(.L_x_1179) ;  /* 0x00000024005c0947 */ /* 0x000fea0003800000 */
[----:B------:R-:W0:Y:S01]  /*12b0*/  S2UR UR5, SR_CgaCtaId ;  /* 0x00000000000579c3 */ /* 0x000e220000008800 */
[----:B------:R-:W-:Y:S02]  /*12c0*/  UMOV UR4, 0x400 ;  /* 0x0000040000047882 */ /* 0x000fe40000000000 */
[----:B0-----:R-:W-:-:S09]  /*12d0*/  ULEA UR4, UR5, UR4, 0x18 ;  /* 0x0000000405047291 */ /* 0x001fd2000f8ec0ff */
[----:B------:R-:W0:Y:S04]  /*12e0*/  LDS.128 R12, [UR4+0x10] ;  /* 0x00001004ff0c7984 */ /* 0x000e280008000c00 */
[----:B------:R-:W1:Y:S01]  /*12f0*/  LDS.128 R4, [UR4+0x20] ;  /* 0x00002004ff047984 */ /* 0x000e620008000c00 */
[-C--:B0-----:R-:W-:Y:S02]  /*1300*/  IMAD R10, R13, R8.reuse, RZ ;  /* 0x000000080d0a7224 */ /* 0x081fe400078e02ff */
[----:B--2---:R-:W-:-:S04]  /*1310*/  IMAD.WIDE.U32 R2, R12, R8, RZ ;  /* 0x000000080c027225 */ /* 0x004fc800078e00ff */
[----:B------:R-:W-:Y:S02]  /*1320*/  IMAD R9, R12, R9, R10 ;  /* 0x000000090c097224 */ /* 0x000fe400078e020a */
[----:B------:R-:W-:-:S03]  /*1330*/  IMAD.WIDE.U32 R12, R2, R14, RZ ;  /* 0x0000000e020c7225 */ /* 0x000fc600078e00ff */
[----:B------:R-:W-:Y:S02]  /*1340*/  IADD3 R3, PT, PT, R3, R9, RZ ;  /* 0x0000000903037210 */ /* 0x000fe40007ffe0ff */
[----:B------:R-:W0:Y:S03]  /*1350*/  LDS.128 R8, [UR4+0x30] ;  /* 0x00003004ff087984 */ /* 0x000e260008000c00 */
[----:B------:R-:W-:-:S04]  /*1360*/  IMAD R3, R3, R14, RZ ;  /* 0x0000000e03037224 */ /* 0x000fc800078e02ff */
[----:B------:R-:W-:Y:S02]  /*1370*/  IMAD R3, R2, R15, R3 ;  /* 0x0000000f02037224 */ /* 0x000fe400078e0203 */
[----:B-1----:R-:W-:-:S03]  /*1380*/  IMAD.WIDE.U32 R14, R12, R4, RZ ;  /* 0x000000040c0e7225 */ /* 0x002fc600078e00ff */
[----:B------:R-:W-:-:S05]  /*1390*/  IADD3 R3, PT, PT, R13, R3, RZ ;  /* 0x000000030d037210 */ /* 0x000fca0007ffe0ff */
[----:B------:R-:W-:-:S04]  /*13a0*/  IMAD R3, R3, R4, RZ ;  /* 0x0000000403037224 */ /* 0x000fc800078e02ff */
[----:B------:R-:W-:Y:S02]  /*13b0*/  IMAD R3, R5, R12, R3 ;  /* 0x0000000c05037224 */ /* 0x000fe400078e0203 */
[----:B------:R-:W-:-:S04]  /*13c0*/  IMAD.WIDE.U32 R4, R14, R6, RZ ;  /* 0x000000060e047225 */ /* 0x000fc800078e00ff */
[----:B------:R-:W-:-:S04]  /*13d0*/  IMAD.IADD R3, R15, 0x1, R3 ;  /* 0x000000010f037824 */ /* 0x000fc800078e0203 */
[----:B------:R-:W-:Y:S02]  /*13e0*/  IMAD R13, R3, R6, RZ ;  /* 0x00000006030d7224 */ /* 0x000fe400078e02ff */
[----:B------:R-:W1:Y:S02]  /*13f0*/  LDS.64 R2, [UR4+0x40] ;  /* 0x00004004ff027984 */ /* 0x000e640008000a00 */
[----:B------:R-:W-:-:S05]  /*1400*/  IMAD R13, R14, R7, R13 ;  /* 0x000000070e0d7224 */ /* 0x000fca00078e020d */
[----:B------:R-:W-:Y:S01]  /*1410*/  IADD3 R5, PT, PT, R5, R13, RZ ;  /* 0x0000000d05057210 */ /* 0x000fe20007ffe0ff */
[----:B0-----:R-:W-:-:S04]  /*1420*/  IMAD.WIDE.U32 R6, R4, R8, RZ ;  /* 0x0000000804067225 */ /* 0x001fc800078e00ff */
[----:B------:R-:W-:-:S04]  /*1430*/  IMAD R5, R5, R8, RZ ;  /* 0x0000000805057224 */ /* 0x000fc800078e02ff */
[----:B------:R-:W-:-:S05]  /*1440*/  IMAD R5, R9, R4, R5 ;  /* 0x0000000409057224 */ /* 0x000fca00078e0205 */
[----:B------:R-:W-:-:S05]  /*1450*/  IADD3 R5, PT, PT, R7, R5, RZ ;  /* 0x0000000507057210 */ /* 0x000fca0007ffe0ff */
[-C--:B------:R-:W-:Y:S02]  /*1460*/  IMAD R7, R5, R10.reuse, RZ ;  /* 0x0000000a05077224 */ /* 0x080fe400078e02ff */
[----:B------:R-:W-:-:S04]  /*1470*/  IMAD.WIDE.U32 R4, R6, R10, RZ ;  /* 0x0000000a06047225 */ /* 0x000fc800078e00ff */
[----:B------:R-:W-:-:S04]  /*1480*/  IMAD R7, R6, R11, R7 ;  /* 0x0000000b06077224 */ /* 0x000fc800078e0207 */
[----:B------:R-:W-:-:S04]  /*1490*/  IMAD.IADD R5, R5, 0x1, R7 ;  /* 0x0000000105057824 */ /* 0x000fc800078e0207 */
[-C--:B-1----:R-:W-:Y:S02]  /*14a0*/  IMAD R5, R5, R2.reuse, RZ ;  /* 0x0000000205057224 */ /* 0x082fe400078e02ff */
[----:B------:R-:W-:-:S04]  /*14b0*/  IMAD.WIDE.U32 R8, R4, R2, RZ ;  /* 0x0000000204087225 */ /* 0x000fc800078e00ff */
[----:B------:R-:W-:-:S05]  /*14c0*/  IMAD R5, R3, R4, R5 ;  /* 0x0000000403057224 */ /* 0x000fca00078e0205 */
[----:B------:R-:W-:Y:S01]  /*14d0*/  IADD3 R9, PT, PT, R9, R5, RZ ;  /* 0x0000000509097210 */ /* 0x000fe20007ffe0ff */
[----:B------:R-:W-:Y:S06]  /*14e0*/  BRA `(.L_x_1179) ;  /* 0x0000002000cc7947 */ /* 0x000fec0003800000 */
.L_x_1178:
[----:B------:R-:W-:-:S04]  /*14f0*/  LOP3.LUT R4, R2, 0x3e0, RZ, 0xc0, !PT ;  /* 0x000003e002047812 */ /* 0x000fc800078ec0ff */
[----:B------:R-:W-:Y:S02]  /*1500*/  LOP3.LUT R8, RZ, R4, RZ, 0x33, !PT ;  /* 0x00000004ff087212 */ /* 0x000fe400078e33ff */
[----:B------:R-:W-:Y:S02]  /*1510*/  IADD3 R6, PT, PT, R4, 0x20, RZ ;  /* 0x0000002004067810 */ /* 0x000fe40007ffe0ff */
[----:B------:R-:W0:Y:S01]  /*1520*/  S2R R4, SR_LANEID ;  /* 0x0000000000047919 */ /* 0x000e220000000000 */
[----:B------:R-:W-:Y:S01]  /*1530*/  IMAD.IADD R5, R3, 0x1, R8 ;  /* 0x0000000103057824 */ /* 0x000fe200078e0208 */
[----:B------:R-:W-:-:S04]  /*1540*/  ISETP.GT.AND P0, PT, R6, R3, PT ;  /* 0x000000030600720c */ /* 0x000fc80003f04270 */
[----:B------:R-:W-:-:S05]  /*1550*/  SEL R5, R5, 0x1f, P0 ;  /* 0x0000001f05057807 */ /* 0x000fca0000000000 */
[----:B------:R-:W1:Y:S04]  /*1560*/  SHFL.DOWN PT, R7, R17, 0x1, R5 ;  /* 0x0820000011077989 */ /* 0x000e6800000e0005 */
[----:B------:R-:W2:Y:S01]  /*1570*/  SHFL.DOWN PT, R6, R16, 0x1, R5 ;  /* 0x0820000010067989 */ /* 0x000ea200000e0005 */
[C---:B0-----:R-:W-:Y:S02]  /*1580*/  ISETP.GE.AND P0, PT, R4.reuse, R5, PT ;  /* 0x000000050400720c */ /* 0x041fe40003f06270 */
[C---:B------:R-:W-:Y:S02]  /*1590*/  IADD3 R10, PT, PT, R4.reuse, 0x2, RZ ;  /* 0x00000002040a7810 */ /* 0x040fe40007ffe0ff */
[----:B-1----:R-:W-:Y:S02]  /*15a0*/  SEL R7, R7, RZ, !P0 ;  /* 0x000000ff07077207 */ /* 0x002fe40004000000 */
[----:B------:R-:W-:-:S02]  /*15b0*/  ISETP.NE.AND P1, PT, R4, RZ, PT ;  /* 0x000000ff0400720c */ /* 0x000fc40003f25270 */
[----:B--2---:R-:W-:Y:S01]  /*15c0*/  SEL R8, R6, 0x1, !P0 ;  /* 0x0000000106087807 */ /* 0x004fe20004000000 */
[----:B------:R-:W-:Y:S01]  /*15d0*/  IMAD R9, R7, R16, RZ ;  /* 0x0000001007097224 */ /* 0x000fe200078e02ff */
[----:B------:R-:W-:-:S03]  /*15e0*/  ISETP.GT.AND P0, PT, R10, R5, PT ;  /* 0x000000050a00720c */ /* 0x000fc60003f04270 */
[----:B------:R-:W-:-:S04]  /*15f0*/  IMAD.WIDE.U32 R6, R8, R16, RZ ;  /* 0x0000001008067225 */ /* 0x000fc800078e00ff */
[----:B------:R-:W-:Y:S02]  /*1600*/  IMAD R9, R17, R8, R9 ;  /* 0x0000000811097224 */ /* 0x000fe400078e0209 */
[----:B------:R-:W0:Y:S03]  /*1610*/  @!P1 S2R R13, SR_CgaCtaId ;  /* 0x00000000000d9919 */ /* 0x000e260000008800 */
[----:B------:R-:W-:Y:S02]  /*1620*/  IADD3 R12, PT, PT, R7, R9, RZ ;  /* 0x00000009070c7210 */ /* 0x000fe40007ffe0ff */
[----:B------:R-:W1:Y:S04]  /*1630*/  SHFL.DOWN PT, R7, R6, 0x2, R5 ;  /* 0x0840000006077989 */ /* 0x000e6800000e0005 */
[----:B------:R-:W2:Y:S01]  /*1640*/  SHFL.DOWN PT, R8, R12, 0x2, R5 ;  /* 0x084000000c087989 */ /* 0x000ea200000e0005 */
[----:B-1----:R-:W-:-:S02]  /*1650*/  SEL R7, R7, 0x1, !P0 ;  /* 0x0000000107077807 */ /* 0x002fc40004000000 */
[----:B--2---:R-:W-:-:S05]  /*1660*/  SEL R9, R8, RZ, !P0 ;  /* 0x000000ff08097207 */ /* 0x004fca0004000000 */
[-C--:B------:R-:W-:Y:S02]  /*1670*/  IMAD R10, R9, R6.reuse, RZ ;  /* 0x00000006090a7224 */ /* 0x080fe400078e02ff */
[----:B------:R-:W-:Y:S01]  /*1680*/  IMAD.WIDE.U32 R8, R7, R6, RZ ;  /* 0x0000000607087225 */ /* 0x000fe200078e00ff */
[----:B------:R-:W-:-:S03]  /*1690*/  IADD3 R6, PT, PT, R4, 0x4, RZ ;  /* 0x0000000404067810 */ /* 0x000fc60007ffe0ff */
[----:B------:R-:W-:Y:S01]  /*16a0*/  IMAD R7, R7, R12, R10 ;  /* 0x0000000c07077224 */ /* 0x000fe200078e020a */
[----:B------:R-:W-:-:S03]  /*16b0*/  ISETP.GT.AND P0, PT, R6, R5, PT ;  /* 0x000000050600720c */ /* 0x000fc60003f04270 */
[----:B------:R-:W-:Y:S02]  /*16c0*/  IMAD.IADD R10, R9, 0x1, R7 ;  /* 0x00000001090a7824 */ /* 0x000fe400078e0207 */
[----:B------:R-:W-:Y:S04]  /*16d0*/  SHFL.DOWN PT, R7, R8, 0x4, R5 ;  /* 0x0880000008077989 */ /* 0x000fe800000e0005 */
[----:B------:R-:W1:Y:S02]  /*16e0*/  SHFL.DOWN PT, R9, R10, 0x4, R5 ;  /* 0x088000000a097989 */ /* 0x000e6400000e0005 */
[----:B-1----:R-:W-:Y:S02]  /*16f0*/  SEL R11, R9, RZ, !P0 ;  /* 0x000000ff090b7207 */ /* 0x002fe40004000000 */
[----:B------:R-:W-:-:S03]  /*1700*/  SEL R9, R7, 0x1, !P0 ;  /* 0x0000000107097807 */ /* 0x000fc60004000000 */
[-C--:B------:R-:W-:Y:S02]  /*1710*/  IMAD R11, R11, R8.reuse, RZ ;  /* 0x000000080b0b7224 */ /* 0x080fe400078e02ff */
[----:B------:R-:W-:-:S04]  /*1720*/  IMAD.WIDE.U32 R6, R9, R8, RZ ;  /* 0x0000000809067225 */ /* 0x000fc800078e00ff */
[----:B------:R-:W-:Y:S02]  /*1730*/  IMAD R11, R9, R10, R11 ;  /* 0x0000000a090b7224 */ /* 0x000fe400078e020b */
[C---:B------:R-:W-:Y:S01]  /*1740*/  VIADD R8, R4.reuse, 0x8 ;  /* 0x0000000804087836 */ /* 0x040fe20000000000 */
[----:B------:R-:W-:Y:S02]  /*1750*/  IADD3 R4, PT, PT, R4, 0x10, RZ ;  /* 0x0000001004047810 */ /* 0x000fe40007ffe0ff */
[----:B------:R-:W-:Y:S02]  /*1760*/  IADD3 R12, PT, PT, R7, R11, RZ ;  /* 0x0000000b070c7210 */ /* 0x000fe40007ffe0ff */
[----:B------:R-:W1:Y:S01]  /*1770*/  SHFL.DOWN PT, R7, R6, 0x8, R5 ;  /* 0x0900000006077989 */ /* 0x000e6200000e0005 */
[----:B------:R-:W-:Y:S02]  /*1780*/  ISETP.GT.AND P0, PT, R8, R5, PT ;  /* 0x000000050800720c */ /* 0x000fe40003f04270 */
[----:B------:R-:W-:Y:S01]  /*1790*/  @!P1 SHF.R.U32.HI R11, RZ, 0x2, R2 ;  /* 0x00000002ff0b9819 */ /* 0x000fe20000011602 */
[----:B------:R-:W2:Y:S03]  /*17a0*/  SHFL.DOWN PT, R9, R12, 0x8, R5 ;  /* 0x090000000c097989 */ /* 0x000ea600000e0005 */
[----:B------:R-:W-:-:S02]  /*17b0*/  @!P1 LOP3.LUT R11, R11, 0xf8, RZ, 0xc0, !PT ;  /* 0x000000f80b0b9812 */ /* 0x000fc400078ec0ff */
[----:B-1----:R-:W-:Y:S02]  /*17c0*/  SEL R7, R7, 0x1, !P0 ;  /* 0x0000000107077807 */ /* 0x002fe40004000000 */
[----:B--2---:R-:W-:Y:S02]  /*17d0*/  SEL R9, R9, RZ, !P0 ;  /* 0x000000ff09097207 */ /* 0x004fe40004000000 */
[----:B------:R-:W-:-:S03]  /*17e0*/  ISETP.GT.AND P0, PT, R4, R5, PT ;  /* 0x000000050400720c */ /* 0x000fc60003f04270 */
[-C--:B------:R-:W-:Y:S02]  /*17f0*/  IMAD R10, R9, R6.reuse, RZ ;  /* 0x00000006090a7224 */ /* 0x080fe400078e02ff */
[----:B------:R-:W-:-:S04]  /*1800*/  IMAD.WIDE.U32 R8, R7, R6, RZ ;  /* 0x0000000607087225 */ /* 0x000fc800078e00ff */
[----:B------:R-:W-:Y:S01]  /*1810*/  IMAD R7, R7, R12, R10 ;  /* 0x0000000c07077224 */ /* 0x000fe200078e020a */
[----:B------:R-:W1:Y:S01]  /*1820*/  SHFL.DOWN PT, R6, R8, 0x10, R5 ;  /* 0x0a00000008067989 */ /* 0x000e6200000e0005 */
[----:B------:R-:W-:-:S03]  /*1830*/  @!P1 MOV R12, 0x400 ;  /* 0x00000400000c9802 */ /* 0x000fc60000000f00 */
[----:B------:R-:W-:Y:S02]  /*1840*/  IADD3 R10, PT, PT, R9, R7, RZ ;  /* 0x00000007090a7210 */ /* 0x000fe40007ffe0ff */
[----:B0-----:R-:W-:-:S03]  /*1850*/  @!P1 LEA R12, R13, R12, 0x18 ;  /* 0x0000000c0d0c9211 */ /* 0x001fc600078ec0ff */
[----:B------:R-:W0:Y:S01]  /*1860*/  SHFL.DOWN PT, R7, R10, 0x10, R5 ;  /* 0x0a0000000a077989 */ /* 0x000e2200000e0005 */
[----:B------:R-:W-:Y:S02]  /*1870*/  @!P1 IADD3 R11, PT, PT, R11, R12, RZ ;  /* 0x0000000c0b0b9210 */ /* 0x000fe40007ffe0ff */
[----:B-1----:R-:W-:Y:S02]  /*1880*/  SEL R9, R6, 0x1, !P0 ;  /* 0x0000000106097807 */ /* 0x002fe40004000000 */
[----:B0-----:R-:W-:Y:S02]  /*1890*/  SEL R7, R7, RZ, !P0 ;  /* 0x000000ff07077207 */ /* 0x001fe40004000000 */
[----:B------:R-:W-:-:S03]  /*18a0*/  ISETP.NE.AND P0, PT, R2, RZ, PT ;  /* 0x000000ff0200720c */ /* 0x000fc60003f05270 */
[-C--:B------:R-:W-:Y:S02]  /*18b0*/  IMAD R4, R7, R8.reuse, RZ ;  /* 0x0000000807047224 */ /* 0x080fe400078e02ff */
[----:B------:R-:W-:-:S04]  /*18c0*/  IMAD.WIDE.U32 R6, R9, R8, RZ ;  /* 0x0000000809067225 */ /* 0x000fc800078e00ff */
[----:B------:R-:W-:Y:S02]  /*18d0*/  IMAD R9, R9, R10, R4 ;  /* 0x0000000a09097224 */ /* 0x000fe400078e0204 */
[----:B------:R-:W-:-:S03]  /*18e0*/  IMAD.MOV.U32 R8, RZ, RZ, R6 ;  /* 0x000000ffff087224 */ /* 0x000fc600078e0006 */
[----:B------:R-:W-:-:S05]  /*18f0*/  IADD3 R9, PT, PT, R7, R9, RZ ;  /* 0x0000000907097210 */ /* 0x000fca0007ffe0ff */
[----:B------:R1:W-:Y:S01]  /*1900*/  @!P1 STS.64 [R11+0x8], R8 ;  /* 0x000008080b009388 */ /* 0x0003e20000000a00 */
[----:B------:R-:W-:Y:S06]  /*1910*/  BAR.SYNC.DEFER_BLOCKING 0x0 ;  /* 0x0000000000007b1d */ /* 0x000fec0000010000 */
[----:B------:R-:W-:Y:S05]  /*1920*/  @P0 BRA `(.L_x_1179) ;  /* 0x0000001c00bc0947 */ /* 0x000fea0003800000 */
[----:B------:R-:W0:Y:S01]  /*1930*/  S2UR UR5, SR_CgaCtaId ;  /* 0x00000000000579c3 */ /* 0x000e220000008800 */
[----:B------:R-:W-:Y:S01]  /*1940*/  UMOV UR4, 0x400 ;  /* 0x0000040000047882 */ /* 0x000fe20000000000 */
[----:B------:R-:W-:Y:S01]  /*1950*/  ISETP.GT.AND P1, PT, R3, 0x20, PT ;  /* 0x000000200300780c */ /* 0x000fe20003f24270 */
[----:B0-----:R-:W-:-:S09]  /*1960*/  ULEA UR4, UR5, UR4, 0x18 ;  /* 0x0000000405047291 */ /* 0x001fd2000f8ec0ff */
[----:B------:R-:W1:Y:S04]  /*1970*/  LDS.128 R12, [UR4+0x10] ;  /* 0x00001004ff0c7984 */ /* 0x000e680008000c00 */
[----:B------:R-:W0:Y:S01]  /*1980*/  LDS.128 R4, [UR4+0x20] ;  /* 0x00002004ff047984 */ /* 0x000e220008000c00 */
[----:B-1----:R-:W-:Y:S02]  /*1990*/  SEL R11, R13, RZ, P1 ;  /* 0x000000ff0d0b7207 */ /* 0x002fe40000800000 */
[----:B------:R-:W-:Y:S02]  /*19a0*/  SEL R12, R12, 0x1, P1 ;  /* 0x000000010c0c7807 */ /* 0x000fe40000800000 */
[----:B------:R-:W-:Y:S01]  /*19b0*/  ISETP.GT.AND P1, PT, R3, 0x40, PT ;  /* 0x000000400300780c */ /* 0x000fe20003f24270 */
[----:B------:R-:W-:-:S02]  /*19c0*/  IMAD R11, R11, R8, RZ ;  /* 0x000000080b0b7224 */ /* 0x000fc400078e02ff */
[----:B------:R-:W-:Y:S01]  /*19d0*/  IMAD.WIDE.U32 R16, R12, R8, RZ ;  /* 0x000000080c107225 */ /* 0x000fe200078e00ff */
[----:B------:R-:W-:Y:S02]  /*19e0*/  SEL R13, R14, 0x1, P1 ;  /* 0x000000010e0d7807 */ /* 0x000fe40000800000 */
[----:B------:R-:W-:Y:S01]  /*19f0*/  SEL R15, R15, RZ, P1 ;  /* 0x000000ff0f0f7207 */ /* 0x000fe20000800000 */
[----:B------:R-:W-:Y:S01]  /*1a00*/  IMAD R11, R12, R9, R11 ;  /* 0x000000090c0b7224 */ /* 0x000fe200078e020b */
[----:B------:R-:W-:-:S03]  /*1a10*/  ISETP.GT.AND P1, PT, R3, 0x60, PT ;  /* 0x000000600300780c */ /* 0x000fc60003f24270 */
[----:B------:R-:W-:Y:S01]  /*1a20*/  IMAD.IADD R2, R17, 0x1, R11 ;  /* 0x0000000111027824 */ /* 0x000fe200078e020b */
[----:B0-----:R-:W-:Y:S01]  /*1a30*/  SEL R5, R5, RZ, P1 ;  /* 0x000000ff05057207 */ /* 0x001fe20000800000 */
[----:B------:R-:W0:Y:S02]  /*1a40*/  LDS.128 R8, [UR4+0x30] ;  /* 0x00003004ff087984 */ /* 0x000e240008000c00 */
[-C--:B------:R-:W-:Y:S02]  /*1a50*/  IMAD R2, R2, R13.reuse, RZ ;  /* 0x0000000d02027224 */ /* 0x080fe400078e02ff */
[----:B------:R-:W-:-:S04]  /*1a60*/  IMAD.WIDE.U32 R12, R16, R13, RZ ;  /* 0x0000000d100c7225 */ /* 0x000fc800078e00ff */
[----:B------:R-:W-:Y:S01]  /*1a70*/  IMAD R17, R15, R16, R2 ;  /* 0x000000100f117224 */ /* 0x000fe200078e0202 */
[----:B------:R-:W-:Y:S02]  /*1a80*/  SEL R15, R4, 0x1, P1 ;  /* 0x00000001040f7807 */ /* 0x000fe40000800000 */
[----:B------:R-:W-:Y:S02]  /*1a90*/  ISETP.GT.AND P1, PT, R3, 0x80, PT ;  /* 0x000000800300780c */ /* 0x000fe40003f24270 */
[----:B------:R-:W-:Y:S02]  /*1aa0*/  IADD3 R2, PT, PT, R13, R17, RZ ;  /* 0x000000110d027210 */ /* 0x000fe40007ffe0ff */
[----:B------:R-:W-:-:S03]  /*1ab0*/  SEL R13, R6, 0x1, P1 ;  /* 0x00000001060d7807 */ /* 0x000fc60000800000 */
[-C--:B------:R-:W-:Y:S02]  /*1ac0*/  IMAD R2, R2, R15.reuse, RZ ;  /* 0x0000000f02027224 */ /* 0x080fe400078e02ff */
[----:B------:R-:W-:-:S04]  /*1ad0*/  IMAD.WIDE.U32 R14, R12, R15, RZ ;  /* 0x0000000f0c0e7225 */ /* 0x000fc800078e00ff */
[----:B------:R-:W-:-:S05]  /*1ae0*/  IMAD R5, R5, R12, R2 ;  /* 0x0000000c05057224 */ /* 0x000fca00078e0202 */
[----:B------:R-:W-:Y:S02]  /*1af0*/  IADD3 R2, PT, PT, R15, R5, RZ ;  /* 0x000000050f027210 */ /* 0x000fe40007ffe0ff */
[----:B------:R-:W1:Y:S01]  /*1b00*/  LDS.64 R4, [UR4+0x40] ;  /* 0x00004004ff047984 */ /* 0x000e620008000a00 */
[----:B------:R-:W-:Y:S01]  /*1b10*/  SEL R15, R7, RZ, P1 ;  /* 0x000000ff070f7207 */ /* 0x000fe20000800000 */
[----:B------:R-:W-:Y:S01]  /*1b20*/  IMAD.WIDE.U32 R6, R14, R13, RZ ;  /* 0x0000000d0e067225 */ /* 0x000fe200078e00ff */
[----:B------:R-:W-:-:S03]  /*1b30*/  ISETP.GT.AND P1, PT, R3, 0xa0, PT ;  /* 0x000000a00300780c */ /* 0x000fc60003f24270 */
[----:B------:R-:W-:Y:S01]  /*1b40*/  IMAD R2, R2, R13, RZ ;  /* 0x0000000d02027224 */ /* 0x000fe200078e02ff */
[----:B0-----:R-:W-:-:S03]  /*1b50*/  SEL R13, R8, 0x1, P1 ;  /* 0x00000001080d7807 */ /* 0x001fc60000800000 */
[----:B------:R-:W-:-:S04]  /*1b60*/  IMAD R15, R15, R14, R2 ;  /* 0x0000000e0f0f7224 */ /* 0x000fc800078e0202 */
[----:B------:R-:W-:Y:S01]  /*1b70*/  IMAD.IADD R2, R7, 0x1, R15 ;  /* 0x0000000107027824 */ /* 0x000fe200078e020f */
[----:B------:R-:W-:Y:S01]  /*1b80*/  SEL R7, R9, RZ, P1 ;  /* 0x000000ff09077207 */ /* 0x000fe20000800000 */
[----:B------:R-:W-:Y:S01]  /*1b90*/  IMAD.WIDE.U32 R8, R6, R13, RZ ;  /* 0x0000000d06087225 */ /* 0x000fe200078e00ff */
[----:B------:R-:W-:-:S03]  /*1ba0*/  ISETP.GT.AND P1, PT, R3, 0xc0, PT ;  /* 0x000000c00300780c */ /* 0x000fc60003f24270 */
[----:B------:R-:W-:Y:S01]  /*1bb0*/  IMAD R2, R2, R13, RZ ;  /* 0x0000000d02027224 */ /* 0x000fe200078e02ff */
[----:B------:R-:W-:-:S03]  /*1bc0*/  SEL R11, R11, RZ, P1 ;  /* 0x000000ff0b0b7207 */ /* 0x000fc60000800000 */
[----:B------:R-:W-:Y:S01]  /*1bd0*/  IMAD R13, R7, R6, R2 ;  /* 0x00000006070d7224 */ /* 0x000fe200078e0202 */
[----:B------:R-:W-:Y:S02]  /*1be0*/  SEL R7, R10, 0x1, P1 ;  /* 0x000000010a077807 */ /* 0x000fe40000800000 */
[----:B------:R-:W-:Y:S02]  /*1bf0*/  ISETP.GT.AND P1, PT, R3, 0xe0, PT ;  /* 0x000000e00300780c */ /* 0x000fe40003f24270 */
[----:B------:R-:W-:-:S05]  /*1c00*/  IADD3 R2, PT, PT, R9, R13, RZ ;  /* 0x0000000d09027210 */ /* 0x000fca0007ffe0ff */
[-C--:B------:R-:W-:Y:S02]  /*1c10*/  IMAD R6, R2, R7.reuse, RZ ;  /* 0x0000000702067224 */ /* 0x080fe400078e02ff */
[----:B------:R-:W-:-:S04]  /*1c20*/  IMAD.WIDE.U32 R2, R8, R7, RZ ;  /* 0x0000000708027225 */ /* 0x000fc800078e00ff */
[----:B------:R-:W-:Y:S01]  /*1c30*/  IMAD R11, R11, R8, R6 ;  /* 0x000000080b0b7224 */ /* 0x000fe200078e0206 */
[----:B-1----:R-:W-:Y:S02]  /*1c40*/  SEL R9, R4, 0x1, P1 ;  /* 0x0000000104097807 */ /* 0x002fe40000800000 */
[----:B------:R-:W-:Y:S02]  /*1c50*/  SEL R5, R5, RZ, P1 ;  /* 0x000000ff05057207 */ /* 0x000fe40000800000 */
[----:B------:R-:W-:-:S05]  /*1c60*/  IADD3 R4, PT, PT, R3, R11, RZ ;  /* 0x0000000b03047210 */ /* 0x000fca0007ffe0ff */
[-C--:B------:R-:W-:Y:S02]  /*1c70*/  IMAD R4, R4, R9.reuse, RZ ;  /* 0x0000000904047224 */ /* 0x080fe400078e02ff */
[----:B------:R-:W-:-:S04]  /*1c80*/  IMAD.WIDE.U32 R8, R2, R9, RZ ;  /* 0x0000000902087225 */ /* 0x000fc800078e00ff */
[----:B------:R-:W-:-:S04]  /*1c90*/  IMAD R5, R5, R2, R4 ;  /* 0x0000000205057224 */ /* 0x000fc800078e0204 */
[----:B------:R-:W-:Y:S01]  /*1ca0*/  IMAD.IADD R9, R9, 0x1, R5 ;  /* 0x0000000109097824 */ /* 0x000fe200078e0205 */
[----:B------:R-:W-:Y:S06]  /*1cb0*/  BRA `(.L_x_1179) ;  /* 0x0000001800d87947 */ /* 0x000fec0003800000 */
.L_x_1165:
[----:B------:R-:W0:Y:S01]  /*1cc0*/  S2R R6, SR_TID.X ;  /* 0x0000000000067919 */ /* 0x000e220000002100 */
[----:B------:R-:W1:Y:S01]  /*1cd0*/  LDC.64 R8, c[0x0][0x380] ;  /* 0x0000e000ff087b82 */ /* 0x000e620000000a00 */
[----:B0-----:R-:W-:-:S05]  /*1ce0*/  IADD3 R13, PT, PT, R5, R6, RZ ;  /* 0x00000006050d7210 */ /* 0x001fca0007ffe0ff */
[----:B-1----:R-:W-:-:S05]  /*1cf0*/  IMAD.WIDE.U32 R8, R13, 0x4, R8 ;  /* 0x000000040d087825 */ /* 0x002fca00078e0008 */
        /* <DEDUP_REMOVED lines=8> */
[----:B------:R-:W-:-:S04]  /*1d80*/  ISETP.GE.U32.AND P0, PT, R3, R2, PT ;  /* 0x000000020300720c */ /* 0x000fc80003f06070 */
[----:B------:R-:W-:Y:S02]  /*1d90*/  ISETP.GE.U32.AND.EX P0, PT, R7, R4, PT, P0 ;  /* 0x000000040700720c */ /* 0x000fe40003f06100 */
[----:B--2---:R-:W-:Y:S01]  /*1da0*/  IADD3 R14, PT, PT, R14, 0x1, RZ ;  /* 0x000000010e0e7810 */ /* 0x004fe20007ffe0ff */
[----:B---3--:R-:W-:Y:S01]  /*1db0*/  VIADD R15, R15, 0x1 ;  /* 0x000000010f0f7836 */ /* 0x008fe20000000000 */
[----:B----4-:R-:W-:-:S03]  /*1dc0*/  IADD3 R19, PT, PT, R18, 0x1, RZ ;  /* 0x0000000112137810 */ /* 0x010fc60007ffe0ff */
[----:B------:R-:W-:-:S04]  /*1dd0*/  IMAD.WIDE.U32 R14, R15, R14, RZ ;  /* 0x0000000e0f0e7225 */ /* 0x000fc800078e00ff */
[-C--:B------:R-:W-:Y:S02]  /*1de0*/  IMAD R21, R15, R19.reuse, RZ ;  /* 0x000000130f157224 */ /* 0x080fe400078e02ff */
[----:B------:R-:W-:Y:S01]  /*1df0*/  IMAD.WIDE.U32 R14, R14, R19, RZ ;  /* 0x000000130e0e7225 */ /* 0x000fe200078e00ff */
[----:B-----5:R-:W-:Y:S02]  /*1e00*/  IADD3 R19, PT, PT, R20, 0x1, RZ ;  /* 0x0000000114137810 */ /* 0x020fe40007ffe0ff */
[----:B------:R-:W-:Y:S01]  /*1e10*/  IADD3 R17, PT, PT, R17, 0x1, RZ ;  /* 0x0000000111117810 */ /* 0x000fe20007ffe0ff */
[----:B------:R-:W-:Y:S02]  /*1e20*/  IMAD.IADD R18, R15, 0x1, R21 ;  /* 0x000000010f127824 */ /* 0x000fe400078e0215 */
[----:B------:R-:W-:-:S04]  /*1e30*/  IMAD.WIDE.U32 R14, R14, R19, RZ ;  /* 0x000000130e0e7225 */ /* 0x000fc800078e00ff */
[----:B------:R-:W-:Y:S02]  /*1e40*/  IMAD R19, R18, R19, RZ ;  /* 0x0000001312137224 */ /* 0x000fe400078e02ff */
[----:B0-----:R-:W-:Y:S01]  /*1e50*/  VIADD R9, R16, 0x1 ;  /* 0x0000000110097836 */ /* 0x001fe20000000000 */
[----:B------:R-:W-:Y:S02]  /*1e60*/  IADD3 R13, PT, PT, R13, 0x1, RZ ;  /* 0x000000010d0d7810 */ /* 0x000fe40007ffe0ff */
        /* <DEDUP_REMOVED lines=9> */
[----:B------:R-:W-:Y:S02]  /*1f00*/  IMAD R9, R8, R9, RZ ;  /* 0x0000000908097224 */ /* 0x000fe400078e02ff */
[----:B------:R-:W-:-:S03]  /*1f10*/  IMAD.WIDE.U32 R16, R14, R13, RZ ;  /* 0x0000000d0e107225 */ /* 0x000fc600078e00ff */
[----:B------:R-:W-:-:S05]  /*1f20*/  IADD3 R8, PT, PT, R15, R9, RZ ;  /* 0x000000090f087210 */ /* 0x000fca0007ffe0ff */
[----:B------:R-:W-:-:S04]  /*1f30*/  IMAD R13, R8, R13, RZ ;  /* 0x0000000d080d7224 */ /* 0x000fc800078e02ff */
[----:B------:R-:W-:Y:S01]  /*1f40*/  IMAD.IADD R17, R17, 0x1, R13 ;  /* 0x0000000111117824 */ /* 0x000fe200078e020d */
[----:B------:R-:W-:Y:S06]  /*1f50*/  @!P0 BRA `(.L_x_1180) ;  /* 0x0000001000bc8947 */ /* 0x000fec0003800000 */
[----:B------:R-:W0:Y:S01]  /*1f60*/  LDCU.64 UR6, c[0x0][0x380] ;  /* 0x00007000ff0677ac */ /* 0x000e220008000a00 */
[----:B------:R-:W-:Y:S02]  /*1f70*/  IADD3 R3, P0, PT, R2, R5, RZ ;  /* 0x0000000502037210 */ /* 0x000fe40007f1e0ff */
[----:B------:R-:W-:Y:S01]  /*1f80*/  IADD3 R8, P1, PT, R10, -0x800, RZ ;  /* 0xfffff8000a087810 */ /* 0x000fe20007f3e0ff */
[----:B------:R-:W-:Y:S01]  /*1f90*/  UMOV UR4, URZ ;  /* 0x000000ff00047c82 */ /* 0x000fe20008000000 */
[----:B------:R-:W-:Y:S02]  /*1fa0*/  IADD3.X R4, PT, PT, RZ, R4, RZ, P0, !PT ;  /* 0x00000004ff047210 */ /* 0x000fe400007fe4ff */
[----:B------:R-:W-:Y:S02]  /*1fb0*/  ISETP.GT.U32.AND P0, PT, R3, R8, PT ;  /* 0x000000080300720c */ /* 0x000fe40003f04070 */
[----:B------:R-:W-:Y:S02]  /*1fc0*/  IADD3.X R9, PT, PT, R11, -0x1, RZ, P1, !PT ;  /* 0xffffffff0b097810 */ /* 0x000fe40000ffe4ff */
[----:B------:R-:W-:-:S02]  /*1fd0*/  IADD3 R15, P2, PT, R6, R3, RZ ;  /* 0x00000003060f7210 */ /* 0x000fc40007f5e0ff */
[----:B------:R-:W-:Y:S02]  /*1fe0*/  ISETP.GT.U32.AND.EX P0, PT, R4, R9, PT, P0 ;  /* 0x000000090400720c */ /* 0x000fe40003f04100 */
[----:B------:R-:W-:Y:S02]  /*1ff0*/  LOP3.LUT R7, RZ, R6, RZ, 0x33, !PT ;  /* 0x00000006ff077212 */ /* 0x000fe400078e33ff */
[----:B------:R-:W-:Y:S02]  /*2000*/  IADD3.X R12, PT, PT, RZ, R4, RZ, P2, !PT ;  /* 0x00000004ff0c7210 */ /* 0x000fe400017fe4ff */
[----:B0-----:R-:W-:Y:S02]  /*2010*/  LEA R14, P1, R15, UR6, 0x2 ;  /* 0x000000060f0e7c11 */ /* 0x001fe4000f8210ff */
[----:B------:R-:W-:Y:S02]  /*2020*/  IADD3 R6, PT, PT, -R2, R10, R7 ;  /* 0x0000000a02067210 */ /* 0x000fe40007ffe107 */
[----:B------:R-:W-:-:S02]  /*2030*/  IADD3 R14, P2, PT, R14, 0x2000, RZ ;  /* 0x000020000e0e7810 */ /* 0x000fc40007f5e0ff */
[----:B------:R-:W-:Y:S01]  /*2040*/  LEA.HI.X R15, R15, UR7, R12, 0x2, P1 ;  /* 0x000000070f0f7c11 */ /* 0x000fe200088f140c */
[----:B------:R-:W-:Y:S01]  /*2050*/  IMAD.IADD R5, R6, 0x1, -R5 ;  /* 0x0000000106057824 */ /* 0x000fe200078e0a05 */
[----:B------:R-:W-:Y:S01]  /*2060*/  MOV R12, R2 ;  /* 0x00000002000c7202 */ /* 0x000fe20000000f00 */
[----:B------:R-:W-:Y:S01]  /*2070*/  IMAD.MOV.U32 R6, RZ, RZ, R4 ;  /* 0x000000ffff067224 */ /* 0x000fe200078e0004 */
[----:B------:R-:W-:Y:S02]  /*2080*/  MOV R7, R3 ;  /* 0x0000000300077202 */ /* 0x000fe40000000f00 */
[----:B------:R-:W-:Y:S01]  /*2090*/  IADD3.X R15, PT, PT, RZ, R15, RZ, P2, !PT ;  /* 0x0000000fff0f7210 */ /* 0x000fe200017fe4ff */
[----:B------:R-:W-:Y:S06]  /*20a0*/  @P0 BRA `(.L_x_1181) ;  /* 0x0000000400040947 */ /* 0x000fec0003800000 */
[----:B------:R-:W0:Y:S01]  /*20b0*/  LDC.64 R10, c[0x0][0x3b8] ;  /* 0x0000ee00ff0a7b82 */ /* 0x000e220000000a00 */
[----:B------:R-:W1:Y:S01]  /*20c0*/  LDCU.64 UR6, c[0x0][0x380] ;  /* 0x00007000ff0677ac */ /* 0x000e620008000a00 */
[----:B------:R-:W-:Y:S01]  /*20d0*/  NOP ;  /* 0x0000000000007918 */ /* 0x000fe20000000000 */
.L_x_1182:
[----:B------:R-:W2:Y:S02]  /*20e0*/  S2R R12, SR_TID.X ;  /* 0x00000000000c7919 */ /* 0x000ea40000002100 */
[----:B--2---:R-:W-:-:S04]  /*20f0*/  IADD3 R13, P0, PT, R12, R3, RZ ;  /* 0x000000030c0d7210 */ /* 0x004fc80007f1e0ff */
[----:B------:R-:W-:Y:S02]  /*2100*/  IADD3.X R18, PT, PT, RZ, R4, RZ, P0, !PT ;  /* 0x00000004ff127210 */ /* 0x000fe400007fe4ff */
[----:B-1----:R-:W-:-:S04]  /*2110*/  LEA R12, P0, R13, UR6, 0x2 ;  /* 0x000000060d0c7c11 */ /* 0x002fc8000f8010ff */
        /* <DEDUP_REMOVED lines=9> */
[----:B--2---:R-:W-:-:S04]  /*21b0*/  VIADD R24, R24, 0x1 ;  /* 0x0000000118187836 */ /* 0x004fc80000000000 */
[-C--:B------:R-:W-:Y:S01]  /*21c0*/  IMAD R27, R17, R24.reuse, RZ ;  /* 0x00000018111b7224 */ /* 0x080fe200078e02ff */
[----:B---3--:R-:W-:Y:S01]  /*21d0*/  IADD3 R25, PT, PT, R25, 0x1, RZ ;  /* 0x0000000119197810 */ /* 0x008fe20007ffe0ff */
[----:B------:R-:W-:-:S04]  /*21e0*/  IMAD.WIDE.U32 R16, R16, R24, RZ ;  /* 0x0000001810107225 */ /* 0x000fc800078e00ff */
[----:B----4-:R-:W-:Y:S01]  /*21f0*/  VIADD R23, R23, 0x1 ;  /* 0x0000000117177836 */ /* 0x010fe20000000000 */
[----:B------:R-:W-:Y:S01]  /*2200*/  IADD3 R24, PT, PT, R17, R27, RZ ;  /* 0x0000001b11187210 */ /* 0x000fe20007ffe0ff */
[----:B------:R-:W-:Y:S01]  /*2210*/  IMAD.WIDE.U32 R16, R16, R25, RZ ;  /* 0x0000001910107225 */ /* 0x000fe200078e00ff */
[----:B-----5:R-:W-:-:S03]  /*2220*/  IADD3 R13, PT, PT, R22, 0x1, RZ ;  /* 0x00000001160d7810 */ /* 0x020fc60007ffe0ff */
[----:B------:R-:W-:Y:S01]  /*2230*/  IMAD R25, R24, R25, RZ ;  /* 0x0000001918197224 */ /* 0x000fe200078e02ff */
[----:B------:R-:W-:Y:S01]  /*2240*/  IADD3 R21, PT, PT, R21, 0x1, RZ ;  /* 0x0000000115157810 */ /* 0x000fe20007ffe0ff */
[----:B------:R-:W-:-:S03]  /*2250*/  VIADD R19, R19, 0x1 ;  /* 0x0000000113137836 */ /* 0x000fc60000000000 */
[----:B------:R-:W-:Y:S01]  /*2260*/  IADD3 R24, PT, PT, R17, R25, RZ ;  /* 0x0000001911187210 */ /* 0x000fe20007ffe0ff */
[----:B------:R-:W-:-:S04]  /*2270*/  IMAD.WIDE.U32 R16, R16, R23, RZ ;  /* 0x0000001710107225 */ /* 0x000fc800078e00ff */
[----:B------:R-:W-:-:S04]  /*2280*/  IMAD R23, R24, R23, RZ ;  /* 0x0000001718177224 */ /* 0x000fc800078e02ff */
[----:B------:R-:W-:Y:S02]  /*2290*/  IMAD.IADD R12, R17, 0x1, R23 ;  /* 0x00000001110c7824 */ /* 0x000fe400078e0217 */
[----:B------:R-:W-:-:S04]  /*22a0*/  IMAD.WIDE.U32 R16, R16, R13, RZ ;  /* 0x0000000d10107225 */ /* 0x000fc800078e00ff */
[----:B------:R-:W-:-:S05]  /*22b0*/  IMAD R13, R12, R13, RZ ;  /* 0x0000000d0c0d7224 */ /* 0x000fca00078e02ff */
[----:B------:R-:W-:Y:S01]  /*22c0*/  IADD3 R12, PT, PT, R17, R13, RZ ;  /* 0x0000000d110c7210 */ /* 0x000fe20007ffe0ff */
[----:B------:R-:W-:Y:S01]  /*22d0*/  IMAD.WIDE.U32 R16, R16, R21, RZ ;  /* 0x0000001510107225 */ /* 0x000fe200078e00ff */
[----:B------:R-:W-:-:S03]  /*22e0*/  IADD3 R13, PT, PT, R18, 0x1, RZ ;  /* 0x00000001120d7810 */ /* 0x000fc60007ffe0ff */
[----:B------:R-:W-:-:S05]  /*22f0*/  IMAD R21, R12, R21, RZ ;  /* 0x000000150c157224 */ /* 0x000fca00078e02ff */
[----:B------:R-:W-:Y:S01]  /*2300*/  IADD3 R12, PT, PT, R17, R21, RZ ;  /* 0x00000015110c7210 */ /* 0x000fe20007ffe0ff */
[----:B------:R-:W-:-:S04]  /*2310*/  IMAD.WIDE.U32 R16, R16, R19, RZ ;  /* 0x0000001310107225 */ /* 0x000fc800078e00ff */
[----:B------:R-:W-:-:S04]  /*2320*/  IMAD R19, R12, R19, RZ ;  /* 0x000000130c137224 */ /* 0x000fc800078e02ff */
[----:B------:R-:W-:Y:S01]  /*2330*/  IMAD.IADD R12, R17, 0x1, R19 ;  /* 0x00000001110c7824 */ /* 0x000fe200078e0213 */
[----:B0-----:R-:W-:Y:S01]  /*2340*/  IADD3 R19, P1, PT, -R3, R10, RZ ;  /* 0x0000000a03137210 */ /* 0x001fe20007f3e1ff */
[----:B------:R-:W-:-:S03]  /*2350*/  IMAD.WIDE.U32 R16, R16, R13, RZ ;  /* 0x0000000d10107225 */ /* 0x000fc600078e00ff */
[----:B------:R-:W-:Y:S01]  /*2360*/  ISETP.GE.U32.AND P0, PT, R19, R2, PT ;  /* 0x000000021300720c */ /* 0x000fe20003f06070 */
[----:B------:R-:W-:Y:S01]  /*2370*/  IMAD R21, R12, R13, RZ ;  /* 0x0000000d0c157224 */ /* 0x000fe200078e02ff */
[----:B------:R-:W-:Y:S02]  /*2380*/  SHF.R.S32.HI R13, RZ, 0x1f, R2 ;  /* 0x0000001fff0d7819 */ /* 0x000fe40000011402 */
[----:B------:R-:W-:Y:S01]  /*2390*/  IADD3.X R12, PT, PT, ~R4, R11, RZ, P1, !PT ;  /* 0x0000000b040c7210 */ /* 0x000fe20000ffe5ff */
[----:B------:R-:W-:Y:S01]  /*23a0*/  IMAD.IADD R18, R17, 0x1, R21 ;  /* 0x0000000111127824 */ /* 0x000fe200078e0215 */
[----:B------:R-:W-:Y:S02]  /*23b0*/  IADD3 R19, PT, PT, R20, 0x1, RZ ;  /* 0x0000000114137810 */ /* 0x000fe40007ffe0ff */
[----:B------:R-:W-:Y:S02]  /*23c0*/  ISETP.GE.U32.AND.EX P0, PT, R12, R13, PT, P0 ;  /* 0x0000000d0c00720c */ /* 0x000fe40003f06100 */
[----:B------:R-:W-:Y:S01]  /*23d0*/  IADD3 R7, P1, PT, R2, R7, RZ ;  /* 0x0000000702077210 */ /* 0x000fe20007f3e0ff */
[----:B------:R-:W-:-:S03]  /*23e0*/  IMAD.WIDE.U32 R16, R16, R19, RZ ;  /* 0x0000001310107225 */ /* 0x000fc600078e00ff */
[----:B------:R-:W-:Y:S01]  /*23f0*/  IADD3.X R6, PT, PT, R13, R6, RZ, P1, !PT ;  /* 0x000000060d067210 */ /* 0x000fe20000ffe4ff */
[----:B------:R-:W-:-:S05]  /*2400*/  IMAD R19, R18, R19, RZ ;  /* 0x0000001312137224 */ /* 0x000fca00078e02ff */
[----:B------:R-:W-:Y:S01]  /*2410*/  IADD3 R17, PT, PT, R17, R19, RZ ;  /* 0x0000001311117210 */ /* 0x000fe20007ffe0ff */
[----:B------:R-:W-:Y:S06]  /*2420*/  @!P0 BRA `(.L_x_1180) ;  /* 0x0000000c00888947 */ /* 0x000fec0003800000 */
[C---:B------:R-:W-:Y:S01]  /*2430*/  IADD3 R3, P0, PT, R2.reuse, R3, RZ ;  /* 0x0000000302037210 */ /* 0x040fe20007f1e0ff */
[----:B------:R-:W-:Y:S01]  /*2440*/  UIADD3 UR4, UPT, UPT, UR4, 0x1, URZ ;  /* 0x0000000104047890 */ /* 0x000fe2000fffe0ff */
[C---:B------:R-:W-:Y:S01]  /*2450*/  IMAD.WIDE R14, R2.reuse, 0x4, R14 ;  /* 0x00000004020e7825 */ /* 0x040fe200078e020e */
[----:B------:R-:W-:-:S03]  /*2460*/  IADD3 R5, PT, PT, -R2, R5, RZ ;  /* 0x0000000502057210 */ /* 0x000fc60007ffe1ff */
[----:B------:R-:W-:Y:S01]  /*2470*/  IMAD.X R4, R13, 0x1, R4, P0 ;  /* 0x000000010d047824 */ /* 0x000fe200000e0604 */
[----:B------:R-:W-:-:S04]  /*2480*/  ISETP.GT.U32.AND P0, PT, R3, R8, PT ;  /* 0x000000080300720c */ /* 0x000fc80003f04070 */
[----:B------:R-:W-:-:S13]  /*2490*/  ISETP.GT.U32.AND.EX P0, PT, R4, R9, PT, P0 ;  /* 0x000000090400720c */ /* 0x000fda0003f04100 */
[----:B------:R-:W-:Y:S05]  /*24a0*/  @!P0 BRA `(.L_x_1182) ;  /* 0xfffffffc000c8947 */ /* 0x000fea000383ffff */
[----:B------:R-:W-:-:S07]  /*24b0*/  MOV R12, R2 ;  /* 0x00000002000c7202 */ /* 0x000fce0000000f00 */
.L_x_1181:
[----:B------:R-:W0:Y:S01]  /*24c0*/  S2R R13, SR_TID.X ;  /* 0x00000000000d7919 */ /* 0x000e220000002100 */
[----:B------:R-:W-:Y:S01]  /*24d0*/  IMAD.IADD R2, R10, 0x1, -R3 ;  /* 0x000000010a027824 */ /* 0x000fe200078e0a03 */
[----:B------:R-:W-:Y:S01]  /*24e0*/  ISETP.GE.U32.AND P1, PT, R3, R10, PT ;  /* 0x0000000a0300720c */ /* 0x000fe20003f26070 */
[----:B------:R-:W-:Y:S03]  /*24f0*/  BSSY.RECONVERGENT B1, `(.L_x_1180) ;  /* 0x00000d5000017945 */ /* 0x000fe60003800200 */
[----:B0-----:R-:W-:-:S04]  /*2500*/  ISETP.GE.AND P0, PT, R13, R2, PT ;  /* 0x000000020d00720c */ /* 0x001fc80003f06270 */
[----:B------:R-:W-:-:S13]  /*2510*/  ISETP.GE.U32.OR.EX P0, PT, R4, R11, P0, P1 ;  /* 0x0000000b0400720c */ /* 0x000fda0000706510 */
[----:B------:R-:W-:Y:S05]  /*2520*/  @P0 BRA `(.L_x_1183) ;  /* 0x0000000c00440947 */ /* 0x000fea0003800000 */
[----:B------:R-:W0:Y:S01]  /*2530*/  LDC R8, c[0x0][0x3c0] ;  /* 0x0000f000ff087b82 */ /* 0x000e220000000800 */
[----:B------:R-:W-:Y:S01]  /*2540*/  SHF.L.U32 R9, R0, 0xb, RZ ;  /* 0x0000000b00097819 */ /* 0x000fe200000006ff */
[----:B------:R-:W-:Y:S01]  /*2550*/  BSSY.RECONVERGENT B2, `(.L_x_1184) ;  /* 0x0000066000027945 */ /* 0x000fe20003800200 */
[----:B------:R-:W-:Y:S02]  /*2560*/  LOP3.LUT R2, RZ, R13, RZ, 0x33, !PT ;  /* 0x0000000dff027212 */ /* 0x000fe400078e33ff */
[----:B------:R-:W-:-:S04]  /*2570*/  IADD3 R9, PT, PT, R9, R12, RZ ;  /* 0x0000000c09097210 */ /* 0x000fc80007ffe0ff */
[----:B------:R-:W-:Y:S01]  /*2580*/  IADD3 R9, PT, PT, -R9, R10, R2 ;  /* 0x0000000a09097210 */ /* 0x000fe20007ffe102 */
        /* <DEDUP_REMOVED lines=9> */
[----:B------:R-:W-:Y:S02]  /*2620*/  LOP3.LUT R10, R2, 0x1fffff0, RZ, 0xc0, !PT ;  /* 0x01fffff0020a7812 */ /* 0x000fe400078ec0ff */
[----:B------:R-:W-:Y:S02]  /*2630*/  MOV R2, R13 ;  /* 0x0000000d00027202 */ /* 0x000fe40000000f00 */
[----:B------:R-:W-:-:S07]  /*2640*/  IADD3 R10, PT, PT, -R10, RZ, RZ ;  /* 0x000000ff0a0a7210 */ /* 0x000fce0007ffe1ff */
.L_x_1186:
        /* <DEDUP_REMOVED lines=11> */
[----:B--2---:R-:W-:-:S04]  /*2700*/  VIADD R18, R18, 0x1 ;  /* 0x0000000112127836 */ /* 0x004fc80000000000 */
[-C--:B------:R-:W-:Y:S02]  /*2710*/  IMAD R27, R17, R18.reuse, RZ ;  /* 0x00000012111b7224 */ /* 0x080fe400078e02ff */
[----:B------:R-:W-:Y:S01]  /*2720*/  IMAD.WIDE.U32 R16, R16, R18, RZ ;  /* 0x0000001210107225 */ /* 0x000fe200078e00ff */
[----:B---3--:R-:W-:Y:S01]  /*2730*/  IADD3 R19, PT, PT, R19, 0x1, RZ ;  /* 0x0000000113137810 */ /* 0x008fe20007ffe0ff */
[----:B------:R-:W2:Y:S03]  /*2740*/  LDG.E R18, desc[UR8][R14.64+0xc00] ;  /* 0x000c00080e127981 */ /* 0x000ea6000c1e1900 */
[----:B------:R-:W-:Y:S01]  /*2750*/  IADD3 R26, PT, PT, R17, R27, RZ ;  /* 0x0000001b111a7210 */ /* 0x000fe20007ffe0ff */
[----:B------:R-:W-:-:S04]  /*2760*/  IMAD.WIDE.U32 R16, R16, R19, RZ ;  /* 0x0000001310107225 */ /* 0x000fc800078e00ff */
[----:B------:R-:W-:Y:S02]  /*2770*/  IMAD R29, R26, R19, RZ ;  /* 0x000000131a1d7224 */ /* 0x000fe400078e02ff */
[----:B------:R-:W3:Y:S01]  /*2780*/  LDG.E R19, desc[UR8][R14.64+0x1000] ;  /* 0x001000080e137981 */ /* 0x000ee2000c1e1900 */
[----:B----4-:R-:W-:Y:S02]  /*2790*/  VIADD R27, R20, 0x1 ;  /* 0x00000001141b7836 */ /* 0x010fe40000000000 */
[----:B------:R-:W-:Y:S02]  /*27a0*/  IADD3 R20, PT, PT, R17, R29, RZ ;  /* 0x0000001d11147210 */ /* 0x000fe40007ffe0ff */
[----:B------:R-:W-:Y:S01]  /*27b0*/  IMAD.WIDE.U32 R16, R16, R27, RZ ;  /* 0x0000001b10107225 */ /* 0x000fe200078e00ff */
[----:B-----5:R-:W-:-:S03]  /*27c0*/  IADD3 R21, PT, PT, R21, 0x1, RZ ;  /* 0x0000000115157810 */ /* 0x020fc60007ffe0ff */
[----:B------:R-:W-:Y:S02]  /*27d0*/  IMAD R27, R20, R27, RZ ;  /* 0x0000001b141b7224 */ /* 0x000fe400078e02ff */
[----:B------:R-:W4:Y:S02]  /*27e0*/  LDG.E R20, desc[UR8][R14.64+0x1400] ;  /* 0x001400080e147981 */ /* 0x000f24000c1e1900 */
[----:B------:R-:W-:Y:S02]  /*27f0*/  IMAD.IADD R26, R17, 0x1, R27 ;  /* 0x00000001111a7824 */ /* 0x000fe400078e021b */
[----:B------:R-:W-:-:S04]  /*2800*/  IMAD.WIDE.U32 R16, R16, R21, RZ ;  /* 0x0000001510107225 */ /* 0x000fc800078e00ff */
[----:B------:R-:W-:Y:S01]  /*2810*/  IMAD R27, R26, R21, RZ ;  /* 0x000000151a1b7224 */ /* 0x000fe200078e02ff */
[----:B------:R-:W-:Y:S01]  /*2820*/  IADD3 R23, PT, PT, R23, 0x1, RZ ;  /* 0x0000000117177810 */ /* 0x000fe20007ffe0ff */
[----:B------:R-:W5:Y:S03]  /*2830*/  LDG.E R21, desc[UR8][R14.64+0x1800] ;  /* 0x001800080e157981 */ /* 0x000f66000c1e1900 */
[----:B------:R-:W-:Y:S01]  /*2840*/  IADD3 R26, PT, PT, R17, R27, RZ ;  /* 0x0000001b111a7210 */ /* 0x000fe20007ffe0ff */
[----:B------:R-:W-:-:S04]  /*2850*/  IMAD.WIDE.U32 R16, R16, R23, RZ ;  /* 0x0000001710107225 */ /* 0x000fc800078e00ff */
[----:B------:R-:W-:Y:S02]  /*2860*/  IMAD R27, R26, R23, RZ ;  /* 0x000000171a1b7224 */ /* 0x000fe400078e02ff */
[----:B------:R0:W5:Y:S01]  /*2870*/  LDG.E R23, desc[UR8][R14.64+0x1c00] ;  /* 0x001c00080e177981 */ /* 0x000162000c1e1900 */
[----:B------:R-:W-:Y:S01]  /*2880*/  VIADD R25, R25, 0x1 ;  /* 0x0000000119197836 */ /* 0x000fe20000000000 */
        /* <DEDUP_REMOVED lines=11> */
[----:B------:R-:W-:-:S03]  /*2940*/  IMAD.WIDE.U32 R16, R16, R25, RZ ;  /* 0x0000001910107225 */ /* 0x000fc600078e00ff */
[----:B------:R-:W-:Y:S01]  /*2950*/  IADD3.X R15, PT, PT, RZ, R15, RZ, P2, !PT ;  /* 0x0000000fff0f7210 */ /* 0x000fe200017fe4ff */
[----:B------:R-:W-:Y:S01]  /*2960*/  IMAD R27, R24, R25, RZ ;  /* 0x00000019181b7224 */ /* 0x000fe200078e02ff */
[----:B------:R-:W-:-:S04]  /*2970*/  IADD3 R25, PT, PT, R22, 0x1, RZ ;  /* 0x0000000116197810 */ /* 0x000fc80007ffe0ff */
        /* <DEDUP_REMOVED lines=14> */
[----:B--2---:R-:W-:-:S04]  /*2a60*/  VIADD R11, R18, 0x1 ;  /* 0x00000001120b7836 */ /* 0x004fc80000000000 */
[----:B------:R-:W-:-:S04]  /*2a70*/  IMAD.WIDE.U32 R16, R16, R11, RZ ;  /* 0x0000000b10107225 */ /* 0x000fc800078e00ff */
[----:B------:R-:W-:Y:S01]  /*2a80*/  IMAD R11, R12, R11, RZ ;  /* 0x0000000b0c0b7224 */ /* 0x000fe200078e02ff */
[----:B---3--:R-:W-:-:S03]  /*2a90*/  IADD3 R19, PT, PT, R19, 0x1, RZ ;  /* 0x0000000113137810 */ /* 0x008fc60007ffe0ff */
[----:B------:R-:W-:Y:S02]  /*2aa0*/  IMAD.IADD R12, R17, 0x1, R11 ;  /* 0x00000001110c7824 */ /* 0x000fe400078e020b */
[----:B------:R-:W-:-:S04]  /*2ab0*/  IMAD.WIDE.U32 R16, R16, R19, RZ ;  /* 0x0000001310107225 */ /* 0x000fc800078e00ff */
[----:B------:R-:W-:Y:S01]  /*2ac0*/  IMAD R19, R12, R19, RZ ;  /* 0x000000130c137224 */ /* 0x000fe200078e02ff */
[----:B----4-:R-:W-:-:S04]  /*2ad0*/  IADD3 R11, PT, PT, R20, 0x1, RZ ;  /* 0x00000001140b7810 */ /* 0x010fc80007ffe0ff */
[----:B------:R-:W-:Y:S01]  /*2ae0*/  IADD3 R12, PT, PT, R17, R19, RZ ;  /* 0x00000013110c7210 */ /* 0x000fe20007ffe0ff */
[----:B------:R-:W-:-:S04]  /*2af0*/  IMAD.WIDE.U32 R16, R16, R11, RZ ;  /* 0x0000000b10107225 */ /* 0x000fc800078e00ff */
[----:B------:R-:W-:Y:S02]  /*2b00*/  IMAD R11, R12, R11, RZ ;  /* 0x0000000b0c0b7224 */ /* 0x000fe400078e02ff */
[----:B-----5:R-:W-:-:S03]  /*2b10*/  VIADD R21, R21, 0x1 ;  /* 0x0000000115157836 */ /* 0x020fc60000000000 */
[----:B------:R-:W-:Y:S01]  /*2b20*/  IADD3 R12, PT, PT, R17, R11, RZ ;  /* 0x0000000b110c7210 */ /* 0x000fe20007ffe0ff */
[----:B------:R-:W-:-:S04]  /*2b30*/  IMAD.WIDE.U32 R16, R16, R21, RZ ;  /* 0x0000001510107225 */ /* 0x000fc800078e00ff */
[----:B------:R-:W-:Y:S01]  /*2b40*/  IMAD R21, R12, R21, RZ ;  /* 0x000000150c157224 */ /* 0x000fe200078e02ff */
[----:B------:R-:W-:-:S03]  /*2b50*/  IADD3 R23, PT, PT, R23, 0x1, RZ ;  /* 0x0000000117177810 */ /* 0x000fc60007ffe0ff */
[----:B------:R-:W-:Y:S02]  /*2b60*/  IMAD.IADD R12, R17, 0x1, R21 ;  /* 0x00000001110c7824 */ /* 0x000fe400078e0215 */
[----:B------:R-:W-:-:S04]  /*2b70*/  IMAD.WIDE.U32 R16, R16, R23, RZ ;  /* 0x0000001710107225 */ /* 0x000fc800078e00ff */
[----:B------:R-:W-:-:S04]  /*2b80*/  IMAD R23, R12, R23, RZ ;  /* 0x000000170c177224 */ /* 0x000fc800078e02ff */
[----:B------:R-:W-:Y:S01]  /*2b90*/  IMAD.IADD R17, R17, 0x1, R23 ;  /* 0x0000000111117824 */ /* 0x000fe200078e0217 */
[----:B------:R-:W-:Y:S06]  /*2ba0*/  @P1 BRA `(.L_x_1186) ;  /* 0xfffffff800a81947 */ /* 0x000fec000383ffff */
.L_x_1185:
[----:B------:R-:W-:Y:S05]  /*2bb0*/  BSYNC.RECONVERGENT B2 ;  /* 0x0000000000027941 */ /* 0x000fea0003800200 */
.L_x_1184:
[----:B------:R-:W-:Y:S05]  /*2bc0*/  @!P0 BRA `(.L_x_1183) ;  /* 0x00000004009c8947 */ /* 0x000fea0003800000 */
[----:B------:R-:W-:Y:S01]  /*2bd0*/  ISETP.GE.U32.AND P1, PT, R9, 0x8, PT ;  /* 0x000000080900780c */ /* 0x000fe20003f26070 */
[----:B------:R-:W-:Y:S01]  /*2be0*/  BSSY.RECONVERGENT B2, `(.L_x_1187) ;  /* 0x0000031000027945 */ /* 0x000fe20003800200 */
[----:B------:R-:W-:-:S04]  /*2bf0*/  LOP3.LUT R18, R8, 0x7, RZ, 0xc0, !PT ;  /* 0x0000000708127812 */ /* 0x000fc800078ec0ff */
[----:B------:R-:W-:-:S07]  /*2c00*/  ISETP.NE.AND P0, PT, R18, RZ, PT ;  /* 0x000000ff1200720c */ /* 0x000fce0003f05270 */
[----:B------:R-:W-:Y:S06]  /*2c10*/  @!P1 BRA `(.L_x_1188) ;  /* 0x0000000000b49947 */ /* 0x000fec0003800000 */
[----:B------:R-:W-:-:S04]  /*2c20*/  IADD3 R9, P1, PT, R2, R3, RZ ;  /* 0x0000000302097210 */ /* 0x000fc80007f3e0ff */
[----:B------:R-:W-:Y:S02]  /*2c30*/  IADD3.X R12, PT, PT, RZ, R4, RZ, P1, !PT ;  /* 0x00000004ff0c7210 */ /* 0x000fe40000ffe4ff */
[----:B------:R-:W-:-:S04]  /*2c40*/  LEA R10, P1, R9, UR6, 0x2 ;  /* 0x00000006090a7c11 */ /* 0x000fc8000f8210ff */
        /* <DEDUP_REMOVED lines=34> */
[----:B------:R-:W-:Y:S02]  /*2e70*/  IMAD.IADD R10, R17, 0x1, R13 ;  /* 0x00000001110a7824 */ /* 0x000fe400078e020d */
[----:B------:R-:W-:-:S04]  /*2e80*/  IMAD.WIDE.U32 R16, R16, R9, RZ ;  /* 0x0000000910107225 */ /* 0x000fc800078e00ff */
[----:B------:R-:W-:Y:S01]  /*2e90*/  IMAD R11, R10, R9, RZ ;  /* 0x000000090a0b7224 */ /* 0x000fe200078e02ff */
[----:B------:R-:W-:-:S04]  /*2ea0*/  IADD3 R9, PT, PT, R12, 0x1, RZ ;  /* 0x000000010c097810 */ /* 0x000fc80007ffe0ff */
[----:B------:R-:W-:Y:S01]  /*2eb0*/  IADD3 R10, PT, PT, R17, R11, RZ ;  /* 0x0000000b110a7210 */ /* 0x000fe20007ffe0ff */
[----:B------:R-:W-:-:S04]  /*2ec0*/  IMAD.WIDE.U32 R16, R16, R9, RZ ;  /* 0x0000000910107225 */ /* 0x000fc800078e00ff */
[----:B------:R-:W-:-:S05]  /*2ed0*/  IMAD R9, R10, R9, RZ ;  /* 0x000000090a097224 */ /* 0x000fca00078e02ff */
[----:B------:R-:W-:-:S07]  /*2ee0*/  IADD3 R17, PT, PT, R17, R9, RZ ;  /* 0x0000000911117210 */ /* 0x000fce0007ffe0ff */
.L_x_1188:
[----:B------:R-:W-:Y:S05]  /*2ef0*/  BSYNC.RECONVERGENT B2 ;  /* 0x0000000000027941 */ /* 0x000fea0003800200 */
.L_x_1187:
[----:B------:R-:W-:Y:S05]  /*2f00*/  @!P0 BRA `(.L_x_1183) ;  /* 0x0000000000cc8947 */ /* 0x000fea0003800000 */
[----:B------:R-:W-:Y:S01]  /*2f10*/  ISETP.GE.U32.AND P1, PT, R18, 0x4, PT ;  /* 0x000000041200780c */ /* 0x000fe20003f26070 */
[----:B------:R-:W-:Y:S01]  /*2f20*/  BSSY.RECONVERGENT B2, `(.L_x_1189) ;  /* 0x000001c000027945 */ /* 0x000fe20003800200 */
[----:B------:R-:W-:-:S11]  /*2f30*/  LOP3.LUT P0, RZ, R8, 0x3, RZ, 0xc0, !PT ;  /* 0x0000000308ff7812 */ /* 0x000fd6000780c0ff */
[----:B------:R-:W-:Y:S05]  /*2f40*/  @!P1 BRA `(.L_x_1190) ;  /* 0x0000000000649947 */ /* 0x000fea0003800000 */
[----:B------:R-:W-:-:S04]  /*2f50*/  IADD3 R3, P1, PT, R2, R3, RZ ;  /* 0x0000000302037210 */ /* 0x000fc80007f3e0ff */
[----:B------:R-:W-:Y:S02]  /*2f60*/  IADD3.X R4, PT, PT, RZ, R4, RZ, P1, !PT ;  /* 0x00000004ff047210 */ /* 0x000fe40000ffe4ff */
[----:B------:R-:W-:-:S04]  /*2f70*/  LEA R8, P1, R3, UR6, 0x2 ;  /* 0x0000000603087c11 */ /* 0x000fc8000f8210ff */
[----:B------:R-:W-:-:S05]  /*2f80*/  LEA.HI.X R9, R3, UR7, R4, 0x2, P1 ;  /* 0x0000000703097c11 */ /* 0x000fca00088f1404 */
[----:B------:R-:W2:Y:S04]  /*2f90*/  LDG.E R3, desc[UR8][R8.64] ;  /* 0x0000000808037981 */ /* 0x000ea8000c1e1900 */
[----:B------:R-:W3:Y:S04]  /*2fa0*/  LDG.E R4, desc[UR8][R8.64+0x400] ;  /* 0x0004000808047981 */ /* 0x000ee8000c1e1900 */
[----:B------:R-:W4:Y:S04]  /*2fb0*/  LDG.E R10, desc[UR8][R8.64+0x800] ;  /* 0x00080008080a7981 */ /* 0x000f28000c1e1900 */
[----:B------:R-:W5:Y:S01]  /*2fc0*/  LDG.E R12, desc[UR8][R8.64+0xc00] ;  /* 0x000c0008080c7981 */ /* 0x000f62000c1e1900 */
[----:B------:R-:W-:Y:S01]  /*2fd0*/  IADD3 R2, PT, PT, R2, 0x400, RZ ;  /* 0x0000040002027810 */ /* 0x000fe20007ffe0ff */
        /* <DEDUP_REMOVED lines=8> */
[----:B------:R-:W-:-:S05]  /*3060*/  IMAD R11, R11, R4, RZ ;  /* 0x000000040b0b7224 */ /* 0x000fca00078e02ff */
[----:B------:R-:W-:Y:S01]  /*3070*/  IADD3 R11, PT, PT, R17, R11, RZ ;  /* 0x0000000b110b7210 */ /* 0x000fe20007ffe0ff */
[----:B------:R-:W-:-:S04]  /*3080*/  IMAD.WIDE.U32 R16, R16, R10, RZ ;  /* 0x0000000a10107225 */ /* 0x000fc800078e00ff */
[----:B------:R-:W-:-:S04]  /*3090*/  IMAD R11, R11, R10, RZ ;  /* 0x0000000a0b0b7224 */ /* 0x000fc800078e02ff */
[----:B------:R-:W-:Y:S02]  /*30a0*/  IMAD.IADD R11, R17, 0x1, R11 ;  /* 0x00000001110b7824 */ /* 0x000fe400078e020b */
[----:B------:R-:W-:-:S04]  /*30b0*/  IMAD.WIDE.U32 R16, R16, R12, RZ ;  /* 0x0000000c10107225 */ /* 0x000fc800078e00ff */
[----:B------:R-:W-:-:S05]  /*30c0*/  IMAD R11, R11, R12, RZ ;  /* 0x0000000c0b0b7224 */ /* 0x000fca00078e02ff */
[----:B------:R-:W-:-:S07]  /*30d0*/  IADD3 R17, PT, PT, R17, R11, RZ ;  /* 0x0000000b11117210 */ /* 0x000fce0007ffe0ff */
.L_x_1190:
[----:B------:R-:W-:Y:S05]  /*30e0*/  BSYNC.RECONVERGENT B2 ;  /* 0x0000000000027941 */ /* 0x000fea0003800200 */
.L_x_1189:
[----:B------:R-:W-:Y:S05]  /*30f0*/  @!P0 BRA `(.L_x_1183) ;  /* 0x0000000000508947 */ /* 0x000fea0003800000 */
[----:B------:R-:W-:Y:S02]  /*3100*/  LOP3.LUT R5, R5, 0xffff, RZ, 0xc0, !PT ;  /* 0x0000ffff05057812 */ /* 0x000fe400078ec0ff */
[----:B------:R-:W-:Y:S02]  /*3110*/  IADD3 R3, P0, PT, R2, R7, RZ ;  /* 0x0000000702037210 */ /* 0x000fe40007f1e0ff */
[----:B------:R-:W-:Y:S02]  /*3120*/  LEA.HI R2, R5, 0x1, RZ, 0x18 ;  /* 0x0000000105027811 */ /* 0x000fe400078fc0ff */
[----:B------:R-:W-:Y:S01]  /*3130*/  LEA R7, P1, R3, UR6, 0x2 ;  /* 0x0000000603077c11 */ /* 0x000fe2000f8210ff */
[----:B------:R-:W-:Y:S01]  /*3140*/  IMAD.X R6, RZ, RZ, R6, P0 ;  /* 0x000000ffff067224 */ /* 0x000fe200000e0606 */
[----:B------:R-:W-:-:S04]  /*3150*/  LOP3.LUT R2, R2, 0x3, RZ, 0xc0, !PT ;  /* 0x0000000302027812 */ /* 0x000fc800078ec0ff */
[----:B------:R-:W-:Y:S02]  /*3160*/  LEA.HI.X R6, R3, UR7, R6, 0x2, P1 ;  /* 0x0000000703067c11 */ /* 0x000fe400088f1406 */
[----:B------:R-:W-:-:S07]  /*3170*/  IADD3 R4, PT, PT, -R2, RZ, RZ ;  /* 0x000000ff02047210 */ /* 0x000fce0007ffe1ff */
.L_x_1191:
[----:B------:R-:W-:Y:S01]  /*3180*/  MOV R2, R7 ;  /* 0x0000000700027202 */ /* 0x000fe20000000f00 */
[----:B------:R-:W-:-:S05]  /*3190*/  IMAD.MOV.U32 R3, RZ, RZ, R6 ;  /* 0x000000ffff037224 */ /* 0x000fca00078e0006 */
[----:B------:R-:W2:Y:S01]  /*31a0*/  LDG.E R2, desc[UR8][R2.64] ;  /* 0x0000000802027981 */ /* 0x000ea2000c1e1900 */
[----:B------:R-:W-:Y:S02]  /*31b0*/  IADD3 R4, PT, PT, R4, 0x1, RZ ;  /* 0x0000000104047810 */ /* 0x000fe40007ffe0ff */
[----:B------:R-:W-:Y:S02]  /*31c0*/  IADD3 R7, P1, PT, R7, 0x400, RZ ;  /* 0x0000040007077810 */ /* 0x000fe40007f3e0ff */
[----:B------:R-:W-:Y:S02]  /*31d0*/  ISETP.NE.AND P0, PT, R4, RZ, PT ;  /* 0x000000ff0400720c */ /* 0x000fe40003f05270 */
[----:B------:R-:W-:Y:S02]  /*31e0*/  IADD3.X R6, PT, PT, RZ, R6, RZ, P1, !PT ;  /* 0x00000006ff067210 */ /* 0x000fe40000ffe4ff */
[----:B--2---:R-:W-:-:S05]  /*31f0*/  IADD3 R5, PT, PT, R2, 0x1, RZ ;  /* 0x0000000102057810 */ /* 0x004fca0007ffe0ff */
[-C--:B------:R-:W-:Y:S02]  /*3200*/  IMAD R9, R17, R5.reuse, RZ ;  /* 0x0000000511097224 */ /* 0x080fe400078e02ff */
[----:B------:R-:W-:-:S04]  /*3210*/  IMAD.WIDE.U32 R16, R16, R5, RZ ;  /* 0x0000000510107225 */ /* 0x000fc800078e00ff */
[----:B------:R-:W-:Y:S01]  /*3220*/  IMAD.IADD R17, R17, 0x1, R9 ;  /* 0x0000000111117824 */ /* 0x000fe200078e0209 */
[----:B------:R-:W-:Y:S06]  /*3230*/  @P0 BRA `(.L_x_1191) ;  /* 0xfffffffc00d00947 */ /* 0x000fec000383ffff */
.L_x_1183:
[----:B------:R-:W-:Y:S05]  /*3240*/  BSYNC.RECONVERGENT B1 ;  /* 0x0000000000017941 */ /* 0x000fea0003800200 */
.L_x_1180:
[----:B------:R-:W0:Y:S01]  /*3250*/  S2R R9, SR_LANEID ;  /* 0x0000000000097919 */ /* 0x000e220000000000 */
[----:B------:R-:W1:Y:S04]  /*3260*/  SHFL.DOWN PT, R3, R17, 0x1, 0x1f ;  /* 0x08201f0011037f89 */ /* 0x000e6800000e0000 */
[----:B------:R-:W2:Y:S01]  /*3270*/  SHFL.DOWN PT, R2, R16, 0x1, 0x1f ;  /* 0x08201f0010027f89 */ /* 0x000ea200000e0000 */
[----:B------:R-:W3:Y:S01]  /*3280*/  S2R R11, SR_TID.X ;  /* 0x00000000000b7919 */ /* 0x000ee20000002100 */
        /* <DEDUP_REMOVED lines=12> */
[----:B-1----:R-:W-:Y:S02]  /*3350*/  SEL R5, R4, RZ, !P0 ;  /* 0x000000ff04057207 */ /* 0x002fe40004000000 */
[----:B------:R-:W-:-:S03]  /*3360*/  ISETP.GT.AND P0, PT, R9, 0x1b, PT ;  /* 0x0000001b0900780c */ /* 0x000fc60003f04270 */
[-C--:B------:R-:W-:Y:S02]  /*3370*/  IMAD R7, R5, R2.reuse, RZ ;  /* 0x0000000205077224 */ /* 0x080fe400078e02ff */
[----:B------:R-:W-:-:S04]  /*3380*/  IMAD.WIDE.U32 R4, R3, R2, RZ ;  /* 0x0000000203047225 */ /* 0x000fc800078e00ff */
[----:B------:R-:W-:Y:S02]  /*3390*/  IMAD R7, R3, R6, R7 ;  /* 0x0000000603077224 */ /* 0x000fe400078e0207 */
[----:B------:R-:W0:Y:S02]  /*33a0*/  SHFL.DOWN PT, R3, R4, 0x4, 0x1f ;  /* 0x08801f0004037f89 */ /* 0x000e2400000e0000 */
[----:B------:R-:W-:-:S05]  /*33b0*/  IMAD.IADD R10, R5, 0x1, R7 ;  /* 0x00000001050a7824 */ /* 0x000fca00078e0207 */
[----:B------:R-:W1:Y:S01]  /*33c0*/  SHFL.DOWN PT, R5, R10, 0x4, 0x1f ;  /* 0x08801f000a057f89 */ /* 0x000e6200000e0000 */
[----:B0-----:R-:W-:-:S05]  /*33d0*/  SEL R3, R3, 0x1, !P0 ;  /* 0x0000000103037807 */ /* 0x001fca0004000000 */
[-C--:B------:R-:W-:Y:S01]  /*33e0*/  IMAD.WIDE.U32 R6, R3, R4.reuse, RZ ;  /* 0x0000000403067225 */ /* 0x080fe200078e00ff */
[----:B-1----:R-:W-:Y:S02]  /*33f0*/  SEL R5, R5, RZ, !P0 ;  /* 0x000000ff05057207 */ /* 0x002fe40004000000 */
[----:B------:R-:W-:Y:S02]  /*3400*/  ISETP.GT.AND P0, PT, R9, 0x17, PT ;  /* 0x000000170900780c */ /* 0x000fe40003f04270 */
[----:B------:R-:W0:Y:S01]  /*3410*/  SHFL.DOWN PT, R2, R6, 0x8, 0x1f ;  /* 0x09001f0006027f89 */ /* 0x000e2200000e0000 */
[----:B------:R-:W-:-:S04]  /*3420*/  IMAD R5, R5, R4, RZ ;  /* 0x0000000405057224 */ /* 0x000fc800078e02ff */
[----:B------:R-:W-:-:S05]  /*3430*/  IMAD R5, R3, R10, R5 ;  /* 0x0000000a03057224 */ /* 0x000fca00078e0205 */
[----:B------:R-:W-:Y:S02]  /*3440*/  IADD3 R8, PT, PT, R7, R5, RZ ;  /* 0x0000000507087210 */ /* 0x000fe40007ffe0ff */
[----:B------:R-:W1:Y:S03]  /*3450*/  @!P1 S2R R7, SR_CgaCtaId ;  /* 0x0000000000079919 */ /* 0x000e660000008800 */
[----:B------:R-:W2:Y:S01]  /*3460*/  SHFL.DOWN PT, R3, R8, 0x8, 0x1f ;  /* 0x09001f0008037f89 */ /* 0x000ea200000e0000 */
[----:B0-----:R-:W-:Y:S02]  /*3470*/  SEL R5, R2, 0x1, !P0 ;  /* 0x0000000102057807 */ /* 0x001fe40004000000 */
[----:B--2---:R-:W-:Y:S02]  /*3480*/  SEL R3, R3, RZ, !P0 ;  /* 0x000000ff03037207 */ /* 0x004fe40004000000 */
[----:B------:R-:W-:-:S03]  /*3490*/  ISETP.GT.AND P0, PT, R9, 0xf, PT ;  /* 0x0000000f0900780c */ /* 0x000fc60003f04270 */
[-C--:B------:R-:W-:Y:S02]  /*34a0*/  IMAD R4, R3, R6.reuse, RZ ;  /* 0x0000000603047224 */ /* 0x080fe400078e02ff */
[----:B------:R-:W-:Y:S01]  /*34b0*/  IMAD.WIDE.U32 R2, R5, R6, RZ ;  /* 0x0000000605027225 */ /* 0x000fe200078e00ff */
[----:B------:R-:W-:-:S03]  /*34c0*/  @!P1 MOV R6, 0x400 ;  /* 0x0000040000069802 */ /* 0x000fc60000000f00 */
[----:B------:R-:W-:Y:S01]  /*34d0*/  IMAD R5, R5, R8, R4 ;  /* 0x0000000805057224 */ /* 0x000fe200078e0204 */
[----:B-1----:R-:W-:-:S04]  /*34e0*/  @!P1 LEA R7, R7, R6, 0x18 ;  /* 0x0000000607079211 */ /* 0x002fc800078ec0ff */
[----:B------:R-:W-:Y:S02]  /*34f0*/  IADD3 R10, PT, PT, R3, R5, RZ ;  /* 0x00000005030a7210 */ /* 0x000fe40007ffe0ff */
[----:B------:R-:W0:Y:S04]  /*3500*/  SHFL.DOWN PT, R3, R2, 0x10, 0x1f ;  /* 0x0a001f0002037f89 */ /* 0x000e2800000e0000 */
[----:B------:R-:W1:Y:S01]  /*3510*/  SHFL.DOWN PT, R4, R10, 0x10, 0x1f ;  /* 0x0a001f000a047f89 */ /* 0x000e6200000e0000 */
[----:B0-----:R-:W-:Y:S02]  /*3520*/  SEL R3, R3, 0x1, !P0 ;  /* 0x0000000103037807 */ /* 0x001fe40004000000 */
[----:B-1----:R-:W-:-:S03]  /*3530*/  SEL R5, R4, RZ, !P0 ;  /* 0x000000ff04057207 */ /* 0x002fc60004000000 */
[-C--:B------:R-:W-:Y:S01]  /*3540*/  IMAD.WIDE.U32 R8, R3, R2.reuse, RZ ;  /* 0x0000000203087225 */ /* 0x080fe200078e00ff */
[----:B---3--:R-:W-:Y:S02]  /*3550*/  @!P1 SHF.R.U32.HI R4, RZ, 0x2, R11 ;  /* 0x00000002ff049819 */ /* 0x008fe4000001160b */
[----:B------:R-:W-:Y:S01]  /*3560*/  ISETP.NE.AND P0, PT, R11, RZ, PT ;  /* 0x000000ff0b00720c */ /* 0x000fe20003f05270 */
[----:B------:R-:W-:Y:S01]  /*3570*/  IMAD R5, R5, R2, RZ ;  /* 0x0000000205057224 */ /* 0x000fe200078e02ff */
[----:B------:R-:W-:-:S03]  /*3580*/  @!P1 LOP3.LUT R4, R4, 0xf8, RZ, 0xc0, !PT ;  /* 0x000000f804049812 */ /* 0x000fc600078ec0ff */
[----:B------:R-:W-:Y:S01]  /*3590*/  IMAD R5, R3, R10, R5 ;  /* 0x0000000a03057224 */ /* 0x000fe200078e0205 */
[----:B------:R-:W-:-:S03]  /*35a0*/  @!P1 IADD3 R7, PT, PT, R4, R7, RZ ;  /* 0x0000000704079210 */ /* 0x000fc60007ffe0ff */
[----:B------:R-:W-:-:S05]  /*35b0*/  IMAD.IADD R9, R9, 0x1, R5 ;  /* 0x0000000109097824 */ /* 0x000fca00078e0205 */
[----:B------:R0:W-:Y:S01]  /*35c0*/  @!P1 STS.64 [R7+0x8], R8 ;  /* 0x0000080807009388 */ /* 0x0001e20000000a00 */
[----:B------:R-:W-:Y:S06]  /*35d0*/  BAR.SYNC.DEFER_BLOCKING 0x0 ;  /* 0x0000000000007b1d */ /* 0x000fec0000010000 */
[----:B------:R-:W-:Y:S05]  /*35e0*/  @P0 BRA `(.L_x_1179) ;  /* 0x00000000008c0947 */ /* 0x000fea0003800000 */
[----:B------:R-:W1:Y:S01]  /*35f0*/  S2UR UR5, SR_CgaCtaId ;  /* 0x00000000000579c3 */ /* 0x000e620000008800 */
[----:B------:R-:W-:Y:S02]  /*3600*/  UMOV UR4, 0x400 ;  /* 0x0000040000047882 */ /* 0x000fe40000000000 */
[----:B-1----:R-:W-:-:S09]  /*3610*/  ULEA UR4, UR5, UR4, 0x18 ;  /* 0x0000000405047291 */ /* 0x002fd2000f8ec0ff */
[----:B------:R-:W1:Y:S04]  /*3620*/  LDS.128 R12, [UR4+0x10] ;  /* 0x00001004ff0c7984 */ /* 0x000e680008000c00 */
[----:B0-----:R-:W0:Y:S01]  /*3630*/  LDS.128 R4, [UR4+0x20] ;  /* 0x00002004ff047984 */ /* 0x001e220008000c00 */
[-C--:B-1----:R-:W-:Y:S02]  /*3640*/  IMAD R10, R13, R8.reuse, RZ ;  /* 0x000000080d0a7224 */ /* 0x082fe400078e02ff */
[----:B------:R-:W-:-:S04]  /*3650*/  IMAD.WIDE.U32 R2, R12, R8, RZ ;  /* 0x000000080c027225 */ /* 0x000fc800078e00ff */
[----:B------:R-:W-:Y:S02]  /*3660*/  IMAD R9, R12, R9, R10 ;  /* 0x000000090c097224 */ /* 0x000fe400078e020a */
[----:B------:R-:W-:-:S03]  /*3670*/  IMAD.WIDE.U32 R12, R2, R14, RZ ;  /* 0x0000000e020c7225 */ /* 0x000fc600078e00ff */
[----:B------:R-:W-:Y:S02]  /*3680*/  IADD3 R3, PT, PT, R3, R9, RZ ;  /* 0x0000000903037210 */ /* 0x000fe40007ffe0ff */
[----:B------:R-:W1:Y:S03]  /*3690*/  LDS.128 R8, [UR4+0x30] ;  /* 0x00003004ff087984 */ /* 0x000e660008000c00 */
[----:B------:R-:W-:-:S04]  /*36a0*/  IMAD R3, R3, R14, RZ ;  /* 0x0000000e03037224 */ /* 0x000fc800078e02ff */
[----:B------:R-:W-:Y:S02]  /*36b0*/  IMAD R3, R2, R15, R3 ;  /* 0x0000000f02037224 */ /* 0x000fe400078e0203 */
[----:B0-----:R-:W-:-:S04]  /*36c0*/  IMAD.WIDE.U32 R14, R12, R4, RZ ;  /* 0x000000040c0e7225 */ /* 0x001fc800078e00ff */
[----:B------:R-:W-:-:S04]  /*36d0*/  IMAD.IADD R3, R13, 0x1, R3 ;  /* 0x000000010d037824 */ /* 0x000fc800078e0203 */
[----:B------:R-:W-:-:S04]  /*36e0*/  IMAD R3, R3, R4, RZ ;  /* 0x0000000403037224 */ /* 0x000fc800078e02ff */
[----:B------:R-:W-:Y:S02]  /*36f0*/  IMAD R3, R5, R12, R3 ;  /* 0x0000000c05037224 */ /* 0x000fe400078e0203 */
[----:B------:R-:W-:-:S03]  /*3700*/  IMAD.WIDE.U32 R4, R14, R6, RZ ;  /* 0x000000060e047225 */ /* 0x000fc600078e00ff */
[----:B------:R-:W-:-:S05]  /*3710*/  IADD3 R3, PT, PT, R15, R3, RZ ;  /* 0x000000030f037210 */ /* 0x000fca0007ffe0ff */
[----:B------:R-:W-:Y:S02]  /*3720*/  IMAD R13, R3, R6, RZ ;  /* 0x00000006030d7224 */ /* 0x000fe400078e02ff */
[----:B------:R-:W0:Y:S02]  /*3730*/  LDS.64 R2, [UR4+0x40] ;  /* 0x00004004ff027984 */ /* 0x000e240008000a00 */
[----:B------:R-:W-:-:S05]  /*3740*/  IMAD R13, R14, R7, R13 ;  /* 0x000000070e0d7224 */ /* 0x000fca00078e020d */
[----:B------:R-:W-:Y:S01]  /*3750*/  IADD3 R5, PT, PT, R5, R13, RZ ;  /* 0x0000000d05057210 */ /* 0x000fe20007ffe0ff */
[----:B-1----:R-:W-:-:S04]  /*3760*/  IMAD.WIDE.U32 R6, R4, R8, RZ ;  /* 0x0000000804067225 */ /* 0x002fc800078e00ff */
[----:B------:R-:W-:-:S04]  /*3770*/  IMAD R5, R5, R8, RZ ;  /* 0x0000000805057224 */ /* 0x000fc800078e02ff */
[----:B------:R-:W-:-:S04]  /*3780*/  IMAD R5, R9, R4, R5 ;  /* 0x0000000409057224 */ /* 0x000fc800078e0205 */
[----:B------:R-:W-:-:S04]  /*3790*/  IMAD.IADD R5, R7, 0x1, R5 ;  /* 0x0000000107057824 */ /* 0x000fc800078e0205 */
[-C--:B------:R-:W-:Y:S02]  /*37a0*/  IMAD R7, R5, R10.reuse, RZ ;  /* 0x0000000a05077224 */ /* 0x080fe400078e02ff */
[----:B------:R-:W-:-:S04]  /*37b0*/  IMAD.WIDE.U32 R4, R6, R10, RZ ;  /* 0x0000000a06047225 */ /* 0x000fc800078e00ff */
[----:B------:R-:W-:-:S05]  /*37c0*/  IMAD R7, R6, R11, R7 ;  /* 0x0000000b06077224 */ /* 0x000fca00078e0207 */
[----:B------:R-:W-:-:S05]  /*37d0*/  IADD3 R5, PT, PT, R5, R7, RZ ;  /* 0x0000000705057210 */ /* 0x000fca0007ffe0ff */
[-C--:B0-----:R-:W-:Y:S02]  /*37e0*/  IMAD R5, R5, R2.reuse, RZ ;  /* 0x0000000205057224 */ /* 0x081fe400078e02ff */
[----:B------:R-:W-:-:S04]  /*37f0*/  IMAD.WIDE.U32 R8, R4, R2, RZ ;  /* 0x0000000204087225 */ /* 0x000fc800078e00ff */
[----:B------:R-:W-:-:S05]  /*3800*/  IMAD R5, R3, R4, R5 ;  /* 0x0000000403057224 */ /* 0x000fca00078e0205 */
[----:B------:R-:W-:-:S07]  /*3810*/  IADD3 R9, PT, PT, R9, R5, RZ ;  /* 0x0000000509097210 */ /* 0x000fce0007ffe0ff */
.L_x_1179:
[----:B------:R-:W-:Y:S05]  /*3820*/  BSYNC.RECONVERGENT B0 ;  /* 0x0000000000007941 */ /* 0x000fea0003800200 */
.L_x_1164:
[----:B------:R-:W-:Y:S05]  /*3830*/  @P0 EXIT ;  /* 0x000000000000094d */ /* 0x000fea0003800000 */
[----:B--2---:R-:W2:Y:S02]  /*3840*/  LDC.64 R2, c[0x0][0x388] ;  /* 0x0000e200ff027b82 */ /* 0x004ea40000000a00 */
[----:B--2---:R-:W-:-:S05]  /*3850*/  IMAD.WIDE.U32 R2, R0, 0x8, R2 ;  /* 0x0000000800027825 */ /* 0x004fca00078e0002 */
[----:B------:R-:W-:Y:S01]  /*3860*/  STG.E.64 desc[UR8][R2.64], R8 ;  /* 0x0000000802007986 */ /* 0x000fe2000c101b08 */
[----:B------:R-:W-:Y:S05]  /*3870*/  EXIT ;  /* 0x000000000000794d */ /* 0x000fea0003800000 */
.L_x_1192:
        /* <DEDUP_REMOVED lines=16> */
.L_x_1797:


//--------------------- .text._ZN3cub18CUB_300001_SM_10006detail6reduce28DeviceReduceSingleTileKernelINS2_10policy_hubImy11mul_functorImEE10Policy1000EN6thrust24THRUST_300001_SM_1000_NS6detail15normal_iteratorINSA_10device_ptrIjEEEEPmyS6_mm11inc_functorIjEEEvT0_T1_T2_T3_T4_T6_ --------------------------
	.section	.text._ZN3cub18CUB_300001_SM_10006detail6reduce28DeviceReduceSingleTileKernelINS2_10policy_hubImy11mul_functorImEE10Policy1000EN6thrust24THRUST_300001_SM_1000_NS6detail15normal_iteratorINSA_10device_ptrIjEEEEPmyS6_mm11inc_functorIjEEEvT0_T1_T2_T3_T4_T6_,"ax",@progbits
	.align	128
        .global         _ZN3cub18CUB_300001_SM_10006detail6reduce28DeviceReduceSingleTileKernelINS2_10policy_hubImy11mul_functorImEE10Policy1000EN6thrust24THRUST_300001_SM_1000_NS6detail15normal_iteratorINSA_10device_ptrIjEEEEPmyS6_mm11inc_functorIjEEEvT0_T1_T2_T3_T4_T6_
        .type           _ZN3cub18CUB_300001_SM_10006detail6reduce28DeviceReduceSingleTileKernelINS2_10policy_hubImy11mul_functorImEE10Policy1000EN6thrust24THRUST_300001_SM_1000_NS6detail15normal_iteratorINSA_10device_ptrIjEEEEPmyS6_mm11inc_functorIjEEEvT0_T1_T2_T3_T4_T6_,@function
        .size           _ZN3cub18CUB_300001_SM_10006detail6reduce28DeviceReduceSingleTileKernelINS2_10policy_hubImy11mul_functorImEE10Policy1000EN6thrust24THRUST_300001_SM_1000_NS6detail15normal_iteratorINSA_10device_ptrIjEEEEPmyS6_mm11inc_functorIjEEEvT0_T1_T2_T3_T4_T6_,(.L_x_1798 - _ZN3cub18CUB_300001_SM_10006detail6reduce28DeviceReduceSingleTileKernelINS2_10policy_hubImy11mul_functorImEE10Policy1000EN6thrust24THRUST_300001_SM_1000_NS6detail15normal_iteratorINSA_10device_ptrIjEEEEPmyS6_mm11inc_functorIjEEEvT0_T1_T2_T3_T4_T6_)
        .other          _ZN3cub18CUB_300001_SM_10006detail6reduce28DeviceReduceSingleTileKernelINS2_10policy_hubImy11mul_functorImEE10Policy1000EN6thrust24THRUST_300001_SM_1000_NS6detail15normal_iteratorINSA_10device_ptrIjEEEEPmyS6_mm11inc_functorIjEEEvT0_T1_T2_T3_T4_T6_,@"STO_CUDA_ENTRY STV_DEFAULT"
_ZN3cub18CUB_300001_SM_10006detail6reduce28DeviceReduceSingleTileKernelINS2_10policy_hubImy11mul_functorImEE10Policy1000EN6thrust24THRUST_300001_SM_1000_NS6detail15normal_iteratorINSA_10device_ptrIjEEEEPmyS6_mm11inc_functorIjEEEvT0_T1_T2_T3_T4_T6_:
.text._ZN3cub18CUB_300001_SM_10006detail6reduce28DeviceReduceSingleTileKernelINS2_10policy_hubImy11mul_functorImEE10Policy1000EN6thrust24THRUST_300001_SM_1000_NS6detail15normal_iteratorINSA_10device_ptrIjEEEEPmyS6_mm11inc_functorIjEEEvT0_T1_T2_T3_T4_T6_:
[----:B------:R-:W-:Y:S01]  /*0000*/  LDC R1, c[0x0][0x37c] ;  /* 0x0000df00ff017b82 */ /* 0x000fe20000000800 */
[----:B------:R-:W0:Y:S01]  /*0010*/  LDCU.64 UR4, c[0x0][0x390] ;  /* 0x00007200ff0477ac */ /* 0x000e220008000a00 */
[----:B------:R-:W1:Y:S01]  /*0020*/  LDCU.64 UR6, c[0x0][0x358] ;  /* 0x00006b00ff0677ac */ /* 0x000e620008000a00 */
[----:B0-----:R-:W-:Y:S02]  /*0030*/  MOV R3, UR4 ;  /* 0x0000000400037c02 */ /* 0x001fe40008000f00 */
[----:B------:R-:W-:Y:S02]  /*0040*/  MOV R2, UR5 ;  /* 0x0000000500027c02 */ /* 0x000fe40008000f00 */
        /* <DEDUP_REMOVED lines=10> */
.L_x_1193:
        /* <DEDUP_REMOVED lines=12> */
[----:B------:R-:W2:Y:S01]  /*01b0*/  LDG.E R4, desc[UR6][R4.64] ;  /* 0x0000000604047981 */ /* 0x000ea2000c1e1900 */
[----:B------:R-:W-:Y:S01]  /*01c0*/  HFMA2 R17, -RZ, RZ, 0, 0 ;  /* 0x00000000ff117431 */ /* 0x000fe200000001ff */
[----:B------:R-:W-:Y:S01]  /*01d0*/  IADD3 R6, PT, PT, R0, 0x100, RZ ;  /* 0x0000010000067810 */ /* 0x000fe20007ffe0ff */
[----:B--2---:R-:W-:-:S07]  /*01e0*/  VIADD R16, R4, 0x1 ;  /* 0x0000000104107836 */ /* 0x004fce0000000000 */
.L_x_1197:
[----:B------:R-:W-:Y:S05]  /*01f0*/  BSYNC.RECONVERGENT B1 ;  /* 0x0000000000017941 */ /* 0x000fea0003800200 */
.L_x_1196:
[----:B------:R-:W-:Y:S01]  /*0200*/  ISETP.GE.U32.AND P0, PT, R6, R3, PT ;  /* 0x000000030600720c */ /* 0x000fe20003f06070 */
[----:B------:R-:W-:-:S12]  /*0210*/  BSSY.RECONVERGENT B1, `(.L_x_1198) ;  /* 0x00000c4000017945 */ /* 0x000fd80003800200 */
[----:B------:R-:W-:Y:S05]  /*0220*/  @P0 BRA `(.L_x_1199) ;  /* 0x0000000c00080947 */ /* 0x000fea0003800000 */
[----:B------:R-:W-:Y:S01]  /*0230*/  LOP3.LUT R4, RZ, R6, RZ, 0x33, !PT ;  /* 0x00000006ff047212 */ /* 0x000fe200078e33ff */
[----:B------:R-:W-:Y:S03]  /*0240*/  BSSY.RECONVERGENT B2, `(.L_x_1200) ;  /* 0x0000063000027945 */ /* 0x000fe60003800200 */
[----:B------:R-:W-:-:S04]  /*0250*/  IADD3 R4, PT, PT, R4, R3, RZ ;  /* 0x0000000304047210 */ /* 0x000fc80007ffe0ff */
[C---:B------:R-:W-:Y:S02]  /*0260*/  ISETP.GE.U32.AND P1, PT, R4.reuse, 0xf00, PT ;  /* 0x00000f000400780c */ /* 0x040fe40003f26070 */
[----:B------:R-:W-:-:S04]  /*0270*/  LEA.HI R7, R4, 0x1, RZ, 0x18 ;  /* 0x0000000104077811 */ /* 0x000fc800078fc0ff */
[----:B------:R-:W-:-:S04]  /*0280*/  LOP3.LUT R8, R7, 0xf, RZ, 0xc0, !PT ;  /* 0x0000000f07087812 */ /* 0x000fc800078ec0ff */
[----:B------:R-:W-:-:S03]  /*0290*/  ISETP.NE.AND P0, PT, R8, RZ, PT ;  /* 0x000000ff0800720c */ /* 0x000fc60003f05270 */
[----:B------:R-:W-:Y:S10]  /*02a0*/  @!P1 BRA `(.L_x_1201) ;  /* 0x0000000400709947 */ /* 0x000ff40003800000 */
[----:B------:R-:W0:Y:S01]  /*02b0*/  LDC.64 R4, c[0x0][0x380] ;  /* 0x0000e000ff047b82 */ /* 0x000e220000000a00 */
[----:B------:R-:W-:-:S04]  /*02c0*/  LOP3.LUT R9, R7, 0x1fffff0, RZ, 0xc0, !PT ;  /* 0x01fffff007097812 */ /* 0x000fc800078ec0ff */
[----:B------:R-:W-:Y:S01]  /*02d0*/  IADD3 R9, PT, PT, -R9, RZ, RZ ;  /* 0x000000ff09097210 */ /* 0x000fe20007ffe1ff */
[----:B0-----:R-:W-:-:S03]  /*02e0*/  IMAD.WIDE.U32 R4, R6, 0x4, R4 ;  /* 0x0000000406047825 */ /* 0x001fc600078e0004 */
[----:B------:R-:W-:-:S05]  /*02f0*/  IADD3 R14, P1, PT, R4, 0x2000, RZ ;  /* 0x00002000040e7810 */ /* 0x000fca0007f3e0ff */
[----:B------:R-:W-:-:S08]  /*0300*/  IMAD.X R15, RZ, RZ, R5, P1 ;  /* 0x000000ffff0f7224 */ /* 0x000fd000008e0605 */
.L_x_1202:
        /* <DEDUP_REMOVED lines=16> */
[----:B------:R-:W-:-:S02]  /*0410*/  IADD3 R9, PT, PT, R9, 0x10, RZ ;  /* 0x0000001009097810 */ /* 0x000fc40007ffe0ff */
[----:B------:R-:W-:Y:S02]  /*0420*/  IADD3 R6, PT, PT, R6, 0x1000, RZ ;  /* 0x0000100006067810 */ /* 0x000fe40007ffe0ff */
[----:B------:R-:W-:Y:S02]  /*0430*/  ISETP.NE.AND P1, PT, R9, RZ, PT ;  /* 0x000000ff0900720c */ /* 0x000fe40003f25270 */
[----:B0-----:R-:W-:-:S05]  /*0440*/  IADD3 R14, P2, PT, R14, 0x4000, RZ ;  /* 0x000040000e0e7810 */ /* 0x001fca0007f5e0ff */
[----:B------:R-:W-:Y:S01]  /*0450*/  IMAD.X R15, RZ, RZ, R15, P2 ;  /* 0x000000ffff0f7224 */ /* 0x000fe200010e060f */
[----:B--2---:R-:W-:Y:S02]  /*0460*/  IADD3 R28, PT, PT, R27, 0x1, RZ ;  /* 0x000000011b1c7810 */ /* 0x004fe40007ffe0ff */
[----:B---3--:R-:W-:-:S03]  /*0470*/  IADD3 R29, PT, PT, R26, 0x1, RZ ;  /* 0x000000011a1d7810 */ /* 0x008fc60007ffe0ff */
[-C--:B------:R-:W-:Y:S02]  /*0480*/  IMAD R27, R17, R28.reuse, RZ ;  /* 0x0000001c111b7224 */ /* 0x080fe400078e02ff */
[----:B------:R-:W-:Y:S01]  /*0490*/  IMAD.WIDE.U32 R16, R16, R28, RZ ;  /* 0x0000001c10107225 */ /* 0x000fe200078e00ff */
[----:B----4-:R-:W-:-:S03]  /*04a0*/  IADD3 R25, PT, PT, R25, 0x1, RZ ;  /* 0x0000000119197810 */ /* 0x010fc60007ffe0ff */
[----:B------:R-:W-:Y:S02]  /*04b0*/  IMAD.IADD R26, R17, 0x1, R27 ;  /* 0x00000001111a7824 */ /* 0x000fe400078e021b */
[----:B------:R-:W-:Y:S01]  /*04c0*/  IMAD.WIDE.U32 R16, R16, R29, RZ ;  /* 0x0000001d10107225 */ /* 0x000fe200078e00ff */
[----:B-----5:R-:W-:-:S03]  /*04d0*/  IADD3 R23, PT, PT, R23, 0x1, RZ ;  /* 0x0000000117177810 */ /* 0x020fc60007ffe0ff */
[----:B------:R-:W-:-:S05]  /*04e0*/  IMAD R29, R26, R29, RZ ;  /* 0x0000001d1a1d7224 */ /* 0x000fca00078e02ff */
[----:B------:R-:W-:Y:S01]  /*04f0*/  IADD3 R26, PT, PT, R17, R29, RZ ;  /* 0x0000001d111a7210 */ /* 0x000fe20007ffe0ff */
[----:B------:R-:W-:-:S04]  /*0500*/  IMAD.WIDE.U32 R16, R16, R25, RZ ;  /* 0x0000001910107225 */ /* 0x000fc800078e00ff */
[----:B------:R-:W-:Y:S02]  /*0510*/  IMAD R27, R26, R25, RZ ;  /* 0x000000191a1b7224 */ /* 0x000fe400078e02ff */
[----:B------:R-:W-:Y:S02]  /*0520*/  VIADD R25, R24, 0x1 ;  /* 0x0000000118197836 */ /* 0x000fe40000000000 */
[----:B------:R-:W-:Y:S01]  /*0530*/  VIADD R21, R21, 0x1 ;  /* 0x0000000115157836 */ /* 0x000fe20000000000 */
[----:B------:R-:W-:Y:S01]  /*0540*/  IADD3 R24, PT, PT, R17, R27, RZ ;  /* 0x0000001b11187210 */ /* 0x000fe20007ffe0ff */
[----:B------:R-:W-:Y:S01]  /*0550*/  IMAD.WIDE.U32 R16, R16, R25, RZ ;  /* 0x0000001910107225 */ /* 0x000fe200078e00ff */
[----:B------:R-:W-:-:S03]  /*0560*/  IADD3 R19, PT, PT, R19, 0x1, RZ ;  /* 0x0000000113137810 */ /* 0x000fc60007ffe0ff */
[----:B------:R-:W-:Y:S01]  /*0570*/  IMAD R25, R24, R25, RZ ;  /* 0x0000001918197224 */ /* 0x000fe200078e02ff */
[----:B------:R-:W-:-:S03]  /*0580*/  IADD3 R13, PT, PT, R13, 0x1, RZ ;  /* 0x000000010d0d7810 */ /* 0x000fc60007ffe0ff */
[----:B------:R-:W-:Y:S02]  /*0590*/  IMAD.IADD R24, R17, 0x1, R25 ;  /* 0x0000000111187824 */ /* 0x000fe400078e0219 */
[----:B------:R-:W-:-:S04]  /*05a0*/  IMAD.WIDE.U32 R16, R16, R23, RZ ;  /* 0x0000001710107225 */ /* 0x000fc800078e00ff */
[----:B------:R-:W-:Y:S01]  /*05b0*/  IMAD R25, R24, R23, RZ ;  /* 0x0000001718197224 */ /* 0x000fe200078e02ff */
[----:B------:R-:W-:Y:S01]  /*05c0*/  IADD3 R23, PT, PT, R22, 0x1, RZ ;  /* 0x0000000116177810 */ /* 0x000fe20007ffe0ff */
[----:B------:R-:W-:-:S03]  /*05d0*/  VIADD R11, R11, 0x1 ;  /* 0x000000010b0b7836 */ /* 0x000fc60000000000 */
[----:B------:R-:W-:Y:S01]  /*05e0*/  IADD3 R22, PT, PT, R17, R25, RZ ;  /* 0x0000001911167210 */ /* 0x000fe20007ffe0ff */
[----:B------:R-:W-:-:S04]  /*05f0*/  IMAD.WIDE.U32 R16, R16, R23, RZ ;  /* 0x0000001710107225 */ /* 0x000fc800078e00ff */
[----:B------:R-:W-:Y:S02]  /*0600*/  IMAD R23, R22, R23, RZ ;  /* 0x0000001716177224 */ /* 0x000fe400078e02ff */
        /* <DEDUP_REMOVED lines=35> */
[----:B------:R-:W-:-:S05]  /*0840*/  IMAD R5, R4, R5, RZ ;  /* 0x0000000504057224 */ /* 0x000fca00078e02ff */
[----:B------:R-:W-:Y:S01]  /*0850*/  IADD3 R17, PT, PT, R17, R5, RZ ;  /* 0x0000000511117210 */ /* 0x000fe20007ffe0ff */
[----:B------:R-:W-:Y:S06]  /*0860*/  @P1 BRA `(.L_x_1202) ;  /* 0xfffffff800a81947 */ /* 0x000fec000383ffff */
.L_x_1201:
[----:B------:R-:W-:Y:S05]  /*0870*/  BSYNC.RECONVERGENT B2 ;  /* 0x0000000000027941 */ /* 0x000fea0003800200 */
.L_x_1200:
        /* <DEDUP_REMOVED lines=9> */
[----:B------:R-:W3:Y:S04]  /*0910*/  LDG.E R15, desc[UR6][R4.64+0x400] ;  /* 0x00040006040f7981 */ /* 0x000ee8000c1e1900 */
[----:B------:R-:W4:Y:S04]  /*0920*/  LDG.E R18, desc[UR6][R4.64+0x800] ;  /* 0x0008000604127981 */ /* 0x000f28000c1e1900 */
[----:B------:R-:W5:Y:S04]  /*0930*/  LDG.E R12, desc[UR6][R4.64+0xc00] ;  /* 0x000c0006040c7981 */ /* 0x000f68000c1e1900 */
[----:B------:R-:W4:Y:S04]  /*0940*/  LDG.E R11, desc[UR6][R4.64+0x1000] ;  /* 0x00100006040b7981 */ /* 0x000f28000c1e1900 */
[----:B------:R-:W4:Y:S04]  /*0950*/  LDG.E R10, desc[UR6][R4.64+0x1400] ;  /* 0x00140006040a7981 */ /* 0x000f28000c1e1900 */
[----:B------:R-:W4:Y:S04]  /*0960*/  LDG.E R8, desc[UR6][R4.64+0x1800] ;  /* 0x0018000604087981 */ /* 0x000f28000c1e1900 */
[----:B------:R5:W4:Y:S01]  /*0970*/  LDG.E R9, desc[UR6][R4.64+0x1c00] ;  /* 0x001c000604097981 */ /* 0x000b22000c1e1900 */
[----:B------:R-:W-:-:S02]  /*0980*/  VIADD R6, R6, 0x800 ;  /* 0x0000080006067836 */ /* 0x000fc40000000000 */
[----:B--2---:R-:W-:-:S04]  /*0990*/  VIADD R14, R14, 0x1 ;  /* 0x000000010e0e7836 */ /* 0x004fc80000000000 */
[-C--:B------:R-:W-:Y:S01]  /*09a0*/  IMAD R19, R17, R14.reuse, RZ ;  /* 0x0000000e11137224 */ /* 0x080fe200078e02ff */
[----:B---3--:R-:W-:Y:S01]  /*09b0*/  IADD3 R15, PT, PT, R15, 0x1, RZ ;  /* 0x000000010f0f7810 */ /* 0x008fe20007ffe0ff */
[----:B------:R-:W-:-:S05]  /*09c0*/  IMAD.WIDE.U32 R16, R16, R14, RZ ;  /* 0x0000000e10107225 */ /* 0x000fca00078e00ff */
[----:B------:R-:W-:Y:S01]  /*09d0*/  IADD3 R14, PT, PT, R17, R19, RZ ;  /* 0x00000013110e7210 */ /* 0x000fe20007ffe0ff */
[----:B------:R-:W-:Y:S01]  /*09e0*/  IMAD.WIDE.U32 R16, R16, R15, RZ ;  /* 0x0000000f10107225 */ /* 0x000fe200078e00ff */
[----:B-----5:R-:W-:-:S03]  /*09f0*/  IADD3 R5, PT, PT, R12, 0x1, RZ ;  /* 0x000000010c057810 */ /* 0x020fc60007ffe0ff */
[----:B------:R-:W-:Y:S01]  /*0a00*/  IMAD R19, R14, R15, RZ ;  /* 0x0000000f0e137224 */ /* 0x000fe200078e02ff */
[----:B----4-:R-:W-:Y:S01]  /*0a10*/  IADD3 R11, PT, PT, R11, 0x1, RZ ;  /* 0x000000010b0b7810 */ /* 0x010fe20007ffe0ff */
        /* <DEDUP_REMOVED lines=22> */
[----:B------:R-:W-:-:S07]  /*0b80*/  IADD3 R17, PT, PT, R17, R9, RZ ;  /* 0x0000000911117210 */ /* 0x000fce0007ffe0ff */
.L_x_1204:
[----:B------:R-:W-:Y:S05]  /*0b90*/  BSYNC.RECONVERGENT B2 ;  /* 0x0000000000027941 */ /* 0x000fea0003800200 */
.L_x_1203:
        /* <DEDUP_REMOVED lines=29> */
.L_x_1206:
[----:B------:R-:W-:Y:S05]  /*0d70*/  BSYNC.RECONVERGENT B2 ;  /* 0x0000000000027941 */ /* 0x000fea0003800200 */
.L_x_1205:
[----:B------:R-:W-:Y:S05]  /*0d80*/  @!P1 BRA `(.L_x_1199) ;  /* 0x0000000000309947 */ /* 0x000fea0003800000 */
[----:B------:R-:W0:Y:S01]  /*0d90*/  LDC.64 R8, c[0x0][0x380] ;  /* 0x0000e000ff087b82 */ /* 0x000e220000000a00 */
[----:B------:R-:W-:-:S07]  /*0da0*/  IADD3 R7, PT, PT, -R7, RZ, RZ ;  /* 0x000000ff07077210 */ /* 0x000fce0007ffe1ff */
.L_x_1207:
[----:B0-----:R-:W-:-:S06]  /*0db0*/  IMAD.WIDE R4, R6, 0x4, R8 ;  /* 0x0000000406047825 */ /* 0x001fcc00078e0208 */
        /* <DEDUP_REMOVED lines=9> */
.L_x_1199:
[----:B------:R-:W-:Y:S05]  /*0e50*/  BSYNC.RECONVERGENT B1 ;  /* 0x0000000000017941 */ /* 0x000fea0003800200 */
.L_x_1198:
[----:B------:R-:W-:-:S04]  /*0e60*/  ISETP.GE.U32.AND P0, PT, R3, 0x100, PT ;  /* 0x000001000300780c */ /* 0x000fc80003f06070 */
[----:B------:R-:W-:-:S13]  /*0e70*/  ISETP.GE.U32.AND.EX P0, PT, R2, RZ, PT, P0 ;  /* 0x000000ff0200720c */ /* 0x000fda0003f06100 */
        /* <DEDUP_REMOVED lines=21> */
[----:B------:R-:W0:Y:S03]  /*0fd0*/  SHFL.DOWN PT, R3, R4, 0x4, 0x1f ;  /* 0x08801f0004037f89 */ /* 0x000e2600000e0000 */
[----:B------:R-:W-:-:S05]  /*0fe0*/  IADD3 R10, PT, PT, R5, R7, RZ ;  /* 0x00000007050a7210 */ /* 0x000fca0007ffe0ff */
[----:B------:R-:W1:Y:S01]  /*0ff0*/  SHFL.DOWN PT, R5, R10, 0x4, 0x1f ;  /* 0x08801f000a057f89 */ /* 0x000e6200000e0000 */
[----:B0-----:R-:W-:-:S05]  /*1000*/  SEL R3, R3, 0x1, !P0 ;  /* 0x0000000103037807 */ /* 0x001fca0004000000 */
[----:B------:R-:W-:Y:S01]  /*1010*/  IMAD.WIDE.U32 R6, R3, R4, RZ ;  /* 0x0000000403067225 */ /* 0x000fe200078e00ff */
[----:B-1----:R-:W-:-:S04]  /*1020*/  SEL R5, R5, RZ, !P0 ;  /* 0x000000ff05057207 */ /* 0x002fc80004000000 */
[----:B------:R-:W0:Y:S01]  /*1030*/  SHFL.DOWN PT, R2, R6, 0x8, 0x1f ;  /* 0x09001f0006027f89 */ /* 0x000e2200000e0000 */
[----:B------:R-:W-:Y:S01]  /*1040*/  ISETP.GT.AND P0, PT, R9, 0x17, PT ;  /* 0x000000170900780c */ /* 0x000fe20003f04270 */
[----:B------:R-:W-:-:S04]  /*1050*/  IMAD R5, R5, R4, RZ ;  /* 0x0000000405057224 */ /* 0x000fc800078e02ff */
[----:B------:R-:W-:-:S04]  /*1060*/  IMAD R5, R3, R10, R5 ;  /* 0x0000000a03057224 */ /* 0x000fc800078e0205 */
[----:B------:R-:W-:-:S05]  /*1070*/  IMAD.IADD R8, R7, 0x1, R5 ;  /* 0x0000000107087824 */ /* 0x000fca00078e0205 */
[----:B------:R-:W1:Y:S01]  /*1080*/  SHFL.DOWN PT, R3, R8, 0x8, 0x1f ;  /* 0x09001f0008037f89 */ /* 0x000e6200000e0000 */
[----:B0-----:R-:W-:Y:S02]  /*1090*/  SEL R5, R2, 0x1, !P0 ;  /* 0x0000000102057807 */ /* 0x001fe40004000000 */
[----:B-1----:R-:W-:Y:S02]  /*10a0*/  SEL R3, R3, RZ, !P0 ;  /* 0x000000ff03037207 */ /* 0x002fe40004000000 */
[----:B------:R-:W-:-:S03]  /*10b0*/  ISETP.GT.AND P0, PT, R9, 0xf, PT ;  /* 0x0000000f0900780c */ /* 0x000fc60003f04270 */
[-C--:B------:R-:W-:Y:S02]  /*10c0*/  IMAD R4, R3, R6.reuse, RZ ;  /* 0x0000000603047224 */ /* 0x080fe400078e02ff */
[----:B------:R-:W-:-:S04]  /*10d0*/  IMAD.WIDE.U32 R2, R5, R6, RZ ;  /* 0x0000000605027225 */ /* 0x000fc800078e00ff */
[----:B------:R-:W-:-:S05]  /*10e0*/  IMAD R5, R5, R8, R4 ;  /* 0x0000000805057224 */ /* 0x000fca00078e0204 */
[----:B------:R-:W-:Y:S02]  /*10f0*/  IADD3 R10, PT, PT, R3, R5, RZ ;  /* 0x00000005030a7210 */ /* 0x000fe40007ffe0ff */
[----:B------:R-:W0:Y:S03]  /*1100*/  @!P1 S2R R5, SR_CgaCtaId ;  /* 0x0000000000059919 */ /* 0x000e260000008800 */
[----:B------:R-:W1:Y:S04]  /*1110*/  SHFL.DOWN PT, R4, R10, 0x10, 0x1f ;  /* 0x0a001f000a047f89 */ /* 0x000e6800000e0000 */
[----:B------:R-:W2:Y:S01]  /*1120*/  SHFL.DOWN PT, R3, R2, 0x10, 0x1f ;  /* 0x0a001f0002037f89 */ /* 0x000ea200000e0000 */
[----:B-1----:R-:W-:-:S02]  /*1130*/  SEL R9, R4, RZ, !P0 ;  /* 0x000000ff04097207 */ /* 0x002fc40004000000 */
[----:B------:R-:W-:Y:S02]  /*1140*/  @!P1 MOV R4, 0x400 ;  /* 0x0000040000049802 */ /* 0x000fe40000000f00 */
[----:B--2---:R-:W-:Y:S01]  /*1150*/  SEL R7, R3, 0x1, !P0 ;  /* 0x0000000103077807 */ /* 0x004fe20004000000 */
[----:B------:R-:W-:Y:S01]  /*1160*/  IMAD R6, R9, R2, RZ ;  /* 0x0000000209067224 */ /* 0x000fe200078e02ff */
[----:B------:R-:W-:Y:S02]  /*1170*/  @!P1 SHF.R.U32.HI R3, RZ, 0x2, R0 ;  /* 0x00000002ff039819 */ /* 0x000fe40000011600 */
[----:B0-----:R-:W-:Y:S01]  /*1180*/  @!P1 LEA R4, R5, R4, 0x18 ;  /* 0x0000000405049211 */ /* 0x001fe200078ec0ff */
[----:B------:R-:W-:Y:S01]  /*1190*/  IMAD.WIDE.U32 R8, R7, R2, RZ ;  /* 0x0000000207087225 */ /* 0x000fe200078e00ff */
[----:B------:R-:W-:-:S03]  /*11a0*/  @!P1 LOP3.LUT R3, R3, 0xf8, RZ, 0xc0, !PT ;  /* 0x000000f803039812 */ /* 0x000fc600078ec0ff */
[----:B------:R-:W-:Y:S02]  /*11b0*/  IMAD R7, R7, R10, R6 ;  /* 0x0000000a07077224 */ /* 0x000fe400078e0206 */
[----:B------:R-:W-:-:S03]  /*11c0*/  @!P1 IMAD.IADD R3, R3, 0x1, R4 ;  /* 0x0000000103039824 */ /* 0x000fc600078e0204 */
[----:B------:R-:W-:-:S05]  /*11d0*/  IADD3 R9, PT, PT, R9, R7, RZ ;  /* 0x0000000709097210 */ /* 0x000fca0007ffe0ff */
[----:B------:R0:W-:Y:S01]  /*11e0*/  @!P1 STS.64 [R3+0x8], R8 ;  /* 0x0000080803009388 */ /* 0x0001e20000000a00 */
[----:B------:R-:W-:Y:S01]  /*11f0*/  BAR.SYNC.DEFER_BLOCKING 0x0 ;  /* 0x0000000000007b1d */ /* 0x000fe20000010000 */
[----:B------:R-:W-:-:S13]  /*1200*/  ISETP.NE.AND P1, PT, R0, RZ, PT ;  /* 0x000000ff0000720c */ /* 0x000fda0003f25270 */
[----:B0-----:R-:W-:Y:S05]  /*1210*/  @P1 BRA `(.L_x_1209) ;  /* 0x0000002400101947 */ /* 0x001fea0003800000 */
[----:B------:R-:W0:Y:S01]  /*1220*/  S2UR UR5, SR_CgaCtaId ;  /* 0x00000000000579c3 */ /* 0x000e220000008800 */
[----:B------:R-:W-:Y:S02]  /*1230*/  UMOV UR4, 0x400 ;  /* 0x0000040000047882 */ /* 0x000fe40000000000 */
[----:B0-----:R-:W-:-:S09]  /*1240*/  ULEA UR4, UR5, UR4, 0x18 ;  /* 0x0000000405047291 */ /* 0x001fd2000f8ec0ff */
[----:B------:R-:W0:Y:S04]  /*1250*/  LDS.128 R12, [UR4+0x10] ;  /* 0x00001004ff0c7984 */ /* 0x000e280008000c00 */
[----:B------:R-:W1:Y:S01]  /*1260*/  LDS.128 R4, [UR4+0x20] ;  /* 0x00002004ff047984 */ /* 0x000e620008000c00 */
[-C--:B0-----:R-:W-:Y:S02]  /*1270*/  IMAD R0, R13, R8.reuse, RZ ;  /* 0x000000080d007224 */ /* 0x081fe400078e02ff */
[----:B------:R-:W-:-:S04]  /*1280*/  IMAD.WIDE.U32 R2, R12, R8, RZ ;  /* 0x000000080c027225 */ /* 0x000fc800078e00ff */
        /* <DEDUP_REMOVED lines=29> */
.L_x_1208:
[----:B------:R-:W-:-:S04]  /*1460*/  LOP3.LUT R4, R0, 0x3e0, RZ, 0xc0, !PT ;  /* 0x000003e000047812 */ /* 0x000fc800078ec0ff */
[----:B------:R-:W-:Y:S02]  /*1470*/  LOP3.LUT R8, RZ, R4, RZ, 0x33, !PT ;  /* 0x00000004ff087212 */ /* 0x000fe400078e33ff */
[----:B------:R-:W-:Y:S02]  /*1480*/  IADD3 R6, PT, PT, R4, 0x20, RZ ;  /* 0x0000002004067810 */ /* 0x000fe40007ffe0ff */
[----:B------:R-:W0:Y:S01]  /*1490*/  S2R R4, SR_LANEID ;  /* 0x0000000000047919 */ /* 0x000e220000000000 */
[----:B------:R-:W-:Y:S01]  /*14a0*/  IMAD.IADD R5, R8, 0x1, R3 ;  /* 0x0000000108057824 */ /* 0x000fe200078e0203 */
[----:B------:R-:W-:-:S04]  /*14b0*/  ISETP.GT.U32.AND P0, PT, R6, R3, PT ;  /* 0x000000030600720c */ /* 0x000fc80003f04070 */
        /* <DEDUP_REMOVED lines=52> */
[----:B0-----:R-:W-:-:S05]  /*1800*/  SEL R7, R7, RZ, !P0 ;  /* 0x000000ff07077207 */ /* 0x001fca0004000000 */
[-C--:B------:R-:W-:Y:S02]  /*1810*/  IMAD R4, R7, R8.reuse, RZ ;  /* 0x0000000807047224 */ /* 0x080fe400078e02ff */
[----:B------:R-:W-:-:S04]  /*1820*/  IMAD.WIDE.U32 R6, R9, R8, RZ ;  /* 0x0000000809067225 */ /* 0x000fc800078e00ff */
[----:B------:R-:W-:Y:S02]  /*1830*/  IMAD R9, R9, R10, R4 ;  /* 0x0000000a09097224 */ /* 0x000fe400078e0204 */
[----:B------:R-:W-:-:S03]  /*1840*/  IMAD.MOV.U32 R8, RZ, RZ, R6 ;  /* 0x000000ffff087224 */ /* 0x000fc600078e0006 */
[----:B------:R-:W-:-:S05]  /*1850*/  IADD3 R9, PT, PT, R7, R9, RZ ;  /* 0x0000000907097210 */ /* 0x000fca0007ffe0ff */
[----:B------:R0:W-:Y:S01]  /*1860*/  @!P1 STS.64 [R11+0x8], R8 ;  /* 0x000008080b009388 */ /* 0x0001e20000000a00 */
[----:B------:R-:W-:Y:S01]  /*1870*/  BAR.SYNC.DEFER_BLOCKING 0x0 ;  /* 0x0000000000007b1d */ /* 0x000fe20000010000 */
[----:B------:R-:W-:-:S13]  /*1880*/  ISETP.NE.AND P1, PT, R0, RZ, PT ;  /* 0x000000ff0000720c */ /* 0x000fda0003f25270 */
[----:B0-----:R-:W-:Y:S05]  /*1890*/  @P1 BRA `(.L_x_1209) ;  /* 0x0000001c00701947 */ /* 0x001fea0003800000 */
[----:B------:R-:W0:Y:S01]  /*18a0*/  S2UR UR5, SR_CgaCtaId ;  /* 0x00000000000579c3 */ /* 0x000e220000008800 */
[----:B------:R-:W-:Y:S01]  /*18b0*/  UMOV UR4, 0x400 ;  /* 0x0000040000047882 */ /* 0x000fe20000000000 */
[C---:B------:R-:W-:Y:S02]  /*18c0*/  ISETP.GT.U32.AND P0, PT, R3.reuse, 0x20, PT ;  /* 0x000000200300780c */ /* 0x040fe40003f04070 */
[----:B------:R-:W-:Y:S02]  /*18d0*/  ISETP.GT.U32.AND P2, PT, R3, 0xe0, PT ;  /* 0x000000e00300780c */ /* 0x000fe40003f44070 */
[----:B------:R-:W-:Y:S01]  /*18e0*/  ISETP.GT.U32.AND.EX P0, PT, R2, RZ, PT, P0 ;  /* 0x000000ff0200720c */ /* 0x000fe20003f04100 */
[----:B0-----:R-:W-:-:S09]  /*18f0*/  ULEA UR4, UR5, UR4, 0x18 ;  /* 0x0000000405047291 */ /* 0x001fd2000f8ec0ff */
[----:B------:R-:W0:Y:S04]  /*1900*/  LDS.128 R12, [UR4+0x10] ;  /* 0x00001004ff0c7984 */ /* 0x000e280008000c00 */
[----:B------:R-:W1:Y:S01]  /*1910*/  LDS.128 R4, [UR4+0x20] ;  /* 0x00002004ff047984 */ /* 0x000e620008000c00 */
[----:B0-----:R-:W-:Y:S02]  /*1920*/  SEL R11, R13, RZ, P0 ;  /* 0x000000ff0d0b7207 */ /* 0x001fe40000000000 */
[----:B------:R-:W-:Y:S02]  /*1930*/  SEL R12, R12, 0x1, P0 ;  /* 0x000000010c0c7807 */ /* 0x000fe40000000000 */
[----:B------:R-:W-:Y:S01]  /*1940*/  ISETP.GT.U32.AND P0, PT, R3, 0x40, PT ;  /* 0x000000400300780c */ /* 0x000fe20003f04070 */
[----:B------:R-:W-:-:S02]  /*1950*/  IMAD R11, R11, R8, RZ ;  /* 0x000000080b0b7224 */ /* 0x000fc400078e02ff */
[----:B------:R-:W-:Y:S01]  /*1960*/  IMAD.WIDE.U32 R16, R12, R8, RZ ;  /* 0x000000080c107225 */ /* 0x000fe200078e00ff */
[----:B------:R-:W-:-:S03]  /*1970*/  ISETP.GT.U32.AND.EX P0, PT, R2, RZ, PT, P0 ;  /* 0x000000ff0200720c */ /* 0x000fc60003f04100 */
[----:B------:R-:W-:Y:S01]  /*1980*/  IMAD R11, R12, R9, R11 ;  /* 0x000000090c0b7224 */ /* 0x000fe200078e020b */
[----:B------:R-:W-:Y:S02]  /*1990*/  SEL R13, R14, 0x1, P0 ;  /* 0x000000010e0d7807 */ /* 0x000fe40000000000 */
[----:B------:R-:W-:Y:S01]  /*19a0*/  SEL R15, R15, RZ, P0 ;  /* 0x000000ff0f0f7207 */ /* 0x000fe20000000000 */
[----:B------:R-:W-:Y:S01]  /*19b0*/  IMAD.IADD R0, R17, 0x1, R11 ;  /* 0x0000000111007824 */ /* 0x000fe200078e020b */
[----:B------:R-:W-:Y:S01]  /*19c0*/  ISETP.GT.U32.AND P0, PT, R3, 0x60, PT ;  /* 0x000000600300780c */ /* 0x000fe20003f04070 */
[----:B------:R-:W0:Y:S02]  /*19d0*/  LDS.128 R8, [UR4+0x30] ;  /* 0x00003004ff087984 */ /* 0x000e240008000c00 */
[-C--:B------:R-:W-:Y:S01]  /*19e0*/  IMAD R0, R0, R13.reuse, RZ ;  /* 0x0000000d00007224 */ /* 0x080fe200078e02ff */
[----:B------:R-:W-:Y:S01]  /*19f0*/  ISETP.GT.U32.AND.EX P0, PT, R2, RZ, PT, P0 ;  /* 0x000000ff0200720c */ /* 0x000fe20003f04100 */
[----:B------:R-:W-:-:S03]  /*1a00*/  IMAD.WIDE.U32 R12, R16, R13, RZ ;  /* 0x0000000d100c7225 */ /* 0x000fc600078e00ff */
[----:B-1----:R-:W-:Y:S01]  /*1a10*/  SEL R5, R5, RZ, P0 ;  /* 0x000000ff05057207 */ /* 0x002fe20000000000 */
[----:B------:R-:W-:Y:S01]  /*1a20*/  IMAD R17, R15, R16, R0 ;  /* 0x000000100f117224 */ /* 0x000fe200078e0200 */
[----:B------:R-:W-:Y:S02]  /*1a30*/  SEL R15, R4, 0x1, P0 ;  /* 0x00000001040f7807 */ /* 0x000fe40000000000 */
[----:B------:R-:W-:Y:S02]  /*1a40*/  ISETP.GT.U32.AND P0, PT, R3, 0x80, PT ;  /* 0x000000800300780c */ /* 0x000fe40003f04070 */
[----:B------:R-:W-:Y:S02]  /*1a50*/  IADD3 R0, PT, PT, R13, R17, RZ ;  /* 0x000000110d007210 */ /* 0x000fe40007ffe0ff */
[----:B------:R-:W-:-:S03]  /*1a60*/  ISETP.GT.U32.AND.EX P0, PT, R2, RZ, PT, P0 ;  /* 0x000000ff0200720c */ /* 0x000fc60003f04100 */
[-C--:B------:R-:W-:Y:S01]  /*1a70*/  IMAD R0, R0, R15.reuse, RZ ;  /* 0x0000000f00007224 */ /* 0x080fe200078e02ff */
[----:B------:R-:W-:Y:S01]  /*1a80*/  SEL R13, R6, 0x1, P0 ;  /* 0x00000001060d7807 */ /* 0x000fe20000000000 */
[----:B------:R-:W-:-:S04]  /*1a90*/  IMAD.WIDE.U32 R14, R12, R15, RZ ;  /* 0x0000000f0c0e7225 */ /* 0x000fc800078e00ff */
[----:B------:R-:W-:-:S05]  /*1aa0*/  IMAD R5, R5, R12, R0 ;  /* 0x0000000c05057224 */ /* 0x000fca00078e0200 */
[----:B------:R-:W-:Y:S02]  /*1ab0*/  IADD3 R0, PT, PT, R15, R5, RZ ;  /* 0x000000050f007210 */ /* 0x000fe40007ffe0ff */
[----:B------:R-:W1:Y:S01]  /*1ac0*/  LDS.64 R4, [UR4+0x40] ;  /* 0x00004004ff047984 */ /* 0x000e620008000a00 */
[----:B------:R-:W-:Y:S01]  /*1ad0*/  SEL R15, R7, RZ, P0 ;  /* 0x000000ff070f7207 */ /* 0x000fe20000000000 */
[----:B------:R-:W-:Y:S01]  /*1ae0*/  IMAD.WIDE.U32 R6, R14, R13, RZ ;  /* 0x0000000d0e067225 */ /* 0x000fe200078e00ff */
[----:B------:R-:W-:-:S03]  /*1af0*/  ISETP.GT.U32.AND P0, PT, R3, 0xa0, PT ;  /* 0x000000a00300780c */ /* 0x000fc60003f04070 */
[----:B------:R-:W-:Y:S01]  /*1b00*/  IMAD R0, R0, R13, RZ ;  /* 0x0000000d00007224 */ /* 0x000fe200078e02ff */
[----:B------:R-:W-:-:S03]  /*1b10*/  ISETP.GT.U32.AND.EX P0, PT, R2, RZ, PT, P0 ;  /* 0x000000ff0200720c */ /* 0x000fc60003f04100 */
[----:B------:R-:W-:Y:S01]  /*1b20*/  IMAD R15, R15, R14, R0 ;  /* 0x0000000e0f0f7224 */ /* 0x000fe200078e0200 */
[----:B0-----:R-:W-:-:S03]  /*1b30*/  SEL R13, R8, 0x1, P0 ;  /* 0x00000001080d7807 */ /* 0x001fc60000000000 */
[----:B------:R-:W-:Y:S01]  /*1b40*/  IMAD.IADD R0, R7, 0x1, R15 ;  /* 0x0000000107007824 */ /* 0x000fe200078e020f */
[----:B------:R-:W-:Y:S01]  /*1b50*/  SEL R7, R9, RZ, P0 ;  /* 0x000000ff09077207 */ /* 0x000fe20000000000 */
[----:B------:R-:W-:Y:S01]  /*1b60*/  IMAD.WIDE.U32 R8, R6, R13, RZ ;  /* 0x0000000d06087225 */ /* 0x000fe200078e00ff */
[----:B------:R-:W-:-:S03]  /*1b70*/  ISETP.GT.U32.AND P0, PT, R3, 0xc0, PT ;  /* 0x000000c00300780c */ /* 0x000fc60003f04070 */
[----:B------:R-:W-:Y:S01]  /*1b80*/  IMAD R0, R0, R13, RZ ;  /* 0x0000000d00007224 */ /* 0x000fe200078e02ff */
[----:B------:R-:W-:-:S03]  /*1b90*/  ISETP.GT.U32.AND.EX P0, PT, R2, RZ, PT, P0 ;  /* 0x000000ff0200720c */ /* 0x000fc60003f04100 */
[----:B------:R-:W-:Y:S01]  /*1ba0*/  IMAD R13, R7, R6, R0 ;  /* 0x00000006070d7224 */ /* 0x000fe200078e0200 */
[----:B------:R-:W-:Y:S02]  /*1bb0*/  SEL R7, R10, 0x1, P0 ;  /* 0x000000010a077807 */ /* 0x000fe40000000000 */
[----:B------:R-:W-:Y:S02]  /*1bc0*/  SEL R11, R11, RZ, P0 ;  /* 0x000000ff0b0b7207 */ /* 0x000fe40000000000 */
[----:B------:R-:W-:Y:S02]  /*1bd0*/  IADD3 R0, PT, PT, R9, R13, RZ ;  /* 0x0000000d09007210 */ /* 0x000fe40007ffe0ff */
[----:B------:R-:W-:Y:S01]  /*1be0*/  ISETP.GT.U32.AND.EX P0, PT, R2, RZ, PT, P2 ;  /* 0x000000ff0200720c */ /* 0x000fe20003f04120 */
[----:B------:R-:W-:-:S04]  /*1bf0*/  IMAD.WIDE.U32 R2, R8, R7, RZ ;  /* 0x0000000708027225 */ /* 0x000fc800078e00ff */
[----:B------:R-:W-:-:S04]  /*1c00*/  IMAD R0, R0, R7, RZ ;  /* 0x0000000700007224 */ /* 0x000fc800078e02ff */
        /* <DEDUP_REMOVED lines=9> */
.L_x_1195:
[----:B------:R-:W0:Y:S01]  /*1ca0*/  S2R R0, SR_TID.X ;  /* 0x0000000000007919 */ /* 0x000e220000002100 */
[----:B------:R-:W0:Y:S02]  /*1cb0*/  LDC.64 R6, c[0x0][0x380] ;  /* 0x0000e000ff067b82 */ /* 0x000e240000000a00 */
[----:B0-----:R-:W-:-:S05]  /*1cc0*/  IMAD.WIDE.U32 R6, R0, 0x4, R6 ;  /* 0x0000000400067825 */ /* 0x001fca00078e0006 */
[----:B------:R-:W2:Y:S04]  /*1cd0*/  LDG.E R9, desc[UR6][R6.64] ;  /* 0x0000000606097981 */ /* 0x000ea8000c1e1900 */
[----:B------:R-:W3:Y:S04]  /*1ce0*/  LDG.E R10, desc[UR6][R6.64+0x400] ;  /* 0x00040006060a7981 */ /* 0x000ee8000c1e1900 */
[----:B------:R-:W4:Y:S04]  /*1cf0*/  LDG.E R11, desc[UR6][R6.64+0x800] ;  /* 0x00080006060b7981 */ /* 0x000f28000c1e1900 */
[----:B------:R-:W5:Y:S04]  /*1d00*/  LDG.E R12, desc[UR6][R6.64+0xc00] ;  /* 0x000c0006060c7981 */ /* 0x000f68000c1e1900 */
[----:B------:R-:W5:Y:S04]  /*1d10*/  LDG.E R14, desc[UR6][R6.64+0x1000] ;  /* 0x00100006060e7981 */ /* 0x000f68000c1e1900 */
[----:B------:R-:W5:Y:S04]  /*1d20*/  LDG.E R8, desc[UR6][R6.64+0x1400] ;  /* 0x0014000606087981 */ /* 0x000f68000c1e1900 */
[----:B------:R-:W5:Y:S04]  /*1d30*/  LDG.E R5, desc[UR6][R6.64+0x1800] ;  /* 0x0018000606057981 */ /* 0x000f68000c1e1900 */
[----:B------:R-:W5:Y:S01]  /*1d40*/  LDG.E R4, desc[UR6][R6.64+0x1c00] ;  /* 0x001c000606047981 */ /* 0x000f62000c1e1900 */
[----:B--2---:R-:W-:-:S02]  /*1d50*/  IADD3 R9, PT, PT, R9, 0x1, RZ ;  /* 0x0000000109097810 */ /* 0x004fc40007ffe0ff */
[----:B---3--:R-:W-:Y:S01]  /*1d60*/  IADD3 R10, PT, PT, R10, 0x1, RZ ;  /* 0x000000010a0a7810 */ /* 0x008fe20007ffe0ff */
[----:B----4-:R-:W-:-:S04]  /*1d70*/  VIADD R13, R11, 0x1 ;  /* 0x000000010b0d7836 */ /* 0x010fc80000000000 */
[----:B------:R-:W-:Y:S01]  /*1d80*/  IMAD.WIDE.U32 R10, R10, R9, RZ ;  /* 0x000000090a0a7225 */ /* 0x000fe200078e00ff */
[----:B-----5:R-:W-:-:S03]  /*1d90*/  IADD3 R9, PT, PT, R12, 0x1, RZ ;  /* 0x000000010c097810 */ /* 0x020fc60007ffe0ff */
[-C--:B------:R-:W-:Y:S02]  /*1da0*/  IMAD R15, R11, R13.reuse, RZ ;  /* 0x0000000d0b0f7224 */ /* 0x080fe400078e02ff */
[----:B------:R-:W-:-:S05]  /*1db0*/  IMAD.WIDE.U32 R10, R10, R13, RZ ;  /* 0x0000000d0a0a7225 */ /* 0x000fca00078e00ff */
[----:B------:R-:W-:Y:S01]  /*1dc0*/  IADD3 R12, PT, PT, R11, R15, RZ ;  /* 0x0000000f0b0c7210 */ /* 0x000fe20007ffe0ff */
[----:B------:R-:W-:Y:S01]  /*1dd0*/  IMAD.WIDE.U32 R10, R10, R9, RZ ;  /* 0x000000090a0a7225 */ /* 0x000fe200078e00ff */
[----:B------:R-:W-:-:S03]  /*1de0*/  IADD3 R5, PT, PT, R5, 0x1, RZ ;  /* 0x0000000105057810 */ /* 0x000fc60007ffe0ff */
        /* <DEDUP_REMOVED lines=10> */
[----:B------:R-:W-:Y:S01]  /*1e90*/  IMAD.WIDE.U32 R8, R10, R5, RZ ;  /* 0x000000050a087225 */ /* 0x000fe200078e00ff */
[----:B------:R-:W-:-:S03]  /*1ea0*/  IADD3 R11, P1, PT, R3, -0x800, RZ ;  /* 0xfffff800030b7810 */ /* 0x000fc60007f3e0ff */
[----:B------:R-:W-:Y:S01]  /*1eb0*/  IMAD R13, R12, R5, RZ ;  /* 0x000000050c0d7224 */ /* 0x000fe200078e02ff */
[----:B------:R-:W-:Y:S01]  /*1ec0*/  ISETP.GE.U32.AND P0, PT, R11, 0x800, PT ;  /* 0x000008000b00780c */ /* 0x000fe20003f06070 */
[----:B------:R-:W-:Y:S01]  /*1ed0*/  VIADD R5, R4, 0x1 ;  /* 0x0000000104057836 */ /* 0x000fe20000000000 */
[----:B------:R-:W-:Y:S02]  /*1ee0*/  IADD3.X R10, PT, PT, R2, -0x1, RZ, P1, !PT ;  /* 0xffffffff020a7810 */ /* 0x000fe40000ffe4ff */
[----:B------:R-:W-:Y:S01]  /*1ef0*/  IADD3 R4, PT, PT, R9, R13, RZ ;  /* 0x0000000d09047210 */ /* 0x000fe20007ffe0ff */
[----:B------:R-:W-:Y:S01]  /*1f00*/  IMAD.WIDE.U32 R26, R8, R5, RZ ;  /* 0x00000005081a7225 */ /* 0x000fe200078e00ff */
[----:B------:R-:W-:-:S03]  /*1f10*/  ISETP.GE.U32.AND.EX P0, PT, R10, RZ, PT, P0 ;  /* 0x000000ff0a00720c */ /* 0x000fc60003f06100 */
[----:B------:R-:W-:Y:S02]  /*1f20*/  IMAD R5, R4, R5, RZ ;  /* 0x0000000504057224 */ /* 0x000fe400078e02ff */
[----:B------:R-:W-:-:S03]  /*1f30*/  IMAD.MOV.U32 R4, RZ, RZ, 0x800 ;  /* 0x00000800ff047424 */ /* 0x000fc600078e00ff */
[----:B------:R-:W-:Y:S02]  /*1f40*/  IADD3 R16, PT, PT, R27, R5, RZ ;  /* 0x000000051b107210 */ /* 0x000fe40007ffe0ff */
[----:B------:R-:W-:-:S03]  /*1f50*/  MOV R5, RZ ;  /* 0x000000ff00057202 */ /* 0x000fc60000000f00 */
[----:B------:R-:W-:Y:S05]  /*1f60*/  @!P0 BRA `(.L_x_1210) ;  /* 0x0000000000e48947 */ /* 0x000fea0003800000 */
[----:B------:R-:W0:Y:S01]  /*1f70*/  LDC.64 R8, c[0x0][0x390] ;  /* 0x0000e400ff087b82 */ /* 0x000e220000000a00 */
[----:B------:R-:W-:Y:S02]  /*1f80*/  HFMA2 R4, -RZ, RZ, 0, 0.0001220703125 ;  /* 0x00000800ff047431 */ /* 0x000fe400000001ff */
[----:B------:R-:W-:-:S07]  /*1f90*/  IMAD.MOV.U32 R5, RZ, RZ, RZ ;  /* 0x000000ffff057224 */ /* 0x000fce00078e00ff */
.L_x_1212:
[----:B------:R-:W-:-:S04]  /*1fa0*/  LEA R14, P0, R4, R6, 0x2 ;  /* 0x00000006040e7211 */ /* 0x000fc800078010ff */
[----:B------:R-:W-:-:S05]  /*1fb0*/  LEA.HI.X R15, R4, R7, R5, 0x2, P0 ;  /* 0x00000007040f7211 */ /* 0x000fca00000f1405 */
[----:B------:R-:W2:Y:S04]  /*1fc0*/  LDG.E R19, desc[UR6][R14.64] ;  /* 0x000000060e137981 */ /* 0x000ea8000c1e1900 */
[----:B------:R-:W3:Y:S04]  /*1fd0*/  LDG.E R20, desc[UR6][R14.64+0x400] ;  /* 0x000400060e147981 */ /* 0x000ee8000c1e1900 */
[----:B------:R-:W4:Y:S04]  /*1fe0*/  LDG.E R18, desc[UR6][R14.64+0x800] ;  /* 0x000800060e127981 */ /* 0x000f28000c1e1900 */
[----:B------:R-:W5:Y:S04]  /*1ff0*/  LDG.E R17, desc[UR6][R14.64+0xc00] ;  /* 0x000c00060e117981 */ /* 0x000f68000c1e1900 */
[----:B------:R-:W4:Y:S04]  /*2000*/  LDG.E R13, desc[UR6][R14.64+0x1000] ;  /* 0x001000060e0d7981 */ /* 0x000f28000c1e1900 */
[----:B------:R-:W5:Y:S04]  /*2010*/  LDG.E R3, desc[UR6][R14.64+0x1400] ;  /* 0x001400060e037981 */ /* 0x000f68000c1e1900 */
[----:B------:R-:W5:Y:S04]  /*2020*/  LDG.E R2, desc[UR6][R14.64+0x1800] ;  /* 0x001800060e027981 */ /* 0x000f68000c1e1900 */
[----:B------:R1:W5:Y:S01]  /*2030*/  LDG.E R12, desc[UR6][R14.64+0x1c00] ;  /* 0x001c00060e0c7981 */ /* 0x000362000c1e1900 */
[----:B--2---:R-:W-:-:S05]  /*2040*/  IADD3 R19, PT, PT, R19, 0x1, RZ ;  /* 0x0000000113137810 */ /* 0x004fca0007ffe0ff */
[-C--:B------:R-:W-:Y:S02]  /*2050*/  IMAD R21, R16, R19.reuse, RZ ;  /* 0x0000001310157224 */ /* 0x080fe400078e02ff */
[----:B------:R-:W-:Y:S01]  /*2060*/  IMAD.WIDE.U32 R26, R26, R19, RZ ;  /* 0x000000131a1a7225 */ /* 0x000fe200078e00ff */
[----:B---3--:R-:W-:-:S03]  /*2070*/  IADD3 R19, PT, PT, R20, 0x1, RZ ;  /* 0x0000000114137810 */ /* 0x008fc60007ffe0ff */
[----:B------:R-:W-:Y:S02]  /*2080*/  IMAD.IADD R16, R27, 0x1, R21 ;  /* 0x000000011b107824 */ /* 0x000fe400078e0215 */
[----:B------:R-:W-:Y:S01]  /*2090*/  IMAD.WIDE.U32 R26, R26, R19, RZ ;  /* 0x000000131a1a7225 */ /* 0x000fe200078e00ff */
[----:B----4-:R-:W-:-:S03]  /*20a0*/  IADD3 R13, PT, PT, R13, 0x1, RZ ;  /* 0x000000010d0d7810 */ /* 0x010fc60007ffe0ff */
[----:B------:R-:W-:Y:S01]  /*20b0*/  IMAD R21, R16, R19, RZ ;  /* 0x0000001310157224 */ /* 0x000fe200078e02ff */
[----:B------:R-:W-:Y:S01]  /*20c0*/  IADD3 R19, PT, PT, R18, 0x1, RZ ;  /* 0x0000000112137810 */ /* 0x000fe20007ffe0ff */
[----:B-----5:R-:W-:Y:S01]  /*20d0*/  VIADD R17, R17, 0x1 ;  /* 0x0000000111117836 */ /* 0x020fe20000000000 */
[----:B------:R-:W-:Y:S02]  /*20e0*/  IADD3 R3, PT, PT, R3, 0x1, RZ ;  /* 0x0000000103037810 */ /* 0x000fe40007ffe0ff */
[----:B------:R-:W-:Y:S01]  /*20f0*/  IADD3 R16, PT, PT, R27, R21, RZ ;  /* 0x000000151b107210 */ /* 0x000fe20007ffe0ff */
[----:B------:R-:W-:-:S04]  /*2100*/  IMAD.WIDE.U32 R26, R26, R19, RZ ;  /* 0x000000131a1a7225 */ /* 0x000fc800078e00ff */
[----:B------:R-:W-:-:S05]  /*2110*/  IMAD R19, R16, R19, RZ ;  /* 0x0000001310137224 */ /* 0x000fca00078e02ff */
[----:B-1----:R-:W-:Y:S01]  /*2120*/  IADD3 R14, PT, PT, R27, R19, RZ ;  /* 0x000000131b0e7210 */ /* 0x002fe20007ffe0ff */
[----:B------:R-:W-:-:S04]  /*2130*/  IMAD.WIDE.U32 R26, R26, R17, RZ ;  /* 0x000000111a1a7225 */ /* 0x000fc800078e00ff */
[----:B------:R-:W-:Y:S02]  /*2140*/  IMAD R17, R14, R17, RZ ;  /* 0x000000110e117224 */ /* 0x000fe400078e02ff */
[----:B------:R-:W-:-:S04]  /*2150*/  IMAD.WIDE.U32 R14, R26, R13, RZ ;  /* 0x0000000d1a0e7225 */ /* 0x000fc800078e00ff */
[----:B------:R-:W-:-:S04]  /*2160*/  IMAD.IADD R16, R27, 0x1, R17 ;  /* 0x000000011b107824 */ /* 0x000fc800078e0211 */
[----:B------:R-:W-:-:S05]  /*2170*/  IMAD R13, R16, R13, RZ ;  /* 0x0000000d100d7224 */ /* 0x000fca00078e02ff */
[----:B------:R-:W-:Y:S01]  /*2180*/  IADD3 R16, PT, PT, R15, R13, RZ ;  /* 0x0000000d0f107210 */ /* 0x000fe20007ffe0ff */
[----:B------:R-:W-:Y:S01]  /*2190*/  IMAD.WIDE.U32 R14, R14, R3, RZ ;  /* 0x000000030e0e7225 */ /* 0x000fe200078e00ff */
[----:B------:R-:W-:Y:S02]  /*21a0*/  IADD3 R13, PT, PT, R2, 0x1, RZ ;  /* 0x00000001020d7810 */ /* 0x000fe40007ffe0ff */
[----:B0-----:R-:W-:Y:S01]  /*21b0*/  MOV R2, R9 ;  /* 0x0000000900027202 */ /* 0x001fe20000000f00 */
[----:B------:R-:W-:Y:S02]  /*21c0*/  IMAD R17, R16, R3, RZ ;  /* 0x0000000310117224 */ /* 0x000fe400078e02ff */
[----:B------:R-:W-:-:S03]  /*21d0*/  IMAD.MOV.U32 R3, RZ, RZ, R8 ;  /* 0x000000ffff037224 */ /* 0x000fc600078e0008 */
[----:B------:R-:W-:Y:S01]  /*21e0*/  IADD3 R16, PT, PT, R15, R17, RZ ;  /* 0x000000110f107210 */ /* 0x000fe20007ffe0ff */
[----:B------:R-:W-:Y:S01]  /*21f0*/  IMAD.WIDE.U32 R14, R14, R13, RZ ;  /* 0x0000000d0e0e7225 */ /* 0x000fe200078e00ff */
[----:B------:R-:W-:-:S03]  /*2200*/  IADD3 R18, P1, PT, -R4, R3, RZ ;  /* 0x0000000304127210 */ /* 0x000fc60007f3e1ff */
[----:B------:R-:W-:Y:S01]  /*2210*/  IMAD R17, R16, R13, RZ ;  /* 0x0000000d10117224 */ /* 0x000fe200078e02ff */
[----:B------:R-:W-:Y:S01]  /*2220*/  ISETP.GE.U32.AND P0, PT, R18, 0x800, PT ;  /* 0x000008001200780c */ /* 0x000fe20003f06070 */
[----:B------:R-:W-:Y:S01]  /*2230*/  IMAD.X R16, R2, 0x1, ~R5, P1 ;  /* 0x0000000102107824 */ /* 0x000fe200008e0e05 */
[----:B------:R-:W-:Y:S02]  /*2240*/  IADD3 R13, PT, PT, R12, 0x1, RZ ;  /* 0x000000010c0d7810 */ /* 0x000fe40007ffe0ff */
[----:B------:R-:W-:Y:S02]  /*2250*/  IADD3 R12, PT, PT, R15, R17, RZ ;  /* 0x000000110f0c7210 */ /* 0x000fe40007ffe0ff */
[----:B------:R-:W-:Y:S01]  /*2260*/  ISETP.GE.U32.AND.EX P0, PT, R16, RZ, PT, P0 ;  /* 0x000000ff1000720c */ /* 0x000fe20003f06100 */
[----:B------:R-:W-:-:S04]  /*2270*/  IMAD.WIDE.U32 R26, R14, R13, RZ ;  /* 0x0000000d0e1a7225 */ /* 0x000fc800078e00ff */
[----:B------:R-:W-:-:S05]  /*2280*/  IMAD R13, R12, R13, RZ ;  /* 0x0000000d0c0d7224 */ /* 0x000fca00078e02ff */
[----:B------:R-:W-:-:S03]  /*2290*/  IADD3 R16, PT, PT, R27, R13, RZ ;  /* 0x0000000d1b107210 */ /* 0x000fc60007ffe0ff */
[----:B------:R-:W-:Y:S05]  /*22a0*/  @!P0 BRA `(.L_x_1211) ;  /* 0x0000000c007c8947 */ /* 0x000fea0003800000 */
[----:B------:R-:W-:-:S05]  /*22b0*/  IADD3 R4, P0, PT, R4, 0x800, RZ ;  /* 0x0000080004047810 */ /* 0x000fca0007f1e0ff */
[----:B------:R-:W-:Y:S01]  /*22c0*/  IMAD.X R5, RZ, RZ, R5, P0 ;  /* 0x000000ffff057224 */ /* 0x000fe200000e0605 */
[----:B------:R-:W-:-:S04]  /*22d0*/  ISETP.GT.U32.AND P0, PT, R4, R11, PT ;  /* 0x0000000b0400720c */ /* 0x000fc80003f04070 */
[----:B------:R-:W-:-:S13]  /*22e0*/  ISETP.GT.U32.AND.EX P0, PT, R5, R10, PT, P0 ;  /* 0x0000000a0500720c */ /* 0x000fda0003f04100 */
[----:B------:R-:W-:Y:S05]  /*22f0*/  @!P0 BRA `(.L_x_1212) ;  /* 0xfffffffc00288947 */ /* 0x000fea000383ffff */
.L_x_1210:
[CC--:B------:R-:W-:Y:S01]  /*2300*/  IADD3 R7, PT, PT, -R4.reuse, R3.reuse, RZ ;  /* 0x0000000304077210 */ /* 0x0c0fe20007ffe1ff */
[----:B------:R-:W-:Y:S01]  /*2310*/  BSSY.RECONVERGENT B1, `(.L_x_1211) ;  /* 0x00000d8000017945 */ /* 0x000fe20003800200 */
[----:B------:R-:W-:Y:S02]  /*2320*/  ISETP.GE.U32.AND P1, PT, R4, R3, PT ;  /* 0x000000030400720c */ /* 0x000fe40003f26070 */
[----:B------:R-:W-:-:S04]  /*2330*/  ISETP.GE.AND P0, PT, R0, R7, PT ;  /* 0x000000070000720c */ /* 0x000fc80003f06270 */
[----:B------:R-:W-:-:S13]  /*2340*/  ISETP.GE.U32.OR.EX P0, PT, R5, R2, P0, P1 ;  /* 0x000000020500720c */ /* 0x000fda0000706510 */
[----:B------:R-:W-:Y:S05]  /*2350*/  @P0 BRA `(.L_x_1213) ;  /* 0x0000000c004c0947 */ /* 0x000fea0003800000 */
[-C--:B------:R-:W-:Y:S01]  /*2360*/  LOP3.LUT R2, RZ, R0.reuse, RZ, 0x33, !PT ;  /* 0x00000000ff027212 */ /* 0x080fe200078e33ff */
[----:B------:R-:W-:Y:S03]  /*2370*/  BSSY.RECONVERGENT B2, `(.L_x_1214) ;  /* 0x0000068000027945 */ /* 0x000fe60003800200 */
[----:B------:R-:W-:Y:S02]  /*2380*/  IADD3 R2, PT, PT, -R4, R3, R2 ;  /* 0x0000000304027210 */ /* 0x000fe40007ffe102 */
[----:B------:R-:W-:Y:S02]  /*2390*/  MOV R3, R0 ;  /* 0x0000000000037202 */ /* 0x000fe40000000f00 */
        /* <DEDUP_REMOVED lines=8> */
[----:B------:R-:W-:Y:S02]  /*2420*/  LOP3.LUT R9, R6, 0x1fffff0, RZ, 0xc0, !PT ;  /* 0x01fffff006097812 */ /* 0x000fe400078ec0ff */
[----:B------:R-:W-:Y:S02]  /*2430*/  IADD3.X R2, PT, PT, RZ, R5, RZ, P2, !PT ;  /* 0x00000005ff027210 */ /* 0x000fe400017fe4ff */
[----:B------:R-:W-:Y:S02]  /*2440*/  IADD3 R9, PT, PT, -R9, RZ, RZ ;  /* 0x000000ff09097210 */ /* 0x000fe40007ffe1ff */
[----:B0-----:R-:W-:-:S04]  /*2450*/  LEA R14, P1, R15, UR4, 0x2 ;  /* 0x000000040f0e7c11 */ /* 0x001fc8000f8210ff */
[----:B------:R-:W-:Y:S02]  /*2460*/  IADD3 R14, P2, PT, R14, 0x2000, RZ ;  /* 0x000020000e0e7810 */ /* 0x000fe40007f5e0ff */
[----:B------:R-:W-:-:S04]  /*2470*/  LEA.HI.X R15, R15, UR5, R2, 0x2, P1 ;  /* 0x000000050f0f7c11 */ /* 0x000fc800088f1402 */
[----:B------:R-:W-:-:S07]  /*2480*/  IADD3.X R15, PT, PT, RZ, R15, RZ, P2, !PT ;  /* 0x0000000fff0f7210 */ /* 0x000fce00017fe4ff */
.L_x_1216:
        /* <DEDUP_REMOVED lines=19> */
[----:B0-----:R-:W-:-:S04]  /*25c0*/  IADD3 R14, P2, PT, R14, 0x4000, RZ ;  /* 0x000040000e0e7810 */ /* 0x001fc80007f5e0ff */
[----:B------:R-:W-:Y:S02]  /*25d0*/  IADD3.X R15, PT, PT, RZ, R15, RZ, P2, !PT ;  /* 0x0000000fff0f7210 */ /* 0x000fe400017fe4ff */
[----:B--2---:R-:W-:Y:S01]  /*25e0*/  IADD3 R17, PT, PT, R17, 0x1, RZ ;  /* 0x0000000111117810 */ /* 0x004fe20007ffe0ff */
[----:B---3--:R-:W-:-:S04]  /*25f0*/  VIADD R27, R27, 0x1 ;  /* 0x000000011b1b7836 */ /* 0x008fc80000000000 */
[-C--:B------:R-:W-:Y:S02]  /*2600*/  IMAD R29, R16, R17.reuse, RZ ;  /* 0x00000011101d7224 */ /* 0x080fe400078e02ff */
[----:B------:R-:W-:Y:S01]  /*2610*/  IMAD.WIDE.U32 R16, R26, R17, RZ ;  /* 0x000000111a107225 */ /* 0x000fe200078e00ff */
[----:B----4-:R-:W-:-:S04]  /*2620*/  IADD3 R25, PT, PT, R25, 0x1, RZ ;  /* 0x0000000119197810 */ /* 0x010fc80007ffe0ff */
[----:B------:R-:W-:Y:S01]  /*2630*/  IADD3 R26, PT, PT, R17, R29, RZ ;  /* 0x0000001d111a7210 */ /* 0x000fe20007ffe0ff */
[----:B------:R-:W-:Y:S01]  /*2640*/  IMAD.WIDE.U32 R16, R16, R27, RZ ;  /* 0x0000001b10107225 */ /* 0x000fe200078e00ff */
[----:B-----5:R-:W-:-:S03]  /*2650*/  IADD3 R23, PT, PT, R23, 0x1, RZ ;  /* 0x0000000117177810 */ /* 0x020fc60007ffe0ff */
[----:B------:R-:W-:-:S05]  /*2660*/  IMAD R27, R26, R27, RZ ;  /* 0x0000001b1a1b7224 */ /* 0x000fca00078e02ff */
[----:B------:R-:W-:Y:S01]  /*2670*/  IADD3 R26, PT, PT, R17, R27, RZ ;  /* 0x0000001b111a7210 */ /* 0x000fe20007ffe0ff */
[----:B------:R-:W-:Y:S01]  /*2680*/  IMAD.WIDE.U32 R16, R16, R25, RZ ;  /* 0x0000001910107225 */ /* 0x000fe200078e00ff */
[----:B------:R-:W-:-:S03]  /*2690*/  IADD3 R21, PT, PT, R21, 0x1, RZ ;  /* 0x0000000115157810 */ /* 0x000fc60007ffe0ff */
[----:B------:R-:W-:Y:S02]  /*26a0*/  IMAD R27, R26, R25, RZ ;  /* 0x000000191a1b7224 */ /* 0x000fe400078e02ff */
[----:B------:R-:W-:Y:S01]  /*26b0*/  VIADD R25, R24, 0x1 ;  /* 0x0000000118197836 */ /* 0x000fe20000000000 */
[----:B------:R-:W-:Y:S02]  /*26c0*/  IADD3 R19, PT, PT, R19, 0x1, RZ ;  /* 0x0000000113137810 */ /* 0x000fe40007ffe0ff */
[----:B------:R-:W-:Y:S01]  /*26d0*/  IADD3 R24, PT, PT, R17, R27, RZ ;  /* 0x0000001b11187210 */ /* 0x000fe20007ffe0ff */
[----:B------:R-:W-:-:S04]  /*26e0*/  IMAD.WIDE.U32 R16, R16, R25, RZ ;  /* 0x0000001910107225 */ /* 0x000fc800078e00ff */
[----:B------:R-:W-:Y:S01]  /*26f0*/  IMAD R25, R24, R25, RZ ;  /* 0x0000001918197224 */ /* 0x000fe200078e02ff */
[----:B------:R-:W-:-:S04]  /*2700*/  IADD3 R13, PT, PT, R13, 0x1, RZ ;  /* 0x000000010d0d7810 */ /* 0x000fc80007ffe0ff */
[----:B------:R-:W-:Y:S01]  /*2710*/  IADD3 R24, PT, PT, R17, R25, RZ ;  /* 0x0000001911187210 */ /* 0x000fe20007ffe0ff */
[----:B------:R-:W-:Y:S01]  /*2720*/  IMAD.WIDE.U32 R16, R16, R23, RZ ;  /* 0x0000001710107225 */ /* 0x000fe200078e00ff */
[----:B------:R-:W-:-:S03]  /*2730*/  IADD3 R11, PT, PT, R11, 0x1, RZ ;  /* 0x000000010b0b7810 */ /* 0x000fc60007ffe0ff */
[----:B------:R-:W-:Y:S02]  /*2740*/  IMAD R25, R24, R23, RZ ;  /* 0x0000001718197224 */ /* 0x000fe400078e02ff */
[----:B------:R-:W-:-:S03]  /*2750*/  VIADD R23, R22, 0x1 ;  /* 0x0000000116177836 */ /* 0x000fc60000000000 */
[----:B------:R-:W-:Y:S01]  /*2760*/  IADD3 R22, PT, PT, R17, R25, RZ ;  /* 0x0000001911167210 */ /* 0x000fe20007ffe0ff */
        /* <DEDUP_REMOVED lines=30> */
[----:B------:R-:W-:-:S04]  /*2950*/  IADD3 R11, PT, PT, R2, 0x1, RZ ;  /* 0x00000001020b7810 */ /* 0x000fc80007ffe0ff */
        /* <DEDUP_REMOVED lines=8> */
[----:B------:R-:W-:Y:S06]  /*29e0*/  @P1 BRA `(.L_x_1216) ;  /* 0xfffffff800a81947 */ /* 0x000fec000383ffff */
.L_x_1215:
[----:B------:R-:W-:Y:S05]  /*29f0*/  BSYNC.RECONVERGENT B2 ;  /* 0x0000000000027941 */ /* 0x000fea0003800200 */
.L_x_1214:
        /* <DEDUP_REMOVED lines=8> */
[----:B------:R-:W-:Y:S02]  /*2a80*/  IADD3.X R7, PT, PT, RZ, R5, RZ, P1, !PT ;  /* 0x00000005ff077210 */ /* 0x000fe40000ffe4ff */
        /* <DEDUP_REMOVED lines=10> */
[----:B------:R-:W-:-:S02]  /*2b30*/  IADD3 R3, PT, PT, R3, 0x800, RZ ;  /* 0x0000080003037810 */ /* 0x000fc40007ffe0ff */
[----:B--2---:R-:W-:Y:S01]  /*2b40*/  IADD3 R27, PT, PT, R14, 0x1, RZ ;  /* 0x000000010e1b7810 */ /* 0x004fe20007ffe0ff */
[----:B---3--:R-:W-:-:S04]  /*2b50*/  VIADD R15, R15, 0x1 ;  /* 0x000000010f0f7836 */ /* 0x008fc80000000000 */
[-C--:B------:R-:W-:Y:S02]  /*2b60*/  IMAD R19, R16, R27.reuse, RZ ;  /* 0x0000001b10137224 */ /* 0x080fe400078e02ff */
[----:B------:R-:W-:Y:S01]  /*2b70*/  IMAD.WIDE.U32 R26, R26, R27, RZ ;  /* 0x0000001b1a1a7225 */ /* 0x000fe200078e00ff */
[----:B----4-:R-:W-:-:S03]  /*2b80*/  IADD3 R17, PT, PT, R17, 0x1, RZ ;  /* 0x0000000111117810 */ /* 0x010fc60007ffe0ff */
[----:B-----5:R-:W-:Y:S01]  /*2b90*/  VIADD R9, R12, 0x1 ;  /* 0x000000010c097836 */ /* 0x020fe20000000000 */
[----:B------:R-:W-:Y:S01]  /*2ba0*/  IADD3 R14, PT, PT, R27, R19, RZ ;  /* 0x000000131b0e7210 */ /* 0x000fe20007ffe0ff */
[----:B------:R-:W-:Y:S01]  /*2bb0*/  IMAD.WIDE.U32 R26, R26, R15, RZ ;  /* 0x0000000f1a1a7225 */ /* 0x000fe200078e00ff */
[----:B------:R-:W-:-:S03]  /*2bc0*/  IADD3 R11, PT, PT, R11, 0x1, RZ ;  /* 0x000000010b0b7810 */ /* 0x000fc60007ffe0ff */
        /* <DEDUP_REMOVED lines=22> */
[----:B------:R-:W-:-:S07]  /*2d30*/  IADD3 R16, PT, PT, R27, R7, RZ ;  /* 0x000000071b107210 */ /* 0x000fce0007ffe0ff */
.L_x_1218:
[----:B------:R-:W-:Y:S05]  /*2d40*/  BSYNC.RECONVERGENT B2 ;  /* 0x0000000000027941 */ /* 0x000fea0003800200 */
.L_x_1217:
        /* <DEDUP_REMOVED lines=12> */
[----:B------:R-:W3:Y:S04]  /*2e10*/  LDG.E R10, desc[UR6][R8.64+0x400] ;  /* 0x00040006080a7981 */ /* 0x000ee8000c1e1900 */
[----:B------:R-:W4:Y:S04]  /*2e20*/  LDG.E R11, desc[UR6][R8.64+0x800] ;  /* 0x00080006080b7981 */ /* 0x000f28000c1e1900 */
[----:B------:R-:W5:Y:S01]  /*2e30*/  LDG.E R12, desc[UR6][R8.64+0xc00] ;  /* 0x000c0006080c7981 */ /* 0x000f62000c1e1900 */
[----:B------:R-:W-:Y:S01]  /*2e40*/  VIADD R3, R3, 0x400 ;  /* 0x0000040003037836 */ /* 0x000fe20000000000 */
[----:B--2---:R-:W-:-:S02]  /*2e50*/  IADD3 R27, PT, PT, R2, 0x1, RZ ;  /* 0x00000001021b7810 */ /* 0x004fc40007ffe0ff */
[----:B---3--:R-:W-:-:S03]  /*2e60*/  IADD3 R10, PT, PT, R10, 0x1, RZ ;  /* 0x000000010a0a7810 */ /* 0x008fc60007ffe0ff */
[-C--:B------:R-:W-:Y:S02]  /*2e70*/  IMAD R7, R16, R27.reuse, RZ ;  /* 0x0000001b10077224 */ /* 0x080fe400078e02ff */
        /* <DEDUP_REMOVED lines=8> */
[----:B------:R-:W-:-:S05]  /*2f00*/  IMAD R7, R7, R11, RZ ;  /* 0x0000000b07077224 */ /* 0x000fca00078e02ff */
[----:B------:R-:W-:Y:S01]  /*2f10*/  IADD3 R7, PT, PT, R27, R7, RZ ;  /* 0x000000071b077210 */ /* 0x000fe20007ffe0ff */
[----:B------:R-:W-:-:S04]  /*2f20*/  IMAD.WIDE.U32 R26, R26, R12, RZ ;  /* 0x0000000c1a1a7225 */ /* 0x000fc800078e00ff */
[----:B------:R-:W-:-:S05]  /*2f30*/  IMAD R7, R7, R12, RZ ;  /* 0x0000000c07077224 */ /* 0x000fca00078e02ff */
[----:B------:R-:W-:-:S07]  /*2f40*/  IADD3 R16, PT, PT, R27, R7, RZ ;  /* 0x000000071b107210 */ /* 0x000fce0007ffe0ff */
.L_x_1220:
[----:B------:R-:W-:Y:S05]  /*2f50*/  BSYNC.RECONVERGENT B2 ;  /* 0x0000000000027941 */ /* 0x000fea0003800200 */
.L_x_1219:
[----:B------:R-:W-:Y:S05]  /*2f60*/  @!P0 BRA `(.L_x_1213) ;  /* 0x0000000000488947 */ /* 0x000fea0003800000 */
[----:B------:R-:W0:Y:S01]  /*2f70*/  LDCU.64 UR4, c[0x0][0x380] ;  /* 0x00007000ff0477ac */ /* 0x000e220008000a00 */
[----:B------:R-:W-:Y:S02]  /*2f80*/  IADD3 R2, P0, PT, R3, R4, RZ ;  /* 0x0000000403027210 */ /* 0x000fe40007f1e0ff */
[----:B------:R-:W-:Y:S02]  /*2f90*/  IADD3 R6, PT, PT, -R6, RZ, RZ ;  /* 0x000000ff06067210 */ /* 0x000fe40007ffe1ff */
[----:B------:R-:W-:Y:S02]  /*2fa0*/  IADD3.X R5, PT, PT, RZ, R5, RZ, P0, !PT ;  /* 0x00000005ff057210 */ /* 0x000fe400007fe4ff */
[----:B0-----:R-:W-:-:S04]  /*2fb0*/  LEA R4, P1, R2, UR4, 0x2 ;  /* 0x0000000402047c11 */ /* 0x001fc8000f8210ff */
[----:B------:R-:W-:-:S09]  /*2fc0*/  LEA.HI.X R5, R2, UR5, R5, 0x2, P1 ;  /* 0x0000000502057c11 */ /* 0x000fd200088f1405 */
.L_x_1221:
[----:B------:R-:W-:Y:S01]  /*2fd0*/  IMAD.MOV.U32 R2, RZ, RZ, R4 ;  /* 0x000000ffff027224 */ /* 0x000fe200078e0004 */
[----:B------:R-:W-:-:S05]  /*2fe0*/  MOV R3, R5 ;  /* 0x0000000500037202 */ /* 0x000fca0000000f00 */
        /* <DEDUP_REMOVED lines=10> */
.L_x_1213:
[----:B------:R-:W-:Y:S05]  /*3090*/  BSYNC.RECONVERGENT B1 ;  /* 0x0000000000017941 */ /* 0x000fea0003800200 */
.L_x_1211:
        /* <DEDUP_REMOVED lines=30> */
[----:B------:R-:W-:Y:S02]  /*3280*/  IMAD.IADD R8, R7, 0x1, R5 ;  /* 0x0000000107087824 */ /* 0x000fe400078e0205 */
        /* <DEDUP_REMOVED lines=15> */
[----:B------:R-:W-:Y:S01]  /*3380*/  IMAD.WIDE.U32 R8, R3, R2, RZ ;  /* 0x0000000203087225 */ /* 0x000fe200078e00ff */
[----:B------:R-:W-:-:S03]  /*3390*/  @!P1 SHF.R.U32.HI R4, RZ, 0x2, R0 ;  /* 0x00000002ff049819 */ /* 0x000fc60000011600 */
[----:B------:R-:W-:Y:S01]  /*33a0*/  IMAD R5, R5, R2, RZ ;  /* 0x0000000205057224 */ /* 0x000fe200078e02ff */
[----:B------:R-:W-:-:S03]  /*33b0*/  @!P1 LOP3.LUT R4, R4, 0xf8, RZ, 0xc0, !PT ;  /* 0x000000f804049812 */ /* 0x000fc600078ec0ff */
[----:B------:R-:W-:Y:S01]  /*33c0*/  IMAD R5, R3, R10, R5 ;  /* 0x0000000a03057224 */ /* 0x000fe200078e0205 */
[----:B------:R-:W-:-:S04]  /*33d0*/  @!P1 IADD3 R7, PT, PT, R4, R7, RZ ;  /* 0x0000000704079210 */ /* 0x000fc80007ffe0ff */
        /* <DEDUP_REMOVED lines=13> */
[----:B------:R-:W-:-:S04]  /*34b0*/  IMAD.WIDE.U32 R12, R2, R14, RZ ;  /* 0x0000000e020c7225 */ /* 0x000fc800078e00ff */
[----:B------:R-:W-:Y:S02]  /*34c0*/  IMAD.IADD R3, R3, 0x1, R9 ;  /* 0x0000000103037824 */ /* 0x000fe400078e0209 */
[----:B------:R-:W0:Y:S02]  /*34d0*/  LDS.128 R8, [UR4+0x30] ;  /* 0x00003004ff087984 */ /* 0x000e240008000c00 */
[----:B------:R-:W-:-:S04]  /*34e0*/  IMAD R3, R3, R14, RZ ;  /* 0x0000000e03037224 */ /* 0x000fc800078e02ff */
[----:B------:R-:W-:Y:S02]  /*34f0*/  IMAD R3, R2, R15, R3 ;  /* 0x0000000f02037224 */ /* 0x000fe400078e0203 */
[----:B-1----:R-:W-:-:S03]  /*3500*/  IMAD.WIDE.U32 R14, R12, R4, RZ ;  /* 0x000000040c0e7225 */ /* 0x002fc600078e00ff */
[----:B------:R-:W-:-:S05]  /*3510*/  IADD3 R3, PT, PT, R13, R3, RZ ;  /* 0x000000030d037210 */ /* 0x000fca0007ffe0ff */
[----:B------:R-:W-:-:S04]  /*3520*/  IMAD R3, R3, R4, RZ ;  /* 0x0000000403037224 */ /* 0x000fc800078e02ff */
[----:B------:R-:W-:Y:S02]  /*3530*/  IMAD R3, R5, R12, R3 ;  /* 0x0000000c05037224 */ /* 0x000fe400078e0203 */
[----:B------:R-:W-:-:S03]  /*3540*/  IMAD.WIDE.U32 R4, R14, R6, RZ ;  /* 0x000000060e047225 */ /* 0x000fc600078e00ff */
[----:B------:R-:W-:-:S05]  /*3550*/  IADD3 R3, PT, PT, R15, R3, RZ ;  /* 0x000000030f037210 */ /* 0x000fca0007ffe0ff */
[----:B------:R-:W-:Y:S02]  /*3560*/  IMAD R13, R3, R6, RZ ;  /* 0x00000006030d7224 */ /* 0x000fe400078e02ff */
[----:B------:R-:W1:Y:S02]  /*3570*/  LDS.64 R2, [UR4+0x40] ;  /* 0x00004004ff027984 */ /* 0x000e640008000a00 */
[----:B------:R-:W-:-:S05]  /*3580*/  IMAD R13, R14, R7, R13 ;  /* 0x000000070e0d7224 */ /* 0x000fca00078e020d */
[----:B------:R-:W-:Y:S01]  /*3590*/  IADD3 R5, PT, PT, R5, R13, RZ ;  /* 0x0000000d05057210 */ /* 0x000fe20007ffe0ff */
[----:B0-----:R-:W-:-:S04]  /*35a0*/  IMAD.WIDE.U32 R6, R4, R8, RZ ;  /* 0x0000000804067225 */ /* 0x001fc800078e00ff */
[----:B------:R-:W-:-:S04]  /*35b0*/  IMAD R5, R5, R8, RZ ;  /* 0x0000000805057224 */ /* 0x000fc800078e02ff */
[----:B------:R-:W-:-:S04]  /*35c0*/  IMAD R5, R9, R4, R5 ;  /* 0x0000000409057224 */ /* 0x000fc800078e0205 */
[----:B------:R-:W-:-:S04]  /*35d0*/  IMAD.IADD R5, R7, 0x1, R5 ;  /* 0x0000000107057824 */ /* 0x000fc800078e0205 */
[-C--:B------:R-:W-:Y:S02]  /*35e0*/  IMAD R7, R5, R10.reuse, RZ ;  /* 0x0000000a05077224 */ /* 0x080fe400078e02ff */
[----:B------:R-:W-:-:S04]  /*35f0*/  IMAD.WIDE.U32 R4, R6, R10, RZ ;  /* 0x0000000a06047225 */ /* 0x000fc800078e00ff */
[----:B------:R-:W-:-:S05]  /*3600*/  IMAD R7, R6, R11, R7 ;  /* 0x0000000b06077224 */ /* 0x000fca00078e0207 */
[----:B------:R-:W-:-:S05]  /*3610*/  IADD3 R5, PT, PT, R5, R7, RZ ;  /* 0x0000000705057210 */ /* 0x000fca0007ffe0ff */
[-C--:B-1----:R-:W-:Y:S02]  /*3620*/  IMAD R5, R5, R2.reuse, RZ ;  /* 0x0000000205057224 */ /* 0x082fe400078e02ff */
[----:B------:R-:W-:-:S04]  /*3630*/  IMAD.WIDE.U32 R8, R4, R2, RZ ;  /* 0x0000000204087225 */ /* 0x000fc800078e00ff */
[----:B------:R-:W-:-:S05]  /*3640*/  IMAD R5, R3, R4, R5 ;  /* 0x0000000403057224 */ /* 0x000fca00078e0205 */
[----:B------:R-:W-:-:S07]  /*3650*/  IADD3 R9, PT, PT, R9, R5, RZ ;  /* 0x0000000509097210 */ /* 0x000fce0007ffe0ff */
.L_x_1209:
[----:B------:R-:W-:Y:S05]  /*3660*/  BSYNC.RECONVERGENT B0 ;  /* 0x0000000000007941 */ /* 0x000fea0003800200 */
.L_x_1194:
[----:B------:R-:W-:Y:S05]  /*3670*/  @P1 EXIT ;  /* 0x000000000000194d */ /* 0x000fea0003800000 */
[----:B------:R-:W0:Y:S01]  /*3680*/  LDCU.64 UR4, c[0x0][0x3a0] ;  /* 0x00007400ff0477ac */ /* 0x000e220008000a00 */
[----:B------:R-:W1:Y:S01]  /*3690*/  LDC.64 R4, c[0x0][0x388] ;  /* 0x0000e200ff047b82 */ /* 0x000e620000000a00 */
[----:B0-----:R-:W-:Y:S02]  /*36a0*/  IMAD R9, R9, UR4, RZ ;  /* 0x0000000409097c24 */ /* 0x001fe4000f8e02ff */
[----:B------:R-:W-:-:S04]  /*36b0*/  IMAD.WIDE.U32 R2, R8, UR4, RZ ;  /* 0x0000000408027c25 */ /* 0x000fc8000f8e00ff */
[----:B------:R-:W-:-:S05]  /*36c0*/  IMAD R9, R8, UR5, R9 ;  /* 0x0000000508097c24 */ /* 0x000fca000f8e0209 */
[----:B------:R-:W-:-:S05]  /*36d0*/  IADD3 R3, PT, PT, R3, R9, RZ ;  /* 0x0000000903037210 */ /* 0x000fca0007ffe0ff */
[----:B-1----:R-:W-:Y:S01]  /*36e0*/  STG.E.64 desc[UR6][R4.64], R2 ;  /* 0x0000000204007986 */ /* 0x002fe2000c101b06 */
[----:B------:R-:W-:Y:S05]  /*36f0*/  EXIT ;  /* 0x000000000000794d */ /* 0x000fea0003800000 */
.L_x_1222:
        /* <DEDUP_REMOVED lines=16> */
.L_x_1798:


//--------------------- .text._ZN3cub18CUB_300001_SM_10006detail6reduce28DeviceReduceSingleTileKernelINS2_10policy_hubImj11mul_functorImEE10Policy1000EPmS9_iS6_mmN4cuda3std3__410__identityEEEvT0_T1_T2_T3_T4_T6_ --------------------------
	.section	.text._ZN3cub18CUB_300001_SM_10006detail6reduce28DeviceReduceSingleTileKernelINS2_10policy_hubImj11mul_functorImEE10Policy1000EPmS9_iS6_mmN4cuda3std3__410__identityEEEvT0_T1_T2_T3_T4_T6_,"ax",@progbits
	.align	128
        .global         _ZN3cub18CUB_300001_SM_10006detail6reduce28DeviceReduceSingleTileKernelINS2_10policy_hubImj11mul_functorImEE10Policy1000EPmS9_iS6_mmN4cuda3std3__410__identityEEEvT0_T1_T2_T3_T4_T6_
        .type           _ZN3cub18CUB_300001_SM_10006detail6reduce28DeviceReduceSingleTileKernelINS2_10policy_hubImj11mul_functorImEE10Policy1000EPmS9_iS6_mmN4cuda3std3__410__identityEEEvT0_T1_T2_T3_T4_T6_,@function
        .size           _ZN3cub18CUB_300001_SM_10006detail6reduce28DeviceReduceSingleTileKernelINS2_10policy_hubImj11mul_functorImEE10Policy1000EPmS9_iS6_mmN4cuda3std3__410__identityEEEvT0_T1_T2_T3_T4_T6_,(.L_x_1799 - _ZN3cub18CUB_300001_SM_10006detail6reduce28DeviceReduceSingleTileKernelINS2_10policy_hubImj11mul_functorImEE10Policy1000EPmS9_iS6_mmN4cuda3std3__410__identityEEEvT0_T1_T2_T3_T4_T6_)
        .other          _ZN3cub18CUB_300001_SM_10006detail6reduce28DeviceReduceSingleTileKernelINS2_10policy_hubImj11mul_functorImEE10Policy1000EPmS9_iS6_mmN4cuda3std3__410__identityEEEvT0_T1_T2_T3_T4_T6_,@"STO_CUDA_ENTRY STV_DEFAULT"
_ZN3cub18CUB_300001_SM_10006detail6reduce28DeviceReduceSingleTileKernelINS2_10policy_hubImj11mul_functorImEE10Policy1000EPmS9_iS6_mmN4cuda3std3__410__identityEEEvT0_T1_T2_T3_T4_T6_:
.text._ZN3cub18CUB_300001_SM_10006detail6reduce28DeviceReduceSingleTileKernelINS2_10policy_hubImj11mul_functorImEE10Policy1000EPmS9_iS6_mmN4cuda3std3__410__identityEEEvT0_T1_T2_T3_T4_T6_:
        /* <DEDUP_REMOVED lines=13> */
.L_x_1223:
        /* <DEDUP_REMOVED lines=16> */
.L_x_1228:
[----:B------:R-:W-:Y:S05]  /*01d0*/  BSYNC.RECONVERGENT B1 ;  /* 0x0000000000017941 */ /* 0x000fea0003800200 */
.L_x_1227:
        /* <DEDUP_REMOVED lines=17> */
.L_x_1233:
        /* <DEDUP_REMOVED lines=14> */
.L_x_1232:
[----:B------:R-:W-:Y:S05]  /*03d0*/  BSYNC.RECONVERGENT B2 ;  /* 0x0000000000027941 */ /* 0x000fea0003800200 */
.L_x_1231:
        /* <DEDUP_REMOVED lines=9> */
.L_x_1236:
        /* <DEDUP_REMOVED lines=90> */
.L_x_1235:
[----:B------:R-:W-:Y:S05]  /*0a10*/  BSYNC.RECONVERGENT B2 ;  /* 0x0000000000027941 */ /* 0x000fea0003800200 */
.L_x_1234:
        /* <DEDUP_REMOVED lines=50> */
.L_x_1238:
[----:B------:R-:W-:Y:S05]  /*0d40*/  BSYNC.RECONVERGENT B2 ;  /* 0x0000000000027941 */ /* 0x000fea0003800200 */
.L_x_1237:
        /* <DEDUP_REMOVED lines=24> */
.L_x_1230:
[----:B------:R-:W-:Y:S05]  /*0ed0*/  BSYNC.RECONVERGENT B1 ;  /* 0x0000000000017941 */ /* 0x000fea0003800200 */
.L_x_1229:
        /* <DEDUP_REMOVED lines=96> */
.L_x_1239:
        /* <DEDUP_REMOVED lines=125> */
.L_x_1226:
        /* <DEDUP_REMOVED lines=45> */
.L_x_1243:
        /* <DEDUP_REMOVED lines=45> */
.L_x_1241:
        /* <DEDUP_REMOVED lines=19> */
.L_x_1247:
        /* <DEDUP_REMOVED lines=11> */
.L_x_1246:
[----:B------:R-:W-:Y:S05]  /*2430*/  BSYNC.RECONVERGENT B2 ;  /* 0x0000000000027941 */ /* 0x000fea0003800200 */
.L_x_1245:
        /* <DEDUP_REMOVED lines=16> */
.L_x_1250:
        /* <DEDUP_REMOVED lines=93> */
.L_x_1249:
[----:B------:R-:W-:Y:S05]  /*2b10*/  BSYNC.RECONVERGENT B2 ;  /* 0x0000000000027941 */ /* 0x000fea0003800200 */
.L_x_1248:
        /* <DEDUP_REMOVED lines=52> */
.L_x_1252:
[----:B------:R-:W-:Y:S05]  /*2e60*/  BSYNC.RECONVERGENT B2 ;  /* 0x0000000000027941 */ /* 0x000fea0003800200 */
.L_x_1251:
        /* <DEDUP_REMOVED lines=23> */
.L_x_1244:
[----:B------:R-:W-:Y:S05]  /*2fe0*/  BSYNC.RECONVERGENT B1 ;  /* 0x0000000000017941 */ /* 0x000fea0003800200 */
.L_x_1242:
        /* <DEDUP_REMOVED lines=94> */
.L_x_1225:
        /* <DEDUP_REMOVED lines=12> */
.L_x_1255:
[----:B------:R-:W-:Y:S05]  /*3690*/  BSYNC.RECONVERGENT B1 ;  /* 0x0000000000017941 */ /* 0x000fea0003800200 */
.L_x_1254:
        /* <DEDUP_REMOVED lines=17> */
.L_x_1260:
        /* <DEDUP_REMOVED lines=14> */
.L_x_1259:
[----:B------:R-:W-:Y:S05]  /*3890*/  BSYNC.RECONVERGENT B2 ;  /* 0x0000000000027941 */ /* 0x000fea0003800200 */
.L_x_1258:
        /* <DEDUP_REMOVED lines=9> */
.L_x_1263:
        /* <DEDUP_REMOVED lines=90> */
.L_x_1262:
[----:B------:R-:W-:Y:S05]  /*3ed0*/  BSYNC.RECONVERGENT B2 ;  /* 0x0000000000027941 */ /* 0x000fea0003800200 */
.L_x_1261:
        /* <DEDUP_REMOVED lines=50> */
.L_x_1265:
[----:B------:R-:W-:Y:S05]  /*4200*/  BSYNC.RECONVERGENT B2 ;  /* 0x0000000000027941 */ /* 0x000fea0003800200 */
.L_x_1264:
        /* <DEDUP_REMOVED lines=24> */
.L_x_1257:
[----:B------:R-:W-:Y:S05]  /*4390*/  BSYNC.RECONVERGENT B1 ;  /* 0x0000000000017941 */ /* 0x000fea0003800200 */
.L_x_1256:
        /* <DEDUP_REMOVED lines=96> */
.L_x_1266:
        /* <DEDUP_REMOVED lines=125> */
.L_x_1253:
        /* <DEDUP_REMOVED lines=45> */
.L_x_1269:
        /* <DEDUP_REMOVED lines=48> */
.L_x_1267:
        /* <DEDUP_REMOVED lines=20> */
.L_x_1273:
        /* <DEDUP_REMOVED lines=11> */
.L_x_1272:
[----:B------:R-:W-:Y:S05]  /*5930*/  BSYNC.RECONVERGENT B2 ;  /* 0x0000000000027941 */ /* 0x000fea0003800200 */
.L_x_1271:
        /* <DEDUP_REMOVED lines=17> */
.L_x_1276:
        /* <DEDUP_REMOVED lines=93> */
.L_x_1275:
[----:B------:R-:W-:Y:S05]  /*6020*/  BSYNC.RECONVERGENT B2 ;  /* 0x0000000000027941 */ /* 0x000fea0003800200 */
.L_x_1274:
        /* <DEDUP_REMOVED lines=53> */
.L_x_1278:
[----:B------:R-:W-:Y:S05]  /*6380*/  BSYNC.RECONVERGENT B2 ;  /* 0x0000000000027941 */ /* 0x000fea0003800200 */
.L_x_1277:
        /* <DEDUP_REMOVED lines=24> */
.L_x_1270:
[----:B------:R-:W-:Y:S05]  /*6510*/  BSYNC.RECONVERGENT B1 ;  /* 0x0000000000017941 */ /* 0x000fea0003800200 */
.L_x_1268:
        /* <DEDUP_REMOVED lines=93> */
.L_x_1240:
[----:B------:R-:W-:Y:S05]  /*6af0*/  BSYNC.RECONVERGENT B0 ;  /* 0x0000000000007941 */ /* 0x000fea0003800200 */
.L_x_1224:
        /* <DEDUP_REMOVED lines=9> */
.L_x_1279:
        /* <DEDUP_REMOVED lines=15> */
.L_x_1799:


//--------------------- .text._ZN3cub18CUB_300001_SM_10006detail6reduce18DeviceReduceKernelINS2_10policy_hubImj11mul_functorImEE10Policy1000EN6thrust24THRUST_300001_SM_1000_NS6detail15normal_iteratorINSA_10device_ptrIjEEEEjS6_m11inc_functorIjEEEvT0_PT3_T1_NS0_13GridEvenShareISL_EET2_T4_ --------------------------
	.section	.text._ZN3cub18CUB_300001_SM_10006detail6reduce18DeviceReduceKernelINS2_10policy_hubImj11mul_functorImEE10Policy1000EN6thrust24THRUST_300001_SM_1000_NS6detail15normal_iteratorINSA_10device_ptrIjEEEEjS6_m11inc_functorIjEEEvT0_PT3_T1_NS0_13GridEvenShareISL_EET2_T4_,"ax",@progbits
	.align	128
        .global         _ZN3cub18CUB_300001_SM_10006detail6reduce18DeviceReduceKernelINS2_10policy_hubImj11mul_functorImEE10Policy1000EN6thrust24THRUST_300001_SM_1000_NS6detail15normal_iteratorINSA_10device_ptrIjEEEEjS6_m11inc_functorIjEEEvT0_PT3_T1_NS0_13GridEvenShareISL_EET2_T4_
        .type           _ZN3cub18CUB_300001_SM_10006detail6reduce18DeviceReduceKernelINS2_10policy_hubImj11mul_functorImEE10Policy1000EN6thrust24THRUST_300001_SM_1000_NS6detail15normal_iteratorINSA_10device_ptrIjEEEEjS6_m11inc_functorIjEEEvT0_PT3_T1_NS0_13GridEvenShareISL_EET2_T4_,@function
        .size           _ZN3cub18CUB_300001_SM_10006detail6reduce18DeviceReduceKernelINS2_10policy_hubImj11mul_functorImEE10Policy1000EN6thrust24THRUST_300001_SM_1000_NS6detail15normal_iteratorINSA_10device_ptrIjEEEEjS6_m11inc_functorIjEEEvT0_PT3_T1_NS0_13GridEvenShareISL_EET2_T4_,(.L_x_1800 - _ZN3cub18CUB_300001_SM_10006detail6reduce18DeviceReduceKernelINS2_10policy_hubImj11mul_functorImEE10Policy1000EN6thrust24THRUST_300001_SM_1000_NS6detail15normal_iteratorINSA_10device_ptrIjEEEEjS6_m11inc_functorIjEEEvT0_PT3_T1_NS0_13GridEvenShareISL_EET2_T4_)
        .other          _ZN3cub18CUB_300001_SM_10006detail6reduce18DeviceReduceKernelINS2_10policy_hubImj11mul_functorImEE10Policy1000EN6thrust24THRUST_300001_SM_1000_NS6detail15normal_iteratorINSA_10device_ptrIjEEEEjS6_m11inc_functorIjEEEvT0_PT3_T1_NS0_13GridEvenShareISL_EET2_T4_,@"STO_CUDA_ENTRY STV_DEFAULT"
_ZN3cub18CUB_300001_SM_10006detail6reduce18DeviceReduceKernelINS2_10policy_hubImj11mul_functorImEE10Policy1000EN6thrust24THRUST_300001_SM_1000_NS6detail15normal_iteratorINSA_10device_ptrIjEEEEjS6_m11inc_functorIjEEEvT0_PT3_T1_NS0_13GridEvenShareISL_EET2_T4_:
.text._ZN3cub18CUB_300001_SM_10006detail6reduce18DeviceReduceKernelINS2_10policy_hubImj11mul_functorImEE10Policy1000EN6thrust24THRUST_300001_SM_1000_NS6detail15normal_iteratorINSA_10device_ptrIjEEEEjS6_m11inc_functorIjEEEvT0_PT3_T1_NS0_13GridEvenShareISL_EET2_T4_:
[----:B------:R-:W-:Y:S01]  /*0000*/  LDC R1, c[0x0][0x37c] ;  /* 0x0000df00ff017b82 */ /* 0x000fe20000000800 */
[----:B------:R-:W0:Y:S01]  /*0010*/  S2R R0, SR_CTAID.X ;  /* 0x0000000000007919 */ /* 0x000e220000002500 */
[----:B------:R-:W1:Y:S01]  /*0020*/  LDCU.64 UR4, c[0x0][0x3a8] ;  /* 0x00007500ff0477ac */ /* 0x000e620008000a00 */
[----:B------:R-:W-:Y:S01]  /*0030*/  BSSY.RECONVERGENT B0, `(.L_x_1280) ;  /* 0x00003ba000007945 */ /* 0x000fe20003800200 */
[----:B------:R-:W2:Y:S01]  /*0040*/  LDCU.64 UR6, c[0x0][0x358] ;  /* 0x00006b00ff0677ac */ /* 0x000ea20008000a00 */
[----:B-1----:R-:W-:Y:S02]  /*0050*/  MOV R16, UR4 ;  /* 0x0000000400107c02 */ /* 0x002fe40008000f00 */
[----:B------:R-:W-:-:S05]  /*0060*/  MOV R17, UR5 ;  /* 0x0000000500117c02 */ /* 0x000fca0008000f00 */
[----:B------:R-:W-:Y:S01]  /*0070*/  IMAD.SHL.U32 R7, R17, 0x800, RZ ;  /* 0x0000080011077824 */ /* 0x000fe200078e00ff */
[----:B0-----:R-:W-:-:S04]  /*0080*/  SHF.L.U32 R3, R0, 0xb, RZ ;  /* 0x0000000b00037819 */ /* 0x001fc800000006ff */
[----:B------:R-:W-:-:S04]  /*0090*/  IADD3 R4, PT, PT, -R3, R16, RZ ;  /* 0x0000001003047210 */ /* 0x000fc80007ffe1ff */
[----:B------:R-:W-:-:S13]  /*00a0*/  ISETP.GT.U32.AND P0, PT, R4, 0x7ff, PT ;  /* 0x000007ff0400780c */ /* 0x000fda0003f04070 */
[----:B--2---:R-:W-:Y:S05]  /*00b0*/  @P0 BRA `(.L_x_1281) ;  /* 0x0000001c00a00947 */ /* 0x004fea0003800000 */
[----:B------:R-:W0:Y:S01]  /*00c0*/  S2R R2, SR_TID.X ;  /* 0x0000000000027919 */ /* 0x000e220000002100 */
[----:B------:R-:W-:Y:S01]  /*00d0*/  BSSY.RECONVERGENT B1, `(.L_x_1282) ;  /* 0x000000d000017945 */ /* 0x000fe20003800200 */
[----:B------:R-:W-:Y:S01]  /*00e0*/  HFMA2 R20, -RZ, RZ, 0, 0 ;  /* 0x00000000ff147431 */ /* 0x000fe200000001ff */
[----:B------:R-:W-:Y:S02]  /*00f0*/  MOV R19, RZ ;  /* 0x000000ff00137202 */ /* 0x000fe40000000f00 */
[----:B0-----:R-:W-:Y:S02]  /*0100*/  ISETP.GE.U32.AND P0, PT, R2, R4, PT ;  /* 0x000000040200720c */ /* 0x001fe40003f06070 */
[----:B------:R-:W-:-:S11]  /*0110*/  MOV R10, R2 ;  /* 0x00000002000a7202 */ /* 0x000fd60000000f00 */
[----:B------:R-:W-:Y:S05]  /*0120*/  @P0 BRA `(.L_x_1283) ;  /* 0x00000000001c0947 */ /* 0x000fea0003800000 */
[----:B------:R-:W0:Y:S01]  /*0130*/  LDC.64 R6, c[0x0][0x380] ;  /* 0x0000e000ff067b82 */ /* 0x000e220000000a00 */
[----:B------:R-:W-:-:S05]  /*0140*/  IADD3 R5, PT, PT, R3, R2, RZ ;  /* 0x0000000203057210 */ /* 0x000fca0007ffe0ff */
[----:B0-----:R-:W-:-:S06]  /*0150*/  IMAD.WIDE.U32 R6, R5, 0x4, R6 ;  /* 0x0000000405067825 */ /* 0x001fcc00078e0006 */
[----:B------:R-:W2:Y:S01]  /*0160*/  LDG.E R6, desc[UR6][R6.64] ;  /* 0x0000000606067981 */ /* 0x000ea2000c1e1900 */
[----:B------:R-:W-:Y:S01]  /*0170*/  VIADD R10, R2, 0x100 ;  /* 0x00000100020a7836 */ /* 0x000fe20000000000 */
[----:B------:R-:W-:Y:S02]  /*0180*/  MOV R19, RZ ;  /* 0x000000ff00137202 */ /* 0x000fe40000000f00 */
[----:B--2---:R-:W-:-:S07]  /*0190*/  IADD3 R20, PT, PT, R6, 0x1, RZ ;  /* 0x0000000106147810 */ /* 0x004fce0007ffe0ff */
.L_x_1283:
[----:B------:R-:W-:Y:S05]  /*01a0*/  BSYNC.RECONVERGENT B1 ;  /* 0x0000000000017941 */ /* 0x000fea0003800200 */
.L_x_1282:
[----:B------:R-:W-:Y:S01]  /*01b0*/  ISETP.GE.U32.AND P0, PT, R10, R4, PT ;  /* 0x000000040a00720c */ /* 0x000fe20003f06070 */
[----:B------:R-:W-:-:S12]  /*01c0*/  BSSY.RECONVERGENT B1, `(.L_x_1284) ;  /* 0x00000fb000017945 */ /* 0x000fd80003800200 */
[----:B------:R-:W-:Y:S05]  /*01d0*/  @P0 BRA `(.L_x_1285) ;  /* 0x0000000c00e40947 */ /* 0x000fea0003800000 */
[----:B------:R-:W-:Y:S01]  /*01e0*/  LOP3.LUT R5, RZ, R10, RZ, 0x33, !PT ;  /* 0x0000000aff057212 */ /* 0x000fe200078e33ff */
[----:B------:R-:W-:Y:S03]  /*01f0*/  BSSY.RECONVERGENT B2, `(.L_x_1286) ;  /* 0x0000082000027945 */ /* 0x000fe60003800200 */
[----:B------:R-:W-:-:S04]  /*0200*/  IADD3 R5, PT, PT, -R3, R16, R5 ;  /* 0x0000001003057210 */ /* 0x000fc80007ffe105 */
[C---:B------:R-:W-:Y:S02]  /*0210*/  ISETP.GE.U32.AND P0, PT, R5.reuse, 0xf00, PT ;  /* 0x00000f000500780c */ /* 0x040fe40003f06070 */
[----:B------:R-:W-:-:S04]  /*0220*/  LEA.HI R7, R5, 0x1, RZ, 0x18 ;  /* 0x0000000105077811 */ /* 0x000fc800078fc0ff */
[----:B------:R-:W-:-:S07]  /*0230*/  LOP3.LUT R8, R7, 0xf, RZ, 0xc0, !PT ;  /* 0x0000000f07087812 */ /* 0x000fce00078ec0ff */
[----:B------:R-:W-:Y:S05]  /*0240*/  @!P0 BRA `(.L_x_1287) ;  /* 0x0000000400f08947 */ /* 0x000fea0003800000 */
[----:B------:R-:W0:Y:S01]  /*0250*/  LDC.64 R12, c[0x0][0x380] ;  /* 0x0000e000ff0c7b82 */ /* 0x000e220000000a00 */
[----:B------:R-:W-:Y:S01]  /*0260*/  LOP3.LUT R5, R7, 0x1fffff0, RZ, 0xc0, !PT ;  /* 0x01fffff007057812 */ /* 0x000fe200078ec0ff */
[----:B------:R-:W-:Y:S01]  /*0270*/  BSSY.RECONVERGENT B3, `(.L_x_1288) ;  /* 0x0000078000037945 */ /* 0x000fe20003800200 */
[----:B------:R-:W-:Y:S02]  /*0280*/  LOP3.LUT R6, R10, 0x800, RZ, 0xfc, !PT ;  /* 0x000008000a067812 */ /* 0x000fe400078efcff */
[----:B------:R-:W-:Y:S02]  /*0290*/  IADD3 R9, PT, PT, R3, R10, RZ ;  /* 0x0000000a03097210 */ /* 0x000fe40007ffe0ff */
[----:B------:R-:W-:-:S07]  /*02a0*/  IADD3 R10, PT, PT, -R5, RZ, RZ ;  /* 0x000000ff050a7210 */ /* 0x000fce0007ffe1ff */
.L_x_1289:
[----:B0-----:R-:W-:-:S04]  /*02b0*/  IMAD.WIDE.U32 R14, R9, 0x4, R12 ;  /* 0x00000004090e7825 */ /* 0x001fc800078e000c */
[----:B------:R-:W-:Y:S01]  /*02c0*/  VIADD R29, R9, 0x100 ;  /* 0x00000100091d7836 */ /* 0x000fe20000000000 */
[----:B------:R0:W2:Y:S03]  /*02d0*/  LDG.E R21, desc[UR6][R14.64] ;  /* 0x000000060e157981 */ /* 0x0000a6000c1e1900 */
[----:B------:R-:W-:Y:S01]  /*02e0*/  IMAD.WIDE.U32 R28, R29, 0x4, R12 ;  /* 0x000000041d1c7825 */ /* 0x000fe200078e000c */
[----:B------:R-:W-:-:S04]  /*02f0*/  IADD3 R25, PT, PT, R9, 0x200, RZ ;  /* 0x0000020009197810 */ /* 0x000fc80007ffe0ff */
[----:B------:R1:W3:Y:S01]  /*0300*/  LDG.E R11, desc[UR6][R28.64] ;  /* 0x000000061c0b7981 */ /* 0x0002e2000c1e1900 */
[----:B------:R-:W-:Y:S01]  /*0310*/  IMAD.WIDE.U32 R24, R25, 0x4, R12 ;  /* 0x0000000419187825 */ /* 0x000fe200078e000c */
[----:B------:R-:W-:-:S04]  /*0320*/  IADD3 R23, PT, PT, R9, 0x300, RZ ;  /* 0x0000030009177810 */ /* 0x000fc80007ffe0ff */
[----:B------:R4:W5:Y:S01]  /*0330*/  LDG.E R17, desc[UR6][R24.64] ;  /* 0x0000000618117981 */ /* 0x000962000c1e1900 */
[----:B------:R-:W-:Y:S01]  /*0340*/  IMAD.WIDE.U32 R22, R23, 0x4, R12 ;  /* 0x0000000417167825 */ /* 0x000fe200078e000c */
[----:B------:R-:W-:-:S04]  /*0350*/  IADD3 R27, PT, PT, R9, 0x400, RZ ;  /* 0x00000400091b7810 */ /* 0x000fc80007ffe0ff */
[----:B------:R4:W5:Y:S01]  /*0360*/  LDG.E R16, desc[UR6][R22.64] ;  /* 0x0000000616107981 */ /* 0x000962000c1e1900 */
[----:B------:R-:W-:-:S05]  /*0370*/  IMAD.WIDE.U32 R26, R27, 0x4, R12 ;  /* 0x000000041b1a7825 */ /* 0x000fca00078e000c */
[----:B------:R4:W5:Y:S01]  /*0380*/  LDG.E R18, desc[UR6][R26.64] ;  /* 0x000000061a127981 */ /* 0x000962000c1e1900 */
[C---:B0-----:R-:W-:Y:S01]  /*0390*/  IADD3 R15, PT, PT, R9.reuse, 0x500, RZ ;  /* 0x00000500090f7810 */ /* 0x041fe20007ffe0ff */
[----:B-1----:R-:W-:-:S04]  /*03a0*/  VIADD R29, R9, 0x600 ;  /* 0x00000600091d7836 */ /* 0x002fc80000000000 */
[----:B------:R-:W-:-:S05]  /*03b0*/  IMAD.WIDE.U32 R14, R15, 0x4, R12 ;  /* 0x000000040f0e7825 */ /* 0x000fca00078e000c */
[----:B------:R-:W5:Y:S01]  /*03c0*/  LDG.E R5, desc[UR6][R14.64] ;  /* 0x000000060e057981 */ /* 0x000f62000c1e1900 */
[----:B----4-:R-:W-:Y:S01]  /*03d0*/  IMAD.WIDE.U32 R24, R29, 0x4, R12 ;  /* 0x000000041d187825 */ /* 0x010fe200078e000c */
[----:B------:R-:W-:-:S05]  /*03e0*/  IADD3 R29, PT, PT, R9, 0x700, RZ ;  /* 0x00000700091d7810 */ /* 0x000fca0007ffe0ff */
[----:B------:R0:W4:Y:S01]  /*03f0*/  LDG.E R24, desc[UR6][R24.64] ;  /* 0x0000000618187981 */ /* 0x000122000c1e1900 */
[----:B------:R-:W-:Y:S01]  /*0400*/  IMAD.WIDE.U32 R28, R29, 0x4, R12 ;  /* 0x000000041d1c7825 */ /* 0x000fe200078e000c */
[----:B------:R-:W-:-:S04]  /*0410*/  IADD3 R22, PT, PT, R9, 0x800, RZ ;  /* 0x0000080009167810 */ /* 0x000fc80007ffe0ff */
[----:B------:R1:W4:Y:S01]  /*0420*/  LDG.E R23, desc[UR6][R28.64] ;  /* 0x000000061c177981 */ /* 0x000322000c1e1900 */
[----:B------:R-:W-:Y:S01]  /*0430*/  IMAD.WIDE.U32 R26, R22, 0x4, R12 ;  /* 0x00000004161a7825 */ /* 0x000fe200078e000c */
[----:B0-----:R-:W-:-:S04]  /*0440*/  IADD3 R25, PT, PT, R9, 0x900, RZ ;  /* 0x0000090009197810 */ /* 0x001fc80007ffe0ff */
[----:B------:R0:W4:Y:S01]  /*0450*/  LDG.E R22, desc[UR6][R26.64] ;  /* 0x000000061a167981 */ /* 0x000122000c1e1900 */
[----:B-1----:R-:W-:-:S05]  /*0460*/  IADD3 R29, PT, PT, R9, 0xb00, RZ ;  /* 0x00000b00091d7810 */ /* 0x002fca0007ffe0ff */
[----:B------:R-:W-:Y:S01]  /*0470*/  IMAD.WIDE.U32 R28, R29, 0x4, R12 ;  /* 0x000000041d1c7825 */ /* 0x000fe200078e000c */
[----:B--2---:R-:W-:-:S05]  /*0480*/  IADD3 R21, PT, PT, R21, 0x1, RZ ;  /* 0x0000000115157810 */ /* 0x004fca0007ffe0ff */
[-C--:B------:R-:W-:Y:S02]  /*0490*/  IMAD R19, R19, R21.reuse, RZ ;  /* 0x0000001513137224 */ /* 0x080fe400078e02ff */
[----:B------:R-:W-:-:S04]  /*04a0*/  IMAD.WIDE.U32 R14, R20, R21, RZ ;  /* 0x00000015140e7225 */ /* 0x000fc800078e00ff */
[----:B------:R-:W-:Y:S01]  /*04b0*/  IMAD.WIDE.U32 R20, R25, 0x4, R12 ;  /* 0x0000000419147825 */ /* 0x000fe200078e000c */
[----:B------:R-:W-:-:S05]  /*04c0*/  IADD3 R25, PT, PT, R9, 0xa00, RZ ;  /* 0x00000a0009197810 */ /* 0x000fca0007ffe0ff */
[----:B------:R-:W2:Y:S01]  /*04d0*/  LDG.E R21, desc[UR6][R20.64] ;  /* 0x0000000614157981 */ /* 0x000ea2000c1e1900 */
[----:B0-----:R-:W-:Y:S01]  /*04e0*/  IMAD.WIDE.U32 R26, R25, 0x4, R12 ;  /* 0x00000004191a7825 */ /* 0x001fe200078e000c */
[----:B------:R-:W-:-:S03]  /*04f0*/  IADD3 R19, PT, PT, R15, R19, RZ ;  /* 0x000000130f137210 */ /* 0x000fc60007ffe0ff */
[----:B---3--:R-:W-:Y:S01]  /*0500*/  VIADD R11, R11, 0x1 ;  /* 0x000000010b0b7836 */ /* 0x008fe20000000000 */
[----:B------:R-:W3:Y:S03]  /*0510*/  LDG.E R20, desc[UR6][R26.64] ;  /* 0x000000061a147981 */ /* 0x000ee6000c1e1900 */
[----:B------:R-:W-:-:S04]  /*0520*/  IMAD.WIDE.U32 R14, R14, R11, RZ ;  /* 0x0000000b0e0e7225 */ /* 0x000fc800078e00ff */
[----:B------:R-:W-:Y:S02]  /*0530*/  IMAD R19, R19, R11, RZ ;  /* 0x0000000b13137224 */ /* 0x000fe400078e02ff */
[----:B------:R0:W3:Y:S02]  /*0540*/  LDG.E R11, desc[UR6][R28.64] ;  /* 0x000000061c0b7981 */ /* 0x0000e4000c1e1900 */
[----:B------:R-:W-:Y:S01]  /*0550*/  IMAD.IADD R25, R15, 0x1, R19 ;  /* 0x000000010f197824 */ /* 0x000fe200078e0213 */
[----:B------:R-:W-:Y:S02]  /*0560*/  IADD3 R19, PT, PT, R9, 0xc00, RZ ;  /* 0x00000c0009137810 */ /* 0x000fe40007ffe0ff */
[----:B-----5:R-:W-:-:S03]  /*0570*/  IADD3 R17, PT, PT, R17, 0x1, RZ ;  /* 0x0000000111117810 */ /* 0x020fc60007ffe0ff */
[----:B0-----:R-:W-:Y:S01]  /*0580*/  IMAD.WIDE.U32 R28, R19, 0x4, R12 ;  /* 0x00000004131c7825 */ /* 0x001fe200078e000c */
[----:B------:R-:W-:-:S03]  /*0590*/  IADD3 R19, PT, PT, R9, 0xd00, RZ ;  /* 0x00000d0009137810 */ /* 0x000fc60007ffe0ff */
[----:B------:R-:W-:-:S04]  /*05a0*/  IMAD.WIDE.U32 R14, R14, R17, RZ ;  /* 0x000000110e0e7225 */ /* 0x000fc800078e00ff */
[----:B------:R-:W-:Y:S02]  /*05b0*/  IMAD R17, R25, R17, RZ ;  /* 0x0000001119117224 */ /* 0x000fe400078e02ff */
[----:B------:R0:W5:Y:S01]  /*05c0*/  LDG.E R25, desc[UR6][R28.64] ;  /* 0x000000061c197981 */ /* 0x000162000c1e1900 */
[----:B------:R-:W-:Y:S01]  /*05d0*/  IMAD.WIDE.U32 R26, R19, 0x4, R12 ;  /* 0x00000004131a7825 */ /* 0x000fe200078e000c */
[----:B------:R-:W-:Y:S02]  /*05e0*/  IADD3 R19, PT, PT, R16, 0x1, RZ ;  /* 0x0000000110137810 */ /* 0x000fe40007ffe0ff */
[----:B------:R-:W-:Y:S01]  /*05f0*/  IADD3 R16, PT, PT, R15, R17, RZ ;  /* 0x000000110f107210 */ /* 0x000fe20007ffe0ff */
[C---:B------:R-:W-:Y:S02]  /*0600*/  VIADD R17, R9.reuse, 0xe00 ;  /* 0x00000e0009117836 */ /* 0x040fe40000000000 */
[----:B------:R1:W5:Y:S01]  /*0610*/  LDG.E R26, desc[UR6][R26.64] ;  /* 0x000000061a1a7981 */ /* 0x000362000c1e1900 */
[----:B------:R-:W-:Y:S01]  /*0620*/  IMAD.WIDE.U32 R14, R14, R19, RZ ;  /* 0x000000130e0e7225 */ /* 0x000fe200078e00ff */
[----:B0-----:R-:W-:-:S03]  /*0630*/  IADD3 R29, PT, PT, R9, 0xf00, RZ ;  /* 0x00000f00091d7810 */ /* 0x001fc60007ffe0ff */
[----:B-1----:R-:W-:Y:S01]  /*0640*/  IMAD R27, R16, R19, RZ ;  /* 0x00000013101b7224 */ /* 0x002fe200078e02ff */
[----:B------:R-:W-:Y:S01]  /*0650*/  IADD3 R19, PT, PT, R18, 0x1, RZ ;  /* 0x0000000112137810 */ /* 0x000fe20007ffe0ff */
[----:B------:R-:W-:-:S03]  /*0660*/  IMAD.WIDE.U32 R16, R17, 0x4, R12 ;  /* 0x0000000411107825 */ /* 0x000fc600078e000c */
[----:B------:R-:W-:Y:S01]  /*0670*/  IADD3 R18, PT, PT, R15, R27, RZ ;  /* 0x0000001b0f127210 */ /* 0x000fe20007ffe0ff */
[-C--:B------:R-:W-:Y:S02]  /*0680*/  IMAD.WIDE.U32 R14, R14, R19.reuse, RZ ;  /* 0x000000130e0e7225 */ /* 0x080fe400078e00ff */
[----:B------:R0:W5:Y:S02]  /*0690*/  LDG.E R16, desc[UR6][R16.64] ;  /* 0x0000000610107981 */ /* 0x000164000c1e1900 */
[----:B------:R-:W-:Y:S02]  /*06a0*/  IMAD R27, R18, R19, RZ ;  /* 0x00000013121b7224 */ /* 0x000fe400078e02ff */
[----:B------:R-:W-:-:S06]  /*06b0*/  IMAD.WIDE.U32 R18, R29, 0x4, R12 ;  /* 0x000000041d127825 */ /* 0x000fcc00078e000c */
[----:B------:R-:W5:Y:S01]  /*06c0*/  LDG.E R18, desc[UR6][R18.64] ;  /* 0x0000000612127981 */ /* 0x000f62000c1e1900 */
[----:B------:R-:W-:Y:S01]  /*06d0*/  IADD3 R5, PT, PT, R5, 0x1, RZ ;  /* 0x0000000105057810 */ /* 0x000fe20007ffe0ff */
[----:B------:R-:W-:-:S04]  /*06e0*/  IMAD.IADD R28, R15, 0x1, R27 ;  /* 0x000000010f1c7824 */ /* 0x000fc800078e021b */
[----:B------:R-:W-:-:S04]  /*06f0*/  IMAD.WIDE.U32 R14, R14, R5, RZ ;  /* 0x000000050e0e7225 */ /* 0x000fc800078e00ff */
[----:B0-----:R-:W-:Y:S01]  /*0700*/  IMAD R17, R28, R5, RZ ;  /* 0x000000051c117224 */ /* 0x001fe200078e02ff */
[----:B----4-:R-:W-:-:S04]  /*0710*/  IADD3 R5, PT, PT, R24, 0x1, RZ ;  /* 0x0000000118057810 */ /* 0x010fc80007ffe0ff */
        /* <DEDUP_REMOVED lines=10> */
[----:B------:R-:W-:-:S05]  /*07c0*/  IMAD R5, R22, R5, RZ ;  /* 0x0000000516057224 */ /* 0x000fca00078e02ff */
[----:B------:R-:W-:Y:S02]  /*07d0*/  IADD3 R22, PT, PT, R15, R5, RZ ;  /* 0x000000050f167210 */ /* 0x000fe40007ffe0ff */
[----:B------:R-:W-:-:S04]  /*07e0*/  IADD3 R10, PT, PT, R10, 0x10, RZ ;  /* 0x000000100a0a7810 */ /* 0x000fc80007ffe0ff */
[----:B------:R-:W-:Y:S02]  /*07f0*/  ISETP.NE.AND P0, PT, R10, RZ, PT ;  /* 0x000000ff0a00720c */ /* 0x000fe40003f05270 */
[----:B------:R-:W-:Y:S02]  /*0800*/  IADD3 R6, PT, PT, R6, 0x1000, RZ ;  /* 0x0000100006067810 */ /* 0x000fe40007ffe0ff */
[----:B------:R-:W-:Y:S02]  /*0810*/  IADD3 R9, PT, PT, R9, 0x1000, RZ ;  /* 0x0000100009097810 */ /* 0x000fe40007ffe0ff */
[----:B--2---:R-:W-:-:S05]  /*0820*/  IADD3 R21, PT, PT, R21, 0x1, RZ ;  /* 0x0000000115157810 */ /* 0x004fca0007ffe0ff */
[----:B------:R-:W-:-:S04]  /*0830*/  IMAD.WIDE.U32 R14, R14, R21, RZ ;  /* 0x000000150e0e7225 */ /* 0x000fc800078e00ff */
[----:B------:R-:W-:Y:S01]  /*0840*/  IMAD R21, R22, R21, RZ ;  /* 0x0000001516157224 */ /* 0x000fe200078e02ff */
[----:B---3--:R-:W-:-:S03]  /*0850*/  IADD3 R5, PT, PT, R20, 0x1, RZ ;  /* 0x0000000114057810 */ /* 0x008fc60007ffe0ff */
[----:B------:R-:W-:Y:S02]  /*0860*/  IMAD.IADD R20, R15, 0x1, R21 ;  /* 0x000000010f147824 */ /* 0x000fe400078e0215 */
[----:B------:R-:W-:-:S04]  /*0870*/  IMAD.WIDE.U32 R14, R14, R5, RZ ;  /* 0x000000050e0e7225 */ /* 0x000fc800078e00ff */
[----:B------:R-:W-:Y:S01]  /*0880*/  IMAD R5, R20, R5, RZ ;  /* 0x0000000514057224 */ /* 0x000fe200078e02ff */
[----:B------:R-:W-:-:S04]  /*0890*/  IADD3 R11, PT, PT, R11, 0x1, RZ ;  /* 0x000000010b0b7810 */ /* 0x000fc80007ffe0ff */
[----:B------:R-:W-:Y:S01]  /*08a0*/  IADD3 R20, PT, PT, R15, R5, RZ ;  /* 0x000000050f147210 */ /* 0x000fe20007ffe0ff */
[----:B------:R-:W-:-:S04]  /*08b0*/  IMAD.WIDE.U32 R14, R14, R11, RZ ;  /* 0x0000000b0e0e7225 */ /* 0x000fc800078e00ff */
[----:B------:R-:W-:-:S05]  /*08c0*/  IMAD R11, R20, R11, RZ ;  /* 0x0000000b140b7224 */ /* 0x000fca00078e02ff */
[----:B------:R-:W-:Y:S02]  /*08d0*/  IADD3 R20, PT, PT, R15, R11, RZ ;  /* 0x0000000b0f147210 */ /* 0x000fe40007ffe0ff */
[----:B-----5:R-:W-:-:S05]  /*08e0*/  IADD3 R25, PT, PT, R25, 0x1, RZ ;  /* 0x0000000119197810 */ /* 0x020fca0007ffe0ff */
        /* <DEDUP_REMOVED lines=15> */
[----:B------:R-:W-:Y:S06]  /*09e0*/  @P0 BRA `(.L_x_1289) ;  /* 0xfffffff800300947 */ /* 0x000fec000383ffff */
[----:B------:R-:W-:Y:S05]  /*09f0*/  BSYNC.RECONVERGENT B3 ;  /* 0x0000000000037941 */ /* 0x000fea0003800200 */
.L_x_1288:
[----:B------:R-:W-:-:S07]  /*0a00*/  VIADD R10, R6, 0xfffff800 ;  /* 0xfffff800060a7836 */ /* 0x000fce0000000000 */
.L_x_1287:
[----:B------:R-:W-:Y:S05]  /*0a10*/  BSYNC.RECONVERGENT B2 ;  /* 0x0000000000027941 */ /* 0x000fea0003800200 */
.L_x_1286:
        /* <DEDUP_REMOVED lines=8> */
[----:B------:R-:W-:-:S04]  /*0aa0*/  IADD3 R21, PT, PT, R3, R10, RZ ;  /* 0x0000000a03157210 */ /* 0x000fc80007ffe0ff */
[C---:B------:R-:W-:Y:S02]  /*0ab0*/  IADD3 R15, PT, PT, R21.reuse, 0x100, RZ ;  /* 0x00000100150f7810 */ /* 0x040fe40007ffe0ff */
[C---:B------:R-:W-:Y:S01]  /*0ac0*/  IADD3 R25, PT, PT, R21.reuse, 0x200, RZ ;  /* 0x0000020015197810 */ /* 0x040fe20007ffe0ff */
[----:B0-----:R-:W-:-:S05]  /*0ad0*/  IMAD.WIDE.U32 R12, R21, 0x4, R8 ;  /* 0x00000004150c7825 */ /* 0x001fca00078e0008 */
[----:B------:R0:W2:Y:S01]  /*0ae0*/  LDG.E R11, desc[UR6][R12.64] ;  /* 0x000000060c0b7981 */ /* 0x0000a2000c1e1900 */
[----:B------:R-:W-:-:S05]  /*0af0*/  IMAD.WIDE.U32 R14, R15, 0x4, R8 ;  /* 0x000000040f0e7825 */ /* 0x000fca00078e0008 */
[----:B------:R1:W3:Y:S01]  /*0b00*/  LDG.E R6, desc[UR6][R14.64] ;  /* 0x000000060e067981 */ /* 0x0002e2000c1e1900 */
[----:B------:R-:W-:Y:S01]  /*0b10*/  IMAD.WIDE.U32 R24, R25, 0x4, R8 ;  /* 0x0000000419187825 */ /* 0x000fe200078e0008 */
[----:B------:R-:W-:-:S04]  /*0b20*/  IADD3 R23, PT, PT, R21, 0x300, RZ ;  /* 0x0000030015177810 */ /* 0x000fc80007ffe0ff */
[----:B------:R-:W4:Y:S01]  /*0b30*/  LDG.E R5, desc[UR6][R24.64] ;  /* 0x0000000618057981 */ /* 0x000f22000c1e1900 */
[----:B------:R-:W-:-:S04]  /*0b40*/  IMAD.WIDE.U32 R22, R23, 0x4, R8 ;  /* 0x0000000417167825 */ /* 0x000fc800078e0008 */
[----:B------:R-:W-:Y:S02]  /*0b50*/  VIADD R17, R21, 0x400 ;  /* 0x0000040015117836 */ /* 0x000fe40000000000 */
[----:B------:R-:W5:Y:S02]  /*0b60*/  LDG.E R22, desc[UR6][R22.64] ;  /* 0x0000000616167981 */ /* 0x000f64000c1e1900 */
[----:B------:R-:W-:Y:S01]  /*0b70*/  IMAD.WIDE.U32 R16, R17, 0x4, R8 ;  /* 0x0000000411107825 */ /* 0x000fe200078e0008 */
[----:B0-----:R-:W-:-:S05]  /*0b80*/  IADD3 R13, PT, PT, R21, 0x500, RZ ;  /* 0x00000500150d7810 */ /* 0x001fca0007ffe0ff */
[----:B------:R-:W5:Y:S01]  /*0b90*/  LDG.E R16, desc[UR6][R16.64] ;  /* 0x0000000610107981 */ /* 0x000f62000c1e1900 */
[----:B------:R-:W-:Y:S01]  /*0ba0*/  IMAD.WIDE.U32 R12, R13, 0x4, R8 ;  /* 0x000000040d0c7825 */ /* 0x000fe200078e0008 */
[----:B-1----:R-:W-:-:S05]  /*0bb0*/  IADD3 R15, PT, PT, R21, 0x600, RZ ;  /* 0x00000600150f7810 */ /* 0x002fca0007ffe0ff */
[----:B------:R-:W5:Y:S01]  /*0bc0*/  LDG.E R12, desc[UR6][R12.64] ;  /* 0x000000060c0c7981 */ /* 0x000f62000c1e1900 */
[----:B------:R-:W-:Y:S01]  /*0bd0*/  IMAD.WIDE.U32 R14, R15, 0x4, R8 ;  /* 0x000000040f0e7825 */ /* 0x000fe200078e0008 */
[----:B------:R-:W-:-:S05]  /*0be0*/  IADD3 R21, PT, PT, R21, 0x700, RZ ;  /* 0x0000070015157810 */ /* 0x000fca0007ffe0ff */
[----:B------:R-:W5:Y:S01]  /*0bf0*/  LDG.E R14, desc[UR6][R14.64] ;  /* 0x000000060e0e7981 */ /* 0x000f62000c1e1900 */
[----:B------:R-:W-:-:S06]  /*0c00*/  IMAD.WIDE.U32 R8, R21, 0x4, R8 ;  /* 0x0000000415087825 */ /* 0x000fcc00078e0008 */
[----:B------:R0:W5:Y:S01]  /*0c10*/  LDG.E R8, desc[UR6][R8.64] ;  /* 0x0000000608087981 */ /* 0x000162000c1e1900 */
[----:B------:R-:W-:Y:S02]  /*0c20*/  IADD3 R10, PT, PT, R10, 0x800, RZ ;  /* 0x000008000a0a7810 */ /* 0x000fe40007ffe0ff */
[----:B--2---:R-:W-:-:S05]  /*0c30*/  IADD3 R11, PT, PT, R11, 0x1, RZ ;  /* 0x000000010b0b7810 */ /* 0x004fca0007ffe0ff */
[-C--:B------:R-:W-:Y:S02]  /*0c40*/  IMAD R19, R19, R11.reuse, RZ ;  /* 0x0000000b13137224 */ /* 0x080fe400078e02ff */
[----:B------:R-:W-:-:S04]  /*0c50*/  IMAD.WIDE.U32 R20, R20, R11, RZ ;  /* 0x0000000b14147225 */ /* 0x000fc800078e00ff */
[----:B---3--:R-:W-:Y:S01]  /*0c60*/  VIADD R11, R6, 0x1 ;  /* 0x00000001060b7836 */ /* 0x008fe20000000000 */
[----:B------:R-:W-:Y:S02]  /*0c70*/  IADD3 R6, PT, PT, R21, R19, RZ ;  /* 0x0000001315067210 */ /* 0x000fe40007ffe0ff */
[----:B----4-:R-:W-:Y:S01]  /*0c80*/  IADD3 R5, PT, PT, R5, 0x1, RZ ;  /* 0x0000000105057810 */ /* 0x010fe20007ffe0ff */
[----:B------:R-:W-:-:S04]  /*0c90*/  IMAD.WIDE.U32 R20, R20, R11, RZ ;  /* 0x0000000b14147225 */ /* 0x000fc800078e00ff */
[----:B------:R-:W-:-:S05]  /*0ca0*/  IMAD R11, R6, R11, RZ ;  /* 0x0000000b060b7224 */ /* 0x000fca00078e02ff */
[----:B------:R-:W-:Y:S01]  /*0cb0*/  IADD3 R6, PT, PT, R21, R11, RZ ;  /* 0x0000000b15067210 */ /* 0x000fe20007ffe0ff */
[----:B------:R-:W-:-:S04]  /*0cc0*/  IMAD.WIDE.U32 R20, R20, R5, RZ ;  /* 0x0000000514147225 */ /* 0x000fc800078e00ff */
[----:B0-----:R-:W-:Y:S01]  /*0cd0*/  IMAD R9, R6, R5, RZ ;  /* 0x0000000506097224 */ /* 0x001fe200078e02ff */
[----:B-----5:R-:W-:-:S03]  /*0ce0*/  IADD3 R5, PT, PT, R22, 0x1, RZ ;  /* 0x0000000116057810 */ /* 0x020fc60007ffe0ff */
[----:B------:R-:W-:Y:S02]  /*0cf0*/  IMAD.IADD R6, R21, 0x1, R9 ;  /* 0x0000000115067824 */ /* 0x000fe400078e0209 */
[----:B------:R-:W-:-:S04]  /*0d00*/  IMAD.WIDE.U32 R20, R20, R5, RZ ;  /* 0x0000000514147225 */ /* 0x000fc800078e00ff */
[----:B------:R-:W-:Y:S01]  /*0d10*/  IMAD R9, R6, R5, RZ ;  /* 0x0000000506097224 */ /* 0x000fe200078e02ff */
[----:B------:R-:W-:-:S04]  /*0d20*/  IADD3 R5, PT, PT, R16, 0x1, RZ ;  /* 0x0000000110057810 */ /* 0x000fc80007ffe0ff */
        /* <DEDUP_REMOVED lines=14> */
[----:B------:R-:W-:-:S04]  /*0e10*/  IMAD R5, R6, R5, RZ ;  /* 0x0000000506057224 */ /* 0x000fc800078e02ff */
[----:B------:R-:W-:-:S07]  /*0e20*/  IMAD.IADD R19, R21, 0x1, R5 ;  /* 0x0000000115137824 */ /* 0x000fce00078e0205 */
.L_x_1291:
[----:B------:R-:W-:Y:S05]  /*0e30*/  BSYNC.RECONVERGENT B2 ;  /* 0x0000000000027941 */ /* 0x000fea0003800200 */
.L_x_1290:
        /* <DEDUP_REMOVED lines=10> */
[----:B0-----:R-:W-:-:S06]  /*0ee0*/  IMAD.WIDE.U32 R12, R5, 0x4, R8 ;  /* 0x00000004050c7825 */ /* 0x001fcc00078e0008 */
[----:B------:R-:W2:Y:S01]  /*0ef0*/  LDG.E R12, desc[UR6][R12.64] ;  /* 0x000000060c0c7981 */ /* 0x000ea2000c1e1900 */
[----:B------:R-:W-:-:S06]  /*0f00*/  IMAD.WIDE.U32 R14, R15, 0x4, R8 ;  /* 0x000000040f0e7825 */ /* 0x000fcc00078e0008 */
[----:B------:R-:W3:Y:S01]  /*0f10*/  LDG.E R14, desc[UR6][R14.64] ;  /* 0x000000060e0e7981 */ /* 0x000ee2000c1e1900 */
[----:B------:R-:W-:Y:S01]  /*0f20*/  IMAD.WIDE.U32 R16, R17, 0x4, R8 ;  /* 0x0000000411107825 */ /* 0x000fe200078e0008 */
[----:B------:R-:W-:-:S05]  /*0f30*/  IADD3 R5, PT, PT, R5, 0x300, RZ ;  /* 0x0000030005057810 */ /* 0x000fca0007ffe0ff */
[----:B------:R-:W4:Y:S01]  /*0f40*/  LDG.E R16, desc[UR6][R16.64] ;  /* 0x0000000610107981 */ /* 0x000f22000c1e1900 */
[----:B------:R-:W-:-:S06]  /*0f50*/  IMAD.WIDE.U32 R8, R5, 0x4, R8 ;  /* 0x0000000405087825 */ /* 0x000fcc00078e0008 */
[----:B------:R-:W5:Y:S01]  /*0f60*/  LDG.E R8, desc[UR6][R8.64] ;  /* 0x0000000608087981 */ /* 0x000f62000c1e1900 */
[----:B------:R-:W-:Y:S01]  /*0f70*/  IADD3 R10, PT, PT, R10, 0x400, RZ ;  /* 0x000004000a0a7810 */ /* 0x000fe20007ffe0ff */
[----:B--2---:R-:W-:-:S04]  /*0f80*/  VIADD R21, R12, 0x1 ;  /* 0x000000010c157836 */ /* 0x004fc80000000000 */
[-C--:B------:R-:W-:Y:S02]  /*0f90*/  IMAD R19, R19, R21.reuse, RZ ;  /* 0x0000001513137224 */ /* 0x080fe400078e02ff */
[----:B------:R-:W-:Y:S01]  /*0fa0*/  IMAD.WIDE.U32 R20, R20, R21, RZ ;  /* 0x0000001514147225 */ /* 0x000fe200078e00ff */
[----:B---3--:R-:W-:-:S04]  /*0fb0*/  IADD3 R5, PT, PT, R14, 0x1, RZ ;  /* 0x000000010e057810 */ /* 0x008fc80007ffe0ff */
[----:B------:R-:W-:Y:S01]  /*0fc0*/  IADD3 R19, PT, PT, R21, R19, RZ ;  /* 0x0000001315137210 */ /* 0x000fe20007ffe0ff */
[----:B------:R-:W-:Y:S01]  /*0fd0*/  IMAD.WIDE.U32 R20, R20, R5, RZ ;  /* 0x0000000514147225 */ /* 0x000fe200078e00ff */
[----:B----4-:R-:W-:-:S03]  /*0fe0*/  IADD3 R16, PT, PT, R16, 0x1, RZ ;  /* 0x0000000110107810 */ /* 0x010fc60007ffe0ff */
[----:B------:R-:W-:-:S05]  /*0ff0*/  IMAD R19, R19, R5, RZ ;  /* 0x0000000513137224 */ /* 0x000fca00078e02ff */
[----:B------:R-:W-:Y:S01]  /*1000*/  IADD3 R19, PT, PT, R21, R19, RZ ;  /* 0x0000001315137210 */ /* 0x000fe20007ffe0ff */
[----:B------:R-:W-:-:S04]  /*1010*/  IMAD.WIDE.U32 R20, R20, R16, RZ ;  /* 0x0000001014147225 */ /* 0x000fc800078e00ff */
[----:B------:R-:W-:Y:S02]  /*1020*/  IMAD R19, R19, R16, RZ ;  /* 0x0000001013137224 */ /* 0x000fe400078e02ff */
[----:B-----5:R-:W-:-:S03]  /*1030*/  VIADD R8, R8, 0x1 ;  /* 0x0000000108087836 */ /* 0x020fc60000000000 */
[----:B------:R-:W-:Y:S01]  /*1040*/  IADD3 R19, PT, PT, R21, R19, RZ ;  /* 0x0000001315137210 */ /* 0x000fe20007ffe0ff */
[----:B------:R-:W-:-:S04]  /*1050*/  IMAD.WIDE.U32 R20, R20, R8, RZ ;  /* 0x0000000814147225 */ /* 0x000fc800078e00ff */
[----:B------:R-:W-:-:S05]  /*1060*/  IMAD R19, R19, R8, RZ ;  /* 0x0000000813137224 */ /* 0x000fca00078e02ff */
[----:B------:R-:W-:-:S07]  /*1070*/  IADD3 R19, PT, PT, R21, R19, RZ ;  /* 0x0000001315137210 */ /* 0x000fce0007ffe0ff */
.L_x_1293:
[----:B------:R-:W-:Y:S05]  /*1080*/  BSYNC.RECONVERGENT B2 ;  /* 0x0000000000027941 */ /* 0x000fea0003800200 */
.L_x_1292:
[----:B------:R-:W-:Y:S05]  /*1090*/  @!P1 BRA `(.L_x_1285) ;  /* 0x0000000000349947 */ /* 0x000fea0003800000 */
[----:B------:R-:W0:Y:S01]  /*10a0*/  LDC.64 R8, c[0x0][0x380] ;  /* 0x0000e000ff087b82 */ /* 0x000e220000000a00 */
[----:B------:R-:W-:Y:S01]  /*10b0*/  IADD3 R3, PT, PT, R3, R10, RZ ;  /* 0x0000000a03037210 */ /* 0x000fe20007ffe0ff */
[----:B------:R-:W-:-:S07]  /*10c0*/  IMAD.MOV R5, RZ, RZ, -R7 ;  /* 0x000000ffff057224 */ /* 0x000fce00078e0a07 */
.L_x_1294:
[----:B0-----:R-:W-:-:S06]  /*10d0*/  IMAD.WIDE.U32 R6, R3, 0x4, R8 ;  /* 0x0000000403067825 */ /* 0x001fcc00078e0008 */
[----:B------:R-:W2:Y:S01]  /*10e0*/  LDG.E R6, desc[UR6][R6.64] ;  /* 0x0000000606067981 */ /* 0x000ea2000c1e1900 */
[----:B------:R-:W-:Y:S02]  /*10f0*/  IADD3 R5, PT, PT, R5, 0x1, RZ ;  /* 0x0000000105057810 */ /* 0x000fe40007ffe0ff */
[----:B------:R-:W-:Y:S02]  /*1100*/  IADD3 R3, PT, PT, R3, 0x100, RZ ;  /* 0x0000010003037810 */ /* 0x000fe40007ffe0ff */
[----:B------:R-:W-:Y:S02]  /*1110*/  ISETP.NE.AND P0, PT, R5, RZ, PT ;  /* 0x000000ff0500720c */ /* 0x000fe40003f05270 */
[----:B--2---:R-:W-:-:S05]  /*1120*/  IADD3 R21, PT, PT, R6, 0x1, RZ ;  /* 0x0000000106157810 */ /* 0x004fca0007ffe0ff */
[-C--:B------:R-:W-:Y:S02]  /*1130*/  IMAD R19, R19, R21.reuse, RZ ;  /* 0x0000001513137224 */ /* 0x080fe400078e02ff */
[----:B------:R-:W-:-:S05]  /*1140*/  IMAD.WIDE.U32 R20, R20, R21, RZ ;  /* 0x0000001514147225 */ /* 0x000fca00078e00ff */
[----:B------:R-:W-:Y:S01]  /*1150*/  IADD3 R19, PT, PT, R21, R19, RZ ;  /* 0x0000001315137210 */ /* 0x000fe20007ffe0ff */
[----:B------:R-:W-:Y:S06]  /*1160*/  @P0 BRA `(.L_x_1294) ;  /* 0xfffffffc00d80947 */ /* 0x000fec000383ffff */
.L_x_1285:
[----:B------:R-:W-:Y:S05]  /*1170*/  BSYNC.RECONVERGENT B1 ;  /* 0x0000000000017941 */ /* 0x000fea0003800200 */
.L_x_1284:
[----:B------:R-:W-:-:S13]  /*1180*/  ISETP.GE.U32.AND P0, PT, R4, 0x100, PT ;  /* 0x000001000400780c */ /* 0x000fda0003f06070 */
        /* <DEDUP_REMOVED lines=11> */
[----:B------:R-:W-:-:S04]  /*1240*/  IMAD R3, R19, R3, R6 ;  /* 0x0000000313037224 */ /* 0x000fc800078e0206 */
[----:B------:R-:W-:Y:S02]  /*1250*/  IMAD.IADD R8, R5, 0x1, R3 ;  /* 0x0000000105087824 */ /* 0x000fe400078e0203 */
        /* <DEDUP_REMOVED lines=49> */
[----:B------:R-:W2:Y:S01]  /*1570*/  LDS.128 R8, [UR4+0x20] ;  /* 0x00002004ff087984 */ /* 0x000ea20008000c00 */
[-C--:B0-----:R-:W-:Y:S02]  /*1580*/  IMAD R4, R13, R6.reuse, RZ ;  /* 0x000000060d047224 */ /* 0x081fe400078e02ff */
[----:B-1----:R-:W-:-:S04]  /*1590*/  IMAD.WIDE.U32 R2, R12, R6, RZ ;  /* 0x000000060c027225 */ /* 0x002fc800078e00ff */
[----:B------:R-:W-:Y:S02]  /*15a0*/  IMAD R7, R12, R7, R4 ;  /* 0x000000070c077224 */ /* 0x000fe400078e0204 */
[----:B------:R-:W-:-:S03]  /*15b0*/  IMAD.WIDE.U32 R12, R2, R14, RZ ;  /* 0x0000000e020c7225 */ /* 0x000fc600078e00ff */
[----:B------:R-:W-:Y:S02]  /*15c0*/  IADD3 R3, PT, PT, R3, R7, RZ ;  /* 0x0000000703037210 */ /* 0x000fe40007ffe0ff */
[----:B------:R-:W0:Y:S03]  /*15d0*/  LDS.128 R4, [UR4+0x30] ;  /* 0x00003004ff047984 */ /* 0x000e260008000c00 */
[----:B------:R-:W-:-:S04]  /*15e0*/  IMAD R3, R3, R14, RZ ;  /* 0x0000000e03037224 */ /* 0x000fc800078e02ff */
[----:B------:R-:W-:Y:S02]  /*15f0*/  IMAD R3, R2, R15, R3 ;  /* 0x0000000f02037224 */ /* 0x000fe400078e0203 */
[----:B--2---:R-:W-:-:S03]  /*1600*/  IMAD.WIDE.U32 R14, R12, R8, RZ ;  /* 0x000000080c0e7225 */ /* 0x004fc600078e00ff */
        /* <DEDUP_REMOVED lines=20> */
[----:B------:R-:W-:Y:S01]  /*1750*/  IADD3 R7, PT, PT, R7, R5, RZ ;  /* 0x0000000507077210 */ /* 0x000fe20007ffe0ff */
[----:B------:R-:W-:Y:S06]  /*1760*/  BRA `(.L_x_1296) ;  /* 0x0000002400187947 */ /* 0x000fec0003800000 */
.L_x_1295:
[----:B------:R-:W-:-:S04]  /*1770*/  LOP3.LUT R3, R2, 0x3e0, RZ, 0xc0, !PT ;  /* 0x000003e002037812 */ /* 0x000fc800078ec0ff */
[----:B------:R-:W-:Y:S02]  /*1780*/  IADD3 R5, PT, PT, R3, 0x20, RZ ;  /* 0x0000002003057810 */ /* 0x000fe40007ffe0ff */
[----:B------:R-:W-:Y:S02]  /*1790*/  LOP3.LUT R7, RZ, R3, RZ, 0x33, !PT ;  /* 0x00000003ff077212 */ /* 0x000fe400078e33ff */
[----:B------:R-:W0:Y:S01]  /*17a0*/  S2R R3, SR_LANEID ;  /* 0x0000000000037919 */ /* 0x000e220000000000 */
[----:B------:R-:W-:Y:S02]  /*17b0*/  ISETP.GT.U32.AND P0, PT, R5, R4, PT ;  /* 0x000000040500720c */ /* 0x000fe40003f04070 */
[----:B------:R-:W-:-:S04]  /*17c0*/  IADD3 R6, PT, PT, R4, R7, RZ ;  /* 0x0000000704067210 */ /* 0x000fc80007ffe0ff */
[----:B------:R-:W-:-:S05]  /*17d0*/  SEL R6, R6, 0x1f, P0 ;  /* 0x0000001f06067807 */ /* 0x000fca0000000000 */
[----:B------:R-:W1:Y:S04]  /*17e0*/  SHFL.DOWN PT, R7, R19, 0x1, R6 ;  /* 0x0820000013077989 */ /* 0x000e6800000e0006 */
[----:B------:R-:W2:Y:S01]  /*17f0*/  SHFL.DOWN PT, R5, R20, 0x1, R6 ;  /* 0x0820000014057989 */ /* 0x000ea200000e0006 */
[C---:B0-----:R-:W-:Y:S02]  /*1800*/  ISETP.GE.AND P0, PT, R3.reuse, R6, PT ;  /* 0x000000060300720c */ /* 0x041fe40003f06270 */
[----:B------:R-:W-:Y:S02]  /*1810*/  ISETP.NE.AND P1, PT, R3, RZ, PT ;  /* 0x000000ff0300720c */ /* 0x000fe40003f25270 */
[----:B-1----:R-:W-:Y:S02]  /*1820*/  SEL R7, R7, RZ, !P0 ;  /* 0x000000ff07077207 */ /* 0x002fe40004000000 */
[----:B--2---:R-:W-:-:S03]  /*1830*/  SEL R5, R5, 0x1, !P0 ;  /* 0x0000000105057807 */ /* 0x004fc60004000000 */
[-C--:B------:R-:W-:Y:S02]  /*1840*/  IMAD R10, R7, R20.reuse, RZ ;  /* 0x00000014070a7224 */ /* 0x080fe400078e02ff */
[----:B------:R-:W-:-:S04]  /*1850*/  IMAD.WIDE.U32 R8, R5, R20, RZ ;  /* 0x0000001405087225 */ /* 0x000fc800078e00ff */
[----:B------:R-:W0:Y:S01]  /*1860*/  @!P1 S2R R14, SR_CgaCtaId ;  /* 0x00000000000e9919 */ /* 0x000e220000008800 */
[----:B------:R-:W-:-:S04]  /*1870*/  IMAD R5, R19, R5, R10 ;  /* 0x0000000513057224 */ /* 0x000fc800078e020a */
[----:B------:R-:W-:Y:S01]  /*1880*/  IMAD.IADD R12, R9, 0x1, R5 ;  /* 0x00000001090c7824 */ /* 0x000fe200078e0205 */
[----:B------:R-:W-:Y:S01]  /*1890*/  IADD3 R9, PT, PT, R3, 0x2, RZ ;  /* 0x0000000203097810 */ /* 0x000fe20007ffe0ff */
[----:B------:R-:W1:Y:S03]  /*18a0*/  SHFL.DOWN PT, R5, R8, 0x2, R6 ;  /* 0x0840000008057989 */ /* 0x000e6600000e0006 */
[----:B------:R-:W-:Y:S01]  /*18b0*/  ISETP.GT.AND P0, PT, R9, R6, PT ;  /* 0x000000060900720c */ /* 0x000fe20003f04270 */
[----:B------:R-:W2:Y:S01]  /*18c0*/  SHFL.DOWN PT, R7, R12, 0x2, R6 ;  /* 0x084000000c077989 */ /* 0x000ea200000e0006 */
[----:B------:R-:W-:Y:S02]  /*18d0*/  IADD3 R9, PT, PT, R3, 0x4, RZ ;  /* 0x0000000403097810 */ /* 0x000fe40007ffe0ff */
[----:B-1----:R-:W-:Y:S02]  /*18e0*/  SEL R5, R5, 0x1, !P0 ;  /* 0x0000000105057807 */ /* 0x002fe40004000000 */
[----:B--2---:R-:W-:-:S03]  /*18f0*/  SEL R7, R7, RZ, !P0 ;  /* 0x000000ff07077207 */ /* 0x004fc60004000000 */
[----:B------:R-:W-:Y:S01]  /*1900*/  IMAD.WIDE.U32 R10, R5, R8, RZ ;  /* 0x00000008050a7225 */ /* 0x000fe200078e00ff */
[----:B------:R-:W-:-:S03]  /*1910*/  ISETP.GT.AND P0, PT, R9, R6, PT ;  /* 0x000000060900720c */ /* 0x000fc60003f04270 */
[----:B------:R-:W-:-:S04]  /*1920*/  IMAD R7, R7, R8, RZ ;  /* 0x0000000807077224 */ /* 0x000fc800078e02ff */
[----:B------:R-:W-:Y:S02]  /*1930*/  IMAD R7, R5, R12, R7 ;  /* 0x0000000c05077224 */ /* 0x000fe400078e0207 */
[----:B------:R-:W1:Y:S03]  /*1940*/  SHFL.DOWN PT, R5, R10, 0x4, R6 ;  /* 0x088000000a057989 */ /* 0x000e6600000e0006 */
[----:B------:R-:W-:-:S05]  /*1950*/  IADD3 R11, PT, PT, R11, R7, RZ ;  /* 0x000000070b0b7210 */ /* 0x000fca0007ffe0ff */
[----:B------:R-:W2:Y:S01]  /*1960*/  SHFL.DOWN PT, R7, R11, 0x4, R6 ;  /* 0x088000000b077989 */ /* 0x000ea200000e0006 */
[----:B-1----:R-:W-:-:S05]  /*1970*/  SEL R5, R5, 0x1, !P0 ;  /* 0x0000000105057807 */ /* 0x002fca0004000000 */
[----:B------:R-:W-:Y:S01]  /*1980*/  IMAD.WIDE.U32 R8, R5, R10, RZ ;  /* 0x0000000a05087225 */ /* 0x000fe200078e00ff */
[----:B--2---:R-:W-:-:S05]  /*1990*/  SEL R7, R7, RZ, !P0 ;  /* 0x000000ff07077207 */ /* 0x004fca0004000000 */
[----:B------:R-:W-:-:S04]  /*19a0*/  IMAD R12, R7, R10, RZ ;  /* 0x0000000a070c7224 */ /* 0x000fc800078e02ff */
[----:B------:R-:W-:-:S05]  /*19b0*/  IMAD R5, R5, R11, R12 ;  /* 0x0000000b05057224 */ /* 0x000fca00078e020c */
[----:B------:R-:W-:Y:S01]  /*19c0*/  IADD3 R12, PT, PT, R9, R5, RZ ;  /* 0x00000005090c7210 */ /* 0x000fe20007ffe0ff */
[C---:B------:R-:W-:Y:S01]  /*19d0*/  VIADD R9, R3.reuse, 0x8 ;  /* 0x0000000803097836 */ /* 0x040fe20000000000 */
[----:B------:R-:W1:Y:S01]  /*19e0*/  SHFL.DOWN PT, R5, R8, 0x8, R6 ;  /* 0x0900000008057989 */ /* 0x000e6200000e0006 */
[----:B------:R-:W-:-:S03]  /*19f0*/  IADD3 R3, PT, PT, R3, 0x10, RZ ;  /* 0x0000001003037810 */ /* 0x000fc60007ffe0ff */
[----:B------:R-:W2:Y:S01]  /*1a00*/  SHFL.DOWN PT, R7, R12, 0x8, R6 ;  /* 0x090000000c077989 */ /* 0x000ea200000e0006 */
[----:B------:R-:W-:-:S04]  /*1a10*/  ISETP.GT.AND P0, PT, R9, R6, PT ;  /* 0x000000060900720c */ /* 0x000fc80003f04270 */
[----:B-1----:R-:W-:Y:S02]  /*1a20*/  SEL R5, R5, 0x1, !P0 ;  /* 0x0000000105057807 */ /* 0x002fe40004000000 */
[----:B--2---:R-:W-:-:S03]  /*1a30*/  SEL R7, R7, RZ, !P0 ;  /* 0x000000ff07077207 */ /* 0x004fc60004000000 */
[----:B------:R-:W-:Y:S01]  /*1a40*/  IMAD.WIDE.U32 R10, R5, R8, RZ ;  /* 0x00000008050a7225 */ /* 0x000fe200078e00ff */
[----:B------:R-:W-:Y:S02]  /*1a50*/  ISETP.GT.AND P0, PT, R3, R6, PT ;  /* 0x000000060300720c */ /* 0x000fe40003f04270 */
[----:B------:R-:W-:Y:S01]  /*1a60*/  @!P1 SHF.R.U32.HI R3, RZ, 0x2, R2 ;  /* 0x00000002ff039819 */ /* 0x000fe20000011602 */
[----:B------:R-:W-:-:S03]  /*1a70*/  IMAD R7, R7, R8, RZ ;  /* 0x0000000807077224 */ /* 0x000fc600078e02ff */
[----:B------:R-:W-:Y:S01]  /*1a80*/  @!P1 LOP3.LUT R3, R3, 0xf8, RZ, 0xc0, !PT ;  /* 0x000000f803039812 */ /* 0x000fe200078ec0ff */
[----:B------:R-:W-:Y:S02]  /*1a90*/  IMAD R7, R5, R12, R7 ;  /* 0x0000000c05077224 */ /* 0x000fe400078e0207 */
[----:B------:R-:W1:Y:S03]  /*1aa0*/  SHFL.DOWN PT, R5, R10, 0x10, R6 ;  /* 0x0a0000000a057989 */ /* 0x000e6600000e0006 */
[----:B------:R-:W-:-:S05]  /*1ab0*/  IADD3 R11, PT, PT, R11, R7, RZ ;  /* 0x000000070b0b7210 */ /* 0x000fca0007ffe0ff */
[----:B------:R-:W2:Y:S01]  /*1ac0*/  SHFL.DOWN PT, R7, R11, 0x10, R6 ;  /* 0x0a0000000b077989 */ /* 0x000ea200000e0006 */
[----:B-1----:R-:W-:-:S05]  /*1ad0*/  SEL R5, R5, 0x1, !P0 ;  /* 0x0000000105057807 */ /* 0x002fca0004000000 */
[----:B------:R-:W-:Y:S01]  /*1ae0*/  IMAD.WIDE.U32 R8, R5, R10, RZ ;  /* 0x0000000a05087225 */ /* 0x000fe200078e00ff */
[----:B--2---:R-:W-:Y:S02]  /*1af0*/  SEL R7, R7, RZ, !P0 ;  /* 0x000000ff07077207 */ /* 0x004fe40004000000 */
[----:B------:R-:W-:Y:S02]  /*1b00*/  ISETP.NE.AND P0, PT, R2, RZ, PT ;  /* 0x000000ff0200720c */ /* 0x000fe40003f05270 */
[----:B------:R-:W-:Y:S01]  /*1b10*/  MOV R6, R8 ;  /* 0x0000000800067202 */ /* 0x000fe20000000f00 */
        /* <DEDUP_REMOVED lines=9> */
[----:B------:R-:W1:Y:S01]  /*1bb0*/  S2UR UR5, SR_CgaCtaId ;  /* 0x00000000000579c3 */ /* 0x000e620000008800 */
[----:B------:R-:W-:Y:S01]  /*1bc0*/  UMOV UR4, 0x400 ;  /* 0x0000040000047882 */ /* 0x000fe20000000000 */
[----:B------:R-:W-:Y:S01]  /*1bd0*/  ISETP.GT.U32.AND P1, PT, R4, 0x20, PT ;  /* 0x000000200400780c */ /* 0x000fe20003f24070 */
[----:B-1----:R-:W-:-:S09]  /*1be0*/  ULEA UR4, UR5, UR4, 0x18 ;  /* 0x0000000405047291 */ /* 0x002fd2000f8ec0ff */
[----:B------:R-:W0:Y:S04]  /*1bf0*/  LDS.128 R12, [UR4+0x10] ;  /* 0x00001004ff0c7984 */ /* 0x000e280008000c00 */
[----:B------:R-:W1:Y:S01]  /*1c00*/  LDS.128 R8, [UR4+0x20] ;  /* 0x00002004ff087984 */ /* 0x000e620008000c00 */
[----:B0-----:R-:W-:Y:S02]  /*1c10*/  SEL R3, R13, RZ, P1 ;  /* 0x000000ff0d037207 */ /* 0x001fe40000800000 */
[----:B------:R-:W-:Y:S02]  /*1c20*/  SEL R12, R12, 0x1, P1 ;  /* 0x000000010c0c7807 */ /* 0x000fe40000800000 */
[----:B------:R-:W-:Y:S01]  /*1c30*/  ISETP.GT.U32.AND P1, PT, R4, 0x40, PT ;  /* 0x000000400400780c */ /* 0x000fe20003f24070 */
[----:B------:R-:W-:-:S04]  /*1c40*/  IMAD R3, R3, R6, RZ ;  /* 0x0000000603037224 */ /* 0x000fc800078e02ff */
[----:B------:R-:W-:Y:S01]  /*1c50*/  IMAD R5, R12, R7, R3 ;  /* 0x000000070c057224 */ /* 0x000fe200078e0203 */
[----:B------:R-:W-:Y:S01]  /*1c60*/  SEL R3, R14, 0x1, P1 ;  /* 0x000000010e037807 */ /* 0x000fe20000800000 */
[----:B------:R-:W-:-:S05]  /*1c70*/  IMAD.WIDE.U32 R6, R12, R6, RZ ;  /* 0x000000060c067225 */ /* 0x000fca00078e00ff */
[----:B------:R-:W-:Y:S02]  /*1c80*/  IADD3 R2, PT, PT, R7, R5, RZ ;  /* 0x0000000507027210 */ /* 0x000fe40007ffe0ff */
[----:B------:R-:W-:Y:S02]  /*1c90*/  SEL R5, R15, RZ, P1 ;  /* 0x000000ff0f057207 */ /* 0x000fe40000800000 */
[----:B------:R-:W0:Y:S01]  /*1ca0*/  LDS.128 R12, [UR4+0x30] ;  /* 0x00003004ff0c7984 */ /* 0x000e220008000c00 */
[-C--:B------:R-:W-:Y:S01]  /*1cb0*/  IMAD R7, R2, R3.reuse, RZ ;  /* 0x0000000302077224 */ /* 0x080fe200078e02ff */
[----:B------:R-:W-:Y:S01]  /*1cc0*/  ISETP.GT.U32.AND P1, PT, R4, 0x60, PT ;  /* 0x000000600400780c */ /* 0x000fe20003f24070 */
[----:B------:R-:W-:-:S03]  /*1cd0*/  IMAD.WIDE.U32 R2, R6, R3, RZ ;  /* 0x0000000306027225 */ /* 0x000fc600078e00ff */
[----:B-1----:R-:W-:Y:S01]  /*1ce0*/  SEL R9, R9, RZ, P1 ;  /* 0x000000ff09097207 */ /* 0x002fe20000800000 */
[----:B------:R-:W-:Y:S01]  /*1cf0*/  IMAD R5, R5, R6, R7 ;  /* 0x0000000605057224 */ /* 0x000fe200078e0207 */
[----:B------:R-:W-:Y:S02]  /*1d00*/  SEL R7, R8, 0x1, P1 ;  /* 0x0000000108077807 */ /* 0x000fe40000800000 */
[----:B------:R-:W-:Y:S02]  /*1d10*/  ISETP.GT.U32.AND P1, PT, R4, 0x80, PT ;  /* 0x000000800400780c */ /* 0x000fe40003f24070 */
[----:B------:R-:W-:Y:S02]  /*1d20*/  IADD3 R6, PT, PT, R3, R5, RZ ;  /* 0x0000000503067210 */ /* 0x000fe40007ffe0ff */
[----:B------:R-:W-:-:S03]  /*1d30*/  SEL R11, R11, RZ, P1 ;  /* 0x000000ff0b0b7207 */ /* 0x000fc60000800000 */
[-C--:B------:R-:W-:Y:S02]  /*1d40*/  IMAD R3, R6, R7.reuse, RZ ;  /* 0x0000000706037224 */ /* 0x080fe400078e02ff */
[----:B------:R-:W-:-:S04]  /*1d50*/  IMAD.WIDE.U32 R6, R2, R7, RZ ;  /* 0x0000000702067225 */ /* 0x000fc800078e00ff */
[----:B------:R-:W-:Y:S01]  /*1d60*/  IMAD R3, R9, R2, R3 ;  /* 0x0000000209037224 */ /* 0x000fe200078e0203 */
[----:B------:R-:W-:Y:S02]  /*1d70*/  SEL R9, R10, 0x1, P1 ;  /* 0x000000010a097807 */ /* 0x000fe40000800000 */
[----:B------:R-:W-:Y:S02]  /*1d80*/  ISETP.GT.U32.AND P1, PT, R4, 0xa0, PT ;  /* 0x000000a00400780c */ /* 0x000fe40003f24070 */
[----:B------:R-:W-:Y:S02]  /*1d90*/  IADD3 R8, PT, PT, R7, R3, RZ ;  /* 0x0000000307087210 */ /* 0x000fe40007ffe0ff */
[----:B------:R-:W1:Y:S03]  /*1da0*/  LDS.64 R2, [UR4+0x40] ;  /* 0x00004004ff027984 */ /* 0x000e660008000a00 */
[----:B------:R-:W-:-:S02]  /*1db0*/  IMAD R5, R8, R9, RZ ;  /* 0x0000000908057224 */ /* 0x000fc400078e02ff */
[----:B------:R-:W-:-:S04]  /*1dc0*/  IMAD.WIDE.U32 R8, R6, R9, RZ ;  /* 0x0000000906087225 */ /* 0x000fc800078e00ff */
[----:B------:R-:W-:Y:S01]  /*1dd0*/  IMAD R5, R11, R6, R5 ;  /* 0x000000060b057224 */ /* 0x000fe200078e0205 */
[----:B0-----:R-:W-:Y:S02]  /*1de0*/  SEL R7, R12, 0x1, P1 ;  /* 0x000000010c077807 */ /* 0x001fe40000800000 */
[----:B------:R-:W-:Y:S02]  /*1df0*/  SEL R13, R13, RZ, P1 ;  /* 0x000000ff0d0d7207 */ /* 0x000fe40000800000 */
[----:B------:R-:W-:Y:S02]  /*1e00*/  IADD3 R6, PT, PT, R9, R5, RZ ;  /* 0x0000000509067210 */ /* 0x000fe40007ffe0ff */
[----:B------:R-:W-:-:S03]  /*1e10*/  ISETP.GT.U32.AND P1, PT, R4, 0xc0, PT ;  /* 0x000000c00400780c */ /* 0x000fc60003f24070 */
[-C--:B------:R-:W-:Y:S01]  /*1e20*/  IMAD R5, R6, R7.reuse, RZ ;  /* 0x0000000706057224 */ /* 0x080fe200078e02ff */
[----:B------:R-:W-:Y:S01]  /*1e30*/  SEL R15, R15, RZ, P1 ;  /* 0x000000ff0f0f7207 */ /* 0x000fe20000800000 */
[----:B------:R-:W-:-:S04]  /*1e40*/  IMAD.WIDE.U32 R6, R8, R7, RZ ;  /* 0x0000000708067225 */ /* 0x000fc800078e00ff */
[----:B------:R-:W-:Y:S01]  /*1e50*/  IMAD R13, R13, R8, R5 ;  /* 0x000000080d0d7224 */ /* 0x000fe200078e0205 */
[----:B------:R-:W-:Y:S02]  /*1e60*/  SEL R5, R14, 0x1, P1 ;  /* 0x000000010e057807 */ /* 0x000fe40000800000 */
[----:B------:R-:W-:Y:S01]  /*1e70*/  ISETP.GT.U32.AND P1, PT, R4, 0xe0, PT ;  /* 0x000000e00400780c */ /* 0x000fe20003f24070 */
[----:B------:R-:W-:-:S04]  /*1e80*/  IMAD.IADD R8, R7, 0x1, R13 ;  /* 0x0000000107087824 */ /* 0x000fc800078e020d */
        /* <DEDUP_REMOVED lines=8> */
[----:B------:R-:W-:-:S05]  /*1f10*/  IMAD R3, R3, R4, R2 ;  /* 0x0000000403037224 */ /* 0x000fca00078e0202 */
[----:B------:R-:W-:Y:S01]  /*1f20*/  IADD3 R7, PT, PT, R7, R3, RZ ;  /* 0x0000000307077210 */ /* 0x000fe20007ffe0ff */
[----:B------:R-:W-:Y:S06]  /*1f30*/  BRA `(.L_x_1296) ;  /* 0x0000001c00247947 */ /* 0x000fec0003800000 */
.L_x_1281:
[----:B------:R-:W0:Y:S01]  /*1f40*/  S2R R2, SR_TID.X ;  /* 0x0000000000027919 */ /* 0x000e220000002100 */
[----:B------:R-:W1:Y:S02]  /*1f50*/  LDCU.64 UR4, c[0x0][0x380] ;  /* 0x00007000ff0477ac */ /* 0x000e640008000a00 */
[----:B-1----:R-:W-:Y:S01]  /*1f60*/  MOV R12, UR4 ;  /* 0x00000004000c7c02 */ /* 0x002fe20008000f00 */
[----:B------:R-:W-:Y:S01]  /*1f70*/  IMAD.U32 R13, RZ, RZ, UR5 ;  /* 0x00000005ff0d7e24 */ /* 0x000fe2000f8e00ff */
[----:B0-----:R-:W-:-:S05]  /*1f80*/  IADD3 R9, PT, PT, R3, R2, RZ ;  /* 0x0000000203097210 */ /* 0x001fca0007ffe0ff */
[----:B------:R-:W-:-:S05]  /*1f90*/  IMAD.WIDE.U32 R8, R9, 0x4, R12 ;  /* 0x0000000409087825 */ /* 0x000fca00078e000c */
        /* <DEDUP_REMOVED lines=8> */
[----:B------:R-:W-:-:S02]  /*2020*/  ISETP.GE.U32.AND P0, PT, R4, R7, PT ;  /* 0x000000070400720c */ /* 0x000fc40003f06070 */
[----:B--2---:R-:W-:Y:S02]  /*2030*/  IADD3 R14, PT, PT, R14, 0x1, RZ ;  /* 0x000000010e0e7810 */ /* 0x004fe40007ffe0ff */
[----:B---3--:R-:W-:Y:S02]  /*2040*/  IADD3 R15, PT, PT, R15, 0x1, RZ ;  /* 0x000000010f0f7810 */ /* 0x008fe40007ffe0ff */
[----:B----4-:R-:W-:-:S03]  /*2050*/  IADD3 R19, PT, PT, R18, 0x1, RZ ;  /* 0x0000000112137810 */ /* 0x010fc60007ffe0ff */
[----:B------:R-:W-:-:S04]  /*2060*/  IMAD.WIDE.U32 R14, R15, R14, RZ ;  /* 0x0000000e0f0e7225 */ /* 0x000fc800078e00ff */
[-C--:B------:R-:W-:Y:S02]  /*2070*/  IMAD R21, R15, R19.reuse, RZ ;  /* 0x000000130f157224 */ /* 0x080fe400078e02ff */
[----:B------:R-:W-:Y:S01]  /*2080*/  IMAD.WIDE.U32 R14, R14, R19, RZ ;  /* 0x000000130e0e7225 */ /* 0x000fe200078e00ff */
[----:B-----5:R-:W-:Y:S02]  /*2090*/  IADD3 R19, PT, PT, R20, 0x1, RZ ;  /* 0x0000000114137810 */ /* 0x020fe40007ffe0ff */
[----:B------:R-:W-:Y:S01]  /*20a0*/  IADD3 R11, PT, PT, R11, 0x1, RZ ;  /* 0x000000010b0b7810 */ /* 0x000fe20007ffe0ff */
[----:B------:R-:W-:Y:S01]  /*20b0*/  IMAD.IADD R18, R15, 0x1, R21 ;  /* 0x000000010f127824 */ /* 0x000fe200078e0215 */
[----:B0-----:R-:W-:Y:S01]  /*20c0*/  IADD3 R9, PT, PT, R10, 0x1, RZ ;  /* 0x000000010a097810 */ /* 0x001fe20007ffe0ff */
        /* <DEDUP_REMOVED lines=8> */
[----:B------:R-:W-:-:S05]  /*2150*/  IMAD R9, R8, R9, RZ ;  /* 0x0000000908097224 */ /* 0x000fca00078e02ff */
        /* <DEDUP_REMOVED lines=8> */
[----:B------:R-:W-:Y:S06]  /*21e0*/  @!P0 BRA `(.L_x_1297) ;  /* 0x0000001400088947 */ /* 0x000fec0003800000 */
[----:B------:R-:W-:Y:S01]  /*21f0*/  IMAD R5, R17, 0x800, R3 ;  /* 0x0000080011057824 */ /* 0x000fe200078e0203 */
[----:B------:R-:W-:Y:S01]  /*2200*/  IADD3 R4, PT, PT, R16, -0x800, RZ ;  /* 0xfffff80010047810 */ /* 0x000fe20007ffe0ff */
[----:B------:R-:W-:Y:S01]  /*2210*/  UMOV UR4, URZ ;  /* 0x000000ff00047c82 */ /* 0x000fe20008000000 */
[----:B------:R-:W-:Y:S02]  /*2220*/  LOP3.LUT R6, RZ, R2, RZ, 0x33, !PT ;  /* 0x00000002ff067212 */ /* 0x000fe400078e33ff */
[----:B------:R-:W-:Y:S02]  /*2230*/  ISETP.GT.U32.AND P0, PT, R5, R4, PT ;  /* 0x000000040500720c */ /* 0x000fe40003f04070 */
[C---:B------:R-:W-:Y:S02]  /*2240*/  IADD3 R9, PT, PT, R7.reuse, R3, RZ ;  /* 0x0000000307097210 */ /* 0x040fe40007ffe0ff */
[----:B------:R-:W-:Y:S02]  /*2250*/  IADD3 R6, PT, PT, -R7, R16, R6 ;  /* 0x0000001007067210 */ /* 0x000fe40007ffe106 */
[----:B------:R-:W-:-:S02]  /*2260*/  IADD3 R10, PT, PT, R9, 0x800, R2 ;  /* 0x00000800090a7810 */ /* 0x000fc40007ffe002 */
[----:B------:R-:W-:Y:S02]  /*2270*/  IADD3 R6, PT, PT, -R3, R6, RZ ;  /* 0x0000000603067210 */ /* 0x000fe40007ffe1ff */
[----:B------:R-:W-:-:S03]  /*2280*/  MOV R7, R9 ;  /* 0x0000000900077202 */ /* 0x000fc60000000f00 */
[----:B------:R-:W-:Y:S05]  /*2290*/  @P0 BRA `(.L_x_1298) ;  /* 0x0000000000dc0947 */ /* 0x000fea0003800000 */
[----:B------:R-:W0:Y:S08]  /*22a0*/  LDC.64 R12, c[0x0][0x380] ;  /* 0x0000e000ff0c7b82 */ /* 0x000e300000000a00 */
[----:B------:R-:W1:Y:S02]  /*22b0*/  LDC.64 R16, c[0x0][0x3a8] ;  /* 0x0000ea00ff107b82 */ /* 0x000e640000000a00 */
.L_x_1299:
[----:B------:R-:W-:-:S04]  /*22c0*/  IMAD.IADD R19, R2, 0x1, R5 ;  /* 0x0000000102137824 */ /* 0x000fc800078e0205 */
[----:B0-----:R-:W-:-:S05]  /*22d0*/  IMAD.WIDE.U32 R18, R19, 0x4, R12 ;  /* 0x0000000413127825 */ /* 0x001fca00078e000c */
[----:B------:R-:W2:Y:S04]  /*22e0*/  LDG.E R24, desc[UR6][R18.64] ;  /* 0x0000000612187981 */ /* 0x000ea8000c1e1900 */
[----:B------:R-:W3:Y:S04]  /*22f0*/  LDG.E R23, desc[UR6][R18.64+0x400] ;  /* 0x0004000612177981 */ /* 0x000ee8000c1e1900 */
[----:B------:R-:W4:Y:S04]  /*2300*/  LDG.E R22, desc[UR6][R18.64+0x800] ;  /* 0x0008000612167981 */ /* 0x000f28000c1e1900 */
[----:B------:R-:W5:Y:S04]  /*2310*/  LDG.E R21, desc[UR6][R18.64+0xc00] ;  /* 0x000c000612157981 */ /* 0x000f68000c1e1900 */
[----:B------:R-:W4:Y:S04]  /*2320*/  LDG.E R11, desc[UR6][R18.64+0x1000] ;  /* 0x00100006120b7981 */ /* 0x000f28000c1e1900 */
[----:B------:R-:W4:Y:S04]  /*2330*/  LDG.E R3, desc[UR6][R18.64+0x1400] ;  /* 0x0014000612037981 */ /* 0x000f28000c1e1900 */
[----:B------:R-:W4:Y:S04]  /*2340*/  LDG.E R8, desc[UR6][R18.64+0x1800] ;  /* 0x0018000612087981 */ /* 0x000f28000c1e1900 */
[----:B------:R1:W4:Y:S02]  /*2350*/  LDG.E R20, desc[UR6][R18.64+0x1c00] ;  /* 0x001c000612147981 */ /* 0x000324000c1e1900 */
[----:B-1----:R-:W-:-:S04]  /*2360*/  SHF.L.U32 R19, R17, 0xb, RZ ;  /* 0x0000000b11137819 */ /* 0x002fc800000006ff */
[C---:B------:R-:W-:Y:S01]  /*2370*/  IADD3 R7, PT, PT, R19.reuse, R7, RZ ;  /* 0x0000000713077210 */ /* 0x040fe20007ffe0ff */
[C---:B------:R-:W-:Y:S01]  /*2380*/  IMAD.IADD R10, R19.reuse, 0x1, R10 ;  /* 0x00000001130a7824 */ /* 0x040fe200078e020a */
[----:B------:R-:W-:Y:S02]  /*2390*/  IADD3 R6, PT, PT, -R19, R6, RZ ;  /* 0x0000000613067210 */ /* 0x000fe40007ffe1ff */
[----:B--2---:R-:W-:Y:S02]  /*23a0*/  IADD3 R24, PT, PT, R24, 0x1, RZ ;  /* 0x0000000118187810 */ /* 0x004fe40007ffe0ff */
[----:B---3--:R-:W-:-:S03]  /*23b0*/  IADD3 R23, PT, PT, R23, 0x1, RZ ;  /* 0x0000000117177810 */ /* 0x008fc60007ffe0ff */
[-C--:B------:R-:W-:Y:S02]  /*23c0*/  IMAD R25, R15, R24.reuse, RZ ;  /* 0x000000180f197224 */ /* 0x080fe400078e02ff */
[----:B------:R-:W-:-:S05]  /*23d0*/  IMAD.WIDE.U32 R14, R14, R24, RZ ;  /* 0x000000180e0e7225 */ /* 0x000fca00078e00ff */
[----:B------:R-:W-:Y:S01]  /*23e0*/  IADD3 R24, PT, PT, R15, R25, RZ ;  /* 0x000000190f187210 */ /* 0x000fe20007ffe0ff */
[-C--:B------:R-:W-:Y:S01]  /*23f0*/  IMAD.WIDE.U32 R14, R14, R23.reuse, RZ ;  /* 0x000000170e0e7225 */ /* 0x080fe200078e00ff */
[----:B-----5:R-:W-:Y:S02]  /*2400*/  IADD3 R21, PT, PT, R21, 0x1, RZ ;  /* 0x0000000115157810 */ /* 0x020fe40007ffe0ff */
[----:B----4-:R-:W-:Y:S01]  /*2410*/  IADD3 R11, PT, PT, R11, 0x1, RZ ;  /* 0x000000010b0b7810 */ /* 0x010fe20007ffe0ff */
[----:B------:R-:W-:Y:S01]  /*2420*/  IMAD R25, R24, R23, RZ ;  /* 0x0000001718197224 */ /* 0x000fe200078e02ff */
[----:B------:R-:W-:Y:S01]  /*2430*/  IADD3 R23, PT, PT, R22, 0x1, RZ ;  /* 0x0000000116177810 */ /* 0x000fe20007ffe0ff */
[----:B------:R-:W-:Y:S02]  /*2440*/  VIADD R3, R3, 0x1 ;  /* 0x0000000103037836 */ /* 0x000fe40000000000 */
        /* <DEDUP_REMOVED lines=15> */
[----:B------:R-:W-:Y:S01]  /*2540*/  IMAD R11, R8, R3, RZ ;  /* 0x00000003080b7224 */ /* 0x000fe200078e02ff */
[----:B------:R-:W-:Y:S01]  /*2550*/  IADD3 R3, PT, PT, R20, 0x1, RZ ;  /* 0x0000000114037810 */ /* 0x000fe20007ffe0ff */
[----:B------:R-:W-:-:S03]  /*2560*/  IMAD.IADD R8, R16, 0x1, -R5 ;  /* 0x0000000110087824 */ /* 0x000fc600078e0a05 */
[----:B------:R-:W-:Y:S01]  /*2570*/  IADD3 R18, PT, PT, R15, R11, RZ ;  /* 0x0000000b0f127210 */ /* 0x000fe20007ffe0ff */
[----:B------:R-:W-:Y:S01]  /*2580*/  IMAD.WIDE.U32 R14, R14, R3, RZ ;  /* 0x000000030e0e7225 */ /* 0x000fe200078e00ff */
[----:B------:R-:W-:-:S03]  /*2590*/  ISETP.GE.U32.AND P0, PT, R8, R19, PT ;  /* 0x000000130800720c */ /* 0x000fc60003f06070 */
[----:B------:R-:W-:-:S05]  /*25a0*/  IMAD R3, R18, R3, RZ ;  /* 0x0000000312037224 */ /* 0x000fca00078e02ff */
[----:B------:R-:W-:-:S05]  /*25b0*/  IADD3 R15, PT, PT, R15, R3, RZ ;  /* 0x000000030f0f7210 */ /* 0x000fca0007ffe0ff */
[----:B------:R-:W-:Y:S05]  /*25c0*/  @!P0 BRA `(.L_x_1297) ;  /* 0x0000001000108947 */ /* 0x000fea0003800000 */
[----:B------:R-:W-:Y:S01]  /*25d0*/  LEA R5, R17, R5, 0xb ;  /* 0x0000000511057211 */ /* 0x000fe200078e58ff */
[----:B------:R-:W-:-:S03]  /*25e0*/  UIADD3 UR4, UPT, UPT, UR4, 0x1, URZ ;  /* 0x0000000104047890 */ /* 0x000fc6000fffe0ff */
[----:B------:R-:W-:-:S13]  /*25f0*/  ISETP.GT.U32.AND P0, PT, R5, R4, PT ;  /* 0x000000040500720c */ /* 0x000fda0003f04070 */
[----:B------:R-:W-:Y:S05]  /*2600*/  @!P0 BRA `(.L_x_1299) ;  /* 0xfffffffc002c8947 */ /* 0x000fea000383ffff */
.L_x_1298:
[----:B------:R-:W-:Y:S01]  /*2610*/  IADD3 R3, PT, PT, -R5, R16, RZ ;  /* 0x0000001005037210 */ /* 0x000fe20007ffe1ff */
[----:B------:R-:W-:Y:S03]  /*2620*/  BSSY.RECONVERGENT B1, `(.L_x_1297) ;  /* 0x00000fe000017945 */ /* 0x000fe60003800200 */
[----:B------:R-:W-:-:S04]  /*2630*/  ISETP.GE.AND P0, PT, R2, R3, PT ;  /* 0x000000030200720c */ /* 0x000fc80003f06270 */
[----:B------:R-:W-:-:S13]  /*2640*/  ISETP.GE.U32.OR P0, PT, R5, R16, P0 ;  /* 0x000000100500720c */ /* 0x000fda0000706470 */
[----:B------:R-:W-:Y:S05]  /*2650*/  @P0 BRA `(.L_x_1300) ;  /* 0x0000000c00e80947 */ /* 0x000fea0003800000 */
[-C--:B------:R-:W-:Y:S01]  /*2660*/  LOP3.LUT R3, RZ, R2.reuse, RZ, 0x33, !PT ;  /* 0x00000002ff037212 */ /* 0x080fe200078e33ff */
[----:B------:R-:W-:Y:S01]  /*2670*/  IMAD R17, R17, UR4, RZ ;  /* 0x0000000411117c24 */ /* 0x000fe2000f8e02ff */
[----:B------:R-:W-:Y:S01]  /*2680*/  BSSY.RECONVERGENT B2, `(.L_x_1301) ;  /* 0x0000083000027945 */ /* 0x000fe20003800200 */
[----:B------:R-:W-:Y:S02]  /*2690*/  MOV R4, R2 ;  /* 0x0000000200047202 */ /* 0x000fe40000000f00 */
[----:B------:R-:W-:-:S05]  /*26a0*/  IADD3 R16, PT, PT, -R9, R16, R3 ;  /* 0x0000001009107210 */ /* 0x000fca0007ffe103 */
        /* <DEDUP_REMOVED lines=10> */
.L_x_1304:
[C---:B------:R-:W-:Y:S02]  /*2750*/  IADD3 R23, PT, PT, R10.reuse, -0x800, RZ ;  /* 0xfffff8000a177810 */ /* 0x040fe40007ffe0ff */
[----:B------:R-:W-:-:S03]  /*2760*/  IADD3 R19, PT, PT, R10, -0x700, RZ ;  /* 0xfffff9000a137810 */ /* 0x000fc60007ffe0ff */
[----:B------:R-:W-:-:S05]  /*2770*/  IMAD.WIDE.U32 R22, R23, 0x4, R12 ;  /* 0x0000000417167825 */ /* 0x000fca00078e000c */
[----:B------:R0:W2:Y:S01]  /*2780*/  LDG.E R29, desc[UR6][R22.64] ;  /* 0x00000006161d7981 */ /* 0x0000a2000c1e1900 */
[----:B------:R-:W-:Y:S01]  /*2790*/  IMAD.WIDE.U32 R18, R19, 0x4, R12 ;  /* 0x0000000413127825 */ /* 0x000fe200078e000c */
[----:B------:R-:W-:-:S04]  /*27a0*/  IADD3 R27, PT, PT, R10, -0x600, RZ ;  /* 0xfffffa000a1b7810 */ /* 0x000fc80007ffe0ff */
[----:B------:R-:W3:Y:S01]  /*27b0*/  LDG.E R28, desc[UR6][R18.64] ;  /* 0x00000006121c7981 */ /* 0x000ee2000c1e1900 */
[----:B------:R-:W-:Y:S01]  /*27c0*/  IMAD.WIDE.U32 R26, R27, 0x4, R12 ;  /* 0x000000041b1a7825 */ /* 0x000fe200078e000c */
[----:B------:R-:W-:-:S04]  /*27d0*/  IADD3 R25, PT, PT, R10, -0x500, RZ ;  /* 0xfffffb000a197810 */ /* 0x000fc80007ffe0ff */
[----:B------:R-:W4:Y:S01]  /*27e0*/  LDG.E R19, desc[UR6][R26.64] ;  /* 0x000000061a137981 */ /* 0x000f22000c1e1900 */
[----:B------:R-:W-:-:S05]  /*27f0*/  IMAD.WIDE.U32 R24, R25, 0x4, R12 ;  /* 0x0000000419187825 */ /* 0x000fca00078e000c */
[----:B------:R1:W5:Y:S01]  /*2800*/  LDG.E R17, desc[UR6][R24.64] ;  /* 0x0000000618117981 */ /* 0x000362000c1e1900 */
[----:B------:R-:W-:-:S04]  /*2810*/  VIADD R21, R10, 0xfffffc00 ;  /* 0xfffffc000a157836 */ /* 0x000fc80000000000 */
[----:B------:R-:W-:Y:S01]  /*2820*/  IMAD.WIDE.U32 R20, R21, 0x4, R12 ;  /* 0x0000000415147825 */ /* 0x000fe200078e000c */
[----:B0-----:R-:W-:-:S04]  /*2830*/  IADD3 R23, PT, PT, R10, -0x300, RZ ;  /* 0xfffffd000a177810 */ /* 0x001fc80007ffe0ff */
[----:B------:R0:W5:Y:S01]  /*2840*/  LDG.E R16, desc[UR6][R20.64] ;  /* 0x0000000614107981 */ /* 0x000162000c1e1900 */
[----:B------:R-:W-:-:S05]  /*2850*/  IMAD.WIDE.U32 R22, R23, 0x4, R12 ;  /* 0x0000000417167825 */ /* 0x000fca00078e000c */
[----:B------:R-:W5:Y:S01]  /*2860*/  LDG.E R18, desc[UR6][R22.64] ;  /* 0x0000000616127981 */ /* 0x000f62000c1e1900 */
[C---:B------:R-:W-:Y:S02]  /*2870*/  IADD3 R3, PT, PT, R10.reuse, -0x200, RZ ;  /* 0xfffffe000a037810 */ /* 0x040fe40007ffe0ff */
[----:B-1----:R-:W-:-:S03]  /*2880*/  IADD3 R25, PT, PT, R10, -0x100, RZ ;  /* 0xffffff000a197810 */ /* 0x002fc60007ffe0ff */
[----:B------:R-:W-:-:S04]  /*2890*/  IMAD.WIDE.U32 R26, R3, 0x4, R12 ;  /* 0x00000004031a7825 */ /* 0x000fc800078e000c */
[--C-:B------:R-:W-:Y:S01]  /*28a0*/  IMAD.WIDE.U32 R24, R25, 0x4, R12.reuse ;  /* 0x0000000419187825 */ /* 0x100fe200078e000c */
[----:B------:R1:W5:Y:S05]  /*28b0*/  LDG.E R3, desc[UR6][R26.64] ;  /* 0x000000061a037981 */ /* 0x00036a000c1e1900 */
[----:B------:R1:W5:Y:S01]  /*28c0*/  LDG.E R24, desc[UR6][R24.64] ;  /* 0x0000000618187981 */ /* 0x000362000c1e1900 */
[C---:B0-----:R-:W-:Y:S01]  /*28d0*/  IMAD.WIDE.U32 R20, R10.reuse, 0x4, R12 ;  /* 0x000000040a147825 */ /* 0x041fe200078e000c */
[----:B-1----:R-:W-:-:S05]  /*28e0*/  IADD3 R27, PT, PT, R10, 0x100, RZ ;  /* 0x000001000a1b7810 */ /* 0x002fca0007ffe0ff */
[----:B------:R-:W-:-:S04]  /*28f0*/  IMAD.WIDE.U32 R26, R27, 0x4, R12 ;  /* 0x000000041b1a7825 */ /* 0x000fc800078e000c */
[----:B------:R-:W-:Y:S01]  /*2900*/  VIADD R25, R10, 0x200 ;  /* 0x000002000a197836 */ /* 0x000fe20000000000 */
[----:B--2---:R-:W-:-:S05]  /*2910*/  IADD3 R29, PT, PT, R29, 0x1, RZ ;  /* 0x000000011d1d7810 */ /* 0x004fca0007ffe0ff */
[-C--:B------:R-:W-:Y:S02]  /*2920*/  IMAD R23, R15, R29.reuse, RZ ;  /* 0x0000001d0f177224 */ /* 0x080fe400078e02ff */
[----:B------:R-:W-:-:S05]  /*2930*/  IMAD.WIDE.U32 R14, R14, R29, RZ ;  /* 0x0000001d0e0e7225 */ /* 0x000fca00078e00ff */
[----:B------:R-:W-:Y:S02]  /*2940*/  IADD3 R22, PT, PT, R15, R23, RZ ;  /* 0x000000170f167210 */ /* 0x000fe40007ffe0ff */
[----:B------:R-:W2:Y:S01]  /*2950*/  LDG.E R23, desc[UR6][R20.64] ;  /* 0x0000000614177981 */ /* 0x000ea2000c1e1900 */
[----:B---3--:R-:W-:-:S04]  /*2960*/  VIADD R29, R28, 0x1 ;  /* 0x000000011c1d7836 */ /* 0x008fc80000000000 */
[----:B------:R-:W-:-:S04]  /*2970*/  IMAD.WIDE.U32 R14, R14, R29, RZ ;  /* 0x0000001d0e0e7225 */ /* 0x000fc800078e00ff */
[----:B------:R-:W-:Y:S02]  /*2980*/  IMAD R29, R22, R29, RZ ;  /* 0x0000001d161d7224 */ /* 0x000fe400078e02ff */
[----:B------:R0:W3:Y:S01]  /*2990*/  LDG.E R22, desc[UR6][R26.64] ;  /* 0x000000061a167981 */ /* 0x0000e2000c1e1900 */
[----:B----4-:R-:W-:Y:S02]  /*29a0*/  IADD3 R19, PT, PT, R19, 0x1, RZ ;  /* 0x0000000113137810 */ /* 0x010fe40007ffe0ff */
[----:B------:R-:W-:Y:S02]  /*29b0*/  IADD3 R28, PT, PT, R15, R29, RZ ;  /* 0x0000001d0f1c7210 */ /* 0x000fe40007ffe0ff */
[----:B------:R-:W-:Y:S01]  /*29c0*/  IADD3 R29, PT, PT, R10, 0x300, RZ ;  /* 0x000003000a1d7810 */ /* 0x000fe20007ffe0ff */
[----:B0-----:R-:W-:-:S04]  /*29d0*/  IMAD.WIDE.U32 R26, R25, 0x4, R12 ;  /* 0x00000004191a7825 */ /* 0x001fc800078e000c */
[-C--:B------:R-:W-:Y:S01]  /*29e0*/  IMAD.WIDE.U32 R14, R14, R19.reuse, RZ ;  /* 0x000000130e0e7225 */ /* 0x080fe200078e00ff */
[----:B------:R-:W4:Y:S03]  /*29f0*/  LDG.E R21, desc[UR6][R26.64] ;  /* 0x000000061a157981 */ /* 0x000f26000c1e1900 */
[----:B------:R-:W-:Y:S02]  /*2a00*/  IMAD R19, R28, R19, RZ ;  /* 0x000000131c137224 */ /* 0x000fe400078e02ff */
[----:B------:R-:W-:-:S03]  /*2a10*/  IMAD.WIDE.U32 R28, R29, 0x4, R12 ;  /* 0x000000041d1c7825 */ /* 0x000fc600078e000c */
[----:B------:R-:W-:Y:S02]  /*2a20*/  IADD3 R25, PT, PT, R15, R19, RZ ;  /* 0x000000130f197210 */ /* 0x000fe40007ffe0ff */
[----:B------:R-:W-:Y:S01]  /*2a30*/  IADD3 R19, PT, PT, R10, 0x400, RZ ;  /* 0x000004000a137810 */ /* 0x000fe20007ffe0ff */
[----:B------:R0:W4:Y:S01]  /*2a40*/  LDG.E R20, desc[UR6][R28.64] ;  /* 0x000000061c147981 */ /* 0x000122000c1e1900 */
[----:B-----5:R-:W-:-:S05]  /*2a50*/  IADD3 R17, PT, PT, R17, 0x1, RZ ;  /* 0x0000000111117810 */ /* 0x020fca0007ffe0ff */
[----:B------:R-:W-:-:S04]  /*2a60*/  IMAD.WIDE.U32 R14, R14, R17, RZ ;  /* 0x000000110e0e7225 */ /* 0x000fc800078e00ff */
[----:B0-----:R-:W-:-:S04]  /*2a70*/  IMAD.WIDE.U32 R28, R19, 0x4, R12 ;  /* 0x00000004131c7825 */ /* 0x001fc800078e000c */
[----:B------:R-:W-:Y:S02]  /*2a80*/  IMAD R17, R25, R17, RZ ;  /* 0x0000001119117224 */ /* 0x000fe400078e02ff */
[----:B------:R0:W5:Y:S01]  /*2a90*/  LDG.E R25, desc[UR6][R28.64] ;  /* 0x000000061c197981 */ /* 0x000162000c1e1900 */
[----:B------:R-:W-:-:S04]  /*2aa0*/  VIADD R19, R10, 0x500 ;  /* 0x000005000a137836 */ /* 0x000fc80000000000 */
[----:B------:R-:W-:Y:S01]  /*2ab0*/  IMAD.WIDE.U32 R26, R19, 0x4, R12 ;  /* 0x00000004131a7825 */ /* 0x000fe200078e000c */
[----:B------:R-:W-:Y:S02]  /*2ac0*/  IADD3 R19, PT, PT, R16, 0x1, RZ ;  /* 0x0000000110137810 */ /* 0x000fe40007ffe0ff */
[----:B------:R-:W-:Y:S02]  /*2ad0*/  IADD3 R16, PT, PT, R15, R17, RZ ;  /* 0x000000110f107210 */ /* 0x000fe40007ffe0ff */
[----:B------:R-:W-:Y:S01]  /*2ae0*/  IADD3 R17, PT, PT, R10, 0x600, RZ ;  /* 0x000006000a117810 */ /* 0x000fe20007ffe0ff */
[----:B------:R1:W5:Y:S01]  /*2af0*/  LDG.E R26, desc[UR6][R26.64] ;  /* 0x000000061a1a7981 */ /* 0x000362000c1e1900 */
[----:B------:R-:W-:Y:S01]  /*2b00*/  IMAD.WIDE.U32 R14, R14, R19, RZ ;  /* 0x000000130e0e7225 */ /* 0x000fe200078e00ff */
[----:B0-----:R-:W-:-:S03]  /*2b10*/  IADD3 R29, PT, PT, R10, 0x700, RZ ;  /* 0x000007000a1d7810 */ /* 0x001fc60007ffe0ff */
[----:B-1----:R-:W-:Y:S02]  /*2b20*/  IMAD R27, R16, R19, RZ ;  /* 0x00000013101b7224 */ /* 0x002fe400078e02ff */
[----:B------:R-:W-:Y:S01]  /*2b30*/  IMAD.WIDE.U32 R16, R17, 0x4, R12 ;  /* 0x0000000411107825 */ /* 0x000fe200078e000c */
[----:B------:R-:W-:-:S03]  /*2b40*/  IADD3 R19, PT, PT, R18, 0x1, RZ ;  /* 0x0000000112137810 */ /* 0x000fc60007ffe0ff */
[----:B------:R-:W-:Y:S02]  /*2b50*/  IMAD.IADD R18, R15, 0x1, R27 ;  /* 0x000000010f127824 */ /* 0x000fe400078e021b */
[----:B------:R0:W5:Y:S01]  /*2b60*/  LDG.E R16, desc[UR6][R16.64] ;  /* 0x0000000610107981 */ /* 0x000162000c1e1900 */
[----:B------:R-:W-:-:S04]  /*2b70*/  IMAD.WIDE.U32 R14, R14, R19, RZ ;  /* 0x000000130e0e7225 */ /* 0x000fc800078e00ff */
[----:B------:R-:W-:Y:S02]  /*2b80*/  IMAD R27, R18, R19, RZ ;  /* 0x00000013121b7224 */ /* 0x000fe400078e02ff */
[----:B------:R-:W-:-:S06]  /*2b90*/  IMAD.WIDE.U32 R18, R29, 0x4, R12 ;  /* 0x000000041d127825 */ /* 0x000fcc00078e000c */
[----:B------:R-:W5:Y:S01]  /*2ba0*/  LDG.E R18, desc[UR6][R18.64] ;  /* 0x0000000612127981 */ /* 0x000f62000c1e1900 */
[----:B------:R-:W-:Y:S02]  /*2bb0*/  IADD3 R3, PT, PT, R3, 0x1, RZ ;  /* 0x0000000103037810 */ /* 0x000fe40007ffe0ff */
[----:B------:R-:W-:-:S03]  /*2bc0*/  IADD3 R28, PT, PT, R15, R27, RZ ;  /* 0x0000001b0f1c7210 */ /* 0x000fc60007ffe0ff */
[----:B------:R-:W-:-:S04]  /*2bd0*/  IMAD.WIDE.U32 R14, R14, R3, RZ ;  /* 0x000000030e0e7225 */ /* 0x000fc800078e00ff */
[----:B0-----:R-:W-:Y:S01]  /*2be0*/  IMAD R17, R28, R3, RZ ;  /* 0x000000031c117224 */ /* 0x001fe200078e02ff */
[----:B------:R-:W-:-:S03]  /*2bf0*/  IADD3 R3, PT, PT, R24, 0x1, RZ ;  /* 0x0000000118037810 */ /* 0x000fc60007ffe0ff */
[----:B------:R-:W-:Y:S02]  /*2c00*/  IMAD.IADD R24, R15, 0x1, R17 ;  /* 0x000000010f187824 */ /* 0x000fe400078e0211 */
[----:B------:R-:W-:-:S04]  /*2c10*/  IMAD.WIDE.U32 R14, R14, R3, RZ ;  /* 0x000000030e0e7225 */ /* 0x000fc800078e00ff */
[----:B------:R-:W-:-:S05]  /*2c20*/  IMAD R3, R24, R3, RZ ;  /* 0x0000000318037224 */ /* 0x000fca00078e02ff */
[----:B------:R-:W-:Y:S02]  /*2c30*/  IADD3 R24, PT, PT, R15, R3, RZ ;  /* 0x000000030f187210 */ /* 0x000fe40007ffe0ff */
[----:B------:R-:W-:-:S04]  /*2c40*/  IADD3 R11, PT, PT, R11, 0x10, RZ ;  /* 0x000000100b0b7810 */ /* 0x000fc80007ffe0ff */
[----:B------:R-:W-:Y:S01]  /*2c50*/  ISETP.NE.AND P0, PT, R11, RZ, PT ;  /* 0x000000ff0b00720c */ /* 0x000fe20003f05270 */
[----:B------:R-:W-:Y:S01]  /*2c60*/  VIADD R10, R10, 0x1000 ;  /* 0x000010000a0a7836 */ /* 0x000fe20000000000 */
[----:B------:R-:W-:Y:S02]  /*2c70*/  IADD3 R4, PT, PT, R4, 0x1000, RZ ;  /* 0x0000100004047810 */ /* 0x000fe40007ffe0ff */
[----:B--2---:R-:W-:-:S05]  /*2c80*/  IADD3 R23, PT, PT, R23, 0x1, RZ ;  /* 0x0000000117177810 */ /* 0x004fca0007ffe0ff */
[----:B------:R-:W-:-:S04]  /*2c90*/  IMAD.WIDE.U32 R14, R14, R23, RZ ;  /* 0x000000170e0e7225 */ /* 0x000fc800078e00ff */
[----:B------:R-:W-:Y:S01]  /*2ca0*/  IMAD R23, R24, R23, RZ ;  /* 0x0000001718177224 */ /* 0x000fe200078e02ff */
[----:B---3--:R-:W-:-:S04]  /*2cb0*/  IADD3 R3, PT, PT, R22, 0x1, RZ ;  /* 0x0000000116037810 */ /* 0x008fc80007ffe0ff */
[----:B------:R-:W-:Y:S01]  /*2cc0*/  IADD3 R22, PT, PT, R15, R23, RZ ;  /* 0x000000170f167210 */ /* 0x000fe20007ffe0ff */
[----:B------:R-:W-:-:S04]  /*2cd0*/  IMAD.WIDE.U32 R14, R14, R3, RZ ;  /* 0x000000030e0e7225 */ /* 0x000fc800078e00ff */
[----:B------:R-:W-:-:S05]  /*2ce0*/  IMAD R3, R22, R3, RZ ;  /* 0x0000000316037224 */ /* 0x000fca00078e02ff */
[----:B------:R-:W-:Y:S01]  /*2cf0*/  IADD3 R22, PT, PT, R15, R3, RZ ;  /* 0x000000030f167210 */ /* 0x000fe20007ffe0ff */
[----:B----4-:R-:W-:-:S04]  /*2d00*/  VIADD R21, R21, 0x1 ;  /* 0x0000000115157836 */ /* 0x010fc80000000000 */
[----:B------:R-:W-:-:S04]  /*2d10*/  IMAD.WIDE.U32 R14, R14, R21, RZ ;  /* 0x000000150e0e7225 */ /* 0x000fc800078e00ff */
[----:B------:R-:W-:Y:S01]  /*2d20*/  IMAD R21, R22, R21, RZ ;  /* 0x0000001516157224 */ /* 0x000fe200078e02ff */
[----:B------:R-:W-:-:S04]  /*2d30*/  IADD3 R3, PT, PT, R20, 0x1, RZ ;  /* 0x0000000114037810 */ /* 0x000fc80007ffe0ff */
[----:B------:R-:W-:Y:S01]  /*2d40*/  IADD3 R20, PT, PT, R15, R21, RZ ;  /* 0x000000150f147210 */ /* 0x000fe20007ffe0ff */
[----:B------:R-:W-:-:S04]  /*2d50*/  IMAD.WIDE.U32 R14, R14, R3, RZ ;  /* 0x000000030e0e7225 */ /* 0x000fc800078e00ff */
[----:B------:R-:W-:-:S04]  /*2d60*/  IMAD R3, R20, R3, RZ ;  /* 0x0000000314037224 */ /* 0x000fc800078e02ff */
[----:B------:R-:W-:Y:S01]  /*2d70*/  IMAD.IADD R20, R15, 0x1, R3 ;  /* 0x000000010f147824 */ /* 0x000fe200078e0203 */
[----:B-----5:R-:W-:-:S05]  /*2d80*/  IADD3 R25, PT, PT, R25, 0x1, RZ ;  /* 0x0000000119197810 */ /* 0x020fca0007ffe0ff */
        /* <DEDUP_REMOVED lines=15> */
[----:B------:R-:W-:Y:S06]  /*2e80*/  @P0 BRA `(.L_x_1304) ;  /* 0xfffffff800300947 */ /* 0x000fec000383ffff */
[----:B------:R-:W-:Y:S05]  /*2e90*/  BSYNC.RECONVERGENT B3 ;  /* 0x0000000000037941 */ /* 0x000fea0003800200 */
.L_x_1303:
[----:B------:R-:W-:-:S07]  /*2ea0*/  IADD3 R4, PT, PT, R4, -0x800, RZ ;  /* 0xfffff80004047810 */ /* 0x000fce0007ffe0ff */
.L_x_1302:
[----:B------:R-:W-:Y:S05]  /*2eb0*/  BSYNC.RECONVERGENT B2 ;  /* 0x0000000000027941 */ /* 0x000fea0003800200 */
.L_x_1301:
[----:B------:R-:W-:-:S13]  /*2ec0*/  ISETP.NE.AND P0, PT, R9, RZ, PT ;  /* 0x000000ff0900720c */ /* 0x000fda0003f05270 */
[----:B------:R-:W-:Y:S05]  /*2ed0*/  @!P0 BRA `(.L_x_1300) ;  /* 0x0000000400c88947 */ /* 0x000fea0003800000 */
[----:B------:R-:W-:Y:S01]  /*2ee0*/  ISETP.GE.U32.AND P0, PT, R9, 0x8, PT ;  /* 0x000000080900780c */ /* 0x000fe20003f06070 */
[----:B------:R-:W-:Y:S01]  /*2ef0*/  BSSY.RECONVERGENT B2, `(.L_x_1305) ;  /* 0x000003d000027945 */ /* 0x000fe20003800200 */
[----:B------:R-:W-:-:S04]  /*2f00*/  LOP3.LUT R25, R8, 0x7, RZ, 0xc0, !PT ;  /* 0x0000000708197812 */ /* 0x000fc800078ec0ff */
[----:B------:R-:W-:-:S07]  /*2f10*/  ISETP.NE.AND P1, PT, R25, RZ, PT ;  /* 0x000000ff1900720c */ /* 0x000fce0003f25270 */
[----:B------:R-:W-:Y:S06]  /*2f20*/  @!P0 BRA `(.L_x_1306) ;  /* 0x0000000000e48947 */ /* 0x000fec0003800000 */
[----:B------:R-:W-:-:S04]  /*2f30*/  IADD3 R23, PT, PT, R4, R5, RZ ;  /* 0x0000000504177210 */ /* 0x000fc80007ffe0ff */
[C---:B------:R-:W-:Y:S01]  /*2f40*/  IADD3 R27, PT, PT, R23.reuse, 0x100, RZ ;  /* 0x00000100171b7810 */ /* 0x040fe20007ffe0ff */
[----:B------:R-:W-:-:S05]  /*2f50*/  IMAD.WIDE.U32 R18, R23, 0x4, R12 ;  /* 0x0000000417127825 */ /* 0x000fca00078e000c */
[----:B------:R0:W2:Y:S01]  /*2f60*/  LDG.E R9, desc[UR6][R18.64] ;  /* 0x0000000612097981 */ /* 0x0000a2000c1e1900 */
[----:B------:R-:W-:Y:S01]  /*2f70*/  IMAD.WIDE.U32 R26, R27, 0x4, R12 ;  /* 0x000000041b1a7825 */ /* 0x000fe200078e000c */
[----:B------:R-:W-:-:S04]  /*2f80*/  IADD3 R21, PT, PT, R23, 0x200, RZ ;  /* 0x0000020017157810 */ /* 0x000fc80007ffe0ff */
[----:B------:R1:W3:Y:S01]  /*2f90*/  LDG.E R3, desc[UR6][R26.64] ;  /* 0x000000061a037981 */ /* 0x0002e2000c1e1900 */
[----:B------:R-:W-:-:S04]  /*2fa0*/  IMAD.WIDE.U32 R20, R21, 0x4, R12 ;  /* 0x0000000415147825 */ /* 0x000fc800078e000c */
[C---:B------:R-:W-:Y:S01]  /*2fb0*/  VIADD R11, R23.reuse, 0x300 ;  /* 0x00000300170b7836 */ /* 0x040fe20000000000 */
[----:B------:R4:W5:Y:S01]  /*2fc0*/  LDG.E R24, desc[UR6][R20.64] ;  /* 0x0000000614187981 */ /* 0x000962000c1e1900 */
[----:B------:R-:W-:Y:S02]  /*2fd0*/  IADD3 R17, PT, PT, R23, 0x400, RZ ;  /* 0x0000040017117810 */ /* 0x000fe40007ffe0ff */
[----:B------:R-:W-:-:S06]  /*2fe0*/  IMAD.WIDE.U32 R10, R11, 0x4, R12 ;  /* 0x000000040b0a7825 */ /* 0x000fcc00078e000c */
[----:B------:R2:W5:Y:S01]  /*2ff0*/  LDG.E R10, desc[UR6][R10.64] ;  /* 0x000000060a0a7981 */ /* 0x000562000c1e1900 */
[----:B------:R-:W-:Y:S01]  /*3000*/  IMAD.WIDE.U32 R16, R17, 0x4, R12 ;  /* 0x0000000411107825 */ /* 0x000fe200078e000c */
[----:B0-----:R-:W-:-:S05]  /*3010*/  IADD3 R19, PT, PT, R23, 0x500, RZ ;  /* 0x0000050017137810 */ /* 0x001fca0007ffe0ff */
[----:B------:R-:W5:Y:S01]  /*3020*/  LDG.E R16, desc[UR6][R16.64] ;  /* 0x0000000610107981 */ /* 0x000f62000c1e1900 */
[----:B------:R-:W-:Y:S01]  /*3030*/  IMAD.WIDE.U32 R18, R19, 0x4, R12 ;  /* 0x0000000413127825 */ /* 0x000fe200078e000c */
[----:B-1----:R-:W-:-:S05]  /*3040*/  IADD3 R27, PT, PT, R23, 0x600, RZ ;  /* 0x00000600171b7810 */ /* 0x002fca0007ffe0ff */
[----:B------:R-:W5:Y:S01]  /*3050*/  LDG.E R18, desc[UR6][R18.64] ;  /* 0x0000000612127981 */ /* 0x000f62000c1e1900 */
[----:B----4-:R-:W-:Y:S01]  /*3060*/  IMAD.WIDE.U32 R20, R27, 0x4, R12 ;  /* 0x000000041b147825 */ /* 0x010fe200078e000c */
[----:B------:R-:W-:-:S05]  /*3070*/  IADD3 R23, PT, PT, R23, 0x700, RZ ;  /* 0x0000070017177810 */ /* 0x000fca0007ffe0ff */
[----:B------:R-:W4:Y:S01]  /*3080*/  LDG.E R20, desc[UR6][R20.64] ;  /* 0x0000000614147981 */ /* 0x000f22000c1e1900 */
[----:B------:R-:W-:-:S06]  /*3090*/  IMAD.WIDE.U32 R22, R23, 0x4, R12 ;  /* 0x0000000417167825 */ /* 0x000fcc00078e000c */
[----:B------:R-:W4:Y:S01]  /*30a0*/  LDG.E R22, desc[UR6][R22.64] ;  /* 0x0000000616167981 */ /* 0x000f22000c1e1900 */
[----:B------:R-:W-:Y:S02]  /*30b0*/  VIADD R4, R4, 0x800 ;  /* 0x0000080004047836 */ /* 0x000fe40000000000 */
[----:B--2---:R-:W-:-:S04]  /*30c0*/  VIADD R9, R9, 0x1 ;  /* 0x0000000109097836 */ /* 0x004fc80000000000 */
[-C--:B------:R-:W-:Y:S02]  /*30d0*/  IMAD R11, R15, R9.reuse, RZ ;  /* 0x000000090f0b7224 */ /* 0x080fe400078e02ff */
[----:B------:R-:W-:Y:S01]  /*30e0*/  IMAD.WIDE.U32 R14, R14, R9, RZ ;  /* 0x000000090e0e7225 */ /* 0x000fe200078e00ff */
[----:B---3--:R-:W-:-:S04]  /*30f0*/  IADD3 R3, PT, PT, R3, 0x1, RZ ;  /* 0x0000000103037810 */ /* 0x008fc80007ffe0ff */
[----:B------:R-:W-:Y:S01]  /*3100*/  IADD3 R26, PT, PT, R15, R11, RZ ;  /* 0x0000000b0f1a7210 */ /* 0x000fe20007ffe0ff */
[----:B------:R-:W-:-:S04]  /*3110*/  IMAD.WIDE.U32 R14, R14, R3, RZ ;  /* 0x000000030e0e7225 */ /* 0x000fc800078e00ff */
[----:B------:R-:W-:Y:S01]  /*3120*/  IMAD R9, R26, R3, RZ ;  /* 0x000000031a097224 */ /* 0x000fe200078e02ff */
[----:B-----5:R-:W-:-:S04]  /*3130*/  IADD3 R3, PT, PT, R24, 0x1, RZ ;  /* 0x0000000118037810 */ /* 0x020fc80007ffe0ff */
        /* <DEDUP_REMOVED lines=14> */
[----:B------:R-:W-:Y:S01]  /*3220*/  IMAD R9, R10, R3, RZ ;  /* 0x000000030a097224 */ /* 0x000fe200078e02ff */
[----:B----4-:R-:W-:-:S04]  /*3230*/  IADD3 R3, PT, PT, R20, 0x1, RZ ;  /* 0x0000000114037810 */ /* 0x010fc80007ffe0ff */
[----:B------:R-:W-:Y:S01]  /*3240*/  IADD3 R10, PT, PT, R15, R9, RZ ;  /* 0x000000090f0a7210 */ /* 0x000fe20007ffe0ff */
[----:B------:R-:W-:-:S04]  /*3250*/  IMAD.WIDE.U32 R14, R14, R3, RZ ;  /* 0x000000030e0e7225 */ /* 0x000fc800078e00ff */
[----:B------:R-:W-:Y:S01]  /*3260*/  IMAD R9, R10, R3, RZ ;  /* 0x000000030a097224 */ /* 0x000fe200078e02ff */
[----:B------:R-:W-:-:S04]  /*3270*/  IADD3 R3, PT, PT, R22, 0x1, RZ ;  /* 0x0000000116037810 */ /* 0x000fc80007ffe0ff */
[----:B------:R-:W-:Y:S01]  /*3280*/  IADD3 R10, PT, PT, R15, R9, RZ ;  /* 0x000000090f0a7210 */ /* 0x000fe20007ffe0ff */
[----:B------:R-:W-:-:S04]  /*3290*/  IMAD.WIDE.U32 R14, R14, R3, RZ ;  /* 0x000000030e0e7225 */ /* 0x000fc800078e00ff */
[----:B------:R-:W-:-:S05]  /*32a0*/  IMAD R3, R10, R3, RZ ;  /* 0x000000030a037224 */ /* 0x000fca00078e02ff */
[----:B------:R-:W-:-:S07]  /*32b0*/  IADD3 R15, PT, PT, R15, R3, RZ ;  /* 0x000000030f0f7210 */ /* 0x000fce0007ffe0ff */
.L_x_1306:
[----:B------:R-:W-:Y:S05]  /*32c0*/  BSYNC.RECONVERGENT B2 ;  /* 0x0000000000027941 */ /* 0x000fea0003800200 */
.L_x_1305:
[----:B------:R-:W-:Y:S05]  /*32d0*/  @!P1 BRA `(.L_x_1300) ;  /* 0x0000000000c89947 */ /* 0x000fea0003800000 */
[----:B------:R-:W-:Y:S01]  /*32e0*/  ISETP.GE.U32.AND P0, PT, R25, 0x4, PT ;  /* 0x000000041900780c */ /* 0x000fe20003f06070 */
[----:B------:R-:W-:Y:S01]  /*32f0*/  BSSY.RECONVERGENT B2, `(.L_x_1307) ;  /* 0x0000020000027945 */ /* 0x000fe20003800200 */
[----:B------:R-:W-:-:S11]  /*3300*/  LOP3.LUT P1, RZ, R8, 0x3, RZ, 0xc0, !PT ;  /* 0x0000000308ff7812 */ /* 0x000fd6000782c0ff */
[----:B------:R-:W-:Y:S05]  /*3310*/  @!P0 BRA `(.L_x_1308) ;  /* 0x0000000000748947 */ /* 0x000fea0003800000 */
[----:B------:R-:W-:-:S04]  /*3320*/  IADD3 R5, PT, PT, R4, R5, RZ ;  /* 0x0000000504057210 */ /* 0x000fc80007ffe0ff */
[C---:B------:R-:W-:Y:S01]  /*3330*/  IADD3 R11, PT, PT, R5.reuse, 0x100, RZ ;  /* 0x00000100050b7810 */ /* 0x040fe20007ffe0ff */
[----:B------:R-:W-:-:S06]  /*3340*/  IMAD.WIDE.U32 R8, R5, 0x4, R12 ;  /* 0x0000000405087825 */ /* 0x000fcc00078e000c */
[----:B------:R-:W2:Y:S01]  /*3350*/  LDG.E R8, desc[UR6][R8.64] ;  /* 0x0000000608087981 */ /* 0x000ea2000c1e1900 */
[----:B------:R-:W-:Y:S01]  /*3360*/  IMAD.WIDE.U32 R10, R11, 0x4, R12 ;  /* 0x000000040b0a7825 */ /* 0x000fe200078e000c */
[----:B------:R-:W-:-:S05]  /*3370*/  IADD3 R17, PT, PT, R5, 0x200, RZ ;  /* 0x0000020005117810 */ /* 0x000fca0007ffe0ff */
[----:B------:R-:W3:Y:S01]  /*3380*/  LDG.E R10, desc[UR6][R10.64] ;  /* 0x000000060a0a7981 */ /* 0x000ee2000c1e1900 */
[----:B------:R-:W-:-:S04]  /*3390*/  IMAD.WIDE.U32 R16, R17, 0x4, R12 ;  /* 0x0000000411107825 */ /* 0x000fc800078e000c */
[----:B------:R-:W-:Y:S02]  /*33a0*/  VIADD R19, R5, 0x300 ;  /* 0x0000030005137836 */ /* 0x000fe40000000000 */
[----:B------:R-:W4:Y:S02]  /*33b0*/  LDG.E R16, desc[UR6][R16.64] ;  /* 0x0000000610107981 */ /* 0x000f24000c1e1900 */
[----:B------:R-:W-:-:S06]  /*33c0*/  IMAD.WIDE.U32 R18, R19, 0x4, R12 ;  /* 0x0000000413127825 */ /* 0x000fcc00078e000c */
[----:B------:R-:W5:Y:S01]  /*33d0*/  LDG.E R18, desc[UR6][R18.64] ;  /* 0x0000000612127981 */ /* 0x000f62000c1e1900 */
[----:B------:R-:W-:Y:S02]  /*33e0*/  IADD3 R4, PT, PT, R4, 0x400, RZ ;  /* 0x0000040004047810 */ /* 0x000fe40007ffe0ff */
[----:B--2---:R-:W-:-:S05]  /*33f0*/  IADD3 R3, PT, PT, R8, 0x1, RZ ;  /* 0x0000000108037810 */ /* 0x004fca0007ffe0ff */
[-C--:B------:R-:W-:Y:S02]  /*3400*/  IMAD R5, R15, R3.reuse, RZ ;  /* 0x000000030f057224 */ /* 0x080fe400078e02ff */
[----:B------:R-:W-:Y:S01]  /*3410*/  IMAD.WIDE.U32 R14, R14, R3, RZ ;  /* 0x000000030e0e7225 */ /* 0x000fe200078e00ff */
[----:B---3--:R-:W-:-:S04]  /*3420*/  IADD3 R3, PT, PT, R10, 0x1, RZ ;  /* 0x000000010a037810 */ /* 0x008fc80007ffe0ff */
[----:B------:R-:W-:Y:S01]  /*3430*/  IADD3 R5, PT, PT, R15, R5, RZ ;  /* 0x000000050f057210 */ /* 0x000fe20007ffe0ff */
[----:B------:R-:W-:Y:S01]  /*3440*/  IMAD.WIDE.U32 R14, R14, R3, RZ ;  /* 0x000000030e0e7225 */ /* 0x000fe200078e00ff */
[----:B----4-:R-:W-:-:S03]  /*3450*/  IADD3 R16, PT, PT, R16, 0x1, RZ ;  /* 0x0000000110107810 */ /* 0x010fc60007ffe0ff */
[----:B------:R-:W-:-:S04]  /*3460*/  IMAD R5, R5, R3, RZ ;  /* 0x0000000305057224 */ /* 0x000fc800078e02ff */
[----:B------:R-:W-:Y:S01]  /*3470*/  IMAD.IADD R5, R15, 0x1, R5 ;  /* 0x000000010f057824 */ /* 0x000fe200078e0205 */
[----:B-----5:R-:W-:Y:S01]  /*3480*/  IADD3 R18, PT, PT, R18, 0x1, RZ ;  /* 0x0000000112127810 */ /* 0x020fe20007ffe0ff */
[----:B------:R-:W-:-:S04]  /*3490*/  IMAD.WIDE.U32 R14, R14, R16, RZ ;  /* 0x000000100e0e7225 */ /* 0x000fc800078e00ff */
[----:B------:R-:W-:-:S05]  /*34a0*/  IMAD R5, R5, R16, RZ ;  /* 0x0000001005057224 */ /* 0x000fca00078e02ff */
[----:B------:R-:W-:Y:S01]  /*34b0*/  IADD3 R5, PT, PT, R15, R5, RZ ;  /* 0x000000050f057210 */ /* 0x000fe20007ffe0ff */
[----:B------:R-:W-:-:S04]  /*34c0*/  IMAD.WIDE.U32 R14, R14, R18, RZ ;  /* 0x000000120e0e7225 */ /* 0x000fc800078e00ff */
[----:B------:R-:W-:-:S05]  /*34d0*/  IMAD R5, R5, R18, RZ ;  /* 0x0000001205057224 */ /* 0x000fca00078e02ff */
[----:B------:R-:W-:-:S07]  /*34e0*/  IADD3 R15, PT, PT, R15, R5, RZ ;  /* 0x000000050f0f7210 */ /* 0x000fce0007ffe0ff */
.L_x_1308:
[----:B------:R-:W-:Y:S05]  /*34f0*/  BSYNC.RECONVERGENT B2 ;  /* 0x0000000000027941 */ /* 0x000fea0003800200 */
.L_x_1307:
[----:B------:R-:W-:Y:S05]  /*3500*/  @!P1 BRA `(.L_x_1300) ;  /* 0x00000000003c9947 */ /* 0x000fea0003800000 */
[----:B------:R-:W-:Y:S02]  /*3510*/  LOP3.LUT R3, R6, 0xffff, RZ, 0xc0, !PT ;  /* 0x0000ffff06037812 */ /* 0x000fe400078ec0ff */
[----:B------:R-:W-:Y:S02]  /*3520*/  IADD3 R7, PT, PT, R4, R7, RZ ;  /* 0x0000000704077210 */ /* 0x000fe40007ffe0ff */
[----:B------:R-:W-:-:S04]  /*3530*/  LEA.HI R3, R3, 0x1, RZ, 0x18 ;  /* 0x0000000103037811 */ /* 0x000fc800078fc0ff */
[----:B------:R-:W-:-:S05]  /*3540*/  LOP3.LUT R3, R3, 0x3, RZ, 0xc0, !PT ;  /* 0x0000000303037812 */ /* 0x000fca00078ec0ff */
[----:B------:R-:W-:-:S07]  /*3550*/  IMAD.MOV R3, RZ, RZ, -R3 ;  /* 0x000000ffff037224 */ /* 0x000fce00078e0a03 */
.L_x_1309:
[----:B------:R-:W-:-:S06]  /*3560*/  IMAD.WIDE.U32 R4, R7, 0x4, R12 ;  /* 0x0000000407047825 */ /* 0x000fcc00078e000c */
        /* <DEDUP_REMOVED lines=9> */
.L_x_1300:
[----:B------:R-:W-:Y:S05]  /*3600*/  BSYNC.RECONVERGENT B1 ;  /* 0x0000000000017941 */ /* 0x000fea0003800200 */
.L_x_1297:
        /* <DEDUP_REMOVED lines=20> */
[----:B------:R-:W0:Y:S02]  /*3750*/  SHFL.DOWN PT, R3, R6, 0x4, 0x1f ;  /* 0x08801f0006037f89 */ /* 0x000e2400000e0000 */
[----:B------:R-:W-:-:S05]  /*3760*/  IMAD.IADD R10, R7, 0x1, R5 ;  /* 0x00000001070a7824 */ /* 0x000fca00078e0205 */
        /* <DEDUP_REMOVED lines=8> */
[----:B------:R-:W-:Y:S02]  /*37f0*/  IADD3 R12, PT, PT, R9, R5, RZ ;  /* 0x00000005090c7210 */ /* 0x000fe40007ffe0ff */
[----:B------:R-:W-:-:S03]  /*3800*/  @!P1 MOV R9, 0x400 ;  /* 0x0000040000099802 */ /* 0x000fc60000000f00 */
[----:B------:R-:W1:Y:S01]  /*3810*/  SHFL.DOWN PT, R4, R12, 0x8, 0x1f ;  /* 0x09001f000c047f89 */ /* 0x000e6200000e0000 */
[----:B0-----:R-:W-:Y:S02]  /*3820*/  SEL R3, R3, 0x1, !P0 ;  /* 0x0000000103037807 */ /* 0x001fe40004000000 */
[----:B-1----:R-:W-:Y:S02]  /*3830*/  SEL R5, R4, RZ, !P0 ;  /* 0x000000ff04057207 */ /* 0x002fe40004000000 */
[----:B------:R-:W-:-:S03]  /*3840*/  ISETP.GT.AND P0, PT, R11, 0xf, PT ;  /* 0x0000000f0b00780c */ /* 0x000fc60003f04270 */
[-C--:B------:R-:W-:Y:S02]  /*3850*/  IMAD R6, R5, R8.reuse, RZ ;  /* 0x0000000805067224 */ /* 0x080fe400078e02ff */
[----:B------:R-:W-:Y:S01]  /*3860*/  IMAD.WIDE.U32 R4, R3, R8, RZ ;  /* 0x0000000803047225 */ /* 0x000fe200078e00ff */
[----:B------:R-:W-:-:S03]  /*3870*/  @!P1 SHF.R.U32.HI R8, RZ, 0x2, R2 ;  /* 0x00000002ff089819 */ /* 0x000fc60000011602 */
[----:B------:R-:W-:Y:S01]  /*3880*/  IMAD R3, R3, R12, R6 ;  /* 0x0000000c03037224 */ /* 0x000fe200078e0206 */
[----:B------:R-:W-:Y:S01]  /*3890*/  @!P1 LOP3.LUT R8, R8, 0xf8, RZ, 0xc0, !PT ;  /* 0x000000f808089812 */ /* 0x000fe200078ec0ff */
[----:B------:R-:W0:Y:S03]  /*38a0*/  @!P1 S2R R12, SR_CgaCtaId ;  /* 0x00000000000c9919 */ /* 0x000e260000008800 */
[----:B------:R-:W-:Y:S02]  /*38b0*/  IADD3 R10, PT, PT, R5, R3, RZ ;  /* 0x00000003050a7210 */ /* 0x000fe40007ffe0ff */
[----:B------:R-:W1:Y:S04]  /*38c0*/  SHFL.DOWN PT, R3, R4, 0x10, 0x1f ;  /* 0x0a001f0004037f89 */ /* 0x000e6800000e0000 */
[----:B------:R-:W2:Y:S01]  /*38d0*/  SHFL.DOWN PT, R5, R10, 0x10, 0x1f ;  /* 0x0a001f000a057f89 */ /* 0x000ea200000e0000 */
[----:B-1----:R-:W-:-:S02]  /*38e0*/  SEL R3, R3, 0x1, !P0 ;  /* 0x0000000103037807 */ /* 0x002fc40004000000 */
[----:B0-----:R-:W-:Y:S02]  /*38f0*/  @!P1 LEA R9, R12, R9, 0x18 ;  /* 0x000000090c099211 */ /* 0x001fe400078ec0ff */
[----:B--2---:R-:W-:Y:S01]  /*3900*/  SEL R5, R5, RZ, !P0 ;  /* 0x000000ff05057207 */ /* 0x004fe20004000000 */
[-C--:B------:R-:W-:Y:S01]  /*3910*/  IMAD.WIDE.U32 R6, R3, R4.reuse, RZ ;  /* 0x0000000403067225 */ /* 0x080fe200078e00ff */
[----:B------:R-:W-:Y:S02]  /*3920*/  ISETP.NE.AND P0, PT, R2, RZ, PT ;  /* 0x000000ff0200720c */ /* 0x000fe40003f05270 */
[----:B------:R-:W-:Y:S01]  /*3930*/  @!P1 IADD3 R9, PT, PT, R8, R9, RZ ;  /* 0x0000000908099210 */ /* 0x000fe20007ffe0ff */
[----:B------:R-:W-:-:S04]  /*3940*/  IMAD R5, R5, R4, RZ ;  /* 0x0000000405057224 */ /* 0x000fc800078e02ff */
        /* <DEDUP_REMOVED lines=9> */
[----:B--2---:R-:W1:Y:S01]  /*39e0*/  LDS.128 R8, [UR4+0x20] ;  /* 0x00002004ff087984 */ /* 0x004e620008000c00 */
        /* <DEDUP_REMOVED lines=8> */
[----:B-1----:R-:W-:-:S04]  /*3a70*/  IMAD.WIDE.U32 R14, R12, R8, RZ ;  /* 0x000000080c0e7225 */ /* 0x002fc800078e00ff */
[----:B------:R-:W-:-:S04]  /*3a80*/  IMAD.IADD R3, R13, 0x1, R3 ;  /* 0x000000010d037824 */ /* 0x000fc800078e0203 */
        /* <DEDUP_REMOVED lines=18> */
[----:B------:R-:W-:-:S05]  /*3bb0*/  IMAD R5, R3, R4, R5 ;  /* 0x0000000403057224 */ /* 0x000fca00078e0205 */
[----:B------:R-:W-:-:S07]  /*3bc0*/  IADD3 R7, PT, PT, R7, R5, RZ ;  /* 0x0000000507077210 */ /* 0x000fce0007ffe0ff */
.L_x_1296:
[----:B------:R-:W-:Y:S05]  /*3bd0*/  BSYNC.RECONVERGENT B0 ;  /* 0x0000000000007941 */ /* 0x000fea0003800200 */
.L_x_1280:
[----:B------:R-:W-:Y:S05]  /*3be0*/  @P0 EXIT ;  /* 0x000000000000094d */ /* 0x000fea0003800000 */
[----:B01----:R-:W0:Y:S02]  /*3bf0*/  LDC.64 R2, c[0x0][0x388] ;  /* 0x0000e200ff027b82 */ /* 0x003e240000000a00 */
[----:B0-----:R-:W-:-:S05]  /*3c00*/  IMAD.WIDE.U32 R2, R0, 0x8, R2 ;  /* 0x0000000800027825 */ /* 0x001fca00078e0002 */
[----:B------:R-:W-:Y:S01]  /*3c10*/  STG.E.64 desc[UR6][R2.64], R6 ;  /* 0x0000000602007986 */ /* 0x000fe2000c101b06 */
[----:B------:R-:W-:Y:S05]  /*3c20*/  EXIT ;  /* 0x000000000000794d */ /* 0x000fea0003800000 */
.L_x_1310:
        /* <DEDUP_REMOVED lines=13> */
.L_x_1800:


//--------------------- .text._ZN3cub18CUB_300001_SM_10006detail6reduce28DeviceReduceSingleTileKernelINS2_10policy_hubImj11mul_functorImEE10Policy1000EN6thrust24THRUST_300001_SM_1000_NS6detail15normal_iteratorINSA_10device_ptrIjEEEEPmjS6_mm11inc_functorIjEEEvT0_T1_T2_T3_T4_T6_ --------------------------
	.section	.text._ZN3cub18CUB_300001_SM_10006detail6reduce28DeviceReduceSingleTileKernelINS2_10policy_hubImj11mul_functorImEE10Policy1000EN6thrust24THRUST_300001_SM_1000_NS6detail15normal_iteratorINSA_10device_ptrIjEEEEPmjS6_mm11inc_functorIjEEEvT0_T1_T2_T3_T4_T6_,"ax",@progbits
	.align	128
        .global         _ZN3cub18CUB_300001_SM_10006detail6reduce28DeviceReduceSingleTileKernelINS2_10policy_hubImj11mul_functorImEE10Policy1000EN6thrust24THRUST_300001_SM_1000_NS6detail15normal_iteratorINSA_10device_ptrIjEEEEPmjS6_mm11inc_functorIjEEEvT0_T1_T2_T3_T4_T6_
        .type           _ZN3cub18CUB_300001_SM_10006detail6reduce28DeviceReduceSingleTileKernelINS2_10policy_hubImj11mul_functorImEE10Policy1000EN6thrust24THRUST_300001_SM_1000_NS6detail15normal_iteratorINSA_10device_ptrIjEEEEPmjS6_mm11inc_functorIjEEEvT0_T1_T2_T3_T4_T6_,@function
        .size           _ZN3cub18CUB_300001_SM_10006detail6reduce28DeviceReduceSingleTileKernelINS2_10policy_hubImj11mul_functorImEE10Policy1000EN6thrust24THRUST_300001_SM_1000_NS6detail15normal_iteratorINSA_10device_ptrIjEEEEPmjS6_mm11inc_functorIjEEEvT0_T1_T2_T3_T4_T6_,(.L_x_1801 - _ZN3cub18CUB_300001_SM_10006detail6reduce28DeviceReduceSingleTileKernelINS2_10policy_hubImj11mul_functorImEE10Policy1000EN6thrust24THRUST_300001_SM_1000_NS6detail15normal_iteratorINSA_10device_ptrIjEEEEPmjS6_mm11inc_functorIjEEEvT0_T1_T2_T3_T4_T6_)
        .other          _ZN3cub18CUB_300001_SM_10006detail6reduce28DeviceReduceSingleTileKernelINS2_10policy_hubImj11mul_functorImEE10Policy1000EN6thrust24THRUST_300001_SM_1000_NS6detail15normal_iteratorINSA_10device_ptrIjEEEEPmjS6_mm11inc_functorIjEEEvT0_T1_T2_T3_T4_T6_,@"STO_CUDA_ENTRY STV_DEFAULT"
_ZN3cub18CUB_300001_SM_10006detail6reduce28DeviceReduceSingleTileKernelINS2_10policy_hubImj11mul_functorImEE10Policy1000EN6thrust24THRUST_300001_SM_1000_NS6detail15normal_iteratorINSA_10device_ptrIjEEEEPmjS6_mm11inc_functorIjEEEvT0_T1_T2_T3_T4_T6_:
.text._ZN3cub18CUB_300001_SM_10006detail6reduce28DeviceReduceSingleTileKernelINS2_10policy_hubImj11mul_functorImEE10Policy1000EN6thrust24THRUST_300001_SM_1000_NS6detail15normal_iteratorINSA_10device_ptrIjEEEEPmjS6_mm11inc_functorIjEEEvT0_T1_T2_T3_T4_T6_:
        /* <DEDUP_REMOVED lines=13> */
.L_x_1311:
[----:B------:R-:W-:Y:S01]  /*00d0*/  ISETP.GT.U32.AND P0, PT, R2, 0x7ff, PT ;  /* 0x000007ff0200780c */ /* 0x000fe20003f04070 */
[----:B------:R-:W-:-:S12]  /*00e0*/  BSSY.RECONVERGENT B0, `(.L_x_1312) ;  /* 0x000036c000007945 */ /* 0x000fd80003800200 */
[----:B------:R-:W-:Y:S05]  /*00f0*/  @P0 BRA `(.L_x_1313) ;  /* 0x0000001800c40947 */ /* 0x000fea0003800000 */
[----:B------:R-:W0:Y:S01]  /*0100*/  S2R R3, SR_TID.X ;  /* 0x0000000000037919 */ /* 0x000e220000002100 */
[----:B------:R-:W-:Y:S01]  /*0110*/  BSSY.RECONVERGENT B1, `(.L_x_1314) ;  /* 0x000000c000017945 */ /* 0x000fe20003800200 */
[----:B------:R-:W-:Y:S01]  /*0120*/  HFMA2 R24, -RZ, RZ, 0, 0 ;  /* 0x00000000ff187431 */ /* 0x000fe200000001ff */
[----:B------:R-:W-:Y:S02]  /*0130*/  MOV R16, RZ ;  /* 0x000000ff00107202 */ /* 0x000fe40000000f00 */
[----:B0-----:R-:W-:Y:S02]  /*0140*/  ISETP.GE.U32.AND P0, PT, R3, R2, PT ;  /* 0x000000020300720c */ /* 0x001fe40003f06070 */
[----:B------:R-:W-:-:S11]  /*0150*/  MOV R5, R3 ;  /* 0x0000000300057202 */ /* 0x000fd60000000f00 */
[----:B------:R-:W-:Y:S05]  /*0160*/  @P0 BRA `(.L_x_1315) ;  /* 0x0000000000180947 */ /* 0x000fea0003800000 */
[----:B------:R-:W0:Y:S02]  /*0170*/  LDC.64 R6, c[0x0][0x380] ;  /* 0x0000e000ff067b82 */ /* 0x000e240000000a00 */
[----:B0-----:R-:W-:-:S06]  /*0180*/  IMAD.WIDE.U32 R6, R3, 0x4, R6 ;  /* 0x0000000403067825 */ /* 0x001fcc00078e0006 */
[----:B------:R-:W2:Y:S01]  /*0190*/  LDG.E R6, desc[UR6][R6.64] ;  /* 0x0000000606067981 */ /* 0x000ea2000c1e1900 */
[----:B------:R-:W-:Y:S01]  /*01a0*/  VIADD R5, R3, 0x100 ;  /* 0x0000010003057836 */ /* 0x000fe20000000000 */
[----:B------:R-:W-:Y:S02]  /*01b0*/  MOV R16, RZ ;  /* 0x000000ff00107202 */ /* 0x000fe40000000f00 */
[----:B--2---:R-:W-:-:S07]  /*01c0*/  IADD3 R24, PT, PT, R6, 0x1, RZ ;  /* 0x0000000106187810 */ /* 0x004fce0007ffe0ff */
.L_x_1315:
[----:B------:R-:W-:Y:S05]  /*01d0*/  BSYNC.RECONVERGENT B1 ;  /* 0x0000000000017941 */ /* 0x000fea0003800200 */
.L_x_1314:
        /* <DEDUP_REMOVED lines=11> */
[----:B------:R-:W0:Y:S02]  /*0290*/  LDC.64 R8, c[0x0][0x380] ;  /* 0x0000e000ff087b82 */ /* 0x000e240000000a00 */
[----:B0-----:R-:W-:-:S03]  /*02a0*/  IMAD.WIDE.U32 R8, R5, 0x4, R8 ;  /* 0x0000000405087825 */ /* 0x001fc600078e0008 */
[----:B------:R-:W-:Y:S02]  /*02b0*/  IADD3 R14, P1, PT, R8, 0x2000, RZ ;  /* 0x00002000080e7810 */ /* 0x000fe40007f3e0ff */
[----:B------:R-:W-:-:S03]  /*02c0*/  LOP3.LUT R8, R6, 0x1fffff0, RZ, 0xc0, !PT ;  /* 0x01fffff006087812 */ /* 0x000fc600078ec0ff */
[----:B------:R-:W-:Y:S01]  /*02d0*/  IMAD.X R15, RZ, RZ, R9, P1 ;  /* 0x000000ffff0f7224 */ /* 0x000fe200008e0609 */
[----:B------:R-:W-:-:S07]  /*02e0*/  IADD3 R8, PT, PT, -R8, RZ, RZ ;  /* 0x000000ff08087210 */ /* 0x000fce0007ffe1ff */
.L_x_1320:
        /* <DEDUP_REMOVED lines=16> */
[----:B------:R-:W-:Y:S01]  /*03f0*/  IADD3 R8, PT, PT, R8, 0x10, RZ ;  /* 0x0000001008087810 */ /* 0x000fe20007ffe0ff */
[----:B------:R-:W-:-:S03]  /*0400*/  VIADD R5, R5, 0x1000 ;  /* 0x0000100005057836 */ /* 0x000fc60000000000 */
[----:B------:R-:W-:Y:S02]  /*0410*/  ISETP.NE.AND P1, PT, R8, RZ, PT ;  /* 0x000000ff0800720c */ /* 0x000fe40003f25270 */
[----:B0-----:R-:W-:-:S04]  /*0420*/  IADD3 R14, P2, PT, R14, 0x4000, RZ ;  /* 0x000040000e0e7810 */ /* 0x001fc80007f5e0ff */
[----:B------:R-:W-:Y:S02]  /*0430*/  IADD3.X R15, PT, PT, RZ, R15, RZ, P2, !PT ;  /* 0x0000000fff0f7210 */ /* 0x000fe400017fe4ff */
[----:B--2---:R-:W-:Y:S02]  /*0440*/  IADD3 R17, PT, PT, R17, 0x1, RZ ;  /* 0x0000000111117810 */ /* 0x004fe40007ffe0ff */
[----:B---3--:R-:W-:-:S03]  /*0450*/  IADD3 R27, PT, PT, R26, 0x1, RZ ;  /* 0x000000011a1b7810 */ /* 0x008fc60007ffe0ff */
[-C--:B------:R-:W-:Y:S02]  /*0460*/  IMAD R29, R16, R17.reuse, RZ ;  /* 0x00000011101d7224 */ /* 0x080fe400078e02ff */
[----:B------:R-:W-:Y:S01]  /*0470*/  IMAD.WIDE.U32 R16, R24, R17, RZ ;  /* 0x0000001118107225 */ /* 0x000fe200078e00ff */
[----:B----4-:R-:W-:-:S04]  /*0480*/  IADD3 R25, PT, PT, R25, 0x1, RZ ;  /* 0x0000000119197810 */ /* 0x010fc80007ffe0ff */
[----:B------:R-:W-:Y:S01]  /*0490*/  IADD3 R24, PT, PT, R17, R29, RZ ;  /* 0x0000001d11187210 */ /* 0x000fe20007ffe0ff */
[----:B------:R-:W-:Y:S01]  /*04a0*/  IMAD.WIDE.U32 R16, R16, R27, RZ ;  /* 0x0000001b10107225 */ /* 0x000fe200078e00ff */
[----:B-----5:R-:W-:-:S03]  /*04b0*/  IADD3 R23, PT, PT, R23, 0x1, RZ ;  /* 0x0000000117177810 */ /* 0x020fc60007ffe0ff */
[----:B------:R-:W-:Y:S02]  /*04c0*/  IMAD R27, R24, R27, RZ ;  /* 0x0000001b181b7224 */ /* 0x000fe400078e02ff */
[----:B------:R-:W-:Y:S02]  /*04d0*/  VIADD R21, R21, 0x1 ;  /* 0x0000000115157836 */ /* 0x000fe40000000000 */
[----:B------:R-:W-:Y:S02]  /*04e0*/  IMAD.IADD R24, R17, 0x1, R27 ;  /* 0x0000000111187824 */ /* 0x000fe400078e021b */
[----:B------:R-:W-:-:S04]  /*04f0*/  IMAD.WIDE.U32 R16, R16, R25, RZ ;  /* 0x0000001910107225 */ /* 0x000fc800078e00ff */
[----:B------:R-:W-:Y:S01]  /*0500*/  IMAD R25, R24, R25, RZ ;  /* 0x0000001918197224 */ /* 0x000fe200078e02ff */
[----:B------:R-:W-:-:S04]  /*0510*/  IADD3 R19, PT, PT, R19, 0x1, RZ ;  /* 0x0000000113137810 */ /* 0x000fc80007ffe0ff */
[----:B------:R-:W-:Y:S01]  /*0520*/  IADD3 R24, PT, PT, R17, R25, RZ ;  /* 0x0000001911187210 */ /* 0x000fe20007ffe0ff */
[----:B------:R-:W-:Y:S01]  /*0530*/  IMAD.WIDE.U32 R16, R16, R23, RZ ;  /* 0x0000001710107225 */ /* 0x000fe200078e00ff */
[----:B------:R-:W-:-:S03]  /*0540*/  IADD3 R13, PT, PT, R13, 0x1, RZ ;  /* 0x000000010d0d7810 */ /* 0x000fc60007ffe0ff */
        /* <DEDUP_REMOVED lines=48> */
.L_x_1319:
[----:B------:R-:W-:Y:S05]  /*0850*/  BSYNC.RECONVERGENT B2 ;  /* 0x0000000000027941 */ /* 0x000fea0003800200 */
.L_x_1318:
        /* <DEDUP_REMOVED lines=17> */
[----:B--2---:R-:W-:Y:S02]  /*0970*/  IADD3 R13, PT, PT, R12, 0x1, RZ ;  /* 0x000000010c0d7810 */ /* 0x004fe40007ffe0ff */
[----:B---3--:R-:W-:-:S03]  /*0980*/  IADD3 R15, PT, PT, R15, 0x1, RZ ;  /* 0x000000010f0f7810 */ /* 0x008fc60007ffe0ff */
[-C--:B------:R-:W-:Y:S02]  /*0990*/  IMAD R19, R16, R13.reuse, RZ ;  /* 0x0000000d10137224 */ /* 0x080fe400078e02ff */
[----:B------:R-:W-:Y:S01]  /*09a0*/  IMAD.WIDE.U32 R12, R24, R13, RZ ;  /* 0x0000000d180c7225 */ /* 0x000fe200078e00ff */
[----:B----4-:R-:W-:-:S04]  /*09b0*/  IADD3 R17, PT, PT, R17, 0x1, RZ ;  /* 0x0000000111117810 */ /* 0x010fc80007ffe0ff */
[----:B------:R-:W-:Y:S01]  /*09c0*/  IADD3 R16, PT, PT, R13, R19, RZ ;  /* 0x000000130d107210 */ /* 0x000fe20007ffe0ff */
[-C--:B------:R-:W-:Y:S01]  /*09d0*/  IMAD.WIDE.U32 R12, R12, R15.reuse, RZ ;  /* 0x0000000f0c0c7225 */ /* 0x080fe200078e00ff */
[----:B-----5:R-:W-:Y:S02]  /*09e0*/  IADD3 R11, PT, PT, R11, 0x1, RZ ;  /* 0x000000010b0b7810 */ /* 0x020fe40007ffe0ff */
[----:B0-----:R-:W-:Y:S01]  /*09f0*/  IADD3 R9, PT, PT, R10, 0x1, RZ ;  /* 0x000000010a097810 */ /* 0x001fe20007ffe0ff */
[----:B------:R-:W-:Y:S02]  /*0a00*/  IMAD R15, R16, R15, RZ ;  /* 0x0000000f100f7224 */ /* 0x000fe400078e02ff */
        /* <DEDUP_REMOVED lines=21> */
[----:B------:R-:W-:-:S07]  /*0b60*/  IADD3 R16, PT, PT, R25, R7, RZ ;  /* 0x0000000719107210 */ /* 0x000fce0007ffe0ff */
.L_x_1322:
[----:B------:R-:W-:Y:S05]  /*0b70*/  BSYNC.RECONVERGENT B2 ;  /* 0x0000000000027941 */ /* 0x000fea0003800200 */
.L_x_1321:
        /* <DEDUP_REMOVED lines=16> */
[----:B------:R-:W-:Y:S01]  /*0c80*/  IMAD.WIDE.U32 R24, R24, R25, RZ ;  /* 0x0000001918187225 */ /* 0x000fe200078e00ff */
[----:B----4-:R-:W-:-:S03]  /*0c90*/  IADD3 R10, PT, PT, R10, 0x1, RZ ;  /* 0x000000010a0a7810 */ /* 0x010fc60007ffe0ff */
[----:B------:R-:W-:Y:S01]  /*0ca0*/  IMAD.IADD R7, R25, 0x1, R7 ;  /* 0x0000000119077824 */ /* 0x000fe200078e0207 */
[----:B-----5:R-:W-:Y:S01]  /*0cb0*/  IADD3 R11, PT, PT, R11, 0x1, RZ ;  /* 0x000000010b0b7810 */ /* 0x020fe20007ffe0ff */
        /* <DEDUP_REMOVED lines=9> */
.L_x_1324:
[----:B------:R-:W-:Y:S05]  /*0d50*/  BSYNC.RECONVERGENT B2 ;  /* 0x0000000000027941 */ /* 0x000fea0003800200 */
.L_x_1323:
[----:B------:R-:W-:Y:S05]  /*0d60*/  @!P1 BRA `(.L_x_1317) ;  /* 0x0000000000349947 */ /* 0x000fea0003800000 */
[----:B------:R-:W0:Y:S01]  /*0d70*/  LDC.64 R8, c[0x0][0x380] ;  /* 0x0000e000ff087b82 */ /* 0x000e220000000a00 */
[----:B------:R-:W-:Y:S01]  /*0d80*/  IADD3 R6, PT, PT, -R6, RZ, RZ ;  /* 0x000000ff06067210 */ /* 0x000fe20007ffe1ff */
[----:B0-----:R-:W-:-:S07]  /*0d90*/  IMAD.WIDE.U32 R4, R5, 0x4, R8 ;  /* 0x0000000405047825 */ /* 0x001fce00078e0008 */
.L_x_1325:
[----:B------:R0:W2:Y:S01]  /*0da0*/  LDG.E R0, desc[UR6][R4.64] ;  /* 0x0000000604007981 */ /* 0x0000a2000c1e1900 */
[----:B------:R-:W-:-:S04]  /*0db0*/  IADD3 R6, PT, PT, R6, 0x1, RZ ;  /* 0x0000000106067810 */ /* 0x000fc80007ffe0ff */
[----:B------:R-:W-:Y:S02]  /*0dc0*/  ISETP.NE.AND P0, PT, R6, RZ, PT ;  /* 0x000000ff0600720c */ /* 0x000fe40003f05270 */
[----:B0-----:R-:W-:-:S04]  /*0dd0*/  IADD3 R4, P1, PT, R4, 0x400, RZ ;  /* 0x0000040004047810 */ /* 0x001fc80007f3e0ff */
[----:B------:R-:W-:Y:S02]  /*0de0*/  IADD3.X R5, PT, PT, RZ, R5, RZ, P1, !PT ;  /* 0x00000005ff057210 */ /* 0x000fe40000ffe4ff */
[----:B--2---:R-:W-:-:S05]  /*0df0*/  IADD3 R25, PT, PT, R0, 0x1, RZ ;  /* 0x0000000100197810 */ /* 0x004fca0007ffe0ff */
[-C--:B------:R-:W-:Y:S02]  /*0e00*/  IMAD R7, R16, R25.reuse, RZ ;  /* 0x0000001910077224 */ /* 0x080fe400078e02ff */
[----:B------:R-:W-:-:S04]  /*0e10*/  IMAD.WIDE.U32 R24, R24, R25, RZ ;  /* 0x0000001918187225 */ /* 0x000fc800078e00ff */
[----:B------:R-:W-:Y:S01]  /*0e20*/  IMAD.IADD R16, R25, 0x1, R7 ;  /* 0x0000000119107824 */ /* 0x000fe200078e0207 */
[----:B------:R-:W-:Y:S06]  /*0e30*/  @P0 BRA `(.L_x_1325) ;  /* 0xfffffffc00d80947 */ /* 0x000fec000383ffff */
.L_x_1317:
[----:B------:R-:W-:Y:S05]  /*0e40*/  BSYNC.RECONVERGENT B1 ;  /* 0x0000000000017941 */ /* 0x000fea0003800200 */
.L_x_1316:
        /* <DEDUP_REMOVED lines=31> */
[----:B------:R-:W-:-:S05]  /*1040*/  IMAD R7, R5, R12, R7 ;  /* 0x0000000c05077224 */ /* 0x000fca00078e0207 */
        /* <DEDUP_REMOVED lines=9> */
[----:B------:R-:W-:Y:S02]  /*10e0*/  IMAD.IADD R6, R5, 0x1, R7 ;  /* 0x0000000105067824 */ /* 0x000fe400078e0207 */
[----:B------:R-:W1:Y:S03]  /*10f0*/  @!P1 S2R R5, SR_CgaCtaId ;  /* 0x0000000000059919 */ /* 0x000e660000008800 */
[----:B------:R-:W2:Y:S01]  /*1100*/  SHFL.DOWN PT, R2, R6, 0x10, 0x1f ;  /* 0x0a001f0006027f89 */ /* 0x000ea200000e0000 */
[----:B0-----:R-:W-:-:S02]  /*1110*/  SEL R7, R0, 0x1, !P0 ;  /* 0x0000000100077807 */ /* 0x001fc40004000000 */
[----:B------:R-:W-:-:S04]  /*1120*/  @!P1 SHF.R.U32.HI R0, RZ, 0x2, R3 ;  /* 0x00000002ff009819 */ /* 0x000fc80000011603 */
[----:B------:R-:W-:Y:S02]  /*1130*/  @!P1 LOP3.LUT R0, R0, 0xf8, RZ, 0xc0, !PT ;  /* 0x000000f800009812 */ /* 0x000fe400078ec0ff */
[----:B--2---:R-:W-:Y:S02]  /*1140*/  SEL R9, R2, RZ, !P0 ;  /* 0x000000ff02097207 */ /* 0x004fe40004000000 */
[----:B------:R-:W-:Y:S02]  /*1150*/  @!P1 MOV R2, 0x400 ;  /* 0x0000040000029802 */ /* 0x000fe40000000f00 */
[----:B------:R-:W-:Y:S01]  /*1160*/  ISETP.NE.AND P0, PT, R3, RZ, PT ;  /* 0x000000ff0300720c */ /* 0x000fe20003f05270 */
[----:B------:R-:W-:Y:S01]  /*1170*/  IMAD R10, R9, R4, RZ ;  /* 0x00000004090a7224 */ /* 0x000fe200078e02ff */
[----:B-1----:R-:W-:Y:S01]  /*1180*/  @!P1 LEA R5, R5, R2, 0x18 ;  /* 0x0000000205059211 */ /* 0x002fe200078ec0ff */
[----:B------:R-:W-:-:S03]  /*1190*/  IMAD.WIDE.U32 R8, R7, R4, RZ ;  /* 0x0000000407087225 */ /* 0x000fc600078e00ff */
[----:B------:R-:W-:Y:S01]  /*11a0*/  @!P1 IADD3 R5, PT, PT, R0, R5, RZ ;  /* 0x0000000500059210 */ /* 0x000fe20007ffe0ff */
        /* <DEDUP_REMOVED lines=9> */
[----:B-1----:R-:W1:Y:S01]  /*1240*/  LDS.128 R4, [UR4+0x20] ;  /* 0x00002004ff047984 */ /* 0x002e620008000c00 */
        /* <DEDUP_REMOVED lines=29> */
[----:B------:R-:W-:Y:S01]  /*1420*/  IADD3 R9, PT, PT, R9, R5, RZ ;  /* 0x0000000509097210 */ /* 0x000fe20007ffe0ff */
[----:B------:R-:W-:Y:S06]  /*1430*/  BRA `(.L_x_1327) ;  /* 0x0000002000d87947 */ /* 0x000fec0003800000 */
.L_x_1326:
[----:B------:R-:W-:-:S04]  /*1440*/  LOP3.LUT R0, R3, 0x3e0, RZ, 0xc0, !PT ;  /* 0x000003e003007812 */ /* 0x000fc800078ec0ff */
[----:B------:R-:W-:Y:S01]  /*1450*/  LOP3.LUT R7, RZ, R0, RZ, 0x33, !PT ;  /* 0x00000000ff077212 */ /* 0x000fe200078e33ff */
[----:B------:R-:W-:Y:S02]  /*1460*/  VIADD R5, R0, 0x20 ;  /* 0x0000002000057836 */ /* 0x000fe40000000000 */
[----:B------:R-:W0:Y:S03]  /*1470*/  S2R R0, SR_LANEID ;  /* 0x0000000000007919 */ /* 0x000e260000000000 */
[-C--:B------:R-:W-:Y:S02]  /*1480*/  ISETP.GT.U32.AND P0, PT, R5, R2.reuse, PT ;  /* 0x000000020500720c */ /* 0x080fe40003f04070 */
[----:B------:R-:W-:-:S04]  /*1490*/  IADD3 R5, PT, PT, R7, R2, RZ ;  /* 0x0000000207057210 */ /* 0x000fc80007ffe0ff */
[----:B------:R-:W-:-:S05]  /*14a0*/  SEL R5, R5, 0x1f, P0 ;  /* 0x0000001f05057807 */ /* 0x000fca0000000000 */
[----:B------:R-:W1:Y:S04]  /*14b0*/  SHFL.DOWN PT, R6, R16, 0x1, R5 ;  /* 0x0820000010067989 */ /* 0x000e6800000e0005 */
[----:B------:R-:W2:Y:S01]  /*14c0*/  SHFL.DOWN PT, R4, R24, 0x1, R5 ;  /* 0x0820000018047989 */ /* 0x000ea200000e0005 */
[C---:B0-----:R-:W-:Y:S02]  /*14d0*/  ISETP.GE.AND P0, PT, R0.reuse, R5, PT ;  /* 0x000000050000720c */ /* 0x041fe40003f06270 */
[C---:B------:R-:W-:Y:S02]  /*14e0*/  IADD3 R8, PT, PT, R0.reuse, 0x2, RZ ;  /* 0x0000000200087810 */ /* 0x040fe40007ffe0ff */
[----:B------:R-:W-:Y:S02]  /*14f0*/  ISETP.NE.AND P1, PT, R0, RZ, PT ;  /* 0x000000ff0000720c */ /* 0x000fe40003f25270 */
[----:B-1----:R-:W-:-:S02]  /*1500*/  SEL R7, R6, RZ, !P0 ;  /* 0x000000ff06077207 */ /* 0x002fc40004000000 */
[----:B--2---:R-:W-:-:S03]  /*1510*/  SEL R9, R4, 0x1, !P0 ;  /* 0x0000000104097807 */ /* 0x004fc60004000000 */
[-C--:B------:R-:W-:Y:S01]  /*1520*/  IMAD R4, R7, R24.reuse, RZ ;  /* 0x0000001807047224 */ /* 0x080fe200078e02ff */
[----:B------:R-:W-:Y:S01]  /*1530*/  ISETP.GT.AND P0, PT, R8, R5, PT ;  /* 0x000000050800720c */ /* 0x000fe20003f04270 */
[----:B------:R-:W-:-:S04]  /*1540*/  IMAD.WIDE.U32 R6, R9, R24, RZ ;  /* 0x0000001809067225 */ /* 0x000fc800078e00ff */
[----:B------:R-:W-:Y:S01]  /*1550*/  @!P1 MOV R11, 0x400 ;  /* 0x00000400000b9802 */ /* 0x000fe20000000f00 */
[----:B------:R-:W-:Y:S02]  /*1560*/  IMAD R9, R16, R9, R4 ;  /* 0x0000000910097224 */ /* 0x000fe400078e0204 */
[----:B------:R-:W-:Y:S03]  /*1570*/  SHFL.DOWN PT, R4, R6, 0x2, R5 ;  /* 0x0840000006047989 */ /* 0x000fe600000e0005 */
[----:B------:R-:W-:-:S05]  /*1580*/  IADD3 R12, PT, PT, R7, R9, RZ ;  /* 0x00000009070c7210 */ /* 0x000fca0007ffe0ff */
[----:B------:R-:W0:Y:S02]  /*1590*/  SHFL.DOWN PT, R7, R12, 0x2, R5 ;  /* 0x084000000c077989 */ /* 0x000e2400000e0005 */
[----:B0-----:R-:W-:Y:S02]  /*15a0*/  SEL R9, R7, RZ, !P0 ;  /* 0x000000ff07097207 */ /* 0x001fe40004000000 */
[----:B------:R-:W-:-:S03]  /*15b0*/  SEL R7, R4, 0x1, !P0 ;  /* 0x0000000104077807 */ /* 0x000fc60004000000 */
[-C--:B------:R-:W-:Y:S02]  /*15c0*/  IMAD R4, R9, R6.reuse, RZ ;  /* 0x0000000609047224 */ /* 0x080fe400078e02ff */
[----:B------:R-:W-:-:S04]  /*15d0*/  IMAD.WIDE.U32 R8, R7, R6, RZ ;  /* 0x0000000607087225 */ /* 0x000fc800078e00ff */
[----:B------:R-:W-:Y:S02]  /*15e0*/  IMAD R7, R7, R12, R4 ;  /* 0x0000000c07077224 */ /* 0x000fe400078e0204 */
[----:B------:R-:W0:Y:S01]  /*15f0*/  SHFL.DOWN PT, R4, R8, 0x4, R5 ;  /* 0x0880000008047989 */ /* 0x000e2200000e0005 */
[----:B------:R-:W-:Y:S02]  /*1600*/  VIADD R6, R0, 0x4 ;  /* 0x0000000400067836 */ /* 0x000fe40000000000 */
[----:B------:R-:W-:-:S03]  /*1610*/  IADD3 R10, PT, PT, R9, R7, RZ ;  /* 0x00000007090a7210 */ /* 0x000fc60007ffe0ff */
[----:B------:R-:W-:Y:S02]  /*1620*/  ISETP.GT.AND P0, PT, R6, R5, PT ;  /* 0x000000050600720c */ /* 0x000fe40003f04270 */
[----:B------:R-:W1:Y:S02]  /*1630*/  SHFL.DOWN PT, R7, R10, 0x4, R5 ;  /* 0x088000000a077989 */ /* 0x000e6400000e0005 */
[----:B0-----:R-:W-:Y:S02]  /*1640*/  SEL R9, R4, 0x1, !P0 ;  /* 0x0000000104097807 */ /* 0x001fe40004000000 */
[----:B-1----:R-:W-:-:S05]  /*1650*/  SEL R7, R7, RZ, !P0 ;  /* 0x000000ff07077207 */ /* 0x002fca0004000000 */
[-C--:B------:R-:W-:Y:S02]  /*1660*/  IMAD R4, R7, R8.reuse, RZ ;  /* 0x0000000807047224 */ /* 0x080fe400078e02ff */
[C---:B------:R-:W-:Y:S01]  /*1670*/  IMAD.WIDE.U32 R6, R9.reuse, R8, RZ ;  /* 0x0000000809067225 */ /* 0x040fe200078e00ff */
[C---:B------:R-:W-:Y:S02]  /*1680*/  IADD3 R8, PT, PT, R0.reuse, 0x8, RZ ;  /* 0x0000000800087810 */ /* 0x040fe40007ffe0ff */
[----:B------:R-:W-:Y:S01]  /*1690*/  IADD3 R0, PT, PT, R0, 0x10, RZ ;  /* 0x0000001000007810 */ /* 0x000fe20007ffe0ff */
[----:B------:R-:W-:Y:S01]  /*16a0*/  IMAD R9, R9, R10, R4 ;  /* 0x0000000a09097224 */ /* 0x000fe200078e0204 */
[----:B------:R-:W-:Y:S01]  /*16b0*/  ISETP.GT.AND P0, PT, R8, R5, PT ;  /* 0x000000050800720c */ /* 0x000fe20003f04270 */
[----:B------:R-:W-:Y:S03]  /*16c0*/  SHFL.DOWN PT, R4, R6, 0x8, R5 ;  /* 0x0900000006047989 */ /* 0x000fe600000e0005 */
[----:B------:R-:W-:-:S05]  /*16d0*/  IADD3 R12, PT, PT, R7, R9, RZ ;  /* 0x00000009070c7210 */ /* 0x000fca0007ffe0ff */
[----:B------:R-:W0:Y:S02]  /*16e0*/  SHFL.DOWN PT, R7, R12, 0x8, R5 ;  /* 0x090000000c077989 */ /* 0x000e2400000e0005 */
[----:B0-----:R-:W-:Y:S02]  /*16f0*/  SEL R9, R7, RZ, !P0 ;  /* 0x000000ff07097207 */ /* 0x001fe40004000000 */
[----:B------:R-:W-:Y:S02]  /*1700*/  SEL R7, R4, 0x1, !P0 ;  /* 0x0000000104077807 */ /* 0x000fe40004000000 */
[----:B------:R-:W-:Y:S01]  /*1710*/  ISETP.GT.AND P0, PT, R0, R5, PT ;  /* 0x000000050000720c */ /* 0x000fe20003f04270 */
[-C--:B------:R-:W-:Y:S02]  /*1720*/  IMAD R4, R9, R6.reuse, RZ ;  /* 0x0000000609047224 */ /* 0x080fe400078e02ff */
[----:B------:R-:W-:-:S04]  /*1730*/  IMAD.WIDE.U32 R8, R7, R6, RZ ;  /* 0x0000000607087225 */ /* 0x000fc800078e00ff */
[----:B------:R-:W-:Y:S02]  /*1740*/  IMAD R7, R7, R12, R4 ;  /* 0x0000000c07077224 */ /* 0x000fe400078e0204 */
[----:B------:R-:W0:Y:S03]  /*1750*/  @!P1 S2R R12, SR_CgaCtaId ;  /* 0x00000000000c9919 */ /* 0x000e260000008800 */
[----:B------:R-:W-:Y:S01]  /*1760*/  IADD3 R10, PT, PT, R9, R7, RZ ;  /* 0x00000007090a7210 */ /* 0x000fe20007ffe0ff */
[----:B------:R-:W1:Y:S04]  /*1770*/  SHFL.DOWN PT, R4, R8, 0x10, R5 ;  /* 0x0a00000008047989 */ /* 0x000e6800000e0005 */
[----:B------:R-:W2:Y:S01]  /*1780*/  SHFL.DOWN PT, R7, R10, 0x10, R5 ;  /* 0x0a0000000a077989 */ /* 0x000ea200000e0005 */
[----:B-1----:R-:W-:-:S02]  /*1790*/  SEL R9, R4, 0x1, !P0 ;  /* 0x0000000104097807 */ /* 0x002fc40004000000 */
[----:B------:R-:W-:Y:S02]  /*17a0*/  @!P1 SHF.R.U32.HI R4, RZ, 0x2, R3 ;  /* 0x00000002ff049819 */ /* 0x000fe40000011603 */
[----:B--2---:R-:W-:Y:S02]  /*17b0*/  SEL R7, R7, RZ, !P0 ;  /* 0x000000ff07077207 */ /* 0x004fe40004000000 */
[----:B------:R-:W-:Y:S02]  /*17c0*/  ISETP.NE.AND P0, PT, R3, RZ, PT ;  /* 0x000000ff0300720c */ /* 0x000fe40003f05270 */
[----:B0-----:R-:W-:Y:S01]  /*17d0*/  @!P1 LEA R11, R12, R11, 0x18 ;  /* 0x0000000b0c0b9211 */ /* 0x001fe200078ec0ff */
[-C--:B------:R-:W-:Y:S01]  /*17e0*/  IMAD R0, R7, R8.reuse, RZ ;  /* 0x0000000807007224 */ /* 0x080fe200078e02ff */
[----:B------:R-:W-:Y:S01]  /*17f0*/  @!P1 LOP3.LUT R4, R4, 0xf8, RZ, 0xc0, !PT ;  /* 0x000000f804049812 */ /* 0x000fe200078ec0ff */
[----:B------:R-:W-:-:S03]  /*1800*/  IMAD.WIDE.U32 R6, R9, R8, RZ ;  /* 0x0000000809067225 */ /* 0x000fc600078e00ff */
[----:B------:R-:W-:Y:S01]  /*1810*/  @!P1 IADD3 R11, PT, PT, R4, R11, RZ ;  /* 0x0000000b040b9210 */ /* 0x000fe20007ffe0ff */
[----:B------:R-:W-:Y:S02]  /*1820*/  IMAD R9, R9, R10, R0 ;  /* 0x0000000a09097224 */ /* 0x000fe400078e0200 */
[----:B------:R-:W-:-:S03]  /*1830*/  IMAD.MOV.U32 R8, RZ, RZ, R6 ;  /* 0x000000ffff087224 */ /* 0x000fc600078e0006 */
[----:B------:R-:W-:-:S05]  /*1840*/  IADD3 R9, PT, PT, R7, R9, RZ ;  /* 0x0000000907097210 */ /* 0x000fca0007ffe0ff */
[----:B------:R0:W-:Y:S01]  /*1850*/  @!P1 STS.64 [R11+0x8], R8 ;  /* 0x000008080b009388 */ /* 0x0001e20000000a00 */
[----:B------:R-:W-:Y:S06]  /*1860*/  BAR.SYNC.DEFER_BLOCKING 0x0 ;  /* 0x0000000000007b1d */ /* 0x000fec0000010000 */
[----:B------:R-:W-:Y:S05]  /*1870*/  @P0 BRA `(.L_x_1327) ;  /* 0x0000001c00c80947 */ /* 0x000fea0003800000 */
[----:B------:R-:W1:Y:S01]  /*1880*/  S2UR UR5, SR_CgaCtaId ;  /* 0x00000000000579c3 */ /* 0x000e620000008800 */
[----:B------:R-:W-:Y:S01]  /*1890*/  UMOV UR4, 0x400 ;  /* 0x0000040000047882 */ /* 0x000fe20000000000 */
[----:B------:R-:W-:Y:S01]  /*18a0*/  ISETP.GT.U32.AND P1, PT, R2, 0x20, PT ;  /* 0x000000200200780c */ /* 0x000fe20003f24070 */
[----:B-1----:R-:W-:-:S09]  /*18b0*/  ULEA UR4, UR5, UR4, 0x18 ;  /* 0x0000000405047291 */ /* 0x002fd2000f8ec0ff */
[----:B------:R-:W1:Y:S04]  /*18c0*/  LDS.128 R12, [UR4+0x10] ;  /* 0x00001004ff0c7984 */ /* 0x000e680008000c00 */
[----:B------:R-:W2:Y:S01]  /*18d0*/  LDS.128 R4, [UR4+0x20] ;  /* 0x00002004ff047984 */ /* 0x000ea20008000c00 */
[----:B-1----:R-:W-:Y:S02]  /*18e0*/  SEL R3, R13, RZ, P1 ;  /* 0x000000ff0d037207 */ /* 0x002fe40000800000 */
[----:B------:R-:W-:Y:S02]  /*18f0*/  SEL R12, R12, 0x1, P1 ;  /* 0x000000010c0c7807 */ /* 0x000fe40000800000 */
[----:B------:R-:W-:Y:S01]  /*1900*/  ISETP.GT.U32.AND P1, PT, R2, 0x40, PT ;  /* 0x000000400200780c */ /* 0x000fe20003f24070 */
[----:B------:R-:W-:-:S02]  /*1910*/  IMAD R3, R3, R8, RZ ;  /* 0x0000000803037224 */ /* 0x000fc400078e02ff */
[----:B------:R-:W-:Y:S01]  /*1920*/  IMAD.WIDE.U32 R16, R12, R8, RZ ;  /* 0x000000080c107225 */ /* 0x000fe200078e00ff */
[----:B------:R-:W-:Y:S02]  /*1930*/  SEL R13, R14, 0x1, P1 ;  /* 0x000000010e0d7807 */ /* 0x000fe40000800000 */
[----:B------:R-:W-:Y:S01]  /*1940*/  SEL R15, R15, RZ, P1 ;  /* 0x000000ff0f0f7207 */ /* 0x000fe20000800000 */
[----:B------:R-:W-:Y:S01]  /*1950*/  IMAD R3, R12, R9, R3 ;  /* 0x000000090c037224 */ /* 0x000fe200078e0203 */
[----:B------:R-:W-:Y:S01]  /*1960*/  ISETP.GT.U32.AND P1, PT, R2, 0x60, PT ;  /* 0x000000600200780c */ /* 0x000fe20003f24070 */
[----:B0-----:R-:W0:Y:S03]  /*1970*/  LDS.128 R8, [UR4+0x30] ;  /* 0x00003004ff087984 */ /* 0x001e260008000c00 */
[----:B------:R-:W-:Y:S02]  /*1980*/  IADD3 R0, PT, PT, R17, R3, RZ ;  /* 0x0000000311007210 */ /* 0x000fe40007ffe0ff */
[----:B--2---:R-:W-:-:S03]  /*1990*/  SEL R5, R5, RZ, P1 ;  /* 0x000000ff05057207 */ /* 0x004fc60000800000 */
[-C--:B------:R-:W-:Y:S02]  /*19a0*/  IMAD R0, R0, R13.reuse, RZ ;  /* 0x0000000d00007224 */ /* 0x080fe400078e02ff */
[----:B------:R-:W-:-:S04]  /*19b0*/  IMAD.WIDE.U32 R12, R16, R13, RZ ;  /* 0x0000000d100c7225 */ /* 0x000fc800078e00ff */
[----:B------:R-:W-:Y:S01]  /*19c0*/  IMAD R17, R15, R16, R0 ;  /* 0x000000100f117224 */ /* 0x000fe200078e0200 */
[----:B------:R-:W-:Y:S02]  /*19d0*/  SEL R15, R4, 0x1, P1 ;  /* 0x00000001040f7807 */ /* 0x000fe40000800000 */
[----:B------:R-:W-:Y:S02]  /*19e0*/  ISETP.GT.U32.AND P1, PT, R2, 0x80, PT ;  /* 0x000000800200780c */ /* 0x000fe40003f24070 */
[----:B------:R-:W-:Y:S02]  /*19f0*/  IADD3 R0, PT, PT, R13, R17, RZ ;  /* 0x000000110d007210 */ /* 0x000fe40007ffe0ff */
[----:B------:R-:W-:Y:S02]  /*1a00*/  SEL R3, R6, 0x1, P1 ;  /* 0x0000000106037807 */ /* 0x000fe40000800000 */
[----:B------:R-:W-:Y:S01]  /*1a10*/  SEL R13, R7, RZ, P1 ;  /* 0x000000ff070d7207 */ /* 0x000fe20000800000 */
[-C--:B------:R-:W-:Y:S01]  /*1a20*/  IMAD R0, R0, R15.reuse, RZ ;  /* 0x0000000f00007224 */ /* 0x080fe200078e02ff */
[----:B------:R-:W-:Y:S01]  /*1a30*/  ISETP.GT.U32.AND P1, PT, R2, 0xa0, PT ;  /* 0x000000a00200780c */ /* 0x000fe20003f24070 */
[----:B------:R-:W-:-:S04]  /*1a40*/  IMAD.WIDE.U32 R14, R12, R15, RZ ;  /* 0x0000000f0c0e7225 */ /* 0x000fc800078e00ff */
[----:B------:R-:W-:Y:S02]  /*1a50*/  IMAD R5, R5, R12, R0 ;  /* 0x0000000c05057224 */ /* 0x000fe400078e0200 */
[----:B------:R-:W-:-:S04]  /*1a60*/  IMAD.WIDE.U32 R6, R14, R3, RZ ;  /* 0x000000030e067225 */ /* 0x000fc800078e00ff */
[----:B------:R-:W-:Y:S02]  /*1a70*/  IMAD.IADD R0, R15, 0x1, R5 ;  /* 0x000000010f007824 */ /* 0x000fe400078e0205 */
[----:B------:R-:W1:Y:S02]  /*1a80*/  LDS.64 R4, [UR4+0x40] ;  /* 0x00004004ff047984 */ /* 0x000e640008000a00 */
[----:B------:R-:W-:Y:S01]  /*1a90*/  IMAD R0, R0, R3, RZ ;  /* 0x0000000300007224 */ /* 0x000fe200078e02ff */
[----:B0-----:R-:W-:-:S03]  /*1aa0*/  SEL R3, R8, 0x1, P1 ;  /* 0x0000000108037807 */ /* 0x001fc60000800000 */
[----:B------:R-:W-:-:S05]  /*1ab0*/  IMAD R13, R13, R14, R0 ;  /* 0x0000000e0d0d7224 */ /* 0x000fca00078e0200 */
[----:B------:R-:W-:Y:S02]  /*1ac0*/  IADD3 R0, PT, PT, R7, R13, RZ ;  /* 0x0000000d07007210 */ /* 0x000fe40007ffe0ff */
[----:B------:R-:W-:Y:S01]  /*1ad0*/  SEL R7, R9, RZ, P1 ;  /* 0x000000ff09077207 */ /* 0x000fe20000800000 */
[----:B------:R-:W-:Y:S01]  /*1ae0*/  IMAD.WIDE.U32 R8, R6, R3, RZ ;  /* 0x0000000306087225 */ /* 0x000fe200078e00ff */
[----:B------:R-:W-:-:S03]  /*1af0*/  ISETP.GT.U32.AND P1, PT, R2, 0xc0, PT ;  /* 0x000000c00200780c */ /* 0x000fc60003f24070 */
[----:B------:R-:W-:Y:S01]  /*1b00*/  IMAD R0, R0, R3, RZ ;  /* 0x0000000300007224 */ /* 0x000fe200078e02ff */
[----:B------:R-:W-:Y:S02]  /*1b10*/  SEL R3, R10, 0x1, P1 ;  /* 0x000000010a037807 */ /* 0x000fe40000800000 */
[----:B------:R-:W-:Y:S01]  /*1b20*/  SEL R11, R11, RZ, P1 ;  /* 0x000000ff0b0b7207 */ /* 0x000fe20000800000 */
[----:B------:R-:W-:Y:S01]  /*1b30*/  IMAD R7, R7, R6, R0 ;  /* 0x0000000607077224 */ /* 0x000fe200078e0200 */
[----:B------:R-:W-:-:S04]  /*1b40*/  ISETP.GT.U32.AND P1, PT, R2, 0xe0, PT ;  /* 0x000000e00200780c */ /* 0x000fc80003f24070 */
        /* <DEDUP_REMOVED lines=12> */
.L_x_1313:
[----:B------:R-:W0:Y:S01]  /*1c10*/  S2R R0, SR_TID.X ;  /* 0x0000000000007919 */ /* 0x000e220000002100 */
[----:B------:R-:W1:Y:S02]  /*1c20*/  LDCU.64 UR4, c[0x0][0x380] ;  /* 0x00007000ff0477ac */ /* 0x000e640008000a00 */
[----:B-1----:R-:W-:Y:S01]  /*1c30*/  MOV R15, UR5 ;  /* 0x00000005000f7c02 */ /* 0x002fe20008000f00 */
[----:B------:R-:W-:-:S04]  /*1c40*/  IMAD.U32 R14, RZ, RZ, UR4 ;  /* 0x00000004ff0e7e24 */ /* 0x000fc8000f8e00ff */
[----:B0-----:R-:W-:-:S05]  /*1c50*/  IMAD.WIDE.U32 R8, R0, 0x4, R14 ;  /* 0x0000000400087825 */ /* 0x001fca00078e000e */
[----:B------:R-:W2:Y:S04]  /*1c60*/  LDG.E R6, desc[UR6][R8.64] ;  /* 0x0000000608067981 */ /* 0x000ea8000c1e1900 */
[----:B------:R-:W3:Y:S04]  /*1c70*/  LDG.E R7, desc[UR6][R8.64+0x400] ;  /* 0x0004000608077981 */ /* 0x000ee8000c1e1900 */
[----:B------:R-:W4:Y:S04]  /*1c80*/  LDG.E R10, desc[UR6][R8.64+0x800] ;  /* 0x00080006080a7981 */ /* 0x000f28000c1e1900 */
[----:B------:R-:W5:Y:S04]  /*1c90*/  LDG.E R12, desc[UR6][R8.64+0xc00] ;  /* 0x000c0006080c7981 */ /* 0x000f68000c1e1900 */
[----:B------:R-:W5:Y:S04]  /*1ca0*/  LDG.E R13, desc[UR6][R8.64+0x1000] ;  /* 0x00100006080d7981 */ /* 0x000f68000c1e1900 */
[----:B------:R-:W5:Y:S04]  /*1cb0*/  LDG.E R5, desc[UR6][R8.64+0x1400] ;  /* 0x0014000608057981 */ /* 0x000f68000c1e1900 */
[----:B------:R0:W5:Y:S04]  /*1cc0*/  LDG.E R4, desc[UR6][R8.64+0x1800] ;  /* 0x0018000608047981 */ /* 0x000168000c1e1900 */
[----:B------:R-:W5:Y:S01]  /*1cd0*/  LDG.E R3, desc[UR6][R8.64+0x1c00] ;  /* 0x001c000608037981 */ /* 0x000f62000c1e1900 */
[----:B------:R-:W-:Y:S01]  /*1ce0*/  UMOV UR4, 0x800 ;  /* 0x0000080000047882 */ /* 0x000fe20000000000 */
[----:B--2---:R-:W-:-:S02]  /*1cf0*/  IADD3 R6, PT, PT, R6, 0x1, RZ ;  /* 0x0000000106067810 */ /* 0x004fc40007ffe0ff */
[----:B---3--:R-:W-:Y:S02]  /*1d00*/  IADD3 R7, PT, PT, R7, 0x1, RZ ;  /* 0x0000000107077810 */ /* 0x008fe40007ffe0ff */
[----:B----4-:R-:W-:-:S03]  /*1d10*/  IADD3 R11, PT, PT, R10, 0x1, RZ ;  /* 0x000000010a0b7810 */ /* 0x010fc60007ffe0ff */
[----:B------:R-:W-:-:S04]  /*1d20*/  IMAD.WIDE.U32 R6, R7, R6, RZ ;  /* 0x0000000607067225 */ /* 0x000fc800078e00ff */
[-C--:B------:R-:W-:Y:S02]  /*1d30*/  IMAD R17, R7, R11.reuse, RZ ;  /* 0x0000000b07117224 */ /* 0x080fe400078e02ff */
[----:B------:R-:W-:Y:S01]  /*1d40*/  IMAD.WIDE.U32 R6, R6, R11, RZ ;  /* 0x0000000b06067225 */ /* 0x000fe200078e00ff */
[----:B-----5:R-:W-:-:S03]  /*1d50*/  IADD3 R13, PT, PT, R13, 0x1, RZ ;  /* 0x000000010d0d7810 */ /* 0x020fc60007ffe0ff */
[----:B------:R-:W-:Y:S01]  /*1d60*/  VIADD R11, R12, 0x1 ;  /* 0x000000010c0b7836 */ /* 0x000fe20000000000 */
[----:B------:R-:W-:Y:S02]  /*1d70*/  IADD3 R10, PT, PT, R7, R17, RZ ;  /* 0x00000011070a7210 */ /* 0x000fe40007ffe0ff */
[----:B------:R-:W-:Y:S01]  /*1d80*/  IADD3 R5, PT, PT, R5, 0x1, RZ ;  /* 0x0000000105057810 */ /* 0x000fe20007ffe0ff */
[----:B------:R-:W-:-:S04]  /*1d90*/  IMAD.WIDE.U32 R6, R6, R11, RZ ;  /* 0x0000000b06067225 */ /* 0x000fc800078e00ff */
[----:B------:R-:W-:Y:S01]  /*1da0*/  IMAD R11, R10, R11, RZ ;  /* 0x0000000b0a0b7224 */ /* 0x000fe200078e02ff */
[----:B------:R-:W-:-:S04]  /*1db0*/  IADD3 R3, PT, PT, R3, 0x1, RZ ;  /* 0x0000000103037810 */ /* 0x000fc80007ffe0ff */
[----:B0-----:R-:W-:Y:S01]  /*1dc0*/  IADD3 R8, PT, PT, R7, R11, RZ ;  /* 0x0000000b07087210 */ /* 0x001fe20007ffe0ff */
[----:B------:R-:W-:-:S04]  /*1dd0*/  IMAD.WIDE.U32 R6, R6, R13, RZ ;  /* 0x0000000d06067225 */ /* 0x000fc800078e00ff */
[----:B------:R-:W-:-:S04]  /*1de0*/  IMAD R13, R8, R13, RZ ;  /* 0x0000000d080d7224 */ /* 0x000fc800078e02ff */
[----:B------:R-:W-:Y:S01]  /*1df0*/  IMAD.IADD R8, R7, 0x1, R13 ;  /* 0x0000000107087824 */ /* 0x000fe200078e020d */
[----:B------:R-:W-:Y:S01]  /*1e00*/  IADD3 R13, PT, PT, R2, -0x800, RZ ;  /* 0xfffff800020d7810 */ /* 0x000fe20007ffe0ff */
[----:B------:R-:W-:-:S03]  /*1e10*/  IMAD.WIDE.U32 R6, R6, R5, RZ ;  /* 0x0000000506067225 */ /* 0x000fc600078e00ff */
[----:B------:R-:W-:Y:S01]  /*1e20*/  ISETP.GE.U32.AND P0, PT, R13, 0x800, PT ;  /* 0x000008000d00780c */ /* 0x000fe20003f06070 */
[----:B------:R-:W-:Y:S01]  /*1e30*/  IMAD R9, R8, R5, RZ ;  /* 0x0000000508097224 */ /* 0x000fe200078e02ff */
[----:B------:R-:W-:-:S04]  /*1e40*/  IADD3 R5, PT, PT, R4, 0x1, RZ ;  /* 0x0000000104057810 */ /* 0x000fc80007ffe0ff */
[----:B------:R-:W-:Y:S01]  /*1e50*/  IADD3 R4, PT, PT, R7, R9, RZ ;  /* 0x0000000907047210 */ /* 0x000fe20007ffe0ff */
[----:B------:R-:W-:-:S04]  /*1e60*/  IMAD.WIDE.U32 R6, R6, R5, RZ ;  /* 0x0000000506067225 */ /* 0x000fc800078e00ff */
[----:B------:R-:W-:Y:S02]  /*1e70*/  IMAD R5, R4, R5, RZ ;  /* 0x0000000504057224 */ /* 0x000fe400078e02ff */
[----:B------:R-:W-:-:S04]  /*1e80*/  IMAD.WIDE.U32 R8, R6, R3, RZ ;  /* 0x0000000306087225 */ /* 0x000fc800078e00ff */
[----:B------:R-:W-:-:S04]  /*1e90*/  IMAD.IADD R4, R7, 0x1, R5 ;  /* 0x0000000107047824 */ /* 0x000fc800078e0205 */
[----:B------:R-:W-:-:S05]  /*1ea0*/  IMAD R3, R4, R3, RZ ;  /* 0x0000000304037224 */ /* 0x000fca00078e02ff */
[----:B------:R-:W-:Y:S01]  /*1eb0*/  IADD3 R28, PT, PT, R9, R3, RZ ;  /* 0x00000003091c7210 */ /* 0x000fe20007ffe0ff */
[----:B------:R-:W-:Y:S06]  /*1ec0*/  @!P0 BRA `(.L_x_1328) ;  /* 0x0000000000cc8947 */ /* 0x000fec0003800000 */
[----:B------:R-:W0:Y:S01]  /*1ed0*/  LDC R2, c[0x0][0x390] ;  /* 0x0000e400ff027b82 */ /* 0x000e220000000800 */
[----:B------:R-:W-:-:S07]  /*1ee0*/  UMOV UR4, 0x800 ;  /* 0x0000080000047882 */ /* 0x000fce0000000000 */
[----:B------:R-:W1:Y:S02]  /*1ef0*/  LDC.64 R14, c[0x0][0x380] ;  /* 0x0000e000ff0e7b82 */ /* 0x000e640000000a00 */
.L_x_1330:
[----:B------:R-:W-:-:S05]  /*1f00*/  IADD3 R7, PT, PT, R0, UR4, RZ ;  /* 0x0000000400077c10 */ /* 0x000fca000fffe0ff */
[----:B-1----:R-:W-:-:S05]  /*1f10*/  IMAD.WIDE.U32 R6, R7, 0x4, R14 ;  /* 0x0000000407067825 */ /* 0x002fca00078e000e */
        /* <DEDUP_REMOVED lines=8> */
[----:B--2---:R-:W-:-:S02]  /*1fa0*/  IADD3 R11, PT, PT, R10, 0x1, RZ ;  /* 0x000000010a0b7810 */ /* 0x004fc40007ffe0ff */
[----:B---3--:R-:W-:-:S03]  /*1fb0*/  IADD3 R17, PT, PT, R16, 0x1, RZ ;  /* 0x0000000110117810 */ /* 0x008fc60007ffe0ff */
[-C--:B------:R-:W-:Y:S02]  /*1fc0*/  IMAD R19, R28, R11.reuse, RZ ;  /* 0x0000000b1c137224 */ /* 0x080fe400078e02ff */
[----:B------:R-:W-:-:S04]  /*1fd0*/  IMAD.WIDE.U32 R10, R8, R11, RZ ;  /* 0x0000000b080a7225 */ /* 0x000fc800078e00ff */
[----:B------:R-:W-:Y:S01]  /*1fe0*/  IMAD.IADD R8, R11, 0x1, R19 ;  /* 0x000000010b087824 */ /* 0x000fe200078e0213 */
[----:B-----5:R-:W-:Y:S01]  /*1ff0*/  IADD3 R7, PT, PT, R12, 0x1, RZ ;  /* 0x000000010c077810 */ /* 0x020fe20007ffe0ff */
[----:B------:R-:W-:-:S04]  /*2000*/  IMAD.WIDE.U32 R10, R10, R17, RZ ;  /* 0x000000110a0a7225 */ /* 0x000fc800078e00ff */
[----:B------:R-:W-:Y:S01]  /*2010*/  IMAD R19, R8, R17, RZ ;  /* 0x0000001108137224 */ /* 0x000fe200078e02ff */
[----:B----4-:R-:W-:Y:S01]  /*2020*/  IADD3 R17, PT, PT, R18, 0x1, RZ ;  /* 0x0000000112117810 */ /* 0x010fe20007ffe0ff */
[----:B------:R-:W-:Y:S01]  /*2030*/  VIADD R9, R9, 0x1 ;  /* 0x0000000109097836 */ /* 0x000fe20000000000 */
[----:B------:R-:W-:Y:S02]  /*2040*/  IADD3 R5, PT, PT, R5, 0x1, RZ ;  /* 0x0000000105057810 */ /* 0x000fe40007ffe0ff */
        /* <DEDUP_REMOVED lines=13> */
[----:B------:R-:W-:Y:S02]  /*2120*/  IADD3 R5, PT, PT, R4, 0x1, RZ ;  /* 0x0000000104057810 */ /* 0x000fe40007ffe0ff */
[----:B0-----:R-:W-:Y:S01]  /*2130*/  IADD3 R6, PT, PT, R2, -UR4, RZ ;  /* 0x8000000402067c10 */ /* 0x001fe2000fffe0ff */
[----:B------:R-:W-:Y:S02]  /*2140*/  IMAD.IADD R4, R11, 0x1, R7 ;  /* 0x000000010b047824 */ /* 0x000fe400078e0207 */
[----:B------:R-:W-:Y:S01]  /*2150*/  IMAD.WIDE.U32 R10, R10, R5, RZ ;  /* 0x000000050a0a7225 */ /* 0x000fe200078e00ff */
[----:B------:R-:W-:-:S03]  /*2160*/  ISETP.GE.U32.AND P0, PT, R6, 0x800, PT ;  /* 0x000008000600780c */ /* 0x000fc60003f06070 */
[----:B------:R-:W-:Y:S02]  /*2170*/  IMAD R5, R4, R5, RZ ;  /* 0x0000000504057224 */ /* 0x000fe400078e02ff */
[----:B------:R-:W-:-:S03]  /*2180*/  IMAD.WIDE.U32 R8, R10, R3, RZ ;  /* 0x000000030a087225 */ /* 0x000fc600078e00ff */
[----:B------:R-:W-:-:S05]  /*2190*/  IADD3 R4, PT, PT, R11, R5, RZ ;  /* 0x000000050b047210 */ /* 0x000fca0007ffe0ff */
[----:B------:R-:W-:-:S05]  /*21a0*/  IMAD R3, R4, R3, RZ ;  /* 0x0000000304037224 */ /* 0x000fca00078e02ff */
[----:B------:R-:W-:Y:S01]  /*21b0*/  IADD3 R28, PT, PT, R9, R3, RZ ;  /* 0x00000003091c7210 */ /* 0x000fe20007ffe0ff */
[----:B------:R-:W-:Y:S06]  /*21c0*/  @!P0 BRA `(.L_x_1329) ;  /* 0x0000001000048947 */ /* 0x000fec0003800000 */
[----:B------:R-:W-:-:S06]  /*21d0*/  UIADD3 UR4, UPT, UPT, UR4, 0x800, URZ ;  /* 0x0000080004047890 */ /* 0x000fcc000fffe0ff */
[----:B------:R-:W-:-:S13]  /*21e0*/  ISETP.LT.U32.AND P0, PT, R13, UR4, PT ;  /* 0x000000040d007c0c */ /* 0x000fda000bf01070 */
[----:B------:R-:W-:Y:S05]  /*21f0*/  @!P0 BRA `(.L_x_1330) ;  /* 0xfffffffc00408947 */ /* 0x000fea000383ffff */
.L_x_1328:
[----:B------:R-:W-:Y:S01]  /*2200*/  VIADD R3, R2, -UR4 ;  /* 0x8000000402037c36 */ /* 0x000fe20008000000 */
[----:B------:R-:W-:Y:S04]  /*2210*/  BSSY.RECONVERGENT B1, `(.L_x_1329) ;  /* 0x00000fc000017945 */ /* 0x000fe80003800200 */
[----:B------:R-:W-:-:S04]  /*2220*/  ISETP.GE.AND P0, PT, R0, R3, PT ;  /* 0x000000030000720c */ /* 0x000fc80003f06270 */
[----:B------:R-:W-:-:S13]  /*2230*/  ISETP.LE.U32.OR P0, PT, R2, UR4, P0 ;  /* 0x0000000402007c0c */ /* 0x000fda0008703470 */
[----:B------:R-:W-:Y:S05]  /*2240*/  @P0 BRA `(.L_x_1331) ;  /* 0x0000000c00e00947 */ /* 0x000fea0003800000 */
[-C--:B------:R-:W-:Y:S01]  /*2250*/  LOP3.LUT R3, RZ, R0.reuse, RZ, 0x33, !PT ;  /* 0x00000000ff037212 */ /* 0x080fe200078e33ff */
[----:B------:R-:W-:Y:S01]  /*2260*/  BSSY.RECONVERGENT B2, `(.L_x_1332) ;  /* 0x0000082000027945 */ /* 0x000fe20003800200 */
[----:B------:R-:W-:Y:S02]  /*2270*/  MOV R9, R0 ;  /* 0x0000000000097202 */ /* 0x000fe40000000f00 */
[----:B------:R-:W-:-:S04]  /*2280*/  IADD3 R3, PT, PT, R2, -UR4, R3 ;  /* 0x8000000402037c10 */ /* 0x000fc8000fffe003 */
[C---:B------:R-:W-:Y:S02]  /*2290*/  ISETP.GE.U32.AND P0, PT, R3.reuse, 0xf00, PT ;  /* 0x00000f000300780c */ /* 0x040fe40003f06070 */
[----:B------:R-:W-:-:S04]  /*22a0*/  LEA.HI R4, R3, 0x1, RZ, 0x18 ;  /* 0x0000000103047811 */ /* 0x000fc800078fc0ff */
[----:B------:R-:W-:-:S07]  /*22b0*/  LOP3.LUT R5, R4, 0xf, RZ, 0xc0, !PT ;  /* 0x0000000f04057812 */ /* 0x000fce00078ec0ff */
[----:B------:R-:W-:Y:S05]  /*22c0*/  @!P0 BRA `(.L_x_1333) ;  /* 0x0000000400ec8947 */ /* 0x000fea0003800000 */
[----:B------:R-:W-:Y:S01]  /*22d0*/  LOP3.LUT R7, R4, 0x1fffff0, RZ, 0xc0, !PT ;  /* 0x01fffff004077812 */ /* 0x000fe200078ec0ff */
[----:B------:R-:W-:Y:S01]  /*22e0*/  BSSY.RECONVERGENT B3, `(.L_x_1334) ;  /* 0x0000078000037945 */ /* 0x000fe20003800200 */
[C---:B------:R-:W-:Y:S02]  /*22f0*/  LOP3.LUT R3, R0.reuse, 0x800, RZ, 0xfc, !PT ;  /* 0x0000080000037812 */ /* 0x040fe400078efcff */
[----:B------:R-:W-:Y:S02]  /*2300*/  IADD3 R6, PT, PT, R0, UR4, RZ ;  /* 0x0000000400067c10 */ /* 0x000fe4000fffe0ff */
[----:B------:R-:W-:-:S07]  /*2310*/  IADD3 R7, PT, PT, -R7, RZ, RZ ;  /* 0x000000ff07077210 */ /* 0x000fce0007ffe1ff */
.L_x_1335:
[C---:B------:R-:W-:Y:S01]  /*2320*/  IMAD.WIDE.U32 R10, R6.reuse, 0x4, R14 ;  /* 0x00000004060a7825 */ /* 0x040fe200078e000e */
[----:B------:R-:W-:-:S04]  /*2330*/  IADD3 R13, PT, PT, R6, 0x100, RZ ;  /* 0x00000100060d7810 */ /* 0x000fc80007ffe0ff */
[----:B------:R-:W2:Y:S01]  /*2340*/  LDG.E R2, desc[UR6][R10.64] ;  /* 0x000000060a027981 */ /* 0x000ea2000c1e1900 */
[----:B------:R-:W-:-:S04]  /*2350*/  IMAD.WIDE.U32 R12, R13, 0x4, R14 ;  /* 0x000000040d0c7825 */ /* 0x000fc800078e000e */
[C---:B------:R-:W-:Y:S01]  /*2360*/  VIADD R17, R6.reuse, 0x200 ;  /* 0x0000020006117836 */ /* 0x040fe20000000000 */
[----:B------:R0:W3:Y:S03]  /*2370*/  LDG.E R29, desc[UR6][R12.64] ;  /* 0x000000060c1d7981 */ /* 0x0000e6000c1e1900 */
[----:B------:R-:W-:Y:S01]  /*2380*/  IMAD.WIDE.U32 R16, R17, 0x4, R14 ;  /* 0x0000000411107825 */ /* 0x000fe200078e000e */
[----:B------:R-:W-:-:S04]  /*2390*/  IADD3 R19, PT, PT, R6, 0x300, RZ ;  /* 0x0000030006137810 */ /* 0x000fc80007ffe0ff */
[----:B------:R1:W4:Y:S01]  /*23a0*/  LDG.E R27, desc[UR6][R16.64] ;  /* 0x00000006101b7981 */ /* 0x000322000c1e1900 */
[----:B------:R-:W-:Y:S01]  /*23b0*/  IMAD.WIDE.U32 R18, R19, 0x4, R14 ;  /* 0x0000000413127825 */ /* 0x000fe200078e000e */
[----:B------:R-:W-:-:S04]  /*23c0*/  IADD3 R9, PT, PT, R6, 0x400, RZ ;  /* 0x0000040006097810 */ /* 0x000fc80007ffe0ff */
[----:B------:R5:W4:Y:S01]  /*23d0*/  LDG.E R26, desc[UR6][R18.64] ;  /* 0x00000006121a7981 */ /* 0x000b22000c1e1900 */
[----:B0-----:R-:W-:Y:S01]  /*23e0*/  IMAD.WIDE.U32 R12, R9, 0x4, R14 ;  /* 0x00000004090c7825 */ /* 0x001fe200078e000e */
[----:B------:R-:W-:-:S04]  /*23f0*/  IADD3 R21, PT, PT, R6, 0x500, RZ ;  /* 0x0000050006157810 */ /* 0x000fc80007ffe0ff */
[----:B------:R-:W4:Y:S01]  /*2400*/  LDG.E R25, desc[UR6][R12.64] ;  /* 0x000000060c197981 */ /* 0x000f22000c1e1900 */
[----:B------:R-:W-:Y:S01]  /*2410*/  IMAD.WIDE.U32 R20, R21, 0x4, R14 ;  /* 0x0000000415147825 */ /* 0x000fe200078e000e */
[----:B------:R-:W-:-:S04]  /*2420*/  IADD3 R11, PT, PT, R6, 0x600, RZ ;  /* 0x00000600060b7810 */ /* 0x000fc80007ffe0ff */
[----:B------:R-:W4:Y:S01]  /*2430*/  LDG.E R24, desc[UR6][R20.64] ;  /* 0x0000000614187981 */ /* 0x000f22000c1e1900 */
[----:B------:R-:W-:-:S04]  /*2440*/  IMAD.WIDE.U32 R10, R11, 0x4, R14 ;  /* 0x000000040b0a7825 */ /* 0x000fc800078e000e */
[C---:B-1----:R-:W-:Y:S01]  /*2450*/  VIADD R17, R6.reuse, 0x700 ;  /* 0x0000070006117836 */ /* 0x042fe20000000000 */
[----:B------:R-:W4:Y:S01]  /*2460*/  LDG.E R23, desc[UR6][R10.64] ;  /* 0x000000060a177981 */ /* 0x000f22000c1e1900 */
[----:B-----5:R-:W-:Y:S02]  /*2470*/  IADD3 R19, PT, PT, R6, 0x800, RZ ;  /* 0x0000080006137810 */ /* 0x020fe40007ffe0ff */
[----:B------:R-:W-:-:S05]  /*2480*/  IMAD.WIDE.U32 R16, R17, 0x4, R14 ;  /* 0x0000000411107825 */ /* 0x000fca00078e000e */
[----:B------:R0:W5:Y:S01]  /*2490*/  LDG.E R22, desc[UR6][R16.64] ;  /* 0x0000000610167981 */ /* 0x000162000c1e1900 */
[----:B------:R-:W-:Y:S01]  /*24a0*/  IMAD.WIDE.U32 R18, R19, 0x4, R14 ;  /* 0x0000000413127825 */ /* 0x000fe200078e000e */
[----:B------:R-:W-:-:S04]  /*24b0*/  IADD3 R9, PT, PT, R6, 0x900, RZ ;  /* 0x0000090006097810 */ /* 0x000fc80007ffe0ff */
[----:B------:R1:W5:Y:S01]  /*24c0*/  LDG.E R13, desc[UR6][R18.64] ;  /* 0x00000006120d7981 */ /* 0x000362000c1e1900 */
[----:B0-----:R-:W-:Y:S01]  /*24d0*/  IMAD.WIDE.U32 R16, R9, 0x4, R14 ;  /* 0x0000000409107825 */ /* 0x001fe200078e000e */
[----:B------:R-:W-:-:S04]  /*24e0*/  IADD3 R9, PT, PT, R6, 0xa00, RZ ;  /* 0x00000a0006097810 */ /* 0x000fc80007ffe0ff */
[----:B------:R0:W5:Y:S01]  /*24f0*/  LDG.E R12, desc[UR6][R16.64] ;  /* 0x00000006100c7981 */ /* 0x000162000c1e1900 */
[----:B------:R-:W-:Y:S01]  /*2500*/  IMAD.WIDE.U32 R10, R9, 0x4, R14 ;  /* 0x00000004090a7825 */ /* 0x000fe200078e000e */
[----:B------:R-:W-:-:S05]  /*2510*/  IADD3 R21, PT, PT, R6, 0xb00, RZ ;  /* 0x00000b0006157810 */ /* 0x000fca0007ffe0ff */
[----:B------:R-:W5:Y:S01]  /*2520*/  LDG.E R11, desc[UR6][R10.64] ;  /* 0x000000060a0b7981 */ /* 0x000f62000c1e1900 */
[----:B------:R-:W-:-:S04]  /*2530*/  IMAD.WIDE.U32 R20, R21, 0x4, R14 ;  /* 0x0000000415147825 */ /* 0x000fc800078e000e */
[C---:B------:R-:W-:Y:S01]  /*2540*/  VIADD R9, R6.reuse, 0xc00 ;  /* 0x00000c0006097836 */ /* 0x040fe20000000000 */
[----:B------:R-:W5:Y:S03]  /*2550*/  LDG.E R10, desc[UR6][R20.64] ;  /* 0x00000006140a7981 */ /* 0x000f66000c1e1900 */
[----:B-1----:R-:W-:Y:S01]  /*2560*/  IMAD.WIDE.U32 R18, R9, 0x4, R14 ;  /* 0x0000000409127825 */ /* 0x002fe200078e000e */
[----:B0-----:R-:W-:-:S04]  /*2570*/  IADD3 R17, PT, PT, R6, 0xd00, RZ ;  /* 0x00000d0006117810 */ /* 0x001fc80007ffe0ff */
[----:B------:R0:W5:Y:S01]  /*2580*/  LDG.E R9, desc[UR6][R18.64] ;  /* 0x0000000612097981 */ /* 0x000162000c1e1900 */
[----:B------:R-:W-:-:S06]  /*2590*/  IMAD.WIDE.U32 R16, R17, 0x4, R14 ;  /* 0x0000000411107825 */ /* 0x000fcc00078e000e */
[----:B------:R-:W5:Y:S01]  /*25a0*/  LDG.E R16, desc[UR6][R16.64] ;  /* 0x0000000610107981 */ /* 0x000f62000c1e1900 */
[----:B0-----:R-:W-:-:S05]  /*25b0*/  IADD3 R19, PT, PT, R6, 0xe00, RZ ;  /* 0x00000e0006137810 */ /* 0x001fca0007ffe0ff */
[----:B------:R-:W-:Y:S01]  /*25c0*/  IMAD.WIDE.U32 R18, R19, 0x4, R14 ;  /* 0x0000000413127825 */ /* 0x000fe200078e000e */
[----:B------:R-:W-:-:S04]  /*25d0*/  IADD3 R21, PT, PT, R6, 0xf00, RZ ;  /* 0x00000f0006157810 */ /* 0x000fc80007ffe0ff */
[----:B------:R0:W5:Y:S01]  /*25e0*/  LDG.E R17, desc[UR6][R18.64] ;  /* 0x0000000612117981 */ /* 0x000162000c1e1900 */
[----:B------:R-:W-:-:S06]  /*25f0*/  IMAD.WIDE.U32 R20, R21, 0x4, R14 ;  /* 0x0000000415147825 */ /* 0x000fcc00078e000e */
[----:B------:R-:W5:Y:S01]  /*2600*/  LDG.E R20, desc[UR6][R20.64] ;  /* 0x0000000614147981 */ /* 0x000f62000c1e1900 */
[----:B------:R-:W-:-:S05]  /*2610*/  VIADD R7, R7, 0x10 ;  /* 0x0000001007077836 */ /* 0x000fca0000000000 */
[----:B------:R-:W-:Y:S02]  /*2620*/  ISETP.NE.AND P0, PT, R7, RZ, PT ;  /* 0x000000ff0700720c */ /* 0x000fe40003f05270 */
[----:B------:R-:W-:Y:S02]  /*2630*/  IADD3 R3, PT, PT, R3, 0x1000, RZ ;  /* 0x0000100003037810 */ /* 0x000fe40007ffe0ff */
[----:B------:R-:W-:Y:S02]  /*2640*/  IADD3 R6, PT, PT, R6, 0x1000, RZ ;  /* 0x0000100006067810 */ /* 0x000fe40007ffe0ff */
[----:B--2---:R-:W-:-:S05]  /*2650*/  IADD3 R2, PT, PT, R2, 0x1, RZ ;  /* 0x0000000102027810 */ /* 0x004fca0007ffe0ff */
[-C--:B------:R-:W-:Y:S02]  /*2660*/  IMAD R28, R28, R2.reuse, RZ ;  /* 0x000000021c1c7224 */ /* 0x080fe400078e02ff */
[----:B0-----:R-:W-:-:S04]  /*2670*/  IMAD.WIDE.U32 R18, R8, R2, RZ ;  /* 0x0000000208127225 */ /* 0x001fc800078e00ff */
[----:B---3--:R-:W-:Y:S01]  /*2680*/  VIADD R2, R29, 0x1 ;  /* 0x000000011d027836 */ /* 0x008fe20000000000 */
[----:B------:R-:W-:-:S03]  /*2690*/  IADD3 R8, PT, PT, R19, R28, RZ ;  /* 0x0000001c13087210 */ /* 0x000fc60007ffe0ff */
[----:B------:R-:W-:-:S04]  /*26a0*/  IMAD.WIDE.U32 R28, R18, R2, RZ ;  /* 0x00000002121c7225 */ /* 0x000fc800078e00ff */
[----:B------:R-:W-:Y:S01]  /*26b0*/  IMAD R2, R8, R2, RZ ;  /* 0x0000000208027224 */ /* 0x000fe200078e02ff */
[----:B----4-:R-:W-:-:S04]  /*26c0*/  IADD3 R27, PT, PT, R27, 0x1, RZ ;  /* 0x000000011b1b7810 */ /* 0x010fc80007ffe0ff */
[----:B------:R-:W-:Y:S01]  /*26d0*/  IADD3 R2, PT, PT, R29, R2, RZ ;  /* 0x000000021d027210 */ /* 0x000fe20007ffe0ff */
[----:B------:R-:W-:Y:S01]  /*26e0*/  IMAD.WIDE.U32 R28, R28, R27, RZ ;  /* 0x0000001b1c1c7225 */ /* 0x000fe200078e00ff */
[----:B------:R-:W-:-:S03]  /*26f0*/  IADD3 R19, PT, PT, R26, 0x1, RZ ;  /* 0x000000011a137810 */ /* 0x000fc60007ffe0ff */
[----:B------:R-:W-:-:S04]  /*2700*/  IMAD R27, R2, R27, RZ ;  /* 0x0000001b021b7224 */ /* 0x000fc800078e02ff */
        /* <DEDUP_REMOVED lines=15> */
[----:B-----5:R-:W-:-:S04]  /*2800*/  IADD3 R19, PT, PT, R22, 0x1, RZ ;  /* 0x0000000116137810 */ /* 0x020fc80007ffe0ff */
        /* <DEDUP_REMOVED lines=36> */
[----:B------:R-:W-:Y:S06]  /*2a50*/  @P0 BRA `(.L_x_1335) ;  /* 0xfffffff800300947 */ /* 0x000fec000383ffff */
[----:B------:R-:W-:Y:S05]  /*2a60*/  BSYNC.RECONVERGENT B3 ;  /* 0x0000000000037941 */ /* 0x000fea0003800200 */
.L_x_1334:
[----:B------:R-:W-:-:S07]  /*2a70*/  IADD3 R9, PT, PT, R3, -0x800, RZ ;  /* 0xfffff80003097810 */ /* 0x000fce0007ffe0ff */
.L_x_1333:
[----:B------:R-:W-:Y:S05]  /*2a80*/  BSYNC.RECONVERGENT B2 ;  /* 0x0000000000027941 */ /* 0x000fea0003800200 */
.L_x_1332:
        /* <DEDUP_REMOVED lines=8> */
[C---:B------:R-:W-:Y:S01]  /*2b10*/  IMAD.WIDE.U32 R2, R7.reuse, 0x4, R14 ;  /* 0x0000000407027825 */ /* 0x040fe200078e000e */
[----:B------:R-:W-:-:S04]  /*2b20*/  IADD3 R21, PT, PT, R7, 0x100, RZ ;  /* 0x0000010007157810 */ /* 0x000fc80007ffe0ff */
[----:B------:R0:W2:Y:S01]  /*2b30*/  LDG.E R10, desc[UR6][R2.64] ;  /* 0x00000006020a7981 */ /* 0x0000a2000c1e1900 */
[----:B------:R-:W-:Y:S01]  /*2b40*/  IMAD.WIDE.U32 R20, R21, 0x4, R14 ;  /* 0x0000000415147825 */ /* 0x000fe200078e000e */
[----:B------:R-:W-:-:S04]  /*2b50*/  IADD3 R23, PT, PT, R7, 0x200, RZ ;  /* 0x0000020007177810 */ /* 0x000fc80007ffe0ff */
[----:B------:R2:W3:Y:S01]  /*2b60*/  LDG.E R11, desc[UR6][R20.64] ;  /* 0x00000006140b7981 */ /* 0x0004e2000c1e1900 */
[----:B------:R-:W-:Y:S01]  /*2b70*/  IMAD.WIDE.U32 R22, R23, 0x4, R14 ;  /* 0x0000000417167825 */ /* 0x000fe200078e000e */
[----:B------:R-:W-:-:S04]  /*2b80*/  IADD3 R25, PT, PT, R7, 0x300, RZ ;  /* 0x0000030007197810 */ /* 0x000fc80007ffe0ff */
[----:B------:R1:W4:Y:S01]  /*2b90*/  LDG.E R13, desc[UR6][R22.64] ;  /* 0x00000006160d7981 */ /* 0x000322000c1e1900 */
[----:B------:R-:W-:Y:S01]  /*2ba0*/  IMAD.WIDE.U32 R24, R25, 0x4, R14 ;  /* 0x0000000419187825 */ /* 0x000fe200078e000e */
[----:B------:R-:W-:-:S04]  /*2bb0*/  IADD3 R27, PT, PT, R7, 0x400, RZ ;  /* 0x00000400071b7810 */ /* 0x000fc80007ffe0ff */
[----:B------:R-:W5:Y:S01]  /*2bc0*/  LDG.E R12, desc[UR6][R24.64] ;  /* 0x00000006180c7981 */ /* 0x000f62000c1e1900 */
[----:B------:R-:W-:Y:S01]  /*2bd0*/  IMAD.WIDE.U32 R26, R27, 0x4, R14 ;  /* 0x000000041b1a7825 */ /* 0x000fe200078e000e */
[----:B------:R-:W-:-:S04]  /*2be0*/  IADD3 R17, PT, PT, R7, 0x500, RZ ;  /* 0x0000050007117810 */ /* 0x000fc80007ffe0ff */
[----:B------:R-:W5:Y:S01]  /*2bf0*/  LDG.E R5, desc[UR6][R26.64] ;  /* 0x000000061a057981 */ /* 0x000f62000c1e1900 */
[----:B------:R-:W-:-:S04]  /*2c00*/  IMAD.WIDE.U32 R16, R17, 0x4, R14 ;  /* 0x0000000411107825 */ /* 0x000fc800078e000e */
[----:B0-----:R-:W-:Y:S02]  /*2c10*/  VIADD R3, R7, 0x600 ;  /* 0x0000060007037836 */ /* 0x001fe40000000000 */
[----:B------:R-:W5:Y:S02]  /*2c20*/  LDG.E R16, desc[UR6][R16.64] ;  /* 0x0000000610107981 */ /* 0x000f64000c1e1900 */
[----:B------:R-:W-:Y:S01]  /*2c30*/  IMAD.WIDE.U32 R2, R3, 0x4, R14 ;  /* 0x0000000403027825 */ /* 0x000fe200078e000e */
[----:B------:R-:W-:-:S05]  /*2c40*/  IADD3 R7, PT, PT, R7, 0x700, RZ ;  /* 0x0000070007077810 */ /* 0x000fca0007ffe0ff */
[----:B------:R5:W5:Y:S01]  /*2c50*/  LDG.E R2, desc[UR6][R2.64] ;  /* 0x0000000602027981 */ /* 0x000b62000c1e1900 */
[----:B------:R-:W-:-:S06]  /*2c60*/  IMAD.WIDE.U32 R6, R7, 0x4, R14 ;  /* 0x0000000407067825 */ /* 0x000fcc00078e000e */
[----:B------:R-:W5:Y:S01]  /*2c70*/  LDG.E R6, desc[UR6][R6.64] ;  /* 0x0000000606067981 */ /* 0x000f62000c1e1900 */
[----:B------:R-:W-:Y:S02]  /*2c80*/  IADD3 R9, PT, PT, R9, 0x800, RZ ;  /* 0x0000080009097810 */ /* 0x000fe40007ffe0ff */
[----:B--2---:R-:W-:-:S05]  /*2c90*/  IADD3 R21, PT, PT, R10, 0x1, RZ ;  /* 0x000000010a157810 */ /* 0x004fca0007ffe0ff */
[-C--:B-1----:R-:W-:Y:S01]  /*2ca0*/  IMAD R23, R28, R21.reuse, RZ ;  /* 0x000000151c177224 */ /* 0x082fe200078e02ff */
[----:B---3--:R-:W-:Y:S01]  /*2cb0*/  IADD3 R19, PT, PT, R11, 0x1, RZ ;  /* 0x000000010b137810 */ /* 0x008fe20007ffe0ff */
[----:B------:R-:W-:-:S05]  /*2cc0*/  IMAD.WIDE.U32 R20, R8, R21, RZ ;  /* 0x0000001508147225 */ /* 0x000fca00078e00ff */
[----:B------:R-:W-:Y:S01]  /*2cd0*/  IADD3 R8, PT, PT, R21, R23, RZ ;  /* 0x0000001715087210 */ /* 0x000fe20007ffe0ff */
[----:B------:R-:W-:Y:S01]  /*2ce0*/  IMAD.WIDE.U32 R10, R20, R19, RZ ;  /* 0x00000013140a7225 */ /* 0x000fe200078e00ff */
[----:B----4-:R-:W-:-:S03]  /*2cf0*/  IADD3 R13, PT, PT, R13, 0x1, RZ ;  /* 0x000000010d0d7810 */ /* 0x010fc60007ffe0ff */
[----:B------:R-:W-:Y:S01]  /*2d00*/  IMAD R19, R8, R19, RZ ;  /* 0x0000001308137224 */ /* 0x000fe200078e02ff */
[----:B-----5:R-:W-:-:S03]  /*2d10*/  IADD3 R3, PT, PT, R12, 0x1, RZ ;  /* 0x000000010c037810 */ /* 0x020fc60007ffe0ff */
[----:B------:R-:W-:Y:S02]  /*2d20*/  IMAD.IADD R8, R11, 0x1, R19 ;  /* 0x000000010b087824 */ /* 0x000fe400078e0213 */
[----:B------:R-:W-:Y:S01]  /*2d30*/  IMAD.WIDE.U32 R10, R10, R13, RZ ;  /* 0x0000000d0a0a7225 */ /* 0x000fe200078e00ff */
[----:B------:R-:W-:-:S03]  /*2d40*/  IADD3 R5, PT, PT, R5, 0x1, RZ ;  /* 0x0000000105057810 */ /* 0x000fc60007ffe0ff */
        /* <DEDUP_REMOVED lines=19> */
[----:B------:R-:W-:-:S03]  /*2e80*/  IMAD.MOV.U32 R8, RZ, RZ, R10 ;  /* 0x000000ffff087224 */ /* 0x000fc600078e000a */
[----:B------:R-:W-:-:S07]  /*2e90*/  IADD3 R28, PT, PT, R11, R3, RZ ;  /* 0x000000030b1c7210 */ /* 0x000fce0007ffe0ff */
.L_x_1337:
[----:B------:R-:W-:Y:S05]  /*2ea0*/  BSYNC.RECONVERGENT B2 ;  /* 0x0000000000027941 */ /* 0x000fea0003800200 */
.L_x_1336:
[----:B------:R-:W-:Y:S05]  /*2eb0*/  @!P1 BRA `(.L_x_1331) ;  /* 0x0000000000c49947 */ /* 0x000fea0003800000 */
[----:B------:R-:W-:Y:S01]  /*2ec0*/  ISETP.GE.U32.AND P0, PT, R18, 0x4, PT ;  /* 0x000000041200780c */ /* 0x000fe20003f06070 */
[----:B------:R-:W-:Y:S01]  /*2ed0*/  BSSY.RECONVERGENT B2, `(.L_x_1338) ;  /* 0x0000022000027945 */ /* 0x000fe20003800200 */
[----:B------:R-:W-:-:S04]  /*2ee0*/  LOP3.LUT R4, R4, 0x3, RZ, 0xc0, !PT ;  /* 0x0000000304047812 */ /* 0x000fc800078ec0ff */
[----:B------:R-:W-:-:S07]  /*2ef0*/  ISETP.NE.AND P1, PT, R4, RZ, PT ;  /* 0x000000ff0400720c */ /* 0x000fce0003f25270 */
[----:B------:R-:W-:Y:S06]  /*2f00*/  @!P0 BRA `(.L_x_1339) ;  /* 0x0000000000788947 */ /* 0x000fec0003800000 */
[----:B------:R-:W-:-:S04]  /*2f10*/  IADD3 R5, PT, PT, R9, UR4, RZ ;  /* 0x0000000409057c10 */ /* 0x000fc8000fffe0ff */
[C---:B------:R-:W-:Y:S01]  /*2f20*/  IADD3 R7, PT, PT, R5.reuse, 0x100, RZ ;  /* 0x0000010005077810 */ /* 0x040fe20007ffe0ff */
[----:B------:R-:W-:-:S06]  /*2f30*/  IMAD.WIDE.U32 R2, R5, 0x4, R14 ;  /* 0x0000000405027825 */ /* 0x000fcc00078e000e */
[----:B------:R-:W2:Y:S01]  /*2f40*/  LDG.E R2, desc[UR6][R2.64] ;  /* 0x0000000602027981 */ /* 0x000ea2000c1e1900 */
[----:B------:R-:W-:Y:S01]  /*2f50*/  IMAD.WIDE.U32 R6, R7, 0x4, R14 ;  /* 0x0000000407067825 */ /* 0x000fe200078e000e */
[----:B------:R-:W-:-:S05]  /*2f60*/  IADD3 R11, PT, PT, R5, 0x200, RZ ;  /* 0x00000200050b7810 */ /* 0x000fca0007ffe0ff */
        /* <DEDUP_REMOVED lines=16> */
[----:B------:R-:W-:Y:S01]  /*3070*/  IMAD.WIDE.U32 R2, R2, R10, RZ ;  /* 0x0000000a02027225 */ /* 0x000fe200078e00ff */
[----:B-----5:R-:W-:-:S03]  /*3080*/  IADD3 R12, PT, PT, R12, 0x1, RZ ;  /* 0x000000010c0c7810 */ /* 0x020fc60007ffe0ff */
[----:B------:R-:W-:-:S04]  /*3090*/  IMAD R17, R17, R10, RZ ;  /* 0x0000000a11117224 */ /* 0x000fc800078e02ff */
[----:B------:R-:W-:Y:S02]  /*30a0*/  IMAD.IADD R17, R3, 0x1, R17 ;  /* 0x0000000103117824 */ /* 0x000fe400078e0211 */
[----:B------:R-:W-:-:S04]  /*30b0*/  IMAD.WIDE.U32 R2, R2, R12, RZ ;  /* 0x0000000c02027225 */ /* 0x000fc800078e00ff */
[----:B------:R-:W-:Y:S01]  /*30c0*/  IMAD R17, R17, R12, RZ ;  /* 0x0000000c11117224 */ /* 0x000fe200078e02ff */
[----:B------:R-:W-:-:S04]  /*30d0*/  MOV R8, R2 ;  /* 0x0000000200087202 */ /* 0x000fc80000000f00 */
[----:B------:R-:W-:-:S07]  /*30e0*/  IADD3 R28, PT, PT, R3, R17, RZ ;  /* 0x00000011031c7210 */ /* 0x000fce0007ffe0ff */
.L_x_1339:
[----:B------:R-:W-:Y:S05]  /*30f0*/  BSYNC.RECONVERGENT B2 ;  /* 0x0000000000027941 */ /* 0x000fea0003800200 */
.L_x_1338:
[----:B------:R-:W-:Y:S05]  /*3100*/  @!P1 BRA `(.L_x_1331) ;  /* 0x0000000000309947 */ /* 0x000fea0003800000 */
[----:B------:R-:W-:Y:S02]  /*3110*/  IADD3 R5, PT, PT, R9, UR4, RZ ;  /* 0x0000000409057c10 */ /* 0x000fe4000fffe0ff */
[----:B------:R-:W-:-:S07]  /*3120*/  IADD3 R4, PT, PT, -R4, RZ, RZ ;  /* 0x000000ff04047210 */ /* 0x000fce0007ffe1ff */
.L_x_1340:
[----:B------:R-:W-:-:S06]  /*3130*/  IMAD.WIDE.U32 R2, R5, 0x4, R14 ;  /* 0x0000000405027825 */ /* 0x000fcc00078e000e */
[----:B------:R-:W2:Y:S01]  /*3140*/  LDG.E R2, desc[UR6][R2.64] ;  /* 0x0000000602027981 */ /* 0x000ea2000c1e1900 */
[----:B------:R-:W-:Y:S02]  /*3150*/  IADD3 R4, PT, PT, R4, 0x1, RZ ;  /* 0x0000000104047810 */ /* 0x000fe40007ffe0ff */
[----:B------:R-:W-:Y:S02]  /*3160*/  IADD3 R5, PT, PT, R5, 0x100, RZ ;  /* 0x0000010005057810 */ /* 0x000fe40007ffe0ff */
[----:B------:R-:W-:Y:S01]  /*3170*/  ISETP.NE.AND P0, PT, R4, RZ, PT ;  /* 0x000000ff0400720c */ /* 0x000fe20003f05270 */
[----:B--2---:R-:W-:-:S04]  /*3180*/  VIADD R9, R2, 0x1 ;  /* 0x0000000102097836 */ /* 0x004fc80000000000 */
[-C--:B------:R-:W-:Y:S02]  /*3190*/  IMAD R7, R28, R9.reuse, RZ ;  /* 0x000000091c077224 */ /* 0x080fe400078e02ff */
[----:B------:R-:W-:-:S05]  /*31a0*/  IMAD.WIDE.U32 R8, R8, R9, RZ ;  /* 0x0000000908087225 */ /* 0x000fca00078e00ff */
[----:B------:R-:W-:Y:S01]  /*31b0*/  IADD3 R28, PT, PT, R9, R7, RZ ;  /* 0x00000007091c7210 */ /* 0x000fe20007ffe0ff */
[----:B------:R-:W-:Y:S06]  /*31c0*/  @P0 BRA `(.L_x_1340) ;  /* 0xfffffffc00d80947 */ /* 0x000fec000383ffff */
.L_x_1331:
[----:B------:R-:W-:Y:S05]  /*31d0*/  BSYNC.RECONVERGENT B1 ;  /* 0x0000000000017941 */ /* 0x000fea0003800200 */
.L_x_1329:
        /* <DEDUP_REMOVED lines=47> */
[----:B------:R-:W-:Y:S02]  /*34d0*/  @!P1 SHF.R.U32.HI R4, RZ, 0x2, R0 ;  /* 0x00000002ff049819 */ /* 0x000fe40000011600 */
[----:B------:R-:W-:Y:S01]  /*34e0*/  ISETP.NE.AND P0, PT, R0, RZ, PT ;  /* 0x000000ff0000720c */ /* 0x000fe20003f05270 */
[----:B------:R-:W-:Y:S01]  /*34f0*/  IMAD R5, R5, R2, RZ ;  /* 0x0000000205057224 */ /* 0x000fe200078e02ff */
[----:B------:R-:W-:-:S03]  /*3500*/  @!P1 LOP3.LUT R4, R4, 0xf8, RZ, 0xc0, !PT ;  /* 0x000000f804049812 */ /* 0x000fc600078ec0ff */
[----:B------:R-:W-:Y:S01]  /*3510*/  IMAD R5, R3, R10, R5 ;  /* 0x0000000a03057224 */ /* 0x000fe200078e0205 */
[----:B------:R-:W-:-:S04]  /*3520*/  @!P1 IADD3 R7, PT, PT, R4, R7, RZ ;  /* 0x0000000704079210 */ /* 0x000fc80007ffe0ff */
        /* <DEDUP_REMOVED lines=39> */
.L_x_1327:
[----:B------:R-:W-:Y:S05]  /*37a0*/  BSYNC.RECONVERGENT B0 ;  /* 0x0000000000007941 */ /* 0x000fea0003800200 */
.L_x_1312:
[----:B------:R-:W-:Y:S05]  /*37b0*/  @P0 EXIT ;  /* 0x000000000000094d */ /* 0x000fea0003800000 */
[----:B------:R-:W0:Y:S01]  /*37c0*/  LDCU.64 UR4, c[0x0][0x398] ;  /* 0x00007300ff0477ac */ /* 0x000e220008000a00 */
[----:B-1----:R-:W1:Y:S01]  /*37d0*/  LDC.64 R4, c[0x0][0x388] ;  /* 0x0000e200ff047b82 */ /* 0x002e620000000a00 */
[----:B0-2---:R-:W-:Y:S02]  /*37e0*/  IMAD R9, R9, UR4, RZ ;  /* 0x0000000409097c24 */ /* 0x005fe4000f8e02ff */
[----:B------:R-:W-:-:S04]  /*37f0*/  IMAD.WIDE.U32 R2, R8, UR4, RZ ;  /* 0x0000000408027c25 */ /* 0x000fc8000f8e00ff */
[----:B------:R-:W-:-:S05]  /*3800*/  IMAD R9, R8, UR5, R9 ;  /* 0x0000000508097c24 */ /* 0x000fca000f8e0209 */
[----:B------:R-:W-:-:S05]  /*3810*/  IADD3 R3, PT, PT, R3, R9, RZ ;  /* 0x0000000903037210 */ /* 0x000fca0007ffe0ff */
[----:B-1----:R-:W-:Y:S01]  /*3820*/  STG.E.64 desc[UR6][R4.64], R2 ;  /* 0x0000000204007986 */ /* 0x002fe2000c101b06 */
[----:B------:R-:W-:Y:S05]  /*3830*/  EXIT ;  /* 0x000000000000794d */ /* 0x000fea0003800000 */
.L_x_1341:
        /* <DEDUP_REMOVED lines=12> */
.L_x_1801:


//--------------------- .text._ZN3cub18CUB_300001_SM_10006detail9transform16transform_kernelINS2_10policy_hubILb1EN4cuda3std3__45tupleIJN6thrust24THRUST_300001_SM_1000_NS6detail15normal_iteratorINSA_10device_ptrIdEEEESF_EEEE10policy1000El11sub_functorIdESF_JPdSL_EEEvT0_iT1_T2_DpNS2_10kernel_argIT3_EE --------------------------
	.section	.text._ZN3cub18CUB_300001_SM_10006detail9transform16transform_kernelINS2_10policy_hubILb1EN4cuda3std3__45tupleIJN6thrust24THRUST_300001_SM_1000_NS6detail15normal_iteratorINSA_10device_ptrIdEEEESF_EEEE10policy1000El11sub_functorIdESF_JPdSL_EEEvT0_iT1_T2_DpNS2_10kernel_argIT3_EE,"ax",@progbits
	.align	128
        .global         _ZN3cub18CUB_300001_SM_10006detail9transform16transform_kernelINS2_10policy_hubILb1EN4cuda3std3__45tupleIJN6thrust24THRUST_300001_SM_1000_NS6detail15normal_iteratorINSA_10device_ptrIdEEEESF_EEEE10policy1000El11sub_functorIdESF_JPdSL_EEEvT0_iT1_T2_DpNS2_10kernel_argIT3_EE
        .type           _ZN3cub18CUB_300001_SM_10006detail9transform16transform_kernelINS2_10policy_hubILb1EN4cuda3std3__45tupleIJN6thrust24THRUST_300001_SM_1000_NS6detail15normal_iteratorINSA_10device_ptrIdEEEESF_EEEE10policy1000El11sub_functorIdESF_JPdSL_EEEvT0_iT1_T2_DpNS2_10kernel_argIT3_EE,@function
        .size           _ZN3cub18CUB_300001_SM_10006detail9transform16transform_kernelINS2_10policy_hubILb1EN4cuda3std3__45tupleIJN6thrust24THRUST_300001_SM_1000_NS6detail15normal_iteratorINSA_10device_ptrIdEEEESF_EEEE10policy1000El11sub_functorIdESF_JPdSL_EEEvT0_iT1_T2_DpNS2_10kernel_argIT3_EE,(.L_x_1802 - _ZN3cub18CUB_300001_SM_10006detail9transform16transform_kernelINS2_10policy_hubILb1EN4cuda3std3__45tupleIJN6thrust24THRUST_300001_SM_1000_NS6detail15normal_iteratorINSA_10device_ptrIdEEEESF_EEEE10policy1000El11sub_functorIdESF_JPdSL_EEEvT0_iT1_T2_DpNS2_10kernel_argIT3_EE)
        .other          _ZN3cub18CUB_300001_SM_10006detail9transform16transform_kernelINS2_10policy_hubILb1EN4cuda3std3__45tupleIJN6thrust24THRUST_300001_SM_1000_NS6detail15normal_iteratorINSA_10device_ptrIdEEEESF_EEEE10policy1000El11sub_functorIdESF_JPdSL_EEEvT0_iT1_T2_DpNS2_10kernel_argIT3_EE,@"STO_CUDA_ENTRY STV_DEFAULT"
_ZN3cub18CUB_300001_SM_10006detail9transform16transform_kernelINS2_10policy_hubILb1EN4cuda3std3__45tupleIJN6thrust24THRUST_300001_SM_1000_NS6detail15normal_iteratorINSA_10device_ptrIdEEEESF_EEEE10policy1000El11sub_functorIdESF_JPdSL_EEEvT0_iT1_T2_DpNS2_10kernel_argIT3_EE:
.text._ZN3cub18CUB_300001_SM_10006detail9transform16transform_kernelINS2_10policy_hubILb1EN4cuda3std3__45tupleIJN6thrust24THRUST_300001_SM_1000_NS6detail15normal_iteratorINSA_10device_ptrIdEEEESF_EEEE10policy1000El11sub_functorIdESF_JPdSL_EEEvT0_iT1_T2_DpNS2_10kernel_argIT3_EE:
[----:B------:R-:W-:Y:S01]  /*0000*/  LDC R1, c[0x0][0x37c] ;  /* 0x0000df00ff017b82 */ /* 0x000fe20000000800 */
[----:B------:R-:W0:Y:S07]  /*0010*/  LDCU UR25, c[0x0][0x388] ;  /* 0x00007100ff1977ac */ /* 0x000e2e0008000800 */
[----:B------:R-:W1:Y:S01]  /*0020*/  S2UR UR20, SR_CTAID.X ;  /* 0x00000000001479c3 */ /* 0x000e620000002500 */
[----:B------:R-:W2:Y:S01]  /*0030*/  S2R R9, SR_TID.X ;  /* 0x0000000000097919 */ /* 0x000ea20000002100 */
[----:B------:R-:W-:Y:S01]  /*0040*/  BSSY.RECONVERGENT B0, `(.L_x_1342) ;  /* 0x000002d000007945 */ /* 0x000fe20003800200 */
[----:B------:R-:W3:Y:S01]  /*0050*/  LDCU.64 UR4, c[0x0][0x380] ;  /* 0x00007000ff0477ac */ /* 0x000ee20008000a00 */
[----:B0-----:R-:W-:-:S04]  /*0060*/  USHF.L.U32 UR6, UR25, 0x7, URZ ;  /* 0x0000000719067899 */ /* 0x001fc800080006ff */
[----:B------:R-:W-:Y:S02]  /*0070*/  USHF.R.S32.HI UR7, URZ, 0x1f, UR6 ;  /* 0x0000001fff077899 */ /* 0x000fe40008011406 */
[----:B-1----:R-:W-:Y:S02]  /*0080*/  UIMAD.WIDE.U32 UR18, UR6, UR20, URZ ;  /* 0x00000014061272a5 */ /* 0x002fe4000f8e00ff */
[----:B------:R-:W-:Y:S02]  /*0090*/  UIMAD UR9, UR7, UR20, URZ ;  /* 0x00000014070972a4 */ /* 0x000fe4000f8e02ff */
[----:B---3--:R-:W-:Y:S02]  /*00a0*/  UIADD3 UR4, UP1, UPT, -UR18, UR4, URZ ;  /* 0x0000000412047290 */ /* 0x008fe4000ff3e1ff */
[----:B------:R-:W-:Y:S02]  /*00b0*/  UIADD3 UR9, UPT, UPT, UR19, UR9, URZ ;  /* 0x0000000913097290 */ /* 0x000fe4000fffe0ff */
[----:B------:R-:W-:Y:S01]  /*00c0*/  UISETP.LT.U32.AND UP0, UPT, UR4, UR6, UPT ;  /* 0x000000060400728c */ /* 0x000fe2000bf01070 */
[----:B--2---:R-:W-:Y:S01]  /*00d0*/  IMAD.SHL.U32 R0, R9, 0x80, RZ ;  /* 0x0000008009007824 */ /* 0x004fe200078e00ff */
[----:B------:R-:W-:-:S04]  /*00e0*/  UIADD3.X UR5, UPT, UPT, ~UR9, UR5, URZ, UP1, !UPT ;  /* 0x0000000509057290 */ /* 0x000fc80008ffe5ff */
[----:B------:R-:W-:-:S04]  /*00f0*/  UISETP.LT.AND.EX UP0, UPT, UR5, UR7, UPT, UP0 ;  /* 0x000000070500728c */ /* 0x000fc8000bf01300 */
[----:B------:R-:W-:-:S04]  /*0100*/  USEL UR4, UR4, UR6, UP0 ;  /* 0x0000000604047287 */ /* 0x000fc80008000000 */
[----:B------:R-:W-:-:S06]  /*0110*/  USHF.L.U32 UR5, UR4, 0x3, URZ ;  /* 0x0000000304057899 */ /* 0x000fcc00080006ff */
[----:B------:R-:W-:-:S13]  /*0120*/  ISETP.GE.AND P0, PT, R0, UR5, PT ;  /* 0x0000000500007c0c */ /* 0x000fda000bf06270 */
[----:B------:R-:W-:Y:S05]  /*0130*/  @P0 BRA `(.L_x_1343) ;  /* 0x0000000000740947 */ /* 0x000fea0003800000 */
[----:B------:R-:W0:Y:S01]  /*0140*/  LDCU.64 UR10, c[0x0][0x398] ;  /* 0x00007300ff0a77ac */ /* 0x000e220008000a00 */
[----:B------:R-:W-:Y:S01]  /*0150*/  IMAD.U32 R2, RZ, RZ, UR18 ;  /* 0x00000012ff027e24 */ /* 0x000fe2000f8e00ff */
[----:B------:R-:W-:Y:S01]  /*0160*/  MOV R3, UR19 ;  /* 0x0000001300037c02 */ /* 0x000fe20008000f00 */
[----:B------:R-:W-:Y:S01]  /*0170*/  IMAD.U32 R6, RZ, RZ, UR9 ;  /* 0x00000009ff067e24 */ /* 0x000fe2000f8e00ff */
[----:B------:R-:W-:Y:S01]  /*0180*/  BSSY.RECONVERGENT B1, `(.L_x_1344) ;  /* 0x000000e000017945 */ /* 0x000fe20003800200 */
[----:B------:R-:W-:Y:S01]  /*0190*/  IMAD.U32 R3, RZ, RZ, UR18 ;  /* 0x00000012ff037e24 */ /* 0x000fe2000f8e00ff */
[----:B------:R-:W-:Y:S01]  /*01a0*/  SHF.L.U32 R5, R2, 0x3, RZ ;  /* 0x0000000302057819 */ /* 0x000fe200000006ff */
[----:B------:R-:W-:-:S03]  /*01b0*/  IMAD.MOV.U32 R4, RZ, RZ, R0 ;  /* 0x000000ffff047224 */ /* 0x000fc600078e0000 */
[----:B------:R-:W-:Y:S02]  /*01c0*/  SHF.L.U64.HI R6, R3, 0x3, R6 ;  /* 0x0000000303067819 */ /* 0x000fe40000010206 */
[----:B0-----:R-:W-:-:S04]  /*01d0*/  IADD3 R2, P0, PT, R5, UR10, RZ ;  /* 0x0000000a05027c10 */ /* 0x001fc8000ff1e0ff */
[----:B------:R-:W-:-:S03]  /*01e0*/  IADD3.X R3, PT, PT, R6, UR11, RZ, P0, !PT ;  /* 0x0000000b06037c10 */ /* 0x000fc600087fe4ff */
[----:B------:R-:W-:-:S07]  /*01f0*/  IMAD.WIDE.U32 R2, R9, 0x80, R2 ;  /* 0x0000008009027825 */ /* 0x000fce00078e0002 */
.L_x_1345:
[----:B------:R-:W-:Y:S01]  /*0200*/  VIADD R4, R4, 0x4000 ;  /* 0x0000400004047836 */ /* 0x000fe20000000000 */
[----:B------:R0:W-:Y:S04]  /*0210*/  CCTL.E.PF2 [R2] ;  /* 0x000000000200798f */ /* 0x0001e80000800100 */
[----:B------:R-:W-:Y:S02]  /*0220*/  ISETP.GE.AND P0, PT, R4, UR5, PT ;  /* 0x0000000504007c0c */ /* 0x000fe4000bf06270 */
[----:B0-----:R-:W-:-:S04]  /*0230*/  IADD3 R2, P1, PT, R2, 0x4000, RZ ;  /* 0x0000400002027810 */ /* 0x001fc80007f3e0ff */
[----:B------:R-:W-:-:S07]  /*0240*/  IADD3.X R3, PT, PT, RZ, R3, RZ, P1, !PT ;  /* 0x00000003ff037210 */ /* 0x000fce0000ffe4ff */
[----:B------:R-:W-:Y:S05]  /*0250*/  @!P0 BRA `(.L_x_1345) ;  /* 0xfffffffc00e88947 */ /* 0x000fea000383ffff */
[----:B------:R-:W-:Y:S05]  /*0260*/  BSYNC.RECONVERGENT B1 ;  /* 0x0000000000017941 */ /* 0x000fea0003800200 */
.L_x_1344:
[----:B------:R-:W0:Y:S02]  /*0270*/  LDCU.64 UR10, c[0x0][0x3a8] ;  /* 0x00007500ff0a77ac */ /* 0x000e240008000a00 */
[----:B0-----:R-:W-:-:S04]  /*0280*/  IADD3 R2, P0, PT, R5, UR10, RZ ;  /* 0x0000000a05027c10 */ /* 0x001fc8000ff1e0ff */
[----:B------:R-:W-:-:S03]  /*0290*/  IADD3.X R3, PT, PT, R6, UR11, RZ, P0, !PT ;  /* 0x0000000b06037c10 */ /* 0x000fc600087fe4ff */
[----:B------:R-:W-:-:S07]  /*02a0*/  IMAD.WIDE.U32 R2, R9, 0x80, R2 ;  /* 0x0000008009027825 */ /* 0x000fce00078e0002 */
.L_x_1346:
[----:B------:R-:W-:Y:S01]  /*02b0*/  VIADD R0, R0, 0x4000 ;  /* 0x0000400000007836 */ /* 0x000fe20000000000 */
[----:B------:R0:W-:Y:S04]  /*02c0*/  CCTL.E.PF2 [R2] ;  /* 0x000000000200798f */ /* 0x0001e80000800100 */
[----:B------:R-:W-:Y:S02]  /*02d0*/  ISETP.GE.AND P0, PT, R0, UR5, PT ;  /* 0x0000000500007c0c */ /* 0x000fe4000bf06270 */
[----:B0-----:R-:W-:-:S05]  /*02e0*/  IADD3 R2, P1, PT, R2, 0x4000, RZ ;  /* 0x0000400002027810 */ /* 0x001fca0007f3e0ff */
[----:B------:R-:W-:-:S06]  /*02f0*/  IMAD.X R3, RZ, RZ, R3, P1 ;  /* 0x000000ffff037224 */ /* 0x000fcc00008e0603 */
[----:B------:R-:W-:Y:S05]  /*0300*/  @!P0 BRA `(.L_x_1346) ;  /* 0xfffffffc00e88947 */ /* 0x000fea000383ffff */
.L_x_1343:
[----:B------:R-:W-:Y:S05]  /*0310*/  BSYNC.RECONVERGENT B0 ;  /* 0x0000000000007941 */ /* 0x000fea0003800200 */
.L_x_1342:
[----:B------:R-:W0:Y:S01]  /*0320*/  LDCU.128 UR12, c[0x0][0x390] ;  /* 0x00007200ff0c77ac */ /* 0x000e220008000c00 */
[----:B------:R-:W1:Y:S01]  /*0330*/  LDCU.64 UR30, c[0x0][0x3a8] ;  /* 0x00007500ff1e77ac */ /* 0x000e620008000a00 */
[----:B------:R-:W-:Y:S02]  /*0340*/  USHF.L.U32 UR21, UR18, 0x3, URZ ;  /* 0x0000000312157899 */ /* 0x000fe400080006ff */
[----:B------:R-:W-:Y:S02]  /*0350*/  UISETP.NE.AND UP0, UPT, UR6, UR4, UPT ;  /* 0x000000040600728c */ /* 0x000fe4000bf05270 */
[----:B------:R-:W-:Y:S01]  /*0360*/  USHF.L.U64.HI UR22, UR18, 0x3, UR9 ;  /* 0x0000000312167899 */ /* 0x000fe20008010209 */
[----:B------:R-:W2:Y:S01]  /*0370*/  LDCU.64 UR16, c[0x0][0x358] ;  /* 0x00006b00ff1077ac */ /* 0x000ea20008000a00 */
[----:B0-----:R-:W-:Y:S02]  /*0380*/  UIADD3 UR27, UP2, UPT, UR21, UR14, URZ ;  /* 0x0000000e151b7290 */ /* 0x001fe4000ff5e0ff */
[----:B------:R-:W-:-:S02]  /*0390*/  UIADD3 UR23, UP1, UPT, UR21, UR12, URZ ;  /* 0x0000000c15177290 */ /* 0x000fc4000ff3e0ff */
[----:B-1----:R-:W-:Y:S02]  /*03a0*/  UIADD3 UR29, UP3, UPT, UR21, UR30, URZ ;  /* 0x0000001e151d7290 */ /* 0x002fe4000ff7e0ff */
[----:B------:R-:W-:Y:S01]  /*03b0*/  UIADD3.X UR28, UPT, UPT, UR22, UR15, URZ, UP2, !UPT ;  /* 0x0000000f161c7290 */ /* 0x000fe200097fe4ff */
[----:B------:R-:W-:Y:S01]  /*03c0*/  MOV R2, UR27 ;  /* 0x0000001b00027c02 */ /* 0x000fe20008000f00 */
[----:B------:R-:W-:Y:S01]  /*03d0*/  UIADD3.X UR32, UPT, UPT, UR22, UR31, URZ, UP3, !UPT ;  /* 0x0000001f16207290 */ /* 0x000fe20009ffe4ff */
[----:B------:R-:W-:Y:S01]  /*03e0*/  IMAD.U32 R6, RZ, RZ, UR23 ;  /* 0x00000017ff067e24 */ /* 0x000fe2000f8e00ff */
[----:B------:R-:W-:Y:S01]  /*03f0*/  UIADD3.X UR24, UPT, UPT, UR22, UR13, URZ, UP1, !UPT ;  /* 0x0000000d16187290 */ /* 0x000fe20008ffe4ff */
[----:B------:R-:W-:Y:S01]  /*0400*/  IMAD.U32 R4, RZ, RZ, UR29 ;  /* 0x0000001dff047e24 */ /* 0x000fe2000f8e00ff */
[----:B------:R-:W-:Y:S02]  /*0410*/  MOV R3, UR28 ;  /* 0x0000001c00037c02 */ /* 0x000fe40008000f00 */
[----:B------:R-:W-:-:S02]  /*0420*/  IMAD.U32 R5, RZ, RZ, UR32 ;  /* 0x00000020ff057e24 */ /* 0x000fc4000f8e00ff */
[----:B------:R-:W-:Y:S01]  /*0430*/  IMAD.U32 R7, RZ, RZ, UR24 ;  /* 0x00000018ff077e24 */ /* 0x000fe2000f8e00ff */
[----:B--2---:R-:W-:Y:S06]  /*0440*/  BRA.U !UP0, `(.L_x_1347) ;  /* 0x0000000d087c7547 */ /* 0x004fec000b800000 */
[----:B------:R-:W-:-:S06]  /*0450*/  UISETP.GE.AND UP0, UPT, UR25, 0x1, UPT ;  /* 0x000000011900788c */ /* 0x000fcc000bf06270 */
[----:B------:R-:W-:-:S13]  /*0460*/  PLOP3.LUT P0, PT, PT, PT, UP0, 0x80, 0x8 ;  /* 0x000000000008781c */ /* 0x000fda0003f0f008 */
[----:B------:R-:W-:Y:S05]  /*0470*/  @!P0 EXIT ;  /* 0x000000000000894d */ /* 0x000fea0003800000 */
[----:B------:R-:W-:Y:S01]  /*0480*/  UISETP.GE.U32.AND UP0, UPT, UR25, 0x8, UPT ;  /* 0x000000081900788c */ /* 0x000fe2000bf06070 */
[----:B------:R-:W-:Y:S01]  /*0490*/  HFMA2 R0, -RZ, RZ, 0, 0 ;  /* 0x00000000ff007431 */ /* 0x000fe200000001ff */
[----:B------:R-:W-:-:S07]  /*04a0*/  ULOP3.LUT UR5, UR25, 0x7, URZ, 0xc0, !UPT ;  /* 0x0000000719057892 */ /* 0x000fce000f8ec0ff */
[----:B------:R-:W-:Y:S05]  /*04b0*/  BRA.U !UP0, `(.L_x_1348) ;  /* 0x0000000908207547 */ /* 0x000fea000b800000 */
[----:B------:R-:W-:-:S13]  /*04c0*/  ISETP.GE.AND P1, PT, R9, UR4, PT ;  /* 0x0000000409007c0c */ /* 0x000fda000bf26270 */
[----:B------:R-:W-:-:S04]  /*04d0*/  @!P1 IMAD.WIDE.U32 R16, R9, 0x8, R2 ;  /* 0x0000000809109825 */ /* 0x000fc800078e0002 */
[C---:B------:R-:W-:Y:S02]  /*04e0*/  @!P1 IMAD.WIDE.U32 R18, R9.reuse, 0x8, R4 ;  /* 0x0000000809129825 */ /* 0x040fe400078e0004 */
[----:B------:R-:W2:Y:S04]  /*04f0*/  @!P1 LDG.E.64 R16, desc[UR16][R16.64] ;  /* 0x0000001010109981 */ /* 0x000ea8000c1e1b00 */
[----:B------:R-:W2:Y:S01]  /*0500*/  @!P1 LDG.E.64 R18, desc[UR16][R18.64] ;  /* 0x0000001012129981 */ /* 0x000ea2000c1e1b00 */
[C---:B------:R-:W-:Y:S02]  /*0510*/  VIADD R15, R9.reuse, 0x80 ;  /* 0x00000080090f7836 */ /* 0x040fe40000000000 */
[----:B------:R-:W-:-:S03]  /*0520*/  @!P1 IMAD.WIDE.U32 R22, R9, 0x8, R6 ;  /* 0x0000000809169825 */ /* 0x000fc600078e0006 */
[C---:B------:R-:W-:Y:S01]  /*0530*/  ISETP.GE.AND P0, PT, R15.reuse, UR4, PT ;  /* 0x000000040f007c0c */ /* 0x040fe2000bf06270 */
[----:B------:R-:W-:-:S04]  /*0540*/  IMAD.WIDE R10, R15, 0x8, R2 ;  /* 0x000000080f0a7825 */ /* 0x000fc800078e0202 */
[----:B------:R-:W-:Y:S01]  /*0550*/  IMAD.WIDE R12, R15, 0x8, R4 ;  /* 0x000000080f0c7825 */ /* 0x000fe200078e0204 */
[----:B--2---:R-:W-:-:S07]  /*0560*/  @!P1 DADD R20, R16, -R18 ;  /* 0x0000000010149229 */ /* 0x004fce0000000812 */
[----:B------:R0:W-:Y:S04]  /*0570*/  @!P1 STG.E.64 desc[UR16][R22.64], R20 ;  /* 0x0000001416009986 */ /* 0x0001e8000c101b10 */
[----:B------:R-:W2:Y:S04]  /*0580*/  @!P0 LDG.E.64 R24, desc[UR16][R10.64] ;  /* 0x000000100a188981 */ /* 0x000ea8000c1e1b00 */
[----:B------:R-:W2:Y:S01]  /*0590*/  @!P0 LDG.E.64 R26, desc[UR16][R12.64] ;  /* 0x000000100c1a8981 */ /* 0x000ea2000c1e1b00 */
[C---:B------:R-:W-:Y:S01]  /*05a0*/  IADD3 R0, PT, PT, R9.reuse, 0x100, RZ ;  /* 0x0000010009007810 */ /* 0x040fe20007ffe0ff */
[C---:B------:R-:W-:Y:S01]  /*05b0*/  VIADD R8, R9.reuse, 0x180 ;  /* 0x0000018009087836 */ /* 0x040fe20000000000 */
[C---:B------:R-:W-:Y:S01]  /*05c0*/  IADD3 R14, PT, PT, R9.reuse, 0x200, RZ ;  /* 0x00000200090e7810 */ /* 0x040fe20007ffe0ff */
[----:B------:R-:W-:Y:S01]  /*05d0*/  ULOP3.LUT UR6, UR25, 0x7ffffff8, URZ, 0xc0, !UPT ;  /* 0x7ffffff819067892 */ /* 0x000fe2000f8ec0ff */
[----:B------:R-:W-:Y:S01]  /*05e0*/  ISETP.GE.AND P6, PT, R0, UR4, PT ;  /* 0x0000000400007c0c */ /* 0x000fe2000bfc6270 */
[----:B------:R-:W-:Y:S01]  /*05f0*/  VIADD R0, R9, 0x280 ;  /* 0x0000028009007836 */ /* 0x000fe20000000000 */
[----:B------:R-:W-:Y:S01]  /*0600*/  ISETP.GE.AND P4, PT, R14, UR4, PT ;  /* 0x000000040e007c0c */ /* 0x000fe2000bf86270 */
[----:B------:R-:W-:Y:S01]  /*0610*/  IMAD.WIDE R14, R15, 0x8, R6 ;  /* 0x000000080f0e7825 */ /* 0x000fe200078e0206 */
[----:B------:R-:W-:Y:S01]  /*0620*/  ISETP.GE.AND P5, PT, R8, UR4, PT ;  /* 0x0000000408007c0c */ /* 0x000fe2000bfa6270 */
[----:B------:R-:W-:Y:S01]  /*0630*/  BSSY.RECONVERGENT B0, `(.L_x_1349) ;  /* 0x000000f000007945 */ /* 0x000fe20003800200 */
[----:B------:R-:W-:Y:S01]  /*0640*/  ISETP.GE.AND P3, PT, R0, UR4, PT ;  /* 0x0000000400007c0c */ /* 0x000fe2000bf66270 */
[C---:B------:R-:W-:Y:S01]  /*0650*/  VIADD R16, R9.reuse, 0x380 ;  /* 0x0000038009107836 */ /* 0x040fe20000000000 */
[----:B------:R-:W-:-:S02]  /*0660*/  IADD3 R8, PT, PT, R9, 0x300, RZ ;  /* 0x0000030009087810 */ /* 0x000fc40007ffe0ff */
[----:B------:R-:W-:Y:S02]  /*0670*/  MOV R0, UR6 ;  /* 0x0000000600007c02 */ /* 0x000fe40008000f00 */
[----:B------:R-:W-:Y:S02]  /*0680*/  ISETP.GE.AND P2, PT, R8, UR4, PT ;  /* 0x0000000408007c0c */ /* 0x000fe4000bf46270 */
[----:B------:R-:W-:Y:S01]  /*0690*/  ISETP.GE.AND P1, PT, R16, UR4, PT ;  /* 0x0000000410007c0c */ /* 0x000fe2000bf26270 */
[----:B--2---:R-:W-:-:S07]  /*06a0*/  @!P0 DADD R24, R24, -R26 ;  /* 0x0000000018188229 */ /* 0x004fce000000081a */
[----:B------:R0:W-:Y:S01]  /*06b0*/  @!P0 STG.E.64 desc[UR16][R14.64], R24 ;  /* 0x000000180e008986 */ /* 0x0001e2000c101b10 */
[----:B------:R-:W-:Y:S01]  /*06c0*/  ISETP.NE.AND P0, PT, R0, 0x8, PT ;  /* 0x000000080000780c */ /* 0x000fe20003f05270 */
[----:B------:R-:W-:-:S12]  /*06d0*/  @P6 BRA `(.L_x_1350) ;  /* 0x0000000000106947 */ /* 0x000fd80003800000 */
[----:B------:R-:W2:Y:S04]  /*06e0*/  LDG.E.64 R16, desc[UR16][R10.64+0x400] ;  /* 0x000400100a107981 */ /* 0x000ea8000c1e1b00 */
[----:B------:R-:W2:Y:S02]  /*06f0*/  LDG.E.64 R18, desc[UR16][R12.64+0x400] ;  /* 0x000400100c127981 */ /* 0x000ea4000c1e1b00 */
[----:B--2---:R-:W-:-:S07]  /*0700*/  DADD R16, R16, -R18 ;  /* 0x0000000010107229 */ /* 0x004fce0000000812 */
[----:B------:R1:W-:Y:S04]  /*0710*/  STG.E.64 desc[UR16][R14.64+0x400], R16 ;  /* 0x000400100e007986 */ /* 0x0003e8000c101b10 */
.L_x_1350:
[----:B------:R-:W-:Y:S05]  /*0720*/  BSYNC.RECONVERGENT B0 ;  /* 0x0000000000007941 */ /* 0x000fea0003800200 */
.L_x_1349:
[----:B------:R-:W-:Y:S04]  /*0730*/  BSSY.RECONVERGENT B0, `(.L_x_1351) ;  /* 0x0000006000007945 */ /* 0x000fe80003800200 */
[----:B------:R-:W-:Y:S05]  /*0740*/  @P5 BRA `(.L_x_1352) ;  /* 0x0000000000105947 */ /* 0x000fea0003800000 */
[----:B-1----:R-:W2:Y:S04]  /*0750*/  LDG.E.64 R16, desc[UR16][R10.64+0x800] ;  /* 0x000800100a107981 */ /* 0x002ea8000c1e1b00 */
[----:B------:R-:W2:Y:S02]  /*0760*/  LDG.E.64 R18, desc[UR16][R12.64+0x800] ;  /* 0x000800100c127981 */ /* 0x000ea4000c1e1b00 */
[----:B--2---:R-:W-:-:S07]  /*0770*/  DADD R16, R16, -R18 ;  /* 0x0000000010107229 */ /* 0x004fce0000000812 */
[----:B------:R2:W-:Y:S04]  /*0780*/  STG.E.64 desc[UR16][R14.64+0x800], R16 ;  /* 0x000800100e007986 */ /* 0x0005e8000c101b10 */
.L_x_1352:
[----:B------:R-:W-:Y:S05]  /*0790*/  BSYNC.RECONVERGENT B0 ;  /* 0x0000000000007941 */ /* 0x000fea0003800200 */
.L_x_1351:
[----:B------:R-:W-:Y:S04]  /*07a0*/  BSSY.RECONVERGENT B0, `(.L_x_1353) ;  /* 0x0000006000007945 */ /* 0x000fe80003800200 */
[----:B------:R-:W-:Y:S05]  /*07b0*/  @P4 BRA `(.L_x_1354) ;  /* 0x0000000000104947 */ /* 0x000fea0003800000 */
[----:B-12---:R-:W2:Y:S04]  /*07c0*/  LDG.E.64 R16, desc[UR16][R10.64+0xc00] ;  /* 0x000c00100a107981 */ /* 0x006ea8000c1e1b00 */
[----:B------:R-:W2:Y:S02]  /*07d0*/  LDG.E.64 R18, desc[UR16][R12.64+0xc00] ;  /* 0x000c00100c127981 */ /* 0x000ea4000c1e1b00 */
[----:B--2---:R-:W-:-:S07]  /*07e0*/  DADD R16, R16, -R18 ;  /* 0x0000000010107229 */ /* 0x004fce0000000812 */
[----:B------:R3:W-:Y:S04]  /*07f0*/  STG.E.64 desc[UR16][R14.64+0xc00], R16 ;  /* 0x000c00100e007986 */ /* 0x0007e8000c101b10 */
.L_x_1354:
[----:B------:R-:W-:Y:S05]  /*0800*/  BSYNC.RECONVERGENT B0 ;  /* 0x0000000000007941 */ /* 0x000fea0003800200 */
.L_x_1353:
[----:B------:R-:W-:Y:S04]  /*0810*/  BSSY.RECONVERGENT B0, `(.L_x_1355) ;  /* 0x0000006000007945 */ /* 0x000fe80003800200 */
[----:B------:R-:W-:Y:S05]  /*0820*/  @P3 BRA `(.L_x_1356) ;  /* 0x0000000000103947 */ /* 0x000fea0003800000 */
[----:B-123--:R-:W2:Y:S04]  /*0830*/  LDG.E.64 R16, desc[UR16][R10.64+0x1000] ;  /* 0x001000100a107981 */ /* 0x00eea8000c1e1b00 */
[----:B------:R-:W2:Y:S02]  /*0840*/  LDG.E.64 R18, desc[UR16][R12.64+0x1000] ;  /* 0x001000100c127981 */ /* 0x000ea4000c1e1b00 */
[----:B--2---:R-:W-:-:S07]  /*0850*/  DADD R16, R16, -R18 ;  /* 0x0000000010107229 */ /* 0x004fce0000000812 */
[----:B------:R4:W-:Y:S04]  /*0860*/  STG.E.64 desc[UR16][R14.64+0x1000], R16 ;  /* 0x001000100e007986 */ /* 0x0009e8000c101b10 */
.L_x_1356:
[----:B------:R-:W-:Y:S05]  /*0870*/  BSYNC.RECONVERGENT B0 ;  /* 0x0000000000007941 */ /* 0x000fea0003800200 */
.L_x_1355:
[----:B------:R-:W-:Y:S04]  /*0880*/  BSSY.RECONVERGENT B0, `(.L_x_1357) ;  /* 0x0000006000007945 */ /* 0x000fe80003800200 */
[----:B------:R-:W-:Y:S05]  /*0890*/  @P2 BRA `(.L_x_1358) ;  /* 0x0000000000102947 */ /* 0x000fea0003800000 */
[----:B-1234-:R-:W2:Y:S04]  /*08a0*/  LDG.E.64 R16, desc[UR16][R10.64+0x1400] ;  /* 0x001400100a107981 */ /* 0x01eea8000c1e1b00 */
[----:B------:R-:W2:Y:S02]  /*08b0*/  LDG.E.64 R18, desc[UR16][R12.64+0x1400] ;  /* 0x001400100c127981 */ /* 0x000ea4000c1e1b00 */
[----:B--2---:R-:W-:-:S07]  /*08c0*/  DADD R16, R16, -R18 ;  /* 0x0000000010107229 */ /* 0x004fce0000000812 */
[----:B------:R1:W-:Y:S04]  /*08d0*/  STG.E.64 desc[UR16][R14.64+0x1400], R16 ;  /* 0x001400100e007986 */ /* 0x0003e8000c101b10 */
.L_x_1358:
[----:B------:R-:W-:Y:S05]  /*08e0*/  BSYNC.RECONVERGENT B0 ;  /* 0x0000000000007941 */ /* 0x000fea0003800200 */
.L_x_1357:
[----:B------:R-:W-:Y:S04]  /*08f0*/  BSSY.RECONVERGENT B0, `(.L_x_1359) ;  /* 0x0000006000007945 */ /* 0x000fe80003800200 */
[----:B------:R-:W-:Y:S05]  /*0900*/  @P1 BRA `(.L_x_1360) ;  /* 0x0000000000101947 */ /* 0x000fea0003800000 */
[----:B------:R-:W1:Y:S04]  /*0910*/  LDG.E.64 R10, desc[UR16][R10.64+0x1800] ;  /* 0x001800100a0a7981 */ /* 0x000e68000c1e1b00 */
[----:B------:R-:W1:Y:S02]  /*0920*/  LDG.E.64 R12, desc[UR16][R12.64+0x1800] ;  /* 0x001800100c0c7981 */ /* 0x000e64000c1e1b00 */
[----:B-1234-:R-:W-:-:S07]  /*0930*/  DADD R16, R10, -R12 ;  /* 0x000000000a107229 */ /* 0x01efce000000080c */
[----:B------:R1:W-:Y:S04]  /*0940*/  STG.E.64 desc[UR16][R14.64+0x1800], R16 ;  /* 0x001800100e007986 */ /* 0x0003e8000c101b10 */
.L_x_1360:
[----:B------:R-:W-:Y:S05]  /*0950*/  BSYNC.RECONVERGENT B0 ;  /* 0x0000000000007941 */ /* 0x000fea0003800200 */
.L_x_1359:
[----:B------:R-:W-:Y:S05]  /*0960*/  @!P0 BRA `(.L_x_1348) ;  /* 0x0000000000f48947 */ /* 0x000fea0003800000 */
[----:B------:R-:W-:-:S07]  /*0970*/  IMAD.MOV.U32 R8, RZ, RZ, 0x8 ;  /* 0x00000008ff087424 */ /* 0x000fce00078e00ff */
.L_x_1363:
[----:B01234-:R-:W-:-:S04]  /*0980*/  LEA R17, R8, R9, 0x7 ;  /* 0x0000000908117211 */ /* 0x01ffc800078e38ff */
[----:B------:R-:W-:-:S13]  /*0990*/  ISETP.GE.AND P0, PT, R17, UR4, PT ;  /* 0x0000000411007c0c */ /* 0x000fda000bf06270 */
[----:B0-----:R-:W-:-:S04]  /*09a0*/  @!P0 IMAD.WIDE.U32 R22, R17, 0x8, R2 ;  /* 0x0000000811168825 */ /* 0x001fc800078e0002 */
        /* <DEDUP_REMOVED lines=9> */
[----:B------:R-:W-:Y:S04]  /*0a40*/  @!P0 STG.E.64 desc[UR16][R28.64], R26 ;  /* 0x0000001a1c008986 */ /* 0x000fe8000c101b10 */
[----:B------:R-:W2:Y:S04]  /*0a50*/  @!P1 LDG.E.64 R18, desc[UR16][R14.64] ;  /* 0x000000100e129981 */ /* 0x000ea8000c1e1b00 */
[----:B------:R-:W2:Y:S01]  /*0a60*/  @!P1 LDG.E.64 R20, desc[UR16][R12.64] ;  /* 0x000000100c149981 */ /* 0x000ea2000c1e1b00 */
[----:B------:R-:W-:-:S04]  /*0a70*/  IADD3 R10, PT, PT, R17, 0x100, RZ ;  /* 0x00000100110a7810 */ /* 0x000fc80007ffe0ff */
[----:B------:R-:W-:Y:S01]  /*0a80*/  ISETP.GE.AND P0, PT, R10, UR4, PT ;  /* 0x000000040a007c0c */ /* 0x000fe2000bf06270 */
[----:B------:R-:W-:Y:S01]  /*0a90*/  IMAD.WIDE R10, R11, 0x8, R6 ;  /* 0x000000080b0a7825 */ /* 0x000fe200078e0206 */
[----:B--2---:R-:W-:-:S07]  /*0aa0*/  @!P1 DADD R22, R18, -R20 ;  /* 0x0000000012169229 */ /* 0x004fce0000000814 */
[----:B------:R0:W-:Y:S04]  /*0ab0*/  @!P1 STG.E.64 desc[UR16][R10.64], R22 ;  /* 0x000000160a009986 */ /* 0x0001e8000c101b10 */
[----:B------:R-:W2:Y:S04]  /*0ac0*/  @!P0 LDG.E.64 R18, desc[UR16][R14.64+0x400] ;  /* 0x000400100e128981 */ /* 0x000ea8000c1e1b00 */
[----:B------:R-:W2:Y:S01]  /*0ad0*/  @!P0 LDG.E.64 R20, desc[UR16][R12.64+0x400] ;  /* 0x000400100c148981 */ /* 0x000ea2000c1e1b00 */
[----:B------:R-:W-:-:S05]  /*0ae0*/  VIADD R16, R17, 0x180 ;  /* 0x0000018011107836 */ /* 0x000fca0000000000 */
[----:B------:R-:W-:Y:S01]  /*0af0*/  ISETP.GE.AND P1, PT, R16, UR4, PT ;  /* 0x0000000410007c0c */ /* 0x000fe2000bf26270 */
[----:B--2---:R-:W-:-:S07]  /*0b00*/  @!P0 DADD R24, R18, -R20 ;  /* 0x0000000012188229 */ /* 0x004fce0000000814 */
[----:B------:R1:W-:Y:S05]  /*0b10*/  @!P0 STG.E.64 desc[UR16][R10.64+0x400], R24 ;  /* 0x000400180a008986 */ /* 0x0003ea000c101b10 */
[----:B------:R-:W0:Y:S04]  /*0b20*/  @!P1 LDG.E.64 R18, desc[UR16][R14.64+0x800] ;  /* 0x000800100e129981 */ /* 0x000e28000c1e1b00 */
[----:B------:R-:W0:Y:S01]  /*0b30*/  @!P1 LDG.E.64 R20, desc[UR16][R12.64+0x800] ;  /* 0x000800100c149981 */ /* 0x000e22000c1e1b00 */
[----:B------:R-:W-:-:S04]  /*0b40*/  IADD3 R16, PT, PT, R17, 0x200, RZ ;  /* 0x0000020011107810 */ /* 0x000fc80007ffe0ff */
[----:B------:R-:W-:Y:S01]  /*0b50*/  ISETP.GE.AND P0, PT, R16, UR4, PT ;  /* 0x0000000410007c0c */ /* 0x000fe2000bf06270 */
[----:B0-----:R-:W-:-:S07]  /*0b60*/  @!P1 DADD R22, R18, -R20 ;  /* 0x0000000012169229 */ /* 0x001fce0000000814 */
[----:B------:R0:W-:Y:S05]  /*0b70*/  @!P1 STG.E.64 desc[UR16][R10.64+0x800], R22 ;  /* 0x000800160a009986 */ /* 0x0001ea000c101b10 */
[----:B------:R-:W1:Y:S04]  /*0b80*/  @!P0 LDG.E.64 R18, desc[UR16][R14.64+0xc00] ;  /* 0x000c00100e128981 */ /* 0x000e68000c1e1b00 */
[----:B------:R-:W1:Y:S01]  /*0b90*/  @!P0 LDG.E.64 R20, desc[UR16][R12.64+0xc00] ;  /* 0x000c00100c148981 */ /* 0x000e62000c1e1b00 */
[----:B------:R-:W-:-:S05]  /*0ba0*/  VIADD R16, R17, 0x280 ;  /* 0x0000028011107836 */ /* 0x000fca0000000000 */
[----:B------:R-:W-:Y:S01]  /*0bb0*/  ISETP.GE.AND P1, PT, R16, UR4, PT ;  /* 0x0000000410007c0c */ /* 0x000fe2000bf26270 */
[----:B-1----:R-:W-:-:S07]  /*0bc0*/  @!P0 DADD R24, R18, -R20 ;  /* 0x0000000012188229 */ /* 0x002fce0000000814 */
[----:B------:R1:W-:Y:S05]  /*0bd0*/  @!P0 STG.E.64 desc[UR16][R10.64+0xc00], R24 ;  /* 0x000c00180a008986 */ /* 0x0003ea000c101b10 */
[----:B------:R-:W0:Y:S04]  /*0be0*/  @!P1 LDG.E.64 R18, desc[UR16][R14.64+0x1000] ;  /* 0x001000100e129981 */ /* 0x000e28000c1e1b00 */
[----:B------:R-:W0:Y:S01]  /*0bf0*/  @!P1 LDG.E.64 R20, desc[UR16][R12.64+0x1000] ;  /* 0x001000100c149981 */ /* 0x000e22000c1e1b00 */
[----:B------:R-:W-:-:S04]  /*0c00*/  IADD3 R16, PT, PT, R17, 0x300, RZ ;  /* 0x0000030011107810 */ /* 0x000fc80007ffe0ff */
[----:B------:R-:W-:Y:S01]  /*0c10*/  ISETP.GE.AND P0, PT, R16, UR4, PT ;  /* 0x0000000410007c0c */ /* 0x000fe2000bf06270 */
[----:B0-----:R-:W-:-:S07]  /*0c20*/  @!P1 DADD R22, R18, -R20 ;  /* 0x0000000012169229 */ /* 0x001fce0000000814 */
[----:B------:R1:W-:Y:S05]  /*0c30*/  @!P1 STG.E.64 desc[UR16][R10.64+0x1000], R22 ;  /* 0x001000160a009986 */ /* 0x0003ea000c101b10 */
[----:B------:R-:W2:Y:S04]  /*0c40*/  @!P0 LDG.E.64 R18, desc[UR16][R14.64+0x1400] ;  /* 0x001400100e128981 */ /* 0x000ea8000c1e1b00 */
[----:B------:R-:W2:Y:S01]  /*0c50*/  @!P0 LDG.E.64 R20, desc[UR16][R12.64+0x1400] ;  /* 0x001400100c148981 */ /* 0x000ea2000c1e1b00 */
[----:B------:R-:W-:Y:S01]  /*0c60*/  VIADD R17, R17, 0x380 ;  /* 0x0000038011117836 */ /* 0x000fe20000000000 */
[----:B------:R-:W-:Y:S01]  /*0c70*/  IADD3 R8, PT, PT, R8, 0x8, RZ ;  /* 0x0000000808087810 */ /* 0x000fe20007ffe0ff */
[----:B------:R-:W-:Y:S03]  /*0c80*/  BSSY.RECONVERGENT B0, `(.L_x_1361) ;  /* 0x000000a000007945 */ /* 0x000fe60003800200 */
[----:B------:R-:W-:Y:S01]  /*0c90*/  ISETP.NE.AND P1, PT, R8, R0, PT ;  /* 0x000000000800720c */ /* 0x000fe20003f25270 */
[----:B--2---:R-:W-:-:S07]  /*0ca0*/  @!P0 DADD R18, R18, -R20 ;  /* 0x0000000012128229 */ /* 0x004fce0000000814 */
[----:B------:R1:W-:Y:S01]  /*0cb0*/  @!P0 STG.E.64 desc[UR16][R10.64+0x1400], R18 ;  /* 0x001400120a008986 */ /* 0x0003e2000c101b10 */
[----:B------:R-:W-:-:S13]  /*0cc0*/  ISETP.GE.AND P0, PT, R17, UR4, PT ;  /* 0x0000000411007c0c */ /* 0x000fda000bf06270 */
[----:B-1----:R-:W-:Y:S05]  /*0cd0*/  @P0 BRA `(.L_x_1362) ;  /* 0x0000000000100947 */ /* 0x002fea0003800000 */
[----:B------:R-:W2:Y:S04]  /*0ce0*/  LDG.E.64 R14, desc[UR16][R14.64+0x1800] ;  /* 0x001800100e0e7981 */ /* 0x000ea8000c1e1b00 */
[----:B------:R-:W2:Y:S02]  /*0cf0*/  LDG.E.64 R12, desc[UR16][R12.64+0x1800] ;  /* 0x001800100c0c7981 */ /* 0x000ea4000c1e1b00 */
[----:B--2---:R-:W-:-:S07]  /*0d00*/  DADD R16, R14, -R12 ;  /* 0x000000000e107229 */ /* 0x004fce000000080c */
[----:B------:R0:W-:Y:S04]  /*0d10*/  STG.E.64 desc[UR16][R10.64+0x1800], R16 ;  /* 0x001800100a007986 */ /* 0x0001e8000c101b10 */
.L_x_1362:
[----:B------:R-:W-:Y:S05]  /*0d20*/  BSYNC.RECONVERGENT B0 ;  /* 0x0000000000007941 */ /* 0x000fea0003800200 */
.L_x_1361:
[----:B------:R-:W-:Y:S05]  /*0d30*/  @P1 BRA `(.L_x_1363) ;  /* 0xfffffffc00101947 */ /* 0x000fea000383ffff */
.L_x_1348:
[----:B------:R-:W-:-:S13]  /*0d40*/  ISETP.NE.AND P0, PT, RZ, UR5, PT ;  /* 0x00000005ff007c0c */ /* 0x000fda000bf05270 */
[----:B------:R-:W-:Y:S05]  /*0d50*/  @!P0 EXIT ;  /* 0x000000000000894d */ /* 0x000fea0003800000 */
[----:B------:R-:W0:Y:S01]  /*0d60*/  LDC R8, c[0x0][0x388] ;  /* 0x0000e200ff087b82 */ /* 0x000e220000000800 */
[----:B------:R-:W-:Y:S01]  /*0d70*/  UISETP.GE.U32.AND UP0, UPT, UR5, 0x4, UPT ;  /* 0x000000040500788c */ /* 0x000fe2000bf06070 */
[----:B0-----:R-:W-:-:S04]  /*0d80*/  LOP3.LUT R10, R8, 0x3, RZ, 0xc0, !PT ;  /* 0x00000003080a7812 */ /* 0x001fc800078ec0ff */
[----:B------:R-:W-:-:S04]  /*0d90*/  ISETP.NE.AND P2, PT, R10, RZ, PT ;  /* 0x000000ff0a00720c */ /* 0x000fc80003f45270 */
[----:B------:R-:W-:Y:S09]  /*0da0*/  BRA.U !UP0, `(.L_x_1364) ;  /* 0x0000000108947547 */ /* 0x000ff2000b800000 */
[----:B------:R-:W-:-:S05]  /*0db0*/  IMAD R11, R0, 0x80, R9 ;  /* 0x00000080000b7824 */ /* 0x000fca00078e0209 */
[----:B------:R-:W-:-:S13]  /*0dc0*/  ISETP.GE.AND P0, PT, R11, UR4, PT ;  /* 0x000000040b007c0c */ /* 0x000fda000bf06270 */
[----:B-1234-:R-:W-:-:S04]  /*0dd0*/  @!P0 IMAD.WIDE R14, R11, 0x8, R2 ;  /* 0x000000080b0e8825 */ /* 0x01efc800078e0202 */
[C---:B------:R-:W-:Y:S02]  /*0de0*/  @!P0 IMAD.WIDE R16, R11.reuse, 0x8, R4 ;  /* 0x000000080b108825 */ /* 0x040fe400078e0204 */
[----:B------:R-:W2:Y:S04]  /*0df0*/  @!P0 LDG.E.64 R14, desc[UR16][R14.64] ;  /* 0x000000100e0e8981 */ /* 0x000ea8000c1e1b00 */
[----:B------:R-:W2:Y:S01]  /*0e00*/  @!P0 LDG.E.64 R16, desc[UR16][R16.64] ;  /* 0x0000001010108981 */ /* 0x000ea2000c1e1b00 */
[C---:B------:R-:W-:Y:S01]  /*0e10*/  IADD3 R13, PT, PT, R11.reuse, 0x80, RZ ;  /* 0x000000800b0d7810 */ /* 0x040fe20007ffe0ff */
[----:B------:R-:W-:-:S03]  /*0e20*/  @!P0 IMAD.WIDE R20, R11, 0x8, R6 ;  /* 0x000000080b148825 */ /* 0x000fc600078e0206 */
[----:B------:R-:W-:-:S13]  /*0e30*/  ISETP.GE.AND P1, PT, R13, UR4, PT ;  /* 0x000000040d007c0c */ /* 0x000fda000bf26270 */
[----:B------:R-:W-:-:S04]  /*0e40*/  @!P1 IMAD.WIDE R22, R13, 0x8, R2 ;  /* 0x000000080d169825 */ /* 0x000fc800078e0202 */
[----:B------:R-:W-:Y:S01]  /*0e50*/  @!P1 IMAD.WIDE R24, R13, 0x8, R4 ;  /* 0x000000080d189825 */ /* 0x000fe200078e0204 */
[----:B--2---:R-:W-:-:S07]  /*0e60*/  @!P0 DADD R18, R14, -R16 ;  /* 0x000000000e128229 */ /* 0x004fce0000000810 */
[----:B------:R0:W-:Y:S04]  /*0e70*/  @!P0 STG.E.64 desc[UR16][R20.64], R18 ;  /* 0x0000001214008986 */ /* 0x0001e8000c101b10 */
[----:B------:R-:W2:Y:S04]  /*0e80*/  @!P1 LDG.E.64 R22, desc[UR16][R22.64] ;  /* 0x0000001016169981 */ /* 0x000ea8000c1e1b00 */
[----:B------:R-:W2:Y:S01]  /*0e90*/  @!P1 LDG.E.64 R24, desc[UR16][R24.64] ;  /* 0x0000001018189981 */ /* 0x000ea2000c1e1b00 */
[----:B------:R-:W-:Y:S02]  /*0ea0*/  VIADD R15, R11, 0x100 ;  /* 0x000001000b0f7836 */ /* 0x000fe40000000000 */
        /* <DEDUP_REMOVED lines=8> */
[----:B------:R-:W-:Y:S01]  /*0f30*/  IADD3 R11, PT, PT, R11, 0x180, RZ ;  /* 0x000001800b0b7810 */ /* 0x000fe20007ffe0ff */
[----:B------:R-:W-:-:S03]  /*0f40*/  @!P0 IMAD.WIDE R14, R15, 0x8, R6 ;  /* 0x000000080f0e8825 */ /* 0x000fc600078e0206 */
[----:B------:R-:W-:-:S13]  /*0f50*/  ISETP.GE.AND P1, PT, R11, UR4, PT ;  /* 0x000000040b007c0c */ /* 0x000fda000bf26270 */
[----:B0-----:R-:W-:-:S04]  /*0f60*/  @!P1 IMAD.WIDE R20, R11, 0x8, R2 ;  /* 0x000000080b149825 */ /* 0x001fc800078e0202 */
[----:B------:R-:W-:Y:S01]  /*0f70*/  @!P1 IMAD.WIDE R22, R11, 0x8, R4 ;  /* 0x000000080b169825 */ /* 0x000fe200078e0204 */
[----:B--2---:R-:W-:-:S07]  /*0f80*/  @!P0 DADD R18, R26, -R28 ;  /* 0x000000001a128229 */ /* 0x004fce000000081c */
[----:B------:R0:W-:Y:S04]  /*0f90*/  @!P0 STG.E.64 desc[UR16][R14.64], R18 ;  /* 0x000000120e008986 */ /* 0x0001e8000c101b10 */
[----:B------:R-:W2:Y:S04]  /*0fa0*/  @!P1 LDG.E.64 R20, desc[UR16][R20.64] ;  /* 0x0000001014149981 */ /* 0x000ea8000c1e1b00 */
[----:B------:R-:W2:Y:S01]  /*0fb0*/  @!P1 LDG.E.64 R22, desc[UR16][R22.64] ;  /* 0x0000001016169981 */ /* 0x000ea2000c1e1b00 */
[----:B-1----:R-:W-:-:S04]  /*0fc0*/  @!P1 IMAD.WIDE R16, R11, 0x8, R6 ;  /* 0x000000080b109825 */ /* 0x002fc800078e0206 */
[----:B------:R-:W-:Y:S01]  /*0fd0*/  VIADD R0, R0, 0x4 ;  /* 0x0000000400007836 */ /* 0x000fe20000000000 */
[----:B--2---:R-:W-:-:S07]  /*0fe0*/  @!P1 DADD R12, R20, -R22 ;  /* 0x00000000140c9229 */ /* 0x004fce0000000816 */
[----:B------:R0:W-:Y:S04]  /*0ff0*/  @!P1 STG.E.64 desc[UR16][R16.64], R12 ;  /* 0x0000000c10009986 */ /* 0x0001e8000c101b10 */
.L_x_1364:
[----:B------:R-:W-:Y:S05]  /*1000*/  @!P2 EXIT ;  /* 0x000000000000a94d */ /* 0x000fea0003800000 */
[----:B------:R-:W-:Y:S02]  /*1010*/  ISETP.NE.AND P0, PT, R10, 0x1, PT ;  /* 0x000000010a00780c */ /* 0x000fe40003f05270 */
[----:B------:R-:W-:-:S04]  /*1020*/  LOP3.LUT R8, R8, 0x1, RZ, 0xc0, !PT ;  /* 0x0000000108087812 */ /* 0x000fc800078ec0ff */
[----:B------:R-:W-:-:S07]  /*1030*/  ISETP.NE.U32.AND P2, PT, R8, 0x1, PT ;  /* 0x000000010800780c */ /* 0x000fce0003f45070 */
[----:B------:R-:W-:Y:S06]  /*1040*/  @!P0 BRA `(.L_x_1365) ;  /* 0x00000000004c8947 */ /* 0x000fec0003800000 */
[----:B01234-:R-:W-:-:S04]  /*1050*/  LEA R17, R0, R9, 0x7 ;  /* 0x0000000900117211 */ /* 0x01ffc800078e38ff */
[----:B------:R-:W-:-:S13]  /*1060*/  ISETP.GE.AND P0, PT, R17, UR4, PT ;  /* 0x0000000411007c0c */ /* 0x000fda000bf06270 */
[----:B------:R-:W-:-:S04]  /*1070*/  @!P0 IMAD.WIDE R10, R17, 0x8, R2 ;  /* 0x00000008110a8825 */ /* 0x000fc800078e0202 */
[C---:B------:R-:W-:Y:S02]  /*1080*/  @!P0 IMAD.WIDE R12, R17.reuse, 0x8, R4 ;  /* 0x00000008110c8825 */ /* 0x040fe400078e0204 */
[----:B------:R-:W2:Y:S04]  /*1090*/  @!P0 LDG.E.64 R10, desc[UR16][R10.64] ;  /* 0x000000100a0a8981 */ /* 0x000ea8000c1e1b00 */
[----:B------:R-:W2:Y:S01]  /*10a0*/  @!P0 LDG.E.64 R12, desc[UR16][R12.64] ;  /* 0x000000100c0c8981 */ /* 0x000ea2000c1e1b00 */
[C---:B------:R-:W-:Y:S02]  /*10b0*/  VIADD R23, R17.reuse, 0x80 ;  /* 0x0000008011177836 */ /* 0x040fe40000000000 */
        /* <DEDUP_REMOVED lines=8> */
[----:B------:R-:W-:Y:S01]  /*1140*/  @!P1 IMAD.WIDE R12, R23, 0x8, R6 ;  /* 0x00000008170c9825 */ /* 0x000fe200078e0206 */
[----:B------:R-:W-:Y:S01]  /*1150*/  IADD3 R0, PT, PT, R0, 0x2, RZ ;  /* 0x0000000200007810 */ /* 0x000fe20007ffe0ff */
[----:B--2---:R-:W-:-:S07]  /*1160*/  @!P1 DADD R10, R18, -R20 ;  /* 0x00000000120a9229 */ /* 0x004fce0000000814 */
[----:B------:R0:W-:Y:S04]  /*1170*/  @!P1 STG.E.64 desc[UR16][R12.64], R10 ;  /* 0x0000000a0c009986 */ /* 0x0001e8000c101b10 */
.L_x_1365:
[----:B------:R-:W-:Y:S05]  /*1180*/  @P2 EXIT ;  /* 0x000000000000294d */ /* 0x000fea0003800000 */
[----:B0-----:R-:W-:-:S05]  /*1190*/  IMAD R11, R0, 0x80, R9 ;  /* 0x00000080000b7824 */ /* 0x001fca00078e0209 */
[----:B------:R-:W-:-:S13]  /*11a0*/  ISETP.GE.AND P0, PT, R11, UR4, PT ;  /* 0x000000040b007c0c */ /* 0x000fda000bf06270 */
[----:B------:R-:W-:Y:S05]  /*11b0*/  @P0 EXIT ;  /* 0x000000000000094d */ /* 0x000fea0003800000 */
[----:B------:R-:W-:-:S04]  /*11c0*/  IMAD.WIDE R2, R11, 0x8, R2 ;  /* 0x000000080b027825 */ /* 0x000fc800078e0202 */
[C---:B------:R-:W-:Y:S02]  /*11d0*/  IMAD.WIDE R4, R11.reuse, 0x8, R4 ;  /* 0x000000080b047825 */ /* 0x040fe400078e0204 */
[----:B------:R-:W5:Y:S04]  /*11e0*/  LDG.E.64 R2, desc[UR16][R2.64] ;  /* 0x0000001002027981 */ /* 0x000f68000c1e1b00 */
[----:B------:R-:W5:Y:S01]  /*11f0*/  LDG.E.64 R4, desc[UR16][R4.64] ;  /* 0x0000001004047981 */ /* 0x000f62000c1e1b00 */
[----:B------:R-:W-:Y:S01]  /*1200*/  IMAD.WIDE R6, R11, 0x8, R6 ;  /* 0x000000080b067825 */ /* 0x000fe200078e0206 */
[----:B-----5:R-:W-:-:S07]  /*1210*/  DADD R8, R2, -R4 ;  /* 0x0000000002087229 */ /* 0x020fce0000000804 */
[----:B------:R-:W-:Y:S01]  /*1220*/  STG.E.64 desc[UR16][R6.64], R8 ;  /* 0x0000000806007986 */ /* 0x000fe2000c101b10 */
[----:B------:R-:W-:Y:S05]  /*1230*/  EXIT ;  /* 0x000000000000794d */ /* 0x000fea0003800000 */
.L_x_1347:
[----:B------:R-:W-:-:S06]  /*1240*/  UISETP.GE.AND UP0, UPT, UR25, 0x1, UPT ;  /* 0x000000011900788c */ /* 0x000fcc000bf06270 */
[----:B------:R-:W-:-:S13]  /*1250*/  PLOP3.LUT P0, PT, PT, PT, UP0, 0x80, 0x8 ;  /* 0x000000000008781c */ /* 0x000fda0003f0f008 */
[----:B------:R-:W-:Y:S05]  /*1260*/  @!P0 EXIT ;  /* 0x000000000000894d */ /* 0x000fea0003800000 */
[----:B------:R-:W0:Y:S01]  /*1270*/  LDCU UR10, c[0x0][0x388] ;  /* 0x00007100ff0a77ac */ /* 0x000e220008000800 */
[----:B------:R-:W-:Y:S01]  /*1280*/  UISETP.GE.U32.AND UP0, UPT, UR25, 0x10, UPT ;  /* 0x000000101900788c */ /* 0x000fe2000bf06070 */
[----:B------:R-:W-:Y:S01]  /*1290*/  UMOV UR4, URZ ;  /* 0x000000ff00047c82 */ /* 0x000fe20008000000 */
[----:B0-----:R-:W-:-:S06]  /*12a0*/  ULOP3.LUT UR33, UR10, 0xf, URZ, 0xc0, !UPT ;  /* 0x0000000f0a217892 */ /* 0x001fcc000f8ec0ff */
[----:B------:R-:W-:Y:S01]  /*12b0*/  ISETP.NE.AND P0, PT, RZ, UR33, PT ;  /* 0x00000021ff007c0c */ /* 0x000fe2000bf05270 */
[----:B------:R-:W-:-:S12]  /*12c0*/  BRA.U !UP0, `(.L_x_1366) ;  /* 0x0000000508a47547 */ /* 0x000fd8000b800000 */
[----:B------:R-:W0:Y:S01]  /*12d0*/  LDC.64 R12, c[0x0][0x398] ;  /* 0x0000e600ff0c7b82 */ /* 0x000e220000000a00 */
[----:B------:R-:W-:Y:S02]  /*12e0*/  HFMA2 R6, -RZ, RZ, 0, 0.00048828125 ;  /* 0x00001000ff067431 */ /* 0x000fe400000001ff */
[----:B------:R-:W-:Y:S01]  /*12f0*/  IMAD.MOV.U32 R7, RZ, RZ, 0x0 ;  /* 0x00000000ff077424 */ /* 0x000fe200078e00ff */
[----:B------:R-:W-:Y:S01]  /*1300*/  ULEA UR5, UP1, UR18, 0xc00, 0x3 ;  /* 0x00000c0012057891 */ /* 0x000fe2000f8218ff */
[C---:B------:R-:W-:Y:S01]  /*1310*/  IADD3 R10, PT, PT, R9.reuse, 0x480, RZ ;  /* 0x00000480090a7810 */ /* 0x040fe20007ffe0ff */
[----:B------:R-:W-:Y:S02]  /*1320*/  UIADD3 UR26, UP0, UPT, UR21, UR12, URZ ;  /* 0x0000000c151a7290 */ /* 0x000fe4000ff1e0ff */
[----:B------:R-:W-:Y:S02]  /*1330*/  UIADD3 UR7, UP2, UPT, UR5, UR14, URZ ;  /* 0x0000000e05077290 */ /* 0x000fe4000ff5e0ff */
[----:B------:R-:W-:Y:S01]  /*1340*/  UIADD3.X UR14, UPT, UPT, UR22, UR13, URZ, UP0, !UPT ;  /* 0x0000000d160e7290 */ /* 0x000fe200087fe4ff */
[----:B------:R-:W-:Y:S01]  /*1350*/  IMAD.WIDE.U32 R6, R9, 0x8, R6 ;  /* 0x0000000809067825 */ /* 0x000fe200078e0006 */
[----:B------:R-:W-:-:S02]  /*1360*/  ULEA.HI.X UR6, UR18, URZ, UR9, 0x3, UP1 ;  /* 0x000000ff12067291 */ /* 0x000fc400088f1c09 */
[----:B------:R-:W-:Y:S01]  /*1370*/  ULOP3.LUT UR4, UR25, 0x7ffffff0, URZ, 0xc0, !UPT ;  /* 0x7ffffff019047892 */ /* 0x000fe2000f8ec0ff */
[C---:B------:R-:W-:Y:S01]  /*1380*/  IADD3 R11, P1, PT, R6.reuse, UR30, RZ ;  /* 0x0000001e060b7c10 */ /* 0x040fe2000ff3e0ff */
[----:B------:R-:W-:Y:S01]  /*1390*/  UIADD3 UR5, UP0, UPT, UR5, UR30, URZ ;  /* 0x0000001e05057290 */ /* 0x000fe2000ff1e0ff */
[----:B------:R-:W-:Y:S01]  /*13a0*/  IADD3 R20, P2, PT, R6, UR12, RZ ;  /* 0x0000000c06147c10 */ /* 0x000fe2000ff5e0ff */
[----:B------:R-:W-:Y:S01]  /*13b0*/  UIADD3.X UR8, UPT, UPT, UR6, UR15, URZ, UP2, !UPT ;  /* 0x0000000f06087290 */ /* 0x000fe200097fe4ff */
[C---:B------:R-:W-:Y:S01]  /*13c0*/  IADD3.X R21, PT, PT, R7.reuse, UR31, RZ, P1, !PT ;  /* 0x0000001f07157c10 */ /* 0x040fe20008ffe4ff */
[----:B------:R-:W-:Y:S01]  /*13d0*/  UIADD3 UR11, UPT, UPT, -UR4, URZ, URZ ;  /* 0x000000ff040b7290 */ /* 0x000fe2000fffe1ff */
[----:B------:R-:W-:Y:S01]  /*13e0*/  IADD3.X R0, PT, PT, R7, UR13, RZ, P2, !PT ;  /* 0x0000000d07007c10 */ /* 0x000fe200097fe4ff */
[----:B------:R-:W-:Y:S01]  /*13f0*/  UIADD3.X UR6, UPT, UPT, UR6, UR31, URZ, UP0, !UPT ;  /* 0x0000001f06067290 */ /* 0x000fe200087fe4ff */
[----:B0-----:R-:W-:-:S11]  /*1400*/  IMAD.WIDE.U32 R6, R9, 0x8, R12 ;  /* 0x0000000809067825 */ /* 0x001fd600078e000c */
.L_x_1367:
[----:B---3--:R-:W-:Y:S02]  /*1410*/  IADD3 R14, P1, PT, R6, UR21, RZ ;  /* 0x00000015060e7c10 */ /* 0x008fe4000ff3e0ff */
[----:B------:R-:W-:Y:S02]  /*1420*/  IADD3 R12, P2, PT, R11, UR21, RZ ;  /* 0x000000150b0c7c10 */ /* 0x000fe4000ff5e0ff */
[----:B------:R-:W-:Y:S02]  /*1430*/  IADD3.X R15, PT, PT, R7, UR22, RZ, P1, !PT ;  /* 0x00000016070f7c10 */ /* 0x000fe40008ffe4ff */
[----:B------:R-:W-:-:S03]  /*1440*/  IADD3.X R13, PT, PT, R21, UR22, RZ, P2, !PT ;  /* 0x00000016150d7c10 */ /* 0x000fc600097fe4ff */
[----:B------:R-:W2:Y:S04]  /*1450*/  LDG.E.64 R16, desc[UR16][R14.64] ;  /* 0x000000100e107981 */ /* 0x000ea8000c1e1b00 */
[----:B------:R-:W2:Y:S01]  /*1460*/  LDG.E.64 R18, desc[UR16][R12.64+-0x1000] ;  /* 0xfff000100c127981 */ /* 0x000ea2000c1e1b00 */
[----:B------:R-:W-:-:S04]  /*1470*/  IADD3 R8, P1, PT, R20, UR21, RZ ;  /* 0x0000001514087c10 */ /* 0x000fc8000ff3e0ff */
[----:B------:R-:W-:Y:S01]  /*1480*/  IADD3.X R9, PT, PT, R0, UR22, RZ, P1, !PT ;  /* 0x0000001600097c10 */ /* 0x000fe20008ffe4ff */
[----:B--2---:R-:W-:-:S07]  /*1490*/  DADD R16, R16, -R18 ;  /* 0x0000000010107229 */ /* 0x004fce0000000812 */
[----:B------:R0:W-:Y:S04]  /*14a0*/  STG.E.64 desc[UR16][R8.64+-0x1000], R16 ;  /* 0xfff0001008007986 */ /* 0x0001e8000c101b10 */
[----:B------:R-:W2:Y:S04]  /*14b0*/  LDG.E.64 R18, desc[UR16][R14.64+0x400] ;  /* 0x000400100e127981 */ /* 0x000ea8000c1e1b00 */
[----:B------:R-:W2:Y:S02]  /*14c0*/  LDG.E.64 R22, desc[UR16][R12.64+-0xc00] ;  /* 0xfff400100c167981 */ /* 0x000ea4000c1e1b00 */
[----:B--2---:R-:W-:-:S07]  /*14d0*/  DADD R18, R18, -R22 ;  /* 0x0000000012127229 */ /* 0x004fce0000000816 */
[----:B------:R1:W-:Y:S04]  /*14e0*/  STG.E.64 desc[UR16][R8.64+-0xc00], R18 ;  /* 0xfff4001208007986 */ /* 0x0003e8000c101b10 */
[----:B------:R-:W2:Y:S04]  /*14f0*/  LDG.E.64 R22, desc[UR16][R14.64+0x800] ;  /* 0x000800100e167981 */ /* 0x000ea8000c1e1b00 */
[----:B------:R-:W2:Y:S02]  /*1500*/  LDG.E.64 R24, desc[UR16][R12.64+-0x800] ;  /* 0xfff800100c187981 */ /* 0x000ea4000c1e1b00 */
[----:B--2---:R-:W-:-:S07]  /*1510*/  DADD R22, R22, -R24 ;  /* 0x0000000016167229 */ /* 0x004fce0000000818 */
[----:B------:R2:W-:Y:S04]  /*1520*/  STG.E.64 desc[UR16][R8.64+-0x800], R22 ;  /* 0xfff8001608007986 */ /* 0x0005e8000c101b10 */
[----:B------:R-:W3:Y:S04]  /*1530*/  LDG.E.64 R24, desc[UR16][R14.64+0xc00] ;  /* 0x000c00100e187981 */ /* 0x000ee8000c1e1b00 */
[----:B------:R-:W3:Y:S02]  /*1540*/  LDG.E.64 R26, desc[UR16][R12.64+-0x400] ;  /* 0xfffc00100c1a7981 */ /* 0x000ee4000c1e1b00 */
[----:B---3--:R-:W-:-:S07]  /*1550*/  DADD R24, R24, -R26 ;  /* 0x0000000018187229 */ /* 0x008fce000000081a */
[----:B------:R3:W-:Y:S04]  /*1560*/  STG.E.64 desc[UR16][R8.64+-0x400], R24 ;  /* 0xfffc001808007986 */ /* 0x0007e8000c101b10 */
[----:B0-----:R-:W4:Y:S04]  /*1570*/  LDG.E.64 R16, desc[UR16][R14.64+0x1000] ;  /* 0x001000100e107981 */ /* 0x001f28000c1e1b00 */
[----:B------:R-:W4:Y:S02]  /*1580*/  LDG.E.64 R26, desc[UR16][R12.64] ;  /* 0x000000100c1a7981 */ /* 0x000f24000c1e1b00 */
[----:B----4-:R-:W-:-:S07]  /*1590*/  DADD R16, R16, -R26 ;  /* 0x0000000010107229 */ /* 0x010fce000000081a */
[----:B------:R0:W-:Y:S04]  /*15a0*/  STG.E.64 desc[UR16][R8.64], R16 ;  /* 0x0000001008007986 */ /* 0x0001e8000c101b10 */
[----:B-1----:R-:W4:Y:S04]  /*15b0*/  LDG.E.64 R18, desc[UR16][R14.64+0x1400] ;  /* 0x001400100e127981 */ /* 0x002f28000c1e1b00 */
[----:B------:R-:W4:Y:S02]  /*15c0*/  LDG.E.64 R26, desc[UR16][R12.64+0x400] ;  /* 0x000400100c1a7981 */ /* 0x000f24000c1e1b00 */
[----:B----4-:R-:W-:-:S07]  /*15d0*/  DADD R18, R18, -R26 ;  /* 0x0000000012127229 */ /* 0x010fce000000081a */
[----:B------:R1:W-:Y:S04]  /*15e0*/  STG.E.64 desc[UR16][R8.64+0x400], R18 ;  /* 0x0004001208007986 */ /* 0x0003e8000c101b10 */
[----:B--2---:R-:W2:Y:S04]  /*15f0*/  LDG.E.64 R22, desc[UR16][R14.64+0x1800] ;  /* 0x001800100e167981 */ /* 0x004ea8000c1e1b00 */
[----:B------:R-:W2:Y:S02]  /*1600*/  LDG.E.64 R26, desc[UR16][R12.64+0x800] ;  /* 0x000800100c1a7981 */ /* 0x000ea4000c1e1b00 */
[----:B--2---:R-:W-:-:S07]  /*1610*/  DADD R22, R22, -R26 ;  /* 0x0000000016167229 */ /* 0x004fce000000081a */
[----:B------:R2:W-:Y:S04]  /*1620*/  STG.E.64 desc[UR16][R8.64+0x800], R22 ;  /* 0x0008001608007986 */ /* 0x0005e8000c101b10 */
[----:B---3--:R-:W3:Y:S04]  /*1630*/  LDG.E.64 R24, desc[UR16][R14.64+0x1c00] ;  /* 0x001c00100e187981 */ /* 0x008ee8000c1e1b00 */
[----:B------:R-:W3:Y:S02]  /*1640*/  LDG.E.64 R26, desc[UR16][R12.64+0xc00] ;  /* 0x000c00100c1a7981 */ /* 0x000ee4000c1e1b00 */
[----:B---3--:R-:W-:-:S07]  /*1650*/  DADD R24, R24, -R26 ;  /* 0x0000000018187229 */ /* 0x008fce000000081a */
[----:B------:R3:W-:Y:S04]  /*1660*/  STG.E.64 desc[UR16][R8.64+0xc00], R24 ;  /* 0x000c001808007986 */ /* 0x0007e8000c101b10 */
[----:B0-----:R-:W4:Y:S04]  /*1670*/  LDG.E.64 R16, desc[UR16][R14.64+0x2000] ;  /* 0x002000100e107981 */ /* 0x001f28000c1e1b00 */
[----:B------:R-:W4:Y:S01]  /*1680*/  LDG.E.64 R26, desc[UR16][R12.64+0x1000] ;  /* 0x001000100c1a7981 */ /* 0x000f22000c1e1b00 */
[----:B------:R-:W-:Y:S01]  /*1690*/  MOV R29, UR8 ;  /* 0x00000008001d7c02 */ /* 0x000fe20008000f00 */
[----:B------:R-:W-:Y:S01]  /*16a0*/  IMAD.U32 R28, RZ, RZ, UR7 ;  /* 0x00000007ff1c7e24 */ /* 0x000fe2000f8e00ff */
[----:B-1----:R-:W-:Y:S01]  /*16b0*/  MOV R19, UR6 ;  /* 0x0000000600137c02 */ /* 0x002fe20008000f00 */
[----:B------:R-:W-:-:S04]  /*16c0*/  IMAD.U32 R18, RZ, RZ, UR5 ;  /* 0x00000005ff127e24 */ /* 0x000fc8000f8e00ff */
[----:B------:R-:W-:Y:S01]  /*16d0*/  IMAD.WIDE R18, R10, 0x8, R18 ;  /* 0x000000080a127825 */ /* 0x000fe200078e0212 */
[----:B----4-:R-:W-:-:S03]  /*16e0*/  DADD R26, R16, -R26 ;  /* 0x00000000101a7229 */ /* 0x010fc6000000081a */
[----:B------:R-:W-:-:S04]  /*16f0*/  IMAD.WIDE R16, R10, 0x8, R28 ;  /* 0x000000080a107825 */ /* 0x000fc800078e021c */
[----:B------:R0:W-:Y:S04]  /*1700*/  STG.E.64 desc[UR16][R8.64+0x1000], R26 ;  /* 0x0010001a08007986 */ /* 0x0001e8000c101b10 */
[----:B--2---:R-:W2:Y:S04]  /*1710*/  LDG.E.64 R22, desc[UR16][R16.64+-0xc00] ;  /* 0xfff4001010167981 */ /* 0x004ea8000c1e1b00 */
[----:B------:R-:W2:Y:S01]  /*1720*/  LDG.E.64 R14, desc[UR16][R18.64+-0xc00] ;  /* 0xfff40010120e7981 */ /* 0x000ea2000c1e1b00 */
[----:B------:R-:W-:Y:S01]  /*1730*/  MOV R13, UR14 ;  /* 0x0000000e000d7c02 */ /* 0x000fe20008000f00 */
[----:B------:R-:W-:-:S04]  /*1740*/  IMAD.U32 R12, RZ, RZ, UR26 ;  /* 0x0000001aff0c7e24 */ /* 0x000fc8000f8e00ff */
[----:B------:R-:W-:Y:S01]  /*1750*/  IMAD.WIDE R12, R10, 0x8, R12 ;  /* 0x000000080a0c7825 */ /* 0x000fe200078e020c */
[----:B--2---:R-:W-:-:S07]  /*1760*/  DADD R14, R22, -R14 ;  /* 0x00000000160e7229 */ /* 0x004fce000000080e */
[----:B------:R1:W-:Y:S04]  /*1770*/  STG.E.64 desc[UR16][R12.64], R14 ;  /* 0x0000000e0c007986 */ /* 0x0003e8000c101b10 */
[----:B------:R-:W2:Y:S04]  /*1780*/  LDG.E.64 R22, desc[UR16][R16.64+-0x800] ;  /* 0xfff8001010167981 */ /* 0x000ea8000c1e1b00 */
[----:B---3--:R-:W2:Y:S02]  /*1790*/  LDG.E.64 R24, desc[UR16][R18.64+-0x800] ;  /* 0xfff8001012187981 */ /* 0x008ea4000c1e1b00 */
[----:B--2---:R-:W-:-:S07]  /*17a0*/  DADD R22, R22, -R24 ;  /* 0x0000000016167229 */ /* 0x004fce0000000818 */
[----:B------:R2:W-:Y:S04]  /*17b0*/  STG.E.64 desc[UR16][R12.64+0x400], R22 ;  /* 0x000400160c007986 */ /* 0x0005e8000c101b10 */
[----:B0-----:R-:W3:Y:S04]  /*17c0*/  LDG.E.64 R8, desc[UR16][R16.64+-0x400] ;  /* 0xfffc001010087981 */ /* 0x001ee8000c1e1b00 */
[----:B------:R-:W3:Y:S02]  /*17d0*/  LDG.E.64 R24, desc[UR16][R18.64+-0x400] ;  /* 0xfffc001012187981 */ /* 0x000ee4000c1e1b00 */
[----:B---3--:R-:W-:-:S07]  /*17e0*/  DADD R8, R8, -R24 ;  /* 0x0000000008087229 */ /* 0x008fce0000000818 */
[----:B------:R0:W-:Y:S04]  /*17f0*/  STG.E.64 desc[UR16][R12.64+0x800], R8 ;  /* 0x000800080c007986 */ /* 0x0001e8000c101b10 */
[----:B------:R-:W3:Y:S04]  /*1800*/  LDG.E.64 R24, desc[UR16][R16.64] ;  /* 0x0000001010187981 */ /* 0x000ee8000c1e1b00 */
[----:B------:R-:W3:Y:S02]  /*1810*/  LDG.E.64 R26, desc[UR16][R18.64] ;  /* 0x00000010121a7981 */ /* 0x000ee4000c1e1b00 */
[----:B---3--:R-:W-:-:S07]  /*1820*/  DADD R24, R24, -R26 ;  /* 0x0000000018187229 */ /* 0x008fce000000081a */
        /* <DEDUP_REMOVED lines=9> */
[----:B0-----:R-:W2:Y:S04]  /*18c0*/  LDG.E.64 R8, desc[UR16][R16.64+0xc00] ;  /* 0x000c001010087981 */ /* 0x001ea8000c1e1b00 */
[----:B------:R-:W2:Y:S01]  /*18d0*/  LDG.E.64 R26, desc[UR16][R18.64+0xc00] ;  /* 0x000c0010121a7981 */ /* 0x000ea2000c1e1b00 */
[----:B------:R-:W-:Y:S01]  /*18e0*/  UIADD3 UR21, UP0, UPT, UR21, 0x4000, URZ ;  /* 0x0000400015157890 */ /* 0x000fe2000ff1e0ff */
[----:B------:R-:W-:Y:S01]  /*18f0*/  VIADD R10, R10, 0x800 ;  /* 0x000008000a0a7836 */ /* 0x000fe20000000000 */
[----:B------:R-:W-:-:S02]  /*1900*/  UIADD3 UR11, UPT, UPT, UR11, 0x10, URZ ;  /* 0x000000100b0b7890 */ /* 0x000fc4000fffe0ff */
[----:B------:R-:W-:Y:S02]  /*1910*/  UIADD3.X UR22, UPT, UPT, URZ, UR22, URZ, UP0, !UPT ;  /* 0x00000016ff167290 */ /* 0x000fe400087fe4ff */
[----:B------:R-:W-:Y:S01]  /*1920*/  UISETP.NE.AND UP0, UPT, UR11, URZ, UPT ;  /* 0x000000ff0b00728c */ /* 0x000fe2000bf05270 */
[----:B--2---:R-:W-:-:S07]  /*1930*/  DADD R8, R8, -R26 ;  /* 0x0000000008087229 */ /* 0x004fce000000081a */
[----:B------:R3:W-:Y:S01]  /*1940*/  STG.E.64 desc[UR16][R12.64+0x1800], R8 ;  /* 0x001800080c007986 */ /* 0x0007e2000c101b10 */
[----:B------:R-:W-:Y:S05]  /*1950*/  BRA.U UP0, `(.L_x_1367) ;  /* 0xfffffff900ac7547 */ /* 0x000fea000b83ffff */
.L_x_1366:
[----:B------:R-:W-:Y:S05]  /*1960*/  @!P0 EXIT ;  /* 0x000000000000894d */ /* 0x000fea0003800000 */
[----:B------:R-:W0:Y:S01]  /*1970*/  LDCU.64 UR12, c[0x0][0x390] ;  /* 0x00007200ff0c77ac */ /* 0x000e220008000a00 */
[----:B------:R-:W1:Y:S01]  /*1980*/  S2R R0, SR_TID.X ;  /* 0x0000000000007919 */ /* 0x000e620000002100 */
[----:B------:R-:W-:-:S04]  /*1990*/  USHF.L.U32 UR6, UR10, 0x7, URZ ;  /* 0x000000070a067899 */ /* 0x000fc800080006ff */
[----:B------:R-:W-:Y:S02]  /*19a0*/  USHF.R.S32.HI UR5, URZ, 0x1f, UR6 ;  /* 0x0000001fff057899 */ /* 0x000fe40008011406 */
[----:B------:R-:W-:Y:S02]  /*19b0*/  UIMAD.WIDE.U32 UR6, UR6, UR20, URZ ;  /* 0x00000014060672a5 */ /* 0x000fe4000f8e00ff */
[----:B------:R-:W-:Y:S02]  /*19c0*/  UIMAD UR5, UR5, UR20, URZ ;  /* 0x00000014050572a4 */ /* 0x000fe4000f8e02ff */
[----:B------:R-:W-:Y:S02]  /*19d0*/  USHF.L.U32 UR8, UR6, 0x3, URZ ;  /* 0x0000000306087899 */ /* 0x000fe400080006ff */
[----:B------:R-:W-:Y:S02]  /*19e0*/  UIADD3 UR5, UPT, UPT, UR7, UR5, URZ ;  /* 0x0000000507057290 */ /* 0x000fe4000fffe0ff */
[----:B0-----:R-:W-:-:S02]  /*19f0*/  UIADD3 UR8, UP0, UPT, UR8, UR12, URZ ;  /* 0x0000000c08087290 */ /* 0x001fc4000ff1e0ff */
[----:B------:R-:W-:Y:S02]  /*1a00*/  USHF.L.U64.HI UR5, UR6, 0x3, UR5 ;  /* 0x0000000306057899 */ /* 0x000fe40008010205 */
[----:B------:R-:W-:Y:S02]  /*1a10*/  ULOP3.LUT UR6, UR10, 0x7, URZ, 0xc0, !UPT ;  /* 0x000000070a067892 */ /* 0x000fe4000f8ec0ff */
[----:B------:R-:W-:Y:S01]  /*1a20*/  UIADD3.X UR5, UPT, UPT, UR5, UR13, URZ, UP0, !UPT ;  /* 0x0000000d05057290 */ /* 0x000fe200087fe4ff */
[----:B------:R-:W-:Y:S01]  /*1a30*/  MOV R6, UR8 ;  /* 0x0000000800067c02 */ /* 0x000fe20008000f00 */
[----:B------:R-:W-:Y:S02]  /*1a40*/  UISETP.GE.U32.AND UP0, UPT, UR33, 0x8, UPT ;  /* 0x000000082100788c */ /* 0x000fe4000bf06070 */
[----:B------:R-:W-:Y:S02]  /*1a50*/  ISETP.NE.AND P0, PT, RZ, UR6, PT ;  /* 0x00000006ff007c0c */ /* 0x000fe4000bf05270 */
[----:B------:R-:W-:-:S05]  /*1a60*/  IMAD.U32 R7, RZ, RZ, UR5 ;  /* 0x00000005ff077e24 */ /* 0x000fca000f8e00ff */
[----:B-1----:R-:W-:Y:S06]  /*1a70*/  BRA.U !UP0, `(.L_x_1368) ;  /* 0x0000000108987547 */ /* 0x002fec000b800000 */
[----:B------:R-:W-:-:S05]  /*1a80*/  MOV R17, UR4 ;  /* 0x0000000400117c02 */ /* 0x000fca0008000f00 */
[----:B------:R-:W-:-:S04]  /*1a90*/  IMAD R17, R17, 0x80, R0 ;  /* 0x0000008011117824 */ /* 0x000fc800078e0200 */
[----:B------:R-:W-:-:S04]  /*1aa0*/  IMAD.WIDE R10, R17, 0x8, R2 ;  /* 0x00000008110a7825 */ /* 0x000fc800078e0202 */
[C---:B---3--:R-:W-:Y:S01]  /*1ab0*/  IMAD.WIDE R8, R17.reuse, 0x8, R4 ;  /* 0x0000000811087825 */ /* 0x048fe200078e0204 */
[----:B------:R-:W2:Y:S04]  /*1ac0*/  LDG.E.64 R12, desc[UR16][R10.64] ;  /* 0x000000100a0c7981 */ /* 0x000ea8000c1e1b00 */
[----:B------:R-:W2:Y:S02]  /*1ad0*/  LDG.E.64 R14, desc[UR16][R8.64] ;  /* 0x00000010080e7981 */ /* 0x000ea4000c1e1b00 */
[----:B--2---:R-:W-:Y:S01]  /*1ae0*/  DADD R14, R12, -R14 ;  /* 0x000000000c0e7229 */ /* 0x004fe2000000080e */
[----:B------:R-:W-:-:S06]  /*1af0*/  IMAD.WIDE R12, R17, 0x8, R6 ;  /* 0x00000008110c7825 */ /* 0x000fcc00078e0206 */
        /* <DEDUP_REMOVED lines=25> */
[----:B---3--:R-:W2:Y:S04]  /*1c90*/  LDG.E.64 R20, desc[UR16][R10.64+0x1c00] ;  /* 0x001c00100a147981 */ /* 0x008ea8000c1e1b00 */
[----:B------:R-:W2:Y:S01]  /*1ca0*/  LDG.E.64 R22, desc[UR16][R8.64+0x1c00] ;  /* 0x001c001008167981 */ /* 0x000ea2000c1e1b00 */
[----:B------:R-:W-:Y:S01]  /*1cb0*/  UIADD3 UR4, UPT, UPT, UR4, 0x8, URZ ;  /* 0x0000000804047890 */ /* 0x000fe2000fffe0ff */
[----:B--2---:R-:W-:-:S07]  /*1cc0*/  DADD R20, R20, -R22 ;  /* 0x0000000014147229 */ /* 0x004fce0000000816 */
[----:B------:R0:W-:Y:S04]  /*1cd0*/  STG.E.64 desc[UR16][R12.64+0x1c00], R20 ;  /* 0x001c00140c007986 */ /* 0x0001e8000c101b10 */
.L_x_1368:
[----:B------:R-:W-:Y:S05]  /*1ce0*/  @!P0 EXIT ;  /* 0x000000000000894d */ /* 0x000fea0003800000 */
[----:B------:R-:W-:Y:S02]  /*1cf0*/  UISETP.GE.U32.AND UP0, UPT, UR6, 0x4, UPT ;  /* 0x000000040600788c */ /* 0x000fe4000bf06070 */
[----:B------:R-:W-:-:S06]  /*1d00*/  ULOP3.LUT UR5, UR10, 0x3, URZ, 0xc0, !UPT ;  /* 0x000000030a057892 */ /* 0x000fcc000f8ec0ff */
[----:B------:R-:W-:Y:S01]  /*1d10*/  ISETP.NE.AND P0, PT, RZ, UR5, PT ;  /* 0x00000005ff007c0c */ /* 0x000fe2000bf05270 */
[----:B------:R-:W-:-:S12]  /*1d20*/  BRA.U !UP0, `(.L_x_1369) ;  /* 0x0000000108587547 */ /* 0x000fd8000b800000 */
[----:B0-----:R-:W-:-:S05]  /*1d30*/  MOV R17, UR4 ;  /* 0x0000000400117c02 */ /* 0x001fca0008000f00 */
[----:B------:R-:W-:-:S04]  /*1d40*/  IMAD R17, R17, 0x80, R0 ;  /* 0x0000008011117824 */ /* 0x000fc800078e0200 */
[----:B------:R-:W-:-:S04]  /*1d50*/  IMAD.WIDE R2, R17, 0x8, R2 ;  /* 0x0000000811027825 */ /* 0x000fc800078e0202 */
[C---:B------:R-:W-:Y:S01]  /*1d60*/  IMAD.WIDE R4, R17.reuse, 0x8, R4 ;  /* 0x0000000811047825 */ /* 0x040fe200078e0204 */
[----:B---3--:R-:W2:Y:S04]  /*1d70*/  LDG.E.64 R8, desc[UR16][R2.64] ;  /* 0x0000001002087981 */ /* 0x008ea8000c1e1b00 */
[----:B------:R-:W2:Y:S01]  /*1d80*/  LDG.E.64 R10, desc[UR16][R4.64] ;  /* 0x00000010040a7981 */ /* 0x000ea2000c1e1b00 */
[----:B------:R-:W-:Y:S01]  /*1d90*/  IMAD.WIDE R16, R17, 0x8, R6 ;  /* 0x0000000811107825 */ /* 0x000fe200078e0206 */
        /* <DEDUP_REMOVED lines=10> */
[----:B------:R-:W2:Y:S04]  /*1e40*/  LDG.E.64 R12, desc[UR16][R2.64+0xc00] ;  /* 0x000c0010020c7981 */ /* 0x000ea8000c1e1b00 */
[----:B------:R-:W2:Y:S01]  /*1e50*/  LDG.E.64 R14, desc[UR16][R4.64+0xc00] ;  /* 0x000c0010040e7981 */ /* 0x000ea2000c1e1b00 */
[----:B------:R-:W-:Y:S01]  /*1e60*/  UIADD3 UR4, UPT, UPT, UR4, 0x4, URZ ;  /* 0x0000000404047890 */ /* 0x000fe2000fffe0ff */
[----:B--2---:R-:W-:-:S07]  /*1e70*/  DADD R12, R12, -R14 ;  /* 0x000000000c0c7229 */ /* 0x004fce000000080e */
[----:B------:R1:W-:Y:S04]  /*1e80*/  STG.E.64 desc[UR16][R16.64+0xc00], R12 ;  /* 0x000c000c10007986 */ /* 0x0003e8000c101b10 */
.L_x_1369:
[----:B------:R-:W-:Y:S05]  /*1e90*/  @!P0 EXIT ;  /* 0x000000000000894d */ /* 0x000fea0003800000 */
[----:B-1----:R-:W-:Y:S01]  /*1ea0*/  MOV R11, UR4 ;  /* 0x00000004000b7c02 */ /* 0x002fe20008000f00 */
[----:B------:R-:W-:-:S04]  /*1eb0*/  UIADD3 UR5, UPT, UPT, -UR5, URZ, URZ ;  /* 0x000000ff05057290 */ /* 0x000fc8000fffe1ff */
[----:B------:R-:W-:-:S08]  /*1ec0*/  IMAD R11, R11, 0x80, R0 ;  /* 0x000000800b0b7824 */ /* 0x000fd000078e0200 */
.L_x_1370:
[----:B------:R-:W-:Y:S01]  /*1ed0*/  MOV R4, UR29 ;  /* 0x0000001d00047c02 */ /* 0x000fe20008000f00 */
[----:B------:R-:W-:Y:S01]  /*1ee0*/  IMAD.U32 R5, RZ, RZ, UR32 ;  /* 0x00000020ff057e24 */ /* 0x000fe2000f8e00ff */
[----:B------:R-:W-:Y:S01]  /*1ef0*/  MOV R6, UR27 ;  /* 0x0000001b00067c02 */ /* 0x000fe20008000f00 */
[----:B------:R-:W-:Y:S02]  /*1f00*/  IMAD.U32 R7, RZ, RZ, UR28 ;  /* 0x0000001cff077e24 */ /* 0x000fe4000f8e00ff */
[----:B------:R-:W-:-:S04]  /*1f10*/  IMAD.WIDE R4, R11, 0x8, R4 ;  /* 0x000000080b047825 */ /* 0x000fc800078e0204 */
[----:B------:R-:W-:Y:S02]  /*1f20*/  IMAD.WIDE R6, R11, 0x8, R6 ;  /* 0x000000080b067825 */ /* 0x000fe400078e0206 */
[----:B------:R-:W3:Y:S04]  /*1f30*/  LDG.E.64 R4, desc[UR16][R4.64] ;  /* 0x0000001004047981 */ /* 0x000ee8000c1e1b00 */
[----:B------:R-:W3:Y:S01]  /*1f40*/  LDG.E.64 R6, desc[UR16][R6.64] ;  /* 0x0000001006067981 */ /* 0x000ee2000c1e1b00 */
[----:B------:R-:W-:Y:S01]  /*1f50*/  UIADD3 UR5, UPT, UPT, UR5, 0x1, URZ ;  /* 0x0000000105057890 */ /* 0x000fe2000fffe0ff */
[----:B-1----:R-:W-:Y:S01]  /*1f60*/  MOV R2, UR23 ;  /* 0x0000001700027c02 */ /* 0x002fe20008000f00 */
[----:B------:R-:W-:-:S04]  /*1f70*/  IMAD.U32 R3, RZ, RZ, UR24 ;  /* 0x00000018ff037e24 */ /* 0x000fc8000f8e00ff */
[----:B------:R-:W-:Y:S01]  /*1f80*/  ISETP.NE.AND P0, PT, RZ, UR5, PT ;  /* 0x00000005ff007c0c */ /* 0x000fe2000bf05270 */
[----:B------:R-:W-:Y:S01]  /*1f90*/  IMAD.WIDE R2, R11, 0x8, R2 ;  /* 0x000000080b027825 */ /* 0x000fe200078e0202 */
[----:B---3--:R-:W-:-:S07]  /*1fa0*/  DADD R8, R6, -R4 ;  /* 0x0000000006087229 */ /* 0x008fce0000000804 */
[----:B------:R1:W-:Y:S04]  /*1fb0*/  STG.E.64 desc[UR16][R2.64], R8 ;  /* 0x0000000802007986 */ /* 0x0003e8000c101b10 */
[----:B------:R-:W-:Y:S05]  /*1fc0*/  @!P0 EXIT ;  /* 0x000000000000894d */ /* 0x000fea0003800000 */
[----:B------:R-:W-:Y:S01]  /*1fd0*/  IADD3 R11, PT, PT, R11, 0x80, RZ ;  /* 0x000000800b0b7810 */ /* 0x000fe20007ffe0ff */
[----:B------:R-:W-:Y:S06]  /*1fe0*/  BRA `(.L_x_1370) ;  /* 0xfffffffc00b87947 */ /* 0x000fec000383ffff */
.L_x_1371:
        /* <DEDUP_REMOVED lines=9> */
.L_x_1802:


//--------------------- .text._ZN3cub18CUB_300001_SM_10006detail9transform16transform_kernelINS2_10policy_hubILb1EN4cuda3std3__45tupleIJN6thrust24THRUST_300001_SM_1000_NS6detail15normal_iteratorINSA_10device_ptrIdEEEESF_EEEE10policy1000Ei11sub_functorIdESF_JPdSL_EEEvT0_iT1_T2_DpNS2_10kernel_argIT3_EE --------------------------
	.section	.text._ZN3cub18CUB_300001_SM_10006detail9transform16transform_kernelINS2_10policy_hubILb1EN4cuda3std3__45tupleIJN6thrust24THRUST_300001_SM_1000_NS6detail15normal_iteratorINSA_10device_ptrIdEEEESF_EEEE10policy1000Ei11sub_functorIdESF_JPdSL_EEEvT0_iT1_T2_DpNS2_10kernel_argIT3_EE,"ax",@progbits
	.align	128
        .global         _ZN3cub18CUB_300001_SM_10006detail9transform16transform_kernelINS2_10policy_hubILb1EN4cuda3std3__45tupleIJN6thrust24THRUST_300001_SM_1000_NS6detail15normal_iteratorINSA_10device_ptrIdEEEESF_EEEE10policy1000Ei11sub_functorIdESF_JPdSL_EEEvT0_iT1_T2_DpNS2_10kernel_argIT3_EE
        .type           _ZN3cub18CUB_300001_SM_10006detail9transform16transform_kernelINS2_10policy_hubILb1EN4cuda3std3__45tupleIJN6thrust24THRUST_300001_SM_1000_NS6detail15normal_iteratorINSA_10device_ptrIdEEEESF_EEEE10policy1000Ei11sub_functorIdESF_JPdSL_EEEvT0_iT1_T2_DpNS2_10kernel_argIT3_EE,@function
        .size           _ZN3cub18CUB_300001_SM_10006detail9transform16transform_kernelINS2_10policy_hubILb1EN4cuda3std3__45tupleIJN6thrust24THRUST_300001_SM_1000_NS6detail15normal_iteratorINSA_10device_ptrIdEEEESF_EEEE10policy1000Ei11sub_functorIdESF_JPdSL_EEEvT0_iT1_T2_DpNS2_10kernel_argIT3_EE,(.L_x_1803 - _ZN3cub18CUB_300001_SM_10006detail9transform16transform_kernelINS2_10policy_hubILb1EN4cuda3std3__45tupleIJN6thrust24THRUST_300001_SM_1000_NS6detail15normal_iteratorINSA_10device_ptrIdEEEESF_EEEE10policy1000Ei11sub_functorIdESF_JPdSL_EEEvT0_iT1_T2_DpNS2_10kernel_argIT3_EE)
        .other          _ZN3cub18CUB_300001_SM_10006detail9transform16transform_kernelINS2_10policy_hubILb1EN4cuda3std3__45tupleIJN6thrust24THRUST_300001_SM_1000_NS6detail15normal_iteratorINSA_10device_ptrIdEEEESF_EEEE10policy1000Ei11sub_functorIdESF_JPdSL_EEEvT0_iT1_T2_DpNS2_10kernel_argIT3_EE,@"STO_CUDA_ENTRY STV_DEFAULT"
_ZN3cub18CUB_300001_SM_10006detail9transform16transform_kernelINS2_10policy_hubILb1EN4cuda3std3__45tupleIJN6thrust24THRUST_300001_SM_1000_NS6detail15normal_iteratorINSA_10device_ptrIdEEEESF_EEEE10policy1000Ei11sub_functorIdESF_JPdSL_EEEvT0_iT1_T2_DpNS2_10kernel_argIT3_EE:
.text._ZN3cub18CUB_300001_SM_10006detail9transform16transform_kernelINS2_10policy_hubILb1EN4cuda3std3__45tupleIJN6thrust24THRUST_300001_SM_1000_NS6detail15normal_iteratorINSA_10device_ptrIdEEEESF_EEEE10policy1000Ei11sub_functorIdESF_JPdSL_EEEvT0_iT1_T2_DpNS2_10kernel_argIT3_EE:
[----:B------:R-:W-:Y:S08]  /*0000*/  LDC R1, c[0x0][0x37c] ;  /* 0x0000df00ff017b82 */ /* 0x000ff00000000800 */
[----:B------:R-:W0:Y:S01]  /*0010*/  S2UR UR21, SR_CTAID.X ;  /* 0x00000000001579c3 */ /* 0x000e220000002500 */
[----:B------:R-:W1:Y:S01]  /*0020*/  LDCU.64 UR4, c[0x0][0x380] ;  /* 0x00007000ff0477ac */ /* 0x000e620008000a00 */
[----:B------:R-:W2:Y:S01]  /*0030*/  S2R R0, SR_TID.X ;  /* 0x0000000000007919 */ /* 0x000ea20000002100 */
[----:B------:R-:W-:Y:S01]  /*0040*/  BSSY.RECONVERGENT B0, `(.L_x_1372) ;  /* 0x0000021000007945 */ /* 0x000fe20003800200 */
[----:B-1----:R-:W-:-:S04]  /*0050*/  USHF.L.U32 UR8, UR5, 0x7, URZ ;  /* 0x0000000705087899 */ /* 0x002fc800080006ff */
[----:B0-----:R-:W-:-:S04]  /*0060*/  UIMAD UR20, UR8, UR21, URZ ;  /* 0x00000015081472a4 */ /* 0x001fc8000f8e02ff */
[----:B------:R-:W-:-:S04]  /*0070*/  UIADD3 UR4, UPT, UPT, -UR20, UR4, URZ ;  /* 0x0000000414047290 */ /* 0x000fc8000fffe1ff */
[----:B------:R-:W-:Y:S01]  /*0080*/  UISETP.LT.AND UP0, UPT, UR8, UR4, UPT ;  /* 0x000000040800728c */ /* 0x000fe2000bf01270 */
[----:B--2---:R-:W-:-:S03]  /*0090*/  SHF.L.U32 R4, R0, 0x7, RZ ;  /* 0x0000000700047819 */ /* 0x004fc600000006ff */
[----:B------:R-:W-:-:S04]  /*00a0*/  USEL UR16, UR8, UR4, UP0 ;  /* 0x0000000408107287 */ /* 0x000fc80008000000 */
[----:B------:R-:W-:-:S06]  /*00b0*/  USHF.L.U32 UR6, UR16, 0x3, URZ ;  /* 0x0000000310067899 */ /* 0x000fcc00080006ff */
[----:B------:R-:W-:-:S13]  /*00c0*/  ISETP.GE.AND P0, PT, R4, UR6, PT ;  /* 0x0000000604007c0c */ /* 0x000fda000bf06270 */
[----:B------:R-:W-:Y:S05]  /*00d0*/  @P0 BRA `(.L_x_1373) ;  /* 0x00000000005c0947 */ /* 0x000fea0003800000 */
[----:B------:R-:W0:Y:S01]  /*00e0*/  LDC.64 R2, c[0x0][0x398] ;  /* 0x0000e600ff027b82 */ /* 0x000e220000000a00 */
[----:B------:R-:W-:Y:S01]  /*00f0*/  IMAD.U32 R5, RZ, RZ, UR20 ;  /* 0x00000014ff057e24 */ /* 0x000fe2000f8e00ff */
[----:B------:R-:W-:Y:S01]  /*0100*/  BSSY.RECONVERGENT B1, `(.L_x_1374) ;  /* 0x000000a000017945 */ /* 0x000fe20003800200 */
[----:B0-----:R-:W-:-:S04]  /*0110*/  IMAD.WIDE.U32 R2, R0, 0x80, R2 ;  /* 0x0000008000027825 */ /* 0x001fc800078e0002 */
[----:B------:R-:W-:Y:S01]  /*0120*/  IMAD.WIDE R2, R5, 0x8, R2 ;  /* 0x0000000805027825 */ /* 0x000fe200078e0202 */
[----:B------:R-:W-:-:S07]  /*0130*/  MOV R5, R4 ;  /* 0x0000000400057202 */ /* 0x000fce0000000f00 */
.L_x_1375:
[----:B------:R-:W-:Y:S01]  /*0140*/  VIADD R5, R5, 0x4000 ;  /* 0x0000400005057836 */ /* 0x000fe20000000000 */
[----:B------:R0:W-:Y:S04]  /*0150*/  CCTL.E.PF2 [R2] ;  /* 0x000000000200798f */ /* 0x0001e80000800100 */
[----:B------:R-:W-:Y:S02]  /*0160*/  ISETP.GE.AND P0, PT, R5, UR6, PT ;  /* 0x0000000605007c0c */ /* 0x000fe4000bf06270 */
[----:B0-----:R-:W-:-:S04]  /*0170*/  IADD3 R2, P1, PT, R2, 0x4000, RZ ;  /* 0x0000400002027810 */ /* 0x001fc80007f3e0ff */
[----:B------:R-:W-:-:S07]  /*0180*/  IADD3.X R3, PT, PT, RZ, R3, RZ, P1, !PT ;  /* 0x00000003ff037210 */ /* 0x000fce0000ffe4ff */
[----:B------:R-:W-:Y:S05]  /*0190*/  @!P0 BRA `(.L_x_1375) ;  /* 0xfffffffc00e88947 */ /* 0x000fea000383ffff */
[----:B------:R-:W-:Y:S05]  /*01a0*/  BSYNC.RECONVERGENT B1 ;  /* 0x0000000000017941 */ /* 0x000fea0003800200 */
.L_x_1374:
[----:B------:R-:W0:Y:S01]  /*01b0*/  LDC.64 R2, c[0x0][0x3a8] ;  /* 0x0000ea00ff027b82 */ /* 0x000e220000000a00 */
[----:B------:R-:W-:Y:S02]  /*01c0*/  IMAD.U32 R5, RZ, RZ, UR20 ;  /* 0x00000014ff057e24 */ /* 0x000fe4000f8e00ff */
[----:B0-----:R-:W-:-:S04]  /*01d0*/  IMAD.WIDE.U32 R2, R0, 0x80, R2 ;  /* 0x0000008000027825 */ /* 0x001fc800078e0002 */
[----:B------:R-:W-:-:S07]  /*01e0*/  IMAD.WIDE R2, R5, 0x8, R2 ;  /* 0x0000000805027825 */ /* 0x000fce00078e0202 */
.L_x_1376:
[----:B------:R-:W-:Y:S01]  /*01f0*/  IADD3 R4, PT, PT, R4, 0x4000, RZ ;  /* 0x0000400004047810 */ /* 0x000fe20007ffe0ff */
[----:B------:R0:W-:Y:S03]  /*0200*/  CCTL.E.PF2 [R2] ;  /* 0x000000000200798f */ /* 0x0001e60000800100 */
[----:B------:R-:W-:Y:S02]  /*0210*/  ISETP.GE.AND P0, PT, R4, UR6, PT ;  /* 0x0000000604007c0c */ /* 0x000fe4000bf06270 */
[----:B0-----:R-:W-:-:S05]  /*0220*/  IADD3 R2, P1, PT, R2, 0x4000, RZ ;  /* 0x0000400002027810 */ /* 0x001fca0007f3e0ff */
[----:B------:R-:W-:-:S06]  /*0230*/  IMAD.X R3, RZ, RZ, R3, P1 ;  /* 0x000000ffff037224 */ /* 0x000fcc00008e0603 */
[----:B------:R-:W-:Y:S05]  /*0240*/  @!P0 BRA `(.L_x_1376) ;  /* 0xfffffffc00e88947 */ /* 0x000fea000383ffff */
.L_x_1373:
[----:B------:R-:W-:Y:S05]  /*0250*/  BSYNC.RECONVERGENT B0 ;  /* 0x0000000000007941 */ /* 0x000fea0003800200 */
.L_x_1372:
[----:B------:R-:W0:Y:S01]  /*0260*/  LDCU.64 UR12, c[0x0][0x390] ;  /* 0x00007200ff0c77ac */ /* 0x000e220008000a00 */
[----:B------:R-:W-:Y:S01]  /*0270*/  UIMAD.WIDE UR6, UR20, 0x8, URZ ;  /* 0x00000008140678a5 */ /* 0x000fe2000f8e02ff */
[----:B------:R-:W1:Y:S01]  /*0280*/  LDCU.64 UR14, c[0x0][0x358] ;  /* 0x00006b00ff0e77ac */ /* 0x000e620008000a00 */
[----:B------:R-:W2:Y:S02]  /*0290*/  LDCU.64 UR10, c[0x0][0x3a8] ;  /* 0x00007500ff0a77ac */ /* 0x000ea40008000a00 */
[----:B0-----:R-:W-:-:S04]  /*02a0*/  UIADD3 UR9, UP0, UPT, UR6, UR12, URZ ;  /* 0x0000000c06097290 */ /* 0x001fc8000ff1e0ff */
[----:B------:R-:W-:Y:S02]  /*02b0*/  UIADD3.X UR17, UPT, UPT, UR7, UR13, URZ, UP0, !UPT ;  /* 0x0000000d07117290 */ /* 0x000fe400087fe4ff */
[----:B------:R-:W-:Y:S01]  /*02c0*/  UISETP.GT.AND UP0, UPT, UR8, UR4, UPT ;  /* 0x000000040800728c */ /* 0x000fe2000bf04270 */
[----:B------:R-:W-:-:S03]  /*02d0*/  MOV R2, UR9 ;  /* 0x0000000900027c02 */ /* 0x000fc60008000f00 */
[----:B------:R-:W-:-:S05]  /*02e0*/  IMAD.U32 R3, RZ, RZ, UR17 ;  /* 0x00000011ff037e24 */ /* 0x000fca000f8e00ff */
[----:B-12---:R-:W-:Y:S05]  /*02f0*/  BRA.U UP0, `(.L_x_1377) ;  /* 0x0000000d007c7547 */ /* 0x006fea000b800000 */
        /* <DEDUP_REMOVED lines=10> */
[----:B------:R-:W-:Y:S01]  /*03a0*/  UMOV UR8, UR6 ;  /* 0x0000000600087c82 */ /* 0x000fe20008000000 */
[----:B------:R-:W-:Y:S01]  /*03b0*/  IADD3 R8, PT, PT, R0, 0x480, RZ ;  /* 0x0000048000087810 */ /* 0x000fe20007ffe0ff */
[----:B------:R-:W-:Y:S01]  /*03c0*/  UIADD3 UR4, UP0, UPT, UR8, 0xc00, URZ ;  /* 0x00000c0008047890 */ /* 0x000fe2000ff1e0ff */
[----:B------:R-:W1:Y:S04]  /*03d0*/  LDCU.128 UR16, c[0x0][0x390] ;  /* 0x00007200ff1077ac */ /* 0x000e680008000c00 */
[----:B------:R-:W2:Y:S01]  /*03e0*/  LDC.64 R4, c[0x0][0x3a8] ;  /* 0x0000ea00ff047b82 */ /* 0x000ea20000000a00 */
[----:B------:R-:W-:Y:S02]  /*03f0*/  UIADD3.X UR6, UPT, UPT, URZ, UR7, URZ, UP0, !UPT ;  /* 0x00000007ff067290 */ /* 0x000fe400087fe4ff */
[----:B------:R-:W-:-:S02]  /*0400*/  UIADD3 UR10, UP0, UPT, UR4, UR10, URZ ;  /* 0x0000000a040a7290 */ /* 0x000fc4000ff1e0ff */
[----:B------:R-:W-:Y:S02]  /*0410*/  UIADD3 UR12, UP1, UPT, UR4, UR12, URZ ;  /* 0x0000000c040c7290 */ /* 0x000fe4000ff3e0ff */
[----:B------:R-:W-:Y:S02]  /*0420*/  ULOP3.LUT UR4, UR5, 0x7ffffff0, URZ, 0xc0, !UPT ;  /* 0x7ffffff005047892 */ /* 0x000fe4000f8ec0ff */
[----:B------:R-:W-:Y:S02]  /*0430*/  UIADD3.X UR11, UPT, UPT, UR6, UR11, URZ, UP0, !UPT ;  /* 0x0000000b060b7290 */ /* 0x000fe400087fe4ff */
[----:B------:R-:W-:Y:S02]  /*0440*/  UIADD3.X UR6, UPT, UPT, UR6, UR13, URZ, UP1, !UPT ;  /* 0x0000000d06067290 */ /* 0x000fe40008ffe4ff */
[----:B------:R-:W-:Y:S01]  /*0450*/  UIADD3 UR13, UPT, UPT, -UR4, URZ, URZ ;  /* 0x000000ff040d7290 */ /* 0x000fe2000fffe1ff */
[----:B0-----:R-:W-:-:S04]  /*0460*/  IMAD.WIDE.U32 R6, R0, 0x8, R6 ;  /* 0x0000000800067825 */ /* 0x001fc800078e0006 */
[----:B-12---:R-:W-:-:S07]  /*0470*/  IMAD.WIDE.U32 R4, R0, 0x8, R4 ;  /* 0x0000000800047825 */ /* 0x006fce00078e0004 */
.L_x_1379:
[----:B---3--:R-:W-:Y:S02]  /*0480*/  IADD3 R14, P1, PT, R6, UR8, RZ ;  /* 0x00000008060e7c10 */ /* 0x008fe4000ff3e0ff */
[----:B------:R-:W-:Y:S02]  /*0490*/  IADD3 R12, P2, PT, R4, UR8, RZ ;  /* 0x00000008040c7c10 */ /* 0x000fe4000ff5e0ff */
[----:B------:R-:W-:Y:S02]  /*04a0*/  IADD3.X R15, PT, PT, R7, UR7, RZ, P1, !PT ;  /* 0x00000007070f7c10 */ /* 0x000fe40008ffe4ff */
[----:B------:R-:W-:-:S03]  /*04b0*/  IADD3.X R13, PT, PT, R5, UR7, RZ, P2, !PT ;  /* 0x00000007050d7c10 */ /* 0x000fc600097fe4ff */
[----:B------:R-:W2:Y:S04]  /*04c0*/  LDG.E.64 R16, desc[UR14][R14.64] ;  /* 0x0000000e0e107981 */ /* 0x000ea8000c1e1b00 */
[----:B------:R-:W2:Y:S01]  /*04d0*/  LDG.E.64 R18, desc[UR14][R12.64] ;  /* 0x0000000e0c127981 */ /* 0x000ea2000c1e1b00 */
[----:B------:R-:W-:-:S04]  /*04e0*/  IMAD.MOV.U32 R11, RZ, RZ, 0x8 ;  /* 0x00000008ff0b7424 */ /* 0x000fc800078e00ff */
[----:B------:R-:W-:-:S03]  /*04f0*/  IMAD.WIDE.U32 R10, R0, R11, UR16 ;  /* 0x00000010000a7e25 */ /* 0x000fc6000f8e000b */
        /* <DEDUP_REMOVED lines=34> */
[----:B------:R-:W-:Y:S01]  /*0720*/  UIMAD.WIDE UR22, UR20, 0x8, UR18 ;  /* 0x00000008141678a5 */ /* 0x000fe2000f8e0212 */
[----:B------:R-:W-:Y:S01]  /*0730*/  MOV R26, UR10 ;  /* 0x0000000a001a7c02 */ /* 0x000fe20008000f00 */
[----:B------:R-:W-:-:S04]  /*0740*/  IMAD.U32 R27, RZ, RZ, UR11 ;  /* 0x0000000bff1b7e24 */ /* 0x000fc8000f8e00ff */
        /* <DEDUP_REMOVED lines=36> */
[----:B------:R-:W-:Y:S01]  /*0990*/  IADD3 R8, PT, PT, R8, 0x800, RZ ;  /* 0x0000080008087810 */ /* 0x000fe20007ffe0ff */
[----:B------:R-:W-:-:S02]  /*09a0*/  UIADD3 UR13, UPT, UPT, UR13, 0x10, URZ ;  /* 0x000000100d0d7890 */ /* 0x000fc4000fffe0ff */
[----:B------:R-:W-:Y:S02]  /*09b0*/  UIADD3.X UR7, UPT, UPT, URZ, UR7, URZ, UP0, !UPT ;  /* 0x00000007ff077290 */ /* 0x000fe400087fe4ff */
[----:B------:R-:W-:Y:S01]  /*09c0*/  UISETP.NE.AND UP0, UPT, UR13, URZ, UPT ;  /* 0x000000ff0d00728c */ /* 0x000fe2000bf05270 */
[----:B--2---:R-:W-:-:S07]  /*09d0*/  DADD R10, R10, -R24 ;  /* 0x000000000a0a7229 */ /* 0x004fce0000000818 */
[----:B------:R3:W-:Y:S01]  /*09e0*/  STG.E.64 desc[UR14][R12.64+0xc00], R10 ;  /* 0x000c000a0c007986 */ /* 0x0007e2000c101b0e */
[----:B------:R-:W-:Y:S05]  /*09f0*/  BRA.U UP0, `(.L_x_1379) ;  /* 0xfffffff900a07547 */ /* 0x000fea000b83ffff */
.L_x_1378:
[----:B------:R-:W-:Y:S05]  /*0a00*/  @!P0 EXIT ;  /* 0x000000000000894d */ /* 0x000fea0003800000 */
[----:B------:R-:W0:Y:S01]  /*0a10*/  LDCU.64 UR10, c[0x0][0x3a8] ;  /* 0x00007500ff0a77ac */ /* 0x000e220008000a00 */
[----:B------:R-:W1:Y:S01]  /*0a20*/  LDCU.64 UR12, c[0x0][0x398] ;  /* 0x00007300ff0c77ac */ /* 0x000e620008000a00 */
[----:B------:R-:W-:Y:S01]  /*0a30*/  USHF.L.U32 UR9, UR9, 0x7, URZ ;  /* 0x0000000709097899 */ /* 0x000fe200080006ff */
[----:B------:R-:W2:Y:S03]  /*0a40*/  LDCU UR5, c[0x0][0x384] ;  /* 0x00007080ff0577ac */ /* 0x000ea60008000800 */
[----:B------:R-:W-:-:S04]  /*0a50*/  UIMAD UR6, UR9, UR21, URZ ;  /* 0x00000015090672a4 */ /* 0x000fc8000f8e02ff */
[----:B------:R-:W-:-:S04]  /*0a60*/  UIMAD.WIDE UR6, UR6, 0x8, URZ ;  /* 0x00000008060678a5 */ /* 0x000fc8000f8e02ff */
[----:B0-----:R-:W-:Y:S02]  /*0a70*/  UIADD3 UR10, UP0, UPT, UR6, UR10, URZ ;  /* 0x0000000a060a7290 */ /* 0x001fe4000ff1e0ff */
[----:B-1----:R-:W-:Y:S02]  /*0a80*/  UIADD3 UR12, UP1, UPT, UR6, UR12, URZ ;  /* 0x0000000c060c7290 */ /* 0x002fe4000ff3e0ff */
[----:B------:R-:W-:Y:S02]  /*0a90*/  UIADD3.X UR11, UPT, UPT, UR7, UR11, URZ, UP0, !UPT ;  /* 0x0000000b070b7290 */ /* 0x000fe400087fe4ff */
[----:B------:R-:W-:Y:S01]  /*0aa0*/  UISETP.GE.U32.AND UP0, UPT, UR24, 0x8, UPT ;  /* 0x000000081800788c */ /* 0x000fe2000bf06070 */
[----:B------:R-:W-:Y:S01]  /*0ab0*/  IMAD.U32 R4, RZ, RZ, UR10 ;  /* 0x0000000aff047e24 */ /* 0x000fe2000f8e00ff */
[----:B--2---:R-:W-:Y:S01]  /*0ac0*/  ULOP3.LUT UR8, UR5, 0x7, URZ, 0xc0, !UPT ;  /* 0x0000000705087892 */ /* 0x004fe2000f8ec0ff */
[----:B------:R-:W-:Y:S01]  /*0ad0*/  MOV R6, UR12 ;  /* 0x0000000c00067c02 */ /* 0x000fe20008000f00 */
[----:B------:R-:W-:Y:S01]  /*0ae0*/  UIADD3.X UR13, UPT, UPT, UR7, UR13, URZ, UP1, !UPT ;  /* 0x0000000d070d7290 */ /* 0x000fe20008ffe4ff */
[----:B------:R-:W-:-:S03]  /*0af0*/  IMAD.U32 R5, RZ, RZ, UR11 ;  /* 0x0000000bff057e24 */ /* 0x000fc6000f8e00ff */
[----:B------:R-:W-:Y:S02]  /*0b00*/  ISETP.NE.AND P0, PT, RZ, UR8, PT ;  /* 0x00000008ff007c0c */ /* 0x000fe4000bf05270 */
[----:B------:R-:W-:Y:S01]  /*0b10*/  MOV R7, UR13 ;  /* 0x0000000d00077c02 */ /* 0x000fe20008000f00 */
[----:B------:R-:W-:Y:S10]  /*0b20*/  BRA.U !UP0, `(.L_x_1380) ;  /* 0x0000000108987547 */ /* 0x000ff4000b800000 */
[----:B------:R-:W-:-:S05]  /*0b30*/  IMAD.U32 R17, RZ, RZ, UR4 ;  /* 0x00000004ff117e24 */ /* 0x000fca000f8e00ff */
[----:B------:R-:W-:-:S05]  /*0b40*/  LEA R17, R17, R0, 0x7 ;  /* 0x0000000011117211 */ /* 0x000fca00078e38ff */
[----:B---3--:R-:W-:-:S04]  /*0b50*/  IMAD.WIDE R10, R17, 0x8, R6 ;  /* 0x00000008110a7825 */ /* 0x008fc800078e0206 */
[C---:B------:R-:W-:Y:S01]  /*0b60*/  IMAD.WIDE R8, R17.reuse, 0x8, R4 ;  /* 0x0000000811087825 */ /* 0x040fe200078e0204 */
        /* <DEDUP_REMOVED lines=34> */
.L_x_1380:
[----:B------:R-:W-:Y:S05]  /*0d90*/  @!P0 EXIT ;  /* 0x000000000000894d */ /* 0x000fea0003800000 */
[----:B------:R-:W-:Y:S02]  /*0da0*/  UISETP.GE.U32.AND UP0, UPT, UR8, 0x4, UPT ;  /* 0x000000040800788c */ /* 0x000fe4000bf06070 */
[----:B------:R-:W-:-:S06]  /*0db0*/  ULOP3.LUT UR5, UR5, 0x3, URZ, 0xc0, !UPT ;  /* 0x0000000305057892 */ /* 0x000fcc000f8ec0ff */
[----:B------:R-:W-:Y:S01]  /*0dc0*/  ISETP.NE.AND P0, PT, RZ, UR5, PT ;  /* 0x00000005ff007c0c */ /* 0x000fe2000bf05270 */
[----:B------:R-:W-:-:S12]  /*0dd0*/  BRA.U !UP0, `(.L_x_1381) ;  /* 0x0000000108587547 */ /* 0x000fd8000b800000 */
[----:B0-----:R-:W-:-:S05]  /*0de0*/  IMAD.U32 R17, RZ, RZ, UR4 ;  /* 0x00000004ff117e24 */ /* 0x001fca000f8e00ff */
[----:B------:R-:W-:-:S05]  /*0df0*/  LEA R17, R17, R0, 0x7 ;  /* 0x0000000011117211 */ /* 0x000fca00078e38ff */
[----:B------:R-:W-:-:S04]  /*0e00*/  IMAD.WIDE R6, R17, 0x8, R6 ;  /* 0x0000000811067825 */ /* 0x000fc800078e0206 */
[C---:B------:R-:W-:Y:S01]  /*0e10*/  IMAD.WIDE R4, R17.reuse, 0x8, R4 ;  /* 0x0000000811047825 */ /* 0x040fe200078e0204 */
[----:B------:R-:W2:Y:S04]  /*0e20*/  LDG.E.64 R8, desc[UR14][R6.64] ;  /* 0x0000000e06087981 */ /* 0x000ea8000c1e1b00 */
[----:B---3--:R-:W2:Y:S01]  /*0e30*/  LDG.E.64 R10, desc[UR14][R4.64] ;  /* 0x0000000e040a7981 */ /* 0x008ea2000c1e1b00 */
        /* <DEDUP_REMOVED lines=16> */
.L_x_1381:
[----:B------:R-:W-:Y:S05]  /*0f40*/  @!P0 EXIT ;  /* 0x000000000000894d */ /* 0x000fea0003800000 */
[----:B------:R-:W2:Y:S01]  /*0f50*/  LDCU.128 UR8, c[0x0][0x390] ;  /* 0x00007200ff0877ac */ /* 0x000ea20008000c00 */
[----:B-1-3--:R-:W-:Y:S01]  /*0f60*/  IMAD.U32 R11, RZ, RZ, UR4 ;  /* 0x00000004ff0b7e24 */ /* 0x00afe2000f8e00ff */
[----:B------:R-:W1:Y:S04]  /*0f70*/  LDCU.64 UR12, c[0x0][0x3a8] ;  /* 0x00007500ff0c77ac */ /* 0x000e680008000a00 */
[----:B------:R-:W-:Y:S01]  /*0f80*/  LEA R11, R11, R0, 0x7 ;  /* 0x000000000b0b7211 */ /* 0x000fe200078e38ff */
[----:B--2---:R-:W-:Y:S02]  /*0f90*/  UIMAD.WIDE UR6, UR20, 0x8, UR8 ;  /* 0x00000008140678a5 */ /* 0x004fe4000f8e0208 */
[----:B------:R-:W-:Y:S02]  /*0fa0*/  UIADD3 UR8, UPT, UPT, -UR5, URZ, URZ ;  /* 0x000000ff05087290 */ /* 0x000fe4000fffe1ff */
[----:B------:R-:W-:-:S02]  /*0fb0*/  UIMAD.WIDE UR10, UR20, 0x8, UR10 ;  /* 0x00000008140a78a5 */ /* 0x000fc4000f8e020a */
[----:B-1----:R-:W-:-:S12]  /*0fc0*/  UIMAD.WIDE UR4, UR20, 0x8, UR12 ;  /* 0x00000008140478a5 */ /* 0x002fd8000f8e020c */
.L_x_1382:
[----:B------:R-:W-:Y:S01]  /*0fd0*/  MOV R5, UR5 ;  /* 0x0000000500057c02 */ /* 0x000fe20008000f00 */
[----:B------:R-:W-:Y:S01]  /*0fe0*/  IMAD.U32 R4, RZ, RZ, UR4 ;  /* 0x00000004ff047e24 */ /* 0x000fe2000f8e00ff */
[----:B------:R-:W-:Y:S01]  /*0ff0*/  MOV R7, UR11 ;  /* 0x0000000b00077c02 */ /* 0x000fe20008000f00 */
[----:B------:R-:W-:Y:S02]  /*1000*/  IMAD.U32 R6, RZ, RZ, UR10 ;  /* 0x0000000aff067e24 */ /* 0x000fe4000f8e00ff */
[----:B------:R-:W-:-:S04]  /*1010*/  IMAD.WIDE R4, R11, 0x8, R4 ;  /* 0x000000080b047825 */ /* 0x000fc800078e0204 */
[----:B------:R-:W-:Y:S02]  /*1020*/  IMAD.WIDE R6, R11, 0x8, R6 ;  /* 0x000000080b067825 */ /* 0x000fe400078e0206 */
[----:B------:R-:W2:Y:S04]  /*1030*/  LDG.E.64 R4, desc[UR14][R4.64] ;  /* 0x0000000e04047981 */ /* 0x000ea8000c1e1b00 */
[----:B------:R-:W2:Y:S01]  /*1040*/  LDG.E.64 R6, desc[UR14][R6.64] ;  /* 0x0000000e06067981 */ /* 0x000ea2000c1e1b00 */
[----:B-1----:R-:W-:Y:S01]  /*1050*/  MOV R3, UR7 ;  /* 0x0000000700037c02 */ /* 0x002fe20008000f00 */
[----:B------:R-:W-:Y:S01]  /*1060*/  IMAD.U32 R2, RZ, RZ, UR6 ;  /* 0x00000006ff027e24 */ /* 0x000fe2000f8e00ff */
[----:B------:R-:W-:-:S03]  /*1070*/  UIADD3 UR8, UPT, UPT, UR8, 0x1, URZ ;  /* 0x0000000108087890 */ /* 0x000fc6000fffe0ff */
[----:B------:R-:W-:Y:S01]  /*1080*/  IMAD.WIDE R2, R11, 0x8, R2 ;  /* 0x000000080b027825 */ /* 0x000fe200078e0202 */
[----:B------:R-:W-:-:S03]  /*1090*/  UISETP.NE.AND UP0, UPT, UR8, URZ, UPT ;  /* 0x000000ff0800728c */ /* 0x000fc6000bf05270 */
[----:B------:R-:W-:Y:S01]  /*10a0*/  VIADD R11, R11, 0x80 ;  /* 0x000000800b0b7836 */ /* 0x000fe20000000000 */
[----:B--2---:R-:W-:-:S07]  /*10b0*/  DADD R8, R6, -R4 ;  /* 0x0000000006087229 */ /* 0x004fce0000000804 */
[----:B------:R1:W-:Y:S01]  /*10c0*/  STG.E.64 desc[UR14][R2.64], R8 ;  /* 0x0000000802007986 */ /* 0x0003e2000c101b0e */
[----:B------:R-:W-:Y:S05]  /*10d0*/  BRA.U UP0, `(.L_x_1382) ;  /* 0xfffffffd00bc7547 */ /* 0x000fea000b83ffff */
[----:B------:R-:W-:Y:S05]  /*10e0*/  EXIT ;  /* 0x000000000000794d */ /* 0x000fea0003800000 */
.L_x_1377:
[----:B------:R-:W-:-:S06]  /*10f0*/  UISETP.GE.AND UP0, UPT, UR5, 0x1, UPT ;  /* 0x000000010500788c */ /* 0x000fcc000bf06270 */
[----:B------:R-:W-:-:S13]  /*1100*/  PLOP3.LUT P0, PT, PT, PT, UP0, 0x80, 0x8 ;  /* 0x000000000008781c */ /* 0x000fda0003f0f008 */
[----:B------:R-:W-:Y:S05]  /*1110*/  @!P0 EXIT ;  /* 0x000000000000894d */ /* 0x000fea0003800000 */
[----:B------:R-:W0:Y:S01]  /*1120*/  LDCU UR4, c[0x0][0x384] ;  /* 0x00007080ff0477ac */ /* 0x000e220008000800 */
[----:B------:R-:W-:Y:S01]  /*1130*/  IMAD.MOV.U32 R9, RZ, RZ, RZ ;  /* 0x000000ffff097224 */ /* 0x000fe200078e00ff */
[----:B------:R-:W1:Y:S01]  /*1140*/  LDCU.64 UR8, c[0x0][0x3a8] ;  /* 0x00007500ff0877ac */ /* 0x000e620008000a00 */
[----:B------:R-:W2:Y:S01]  /*1150*/  LDCU.64 UR10, c[0x0][0x398] ;  /* 0x00007300ff0a77ac */ /* 0x000ea20008000a00 */
[----:B0-----:R-:W-:-:S04]  /*1160*/  USHF.L.U32 UR4, UR4, 0x7, URZ ;  /* 0x0000000704047899 */ /* 0x001fc800080006ff */
[----:B------:R-:W-:-:S04]  /*1170*/  UIMAD UR4, UR4, UR21, URZ ;  /* 0x00000015040472a4 */ /* 0x000fc8000f8e02ff */
[----:B------:R-:W-:-:S04]  /*1180*/  UIMAD.WIDE UR6, UR4, 0x8, URZ ;  /* 0x00000008040678a5 */ /* 0x000fc8000f8e02ff */
[----:B-1----:R-:W-:Y:S02]  /*1190*/  UIADD3 UR8, UP0, UPT, UR6, UR8, URZ ;  /* 0x0000000806087290 */ /* 0x002fe4000ff1e0ff */
[----:B--2---:R-:W-:Y:S02]  /*11a0*/  UIADD3 UR10, UP1, UPT, UR6, UR10, URZ ;  /* 0x0000000a060a7290 */ /* 0x004fe4000ff3e0ff */
[----:B------:R-:W-:Y:S02]  /*11b0*/  UIADD3.X UR9, UPT, UPT, UR7, UR9, URZ, UP0, !UPT ;  /* 0x0000000907097290 */ /* 0x000fe400087fe4ff */
[----:B------:R-:W-:Y:S01]  /*11c0*/  UISETP.GE.U32.AND UP0, UPT, UR5, 0x8, UPT ;  /* 0x000000080500788c */ /* 0x000fe2000bf06070 */
[----:B------:R-:W-:Y:S01]  /*11d0*/  MOV R4, UR8 ;  /* 0x0000000800047c02 */ /* 0x000fe20008000f00 */
[----:B------:R-:W-:Y:S01]  /*11e0*/  UIADD3.X UR11, UPT, UPT, UR7, UR11, URZ, UP1, !UPT ;  /* 0x0000000b070b7290 */ /* 0x000fe20008ffe4ff */
[----:B------:R-:W-:Y:S01]  /*11f0*/  IMAD.U32 R6, RZ, RZ, UR10 ;  /* 0x0000000aff067e24 */ /* 0x000fe2000f8e00ff */
[----:B------:R-:W-:Y:S01]  /*1200*/  MOV R5, UR9 ;  /* 0x0000000900057c02 */ /* 0x000fe20008000f00 */
[----:B------:R-:W-:-:S03]  /*1210*/  ULOP3.LUT UR6, UR5, 0x7, URZ, 0xc0, !UPT ;  /* 0x0000000705067892 */ /* 0x000fc6000f8ec0ff */
[----:B------:R-:W-:Y:S01]  /*1220*/  MOV R7, UR11 ;  /* 0x0000000b00077c02 */ /* 0x000fe20008000f00 */
[----:B------:R-:W-:Y:S08]  /*1230*/  BRA.U !UP0, `(.L_x_1383) ;  /* 0x0000000108fc7547 */ /* 0x000ff0000b800000 */
[----:B------:R-:W-:Y:S01]  /*1240*/  ULOP3.LUT UR4, UR5, 0x7ffffff8, URZ, 0xc0, !UPT ;  /* 0x7ffffff805047892 */ /* 0x000fe2000f8ec0ff */
[----:B------:R-:W-:-:S05]  /*1250*/  MOV R8, RZ ;  /* 0x000000ff00087202 */ /* 0x000fca0000000f00 */
[----:B------:R-:W-:-:S07]  /*1260*/  MOV R9, UR4 ;  /* 0x0000000400097c02 */ /* 0x000fce0008000f00 */
.L_x_1386:
[----:B0-----:R-:W-:-:S05]  /*1270*/  IMAD R11, R8, 0x80, R0 ;  /* 0x00000080080b7824 */ /* 0x001fca00078e0200 */
[----:B------:R-:W-:-:S13]  /*1280*/  ISETP.GE.AND P0, PT, R11, UR16, PT ;  /* 0x000000100b007c0c */ /* 0x000fda000bf06270 */
[----:B------:R-:W-:-:S04]  /*1290*/  @!P0 IMAD.WIDE.U32 R18, R11, 0x8, R6 ;  /* 0x000000080b128825 */ /* 0x000fc800078e0006 */
[C---:B------:R-:W-:Y:S02]  /*12a0*/  @!P0 IMAD.WIDE.U32 R20, R11.reuse, 0x8, R4 ;  /* 0x000000080b148825 */ /* 0x040fe400078e0004 */
[----:B------:R-:W2:Y:S04]  /*12b0*/  @!P0 LDG.E.64 R18, desc[UR14][R18.64] ;  /* 0x0000000e12128981 */ /* 0x000ea8000c1e1b00 */
[----:B------:R-:W2:Y:S01]  /*12c0*/  @!P0 LDG.E.64 R20, desc[UR14][R20.64] ;  /* 0x0000000e14148981 */ /* 0x000ea2000c1e1b00 */
[C---:B------:R-:W-:Y:S01]  /*12d0*/  IADD3 R17, PT, PT, R11.reuse, 0x80, RZ ;  /* 0x000000800b117810 */ /* 0x040fe20007ffe0ff */
        /* <DEDUP_REMOVED lines=8> */
[----:B------:R-:W-:Y:S01]  /*1360*/  IADD3 R10, PT, PT, R11, 0x100, RZ ;  /* 0x000001000b0a7810 */ /* 0x000fe20007ffe0ff */
[----:B------:R-:W-:-:S03]  /*1370*/  IMAD.WIDE R16, R17, 0x8, R2 ;  /* 0x0000000811107825 */ /* 0x000fc600078e0202 */
[----:B------:R-:W-:Y:S01]  /*1380*/  ISETP.GE.AND P0, PT, R10, UR16, PT ;  /* 0x000000100a007c0c */ /* 0x000fe2000bf06270 */
[----:B--2---:R-:W-:-:S07]  /*1390*/  @!P1 DADD R26, R26, -R28 ;  /* 0x000000001a1a9229 */ /* 0x004fce000000081c */
[----:B------:R-:W-:Y:S05]  /*13a0*/  @!P1 STG.E.64 desc[UR14][R16.64], R26 ;  /* 0x0000001a10009986 */ /* 0x000fea000c101b0e */
[----:B------:R-:W2:Y:S04]  /*13b0*/  @!P0 LDG.E.64 R18, desc[UR14][R12.64+0x400] ;  /* 0x0004000e0c128981 */ /* 0x000ea8000c1e1b00 */
[----:B------:R-:W2:Y:S01]  /*13c0*/  @!P0 LDG.E.64 R20, desc[UR14][R14.64+0x400] ;  /* 0x0004000e0e148981 */ /* 0x000ea2000c1e1b00 */
[----:B------:R-:W-:-:S05]  /*13d0*/  VIADD R10, R11, 0x180 ;  /* 0x000001800b0a7836 */ /* 0x000fca0000000000 */
[----:B------:R-:W-:Y:S01]  /*13e0*/  ISETP.GE.AND P1, PT, R10, UR16, PT ;  /* 0x000000100a007c0c */ /* 0x000fe2000bf26270 */
[----:B--2---:R-:W-:-:S07]  /*13f0*/  @!P0 DADD R18, R18, -R20 ;  /* 0x0000000012128229 */ /* 0x004fce0000000814 */
[----:B------:R1:W-:Y:S05]  /*1400*/  @!P0 STG.E.64 desc[UR14][R16.64+0x400], R18 ;  /* 0x0004001210008986 */ /* 0x0003ea000c101b0e */
[----:B------:R-:W2:Y:S04]  /*1410*/  @!P1 LDG.E.64 R20, desc[UR14][R12.64+0x800] ;  /* 0x0008000e0c149981 */ /* 0x000ea8000c1e1b00 */
[----:B0-----:R-:W2:Y:S01]  /*1420*/  @!P1 LDG.E.64 R22, desc[UR14][R14.64+0x800] ;  /* 0x0008000e0e169981 */ /* 0x001ea2000c1e1b00 */
[----:B------:R-:W-:-:S04]  /*1430*/  IADD3 R10, PT, PT, R11, 0x200, RZ ;  /* 0x000002000b0a7810 */ /* 0x000fc80007ffe0ff */
[----:B------:R-:W-:Y:S01]  /*1440*/  ISETP.GE.AND P0, PT, R10, UR16, PT ;  /* 0x000000100a007c0c */ /* 0x000fe2000bf06270 */
[----:B--2---:R-:W-:-:S07]  /*1450*/  @!P1 DADD R20, R20, -R22 ;  /* 0x0000000014149229 */ /* 0x004fce0000000816 */
[----:B------:R0:W-:Y:S05]  /*1460*/  @!P1 STG.E.64 desc[UR14][R16.64+0x800], R20 ;  /* 0x0008001410009986 */ /* 0x0001ea000c101b0e */
[----:B------:R-:W2:Y:S04]  /*1470*/  @!P0 LDG.E.64 R22, desc[UR14][R12.64+0xc00] ;  /* 0x000c000e0c168981 */ /* 0x000ea8000c1e1b00 */
[----:B------:R-:W2:Y:S01]  /*1480*/  @!P0 LDG.E.64 R24, desc[UR14][R14.64+0xc00] ;  /* 0x000c000e0e188981 */ /* 0x000ea2000c1e1b00 */
[----:B------:R-:W-:-:S04]  /*1490*/  IADD3 R10, PT, PT, R11, 0x280, RZ ;  /* 0x000002800b0a7810 */ /* 0x000fc80007ffe0ff */
[----:B------:R-:W-:Y:S01]  /*14a0*/  ISETP.GE.AND P1, PT, R10, UR16, PT ;  /* 0x000000100a007c0c */ /* 0x000fe2000bf26270 */
[----:B--2---:R-:W-:-:S07]  /*14b0*/  @!P0 DADD R22, R22, -R24 ;  /* 0x0000000016168229 */ /* 0x004fce0000000818 */
[----:B------:R2:W-:Y:S05]  /*14c0*/  @!P0 STG.E.64 desc[UR14][R16.64+0xc00], R22 ;  /* 0x000c001610008986 */ /* 0x0005ea000c101b0e */
[----:B-1----:R-:W3:Y:S04]  /*14d0*/  @!P1 LDG.E.64 R18, desc[UR14][R12.64+0x1000] ;  /* 0x0010000e0c129981 */ /* 0x002ee8000c1e1b00 */
[----:B------:R-:W3:Y:S01]  /*14e0*/  @!P1 LDG.E.64 R24, desc[UR14][R14.64+0x1000] ;  /* 0x0010000e0e189981 */ /* 0x000ee2000c1e1b00 */
[----:B------:R-:W-:-:S05]  /*14f0*/  VIADD R10, R11, 0x300 ;  /* 0x000003000b0a7836 */ /* 0x000fca0000000000 */
[----:B------:R-:W-:Y:S01]  /*1500*/  ISETP.GE.AND P0, PT, R10, UR16, PT ;  /* 0x000000100a007c0c */ /* 0x000fe2000bf06270 */
[----:B---3--:R-:W-:-:S07]  /*1510*/  @!P1 DADD R18, R18, -R24 ;  /* 0x0000000012129229 */ /* 0x008fce0000000818 */
[----:B------:R2:W-:Y:S05]  /*1520*/  @!P1 STG.E.64 desc[UR14][R16.64+0x1000], R18 ;  /* 0x0010001210009986 */ /* 0x0005ea000c101b0e */
[----:B0-----:R-:W3:Y:S04]  /*1530*/  @!P0 LDG.E.64 R20, desc[UR14][R12.64+0x1400] ;  /* 0x0014000e0c148981 */ /* 0x001ee8000c1e1b00 */
[----:B------:R-:W3:Y:S01]  /*1540*/  @!P0 LDG.E.64 R24, desc[UR14][R14.64+0x1400] ;  /* 0x0014000e0e188981 */ /* 0x000ee2000c1e1b00 */
[----:B------:R-:W-:Y:S01]  /*1550*/  IADD3 R11, PT, PT, R11, 0x380, RZ ;  /* 0x000003800b0b7810 */ /* 0x000fe20007ffe0ff */
[----:B------:R-:W-:Y:S01]  /*1560*/  BSSY.RECONVERGENT B0, `(.L_x_1384) ;  /* 0x000000b000007945 */ /* 0x000fe20003800200 */
[----:B------:R-:W-:-:S04]  /*1570*/  IADD3 R8, PT, PT, R8, 0x8, RZ ;  /* 0x0000000808087810 */ /* 0x000fc80007ffe0ff */
[----:B------:R-:W-:Y:S01]  /*1580*/  ISETP.NE.AND P1, PT, R8, R9, PT ;  /* 0x000000090800720c */ /* 0x000fe20003f25270 */
[----:B---3--:R-:W-:-:S07]  /*1590*/  @!P0 DADD R20, R20, -R24 ;  /* 0x0000000014148229 */ /* 0x008fce0000000818 */
[----:B------:R2:W-:Y:S01]  /*15a0*/  @!P0 STG.E.64 desc[UR14][R16.64+0x1400], R20 ;  /* 0x0014001410008986 */ /* 0x0005e2000c101b0e */
[----:B------:R-:W-:-:S13]  /*15b0*/  ISETP.GE.AND P0, PT, R11, UR16, PT ;  /* 0x000000100b007c0c */ /* 0x000fda000bf06270 */
[----:B--2---:R-:W-:Y:S05]  /*15c0*/  @P0 BRA `(.L_x_1385) ;  /* 0x0000000000100947 */ /* 0x004fea0003800000 */
[----:B------:R-:W2:Y:S04]  /*15d0*/  LDG.E.64 R12, desc[UR14][R12.64+0x1800] ;  /* 0x0018000e0c0c7981 */ /* 0x000ea8000c1e1b00 */
[----:B------:R-:W2:Y:S02]  /*15e0*/  LDG.E.64 R14, desc[UR14][R14.64+0x1800] ;  /* 0x0018000e0e0e7981 */ /* 0x000ea4000c1e1b00 */
[----:B--2---:R-:W-:-:S07]  /*15f0*/  DADD R10, R12, -R14 ;  /* 0x000000000c0a7229 */ /* 0x004fce000000080e */
[----:B------:R0:W-:Y:S04]  /*1600*/  STG.E.64 desc[UR14][R16.64+0x1800], R10 ;  /* 0x0018000a10007986 */ /* 0x0001e8000c101b0e */
.L_x_1385:
[----:B------:R-:W-:Y:S05]  /*1610*/  BSYNC.RECONVERGENT B0 ;  /* 0x0000000000007941 */ /* 0x000fea0003800200 */
.L_x_1384:
[----:B------:R-:W-:Y:S05]  /*1620*/  @P1 BRA `(.L_x_1386) ;  /* 0xfffffffc00101947 */ /* 0x000fea000383ffff */
.L_x_1383:
        /* <DEDUP_REMOVED lines=9> */
[----:B------:R-:W-:-:S04]  /*16c0*/  @!P2 IMAD.WIDE R14, R11, 0x8, R6 ;  /* 0x000000080b0ea825 */ /* 0x000fc800078e0206 */
        /* <DEDUP_REMOVED lines=30> */
[----:B-1----:R-:W-:Y:S01]  /*18b0*/  @!P1 IMAD.WIDE R16, R11, 0x8, R2 ;  /* 0x000000080b109825 */ /* 0x002fe200078e0202 */
[----:B------:R-:W-:Y:S01]  /*18c0*/  IADD3 R9, PT, PT, R9, 0x4, RZ ;  /* 0x0000000409097810 */ /* 0x000fe20007ffe0ff */
[----:B--2---:R-:W-:-:S07]  /*18d0*/  @!P1 DADD R12, R20, -R22 ;  /* 0x00000000140c9229 */ /* 0x004fce0000000816 */
[----:B------:R0:W-:Y:S04]  /*18e0*/  @!P1 STG.E.64 desc[UR14][R16.64], R12 ;  /* 0x0000000c10009986 */ /* 0x0001e8000c101b0e */
.L_x_1387:
[----:B------:R-:W-:Y:S05]  /*18f0*/  @!P0 EXIT ;  /* 0x000000000000894d */ /* 0x000fea0003800000 */
[----:B------:R-:W-:Y:S02]  /*1900*/  ISETP.NE.AND P1, PT, R10, 0x1, PT ;  /* 0x000000010a00780c */ /* 0x000fe40003f25270 */
[----:B------:R-:W-:-:S04]  /*1910*/  LOP3.LUT R8, R8, 0x1, RZ, 0xc0, !PT ;  /* 0x0000000108087812 */ /* 0x000fc800078ec0ff */
[----:B------:R-:W-:-:S07]  /*1920*/  ISETP.NE.U32.AND P0, PT, R8, 0x1, PT ;  /* 0x000000010800780c */ /* 0x000fce0003f05070 */
[----:B------:R-:W-:Y:S06]  /*1930*/  @!P1 BRA `(.L_x_1388) ;  /* 0x00000000004c9947 */ /* 0x000fec0003800000 */
[----:B0-----:R-:W-:-:S04]  /*1940*/  LEA R17, R9, R0, 0x7 ;  /* 0x0000000009117211 */ /* 0x001fc800078e38ff */
        /* <DEDUP_REMOVED lines=18> */
.L_x_1388:
[----:B------:R-:W-:Y:S05]  /*1a70*/  @P0 EXIT ;  /* 0x000000000000094d */ /* 0x000fea0003800000 */
[----:B-1----:R-:W-:-:S04]  /*1a80*/  LEA R11, R9, R0, 0x7 ;  /* 0x00000000090b7211 */ /* 0x002fc800078e38ff */
[----:B------:R-:W-:-:S13]  /*1a90*/  ISETP.GE.AND P0, PT, R11, UR16, PT ;  /* 0x000000100b007c0c */ /* 0x000fda000bf06270 */
[----:B------:R-:W-:Y:S05]  /*1aa0*/  @P0 EXIT ;  /* 0x000000000000094d */ /* 0x000fea0003800000 */
[----:B------:R-:W-:-:S04]  /*1ab0*/  IMAD.WIDE R6, R11, 0x8, R6 ;  /* 0x000000080b067825 */ /* 0x000fc800078e0206 */
[C---:B------:R-:W-:Y:S02]  /*1ac0*/  IMAD.WIDE R4, R11.reuse, 0x8, R4 ;  /* 0x000000080b047825 */ /* 0x040fe400078e0204 */
[----:B------:R-:W2:Y:S04]  /*1ad0*/  LDG.E.64 R6, desc[UR14][R6.64] ;  /* 0x0000000e06067981 */ /* 0x000ea8000c1e1b00 */
[----:B------:R-:W2:Y:S01]  /*1ae0*/  LDG.E.64 R4, desc[UR14][R4.64] ;  /* 0x0000000e04047981 */ /* 0x000ea2000c1e1b00 */
[----:B------:R-:W-:Y:S01]  /*1af0*/  IMAD.WIDE R2, R11, 0x8, R2 ;  /* 0x000000080b027825 */ /* 0x000fe200078e0202 */
[----:B--2---:R-:W-:-:S07]  /*1b00*/  DADD R8, R6, -R4 ;  /* 0x0000000006087229 */ /* 0x004fce0000000804 */
[----:B------:R-:W-:Y:S01]  /*1b10*/  STG.E.64 desc[UR14][R2.64], R8 ;  /* 0x0000000802007986 */ /* 0x000fe2000c101b0e */
[----:B------:R-:W-:Y:S05]  /*1b20*/  EXIT ;  /* 0x000000000000794d */ /* 0x000fea0003800000 */
.L_x_1389:
        /* <DEDUP_REMOVED lines=13> */
.L_x_1803:


//--------------------- .text._ZN3cub18CUB_300001_SM_10006detail9transform16transform_kernelINS2_10policy_hubILb1EN4cuda3std3__45tupleIJN6thrust24THRUST_300001_SM_1000_NS6detail15normal_iteratorINSA_10device_ptrIdEEEEEEEE10policy1000El11abs_functorIdESF_JPdEEEvT0_iT1_T2_DpNS2_10kernel_argIT3_EE --------------------------
	.section	.text._ZN3cub18CUB_300001_SM_10006detail9transform16transform_kernelINS2_10policy_hubILb1EN4cuda3std3__45tupleIJN6thrust24THRUST_300001_SM_1000_NS6detail15normal_iteratorINSA_10device_ptrIdEEEEEEEE10policy1000El11abs_functorIdESF_JPdEEEvT0_iT1_T2_DpNS2_10kernel_argIT3_EE,"ax",@progbits
	.align	128
        .global         _ZN3cub18CUB_300001_SM_10006detail9transform16transform_kernelINS2_10policy_hubILb1EN4cuda3std3__45tupleIJN6thrust24THRUST_300001_SM_1000_NS6detail15normal_iteratorINSA_10device_ptrIdEEEEEEEE10policy1000El11abs_functorIdESF_JPdEEEvT0_iT1_T2_DpNS2_10kernel_argIT3_EE
        .type           _ZN3cub18CUB_300001_SM_10006detail9transform16transform_kernelINS2_10policy_hubILb1EN4cuda3std3__45tupleIJN6thrust24THRUST_300001_SM_1000_NS6detail15normal_iteratorINSA_10device_ptrIdEEEEEEEE10policy1000El11abs_functorIdESF_JPdEEEvT0_iT1_T2_DpNS2_10kernel_argIT3_EE,@function
        .size           _ZN3cub18CUB_300001_SM_10006detail9transform16transform_kernelINS2_10policy_hubILb1EN4cuda3std3__45tupleIJN6thrust24THRUST_300001_SM_1000_NS6detail15normal_iteratorINSA_10device_ptrIdEEEEEEEE10policy1000El11abs_functorIdESF_JPdEEEvT0_iT1_T2_DpNS2_10kernel_argIT3_EE,(.L_x_1804 - _ZN3cub18CUB_300001_SM_10006detail9transform16transform_kernelINS2_10policy_hubILb1EN4cuda3std3__45tupleIJN6thrust24THRUST_300001_SM_1000_NS6detail15normal_iteratorINSA_10device_ptrIdEEEEEEEE10policy1000El11abs_functorIdESF_JPdEEEvT0_iT1_T2_DpNS2_10kernel_argIT3_EE)
        .other          _ZN3cub18CUB_300001_SM_10006detail9transform16transform_kernelINS2_10policy_hubILb1EN4cuda3std3__45tupleIJN6thrust24THRUST_300001_SM_1000_NS6detail15normal_iteratorINSA_10device_ptrIdEEEEEEEE10policy1000El11abs_functorIdESF_JPdEEEvT0_iT1_T2_DpNS2_10kernel_argIT3_EE,@"STO_CUDA_ENTRY STV_DEFAULT"
_ZN3cub18CUB_300001_SM_10006detail9transform16transform_kernelINS2_10policy_hubILb1EN4cuda3std3__45tupleIJN6thrust24THRUST_300001_SM_1000_NS6detail15normal_iteratorINSA_10device_ptrIdEEEEEEEE10policy1000El11abs_functorIdESF_JPdEEEvT0_iT1_T2_DpNS2_10kernel_argIT3_EE:
.text._ZN3cub18CUB_300001_SM_10006detail9transform16transform_kernelINS2_10policy_hubILb1EN4cuda3std3__45tupleIJN6thrust24THRUST_300001_SM_1000_NS6detail15normal_iteratorINSA_10device_ptrIdEEEEEEEE10policy1000El11abs_functorIdESF_JPdEEEvT0_iT1_T2_DpNS2_10kernel_argIT3_EE:
[----:B------:R-:W-:Y:S08]  /*0000*/  LDC R1, c[0x0][0x37c] ;  /* 0x0000df00ff017b82 */ /* 0x000ff00000000800 */
[----:B------:R-:W0:Y:S01]  /*0010*/  LDC R0, c[0x0][0x388] ;  /* 0x0000e200ff007b82 */ /* 0x000e220000000800 */
[----:B------:R-:W1:Y:S01]  /*0020*/  LDCU.64 UR6, c[0x0][0x380] ;  /* 0x00007000ff0677ac */ /* 0x000e620008000a00 */
[----:B------:R-:W2:Y:S01]  /*0030*/  S2R R7, SR_TID.X ;  /* 0x0000000000077919 */ /* 0x000ea20000002100 */
[----:B------:R-:W-:Y:S05]  /*0040*/  BSSY.RECONVERGENT B0, `(.L_x_1390) ;  /* 0x000001a000007945 */ /* 0x000fea0003800200 */
[----:B------:R-:W3:Y:S01]  /*0050*/  S2UR UR4, SR_CTAID.X ;  /* 0x00000000000479c3 */ /* 0x000ee20000002500 */
[----:B0-----:R-:W-:-:S05]  /*0060*/  IMAD.SHL.U32 R5, R0, 0x80, RZ ;  /* 0x0000008000057824 */ /* 0x001fca00078e00ff */
[----:B------:R-:W-:Y:S01]  /*0070*/  SHF.R.S32.HI R4, RZ, 0x1f, R5 ;  /* 0x0000001fff047819 */ /* 0x000fe20000011405 */
[----:B---3--:R-:W-:-:S04]  /*0080*/  IMAD.WIDE.U32 R2, R5, UR4, RZ ;  /* 0x0000000405027c25 */ /* 0x008fc8000f8e00ff */
[----:B------:R-:W-:Y:S01]  /*0090*/  IMAD R13, R4, UR4, RZ ;  /* 0x00000004040d7c24 */ /* 0x000fe2000f8e02ff */
[----:B-1----:R-:W-:Y:S01]  /*00a0*/  IADD3 R6, P1, PT, -R2, UR6, RZ ;  /* 0x0000000602067c10 */ /* 0x002fe2000ff3e1ff */
[----:B--2---:R-:W-:Y:S02]  /*00b0*/  IMAD.SHL.U32 R11, R7, 0x80, RZ ;  /* 0x00000080070b7824 */ /* 0x004fe400078e00ff */
[----:B------:R-:W-:Y:S01]  /*00c0*/  IMAD.IADD R13, R3, 0x1, R13 ;  /* 0x00000001030d7824 */ /* 0x000fe200078e020d */
[----:B------:R-:W-:-:S04]  /*00d0*/  ISETP.LT.U32.AND P0, PT, R6, R5, PT ;  /* 0x000000050600720c */ /* 0x000fc80003f01070 */
[----:B------:R-:W-:-:S04]  /*00e0*/  IADD3.X R9, PT, PT, ~R13, UR7, RZ, P1, !PT ;  /* 0x000000070d097c10 */ /* 0x000fc80008ffe5ff */
[----:B------:R-:W-:-:S04]  /*00f0*/  ISETP.LT.AND.EX P0, PT, R9, R4, PT, P0 ;  /* 0x000000040900720c */ /* 0x000fc80003f01300 */
[----:B------:R-:W-:-:S05]  /*0100*/  SEL R6, R6, R5, P0 ;  /* 0x0000000506067207 */ /* 0x000fca0000000000 */
[----:B------:R-:W-:-:S05]  /*0110*/  IMAD.SHL.U32 R4, R6, 0x8, RZ ;  /* 0x0000000806047824 */ /* 0x000fca00078e00ff */
[----:B------:R-:W-:-:S13]  /*0120*/  ISETP.GE.AND P0, PT, R11, R4, PT ;  /* 0x000000040b00720c */ /* 0x000fda0003f06270 */
[----:B------:R-:W-:Y:S05]  /*0130*/  @P0 BRA `(.L_x_1391) ;  /* 0x0000000000280947 */ /* 0x000fea0003800000 */
[----:B------:R-:W0:Y:S02]  /*0140*/  LDC.64 R8, c[0x0][0x398] ;  /* 0x0000e600ff087b82 */ /* 0x000e240000000a00 */
[----:B0-----:R-:W-:-:S04]  /*0150*/  LEA R8, P0, R2, R8, 0x3 ;  /* 0x0000000802087211 */ /* 0x001fc800078018ff */
[----:B------:R-:W-:-:S03]  /*0160*/  LEA.HI.X R9, R2, R9, R13, 0x3, P0 ;  /* 0x0000000902097211 */ /* 0x000fc600000f1c0d */
[----:B------:R-:W-:-:S07]  /*0170*/  IMAD.WIDE.U32 R8, R7, 0x80, R8 ;  /* 0x0000008007087825 */ /* 0x000fce00078e0008 */
.L_x_1392:
[----:B------:R-:W-:Y:S01]  /*0180*/  VIADD R11, R11, 0x4000 ;  /* 0x000040000b0b7836 */ /* 0x000fe20000000000 */
[----:B------:R0:W-:Y:S04]  /*0190*/  CCTL.E.PF2 [R8] ;  /* 0x000000000800798f */ /* 0x0001e80000800100 */
[----:B------:R-:W-:Y:S02]  /*01a0*/  ISETP.GE.AND P0, PT, R11, R4, PT ;  /* 0x000000040b00720c */ /* 0x000fe40003f06270 */
[----:B0-----:R-:W-:-:S05]  /*01b0*/  IADD3 R8, P1, PT, R8, 0x4000, RZ ;  /* 0x0000400008087810 */ /* 0x001fca0007f3e0ff */
[----:B------:R-:W-:-:S06]  /*01c0*/  IMAD.X R9, RZ, RZ, R9, P1 ;  /* 0x000000ffff097224 */ /* 0x000fcc00008e0609 */
[----:B------:R-:W-:Y:S05]  /*01d0*/  @!P0 BRA `(.L_x_1392) ;  /* 0xfffffffc00e88947 */ /* 0x000fea000383ffff */
.L_x_1391:
[----:B------:R-:W-:Y:S05]  /*01e0*/  BSYNC.RECONVERGENT B0 ;  /* 0x0000000000007941 */ /* 0x000fea0003800200 */
.L_x_1390:
[----:B------:R-:W0:Y:S01]  /*01f0*/  LDCU.128 UR8, c[0x0][0x390] ;  /* 0x00007200ff0877ac */ /* 0x000e220008000c00 */
[----:B------:R-:W-:Y:S01]  /*0200*/  ISETP.NE.AND P0, PT, R5, R6, PT ;  /* 0x000000060500720c */ /* 0x000fe20003f05270 */
[C---:B------:R-:W-:Y:S01]  /*0210*/  IMAD.SHL.U32 R3, R2.reuse, 0x8, RZ ;  /* 0x0000000802037824 */ /* 0x040fe200078e00ff */
[----:B------:R-:W-:Y:S01]  /*0220*/  SHF.L.U64.HI R8, R2, 0x3, R13 ;  /* 0x0000000302087819 */ /* 0x000fe2000001020d */
[----:B------:R-:W1:Y:S03]  /*0230*/  LDCU.64 UR4, c[0x0][0x358] ;  /* 0x00006b00ff0477ac */ /* 0x000e660008000a00 */
[C---:B0-----:R-:W-:Y:S02]  /*0240*/  IADD3 R4, P1, PT, R3.reuse, UR10, RZ ;  /* 0x0000000a03047c10 */ /* 0x041fe4000ff3e0ff */
[----:B------:R-:W-:Y:S02]  /*0250*/  IADD3 R2, P2, PT, R3, UR8, RZ ;  /* 0x0000000803027c10 */ /* 0x000fe4000ff5e0ff */
[----:B------:R-:W-:-:S02]  /*0260*/  IADD3.X R5, PT, PT, R8, UR11, RZ, P1, !PT ;  /* 0x0000000b08057c10 */ /* 0x000fc40008ffe4ff */
[----:B------:R-:W-:Y:S01]  /*0270*/  IADD3.X R3, PT, PT, R8, UR9, RZ, P2, !PT ;  /* 0x0000000908037c10 */ /* 0x000fe200097fe4ff */
[----:B-1----:R-:W-:Y:S08]  /*0280*/  @!P0 BRA `(.L_x_1393) ;  /* 0x0000001000008947 */ /* 0x002ff00003800000 */
[----:B------:R-:W-:-:S13]  /*0290*/  ISETP.GE.AND P0, PT, R0, 0x1, PT ;  /* 0x000000010000780c */ /* 0x000fda0003f06270 */
[----:B------:R-:W-:Y:S05]  /*02a0*/  @!P0 EXIT ;  /* 0x000000000000894d */ /* 0x000fea0003800000 */
[C---:B------:R-:W-:Y:S01]  /*02b0*/  ISETP.GE.U32.AND P0, PT, R0.reuse, 0x8, PT ;  /* 0x000000080000780c */ /* 0x040fe20003f06070 */
[----:B------:R-:W-:Y:S01]  /*02c0*/  IMAD.MOV.U32 R10, RZ, RZ, RZ ;  /* 0x000000ffff0a7224 */ /* 0x000fe200078e00ff */
[----:B------:R-:W-:-:S11]  /*02d0*/  LOP3.LUT R16, R0, 0x7, RZ, 0xc0, !PT ;  /* 0x0000000700107812 */ /* 0x000fd600078ec0ff */
[----:B------:R-:W-:Y:S05]  /*02e0*/  @!P0 BRA `(.L_x_1394) ;  /* 0x00000008008c8947 */ /* 0x000fea0003800000 */
[----:B------:R-:W-:-:S13]  /*02f0*/  ISETP.GE.AND P0, PT, R7, R6, PT ;  /* 0x000000060700720c */ /* 0x000fda0003f06270 */
[----:B------:R-:W-:-:S06]  /*0300*/  @!P0 IMAD.WIDE.U32 R14, R7, 0x8, R4 ;  /* 0x00000008070e8825 */ /* 0x000fcc00078e0004 */
[----:B------:R-:W2:Y:S01]  /*0310*/  @!P0 LDG.E.64 R14, desc[UR4][R14.64] ;  /* 0x000000040e0e8981 */ /* 0x000ea2000c1e1b00 */
[C---:B------:R-:W-:Y:S02]  /*0320*/  VIADD R13, R7.reuse, 0x80 ;  /* 0x00000080070d7836 */ /* 0x040fe40000000000 */
[----:B------:R-:W-:-:S03]  /*0330*/  @!P0 IMAD.WIDE.U32 R18, R7, 0x8, R2 ;  /* 0x0000000807128825 */ /* 0x000fc600078e0002 */
[----:B------:R-:W-:Y:S01]  /*0340*/  ISETP.GE.AND P6, PT, R13, R6, PT ;  /* 0x000000060d00720c */ /* 0x000fe20003fc6270 */
[----:B--2---:R-:W-:Y:S02]  /*0350*/  @!P0 DADD R8, -RZ, -R14 ;  /* 0x00000000ff088229 */ /* 0x004fe4000000090e */
[----:B------:R-:W-:-:S08]  /*0360*/  @!P0 DSETP.GEU.AND P1, PT, R14, RZ, PT ;  /* 0x000000ff0e00822a */ /* 0x000fd00003f2e000 */
[----:B------:R-:W-:Y:S02]  /*0370*/  @!P0 FSEL R20, R8, R14, !P1 ;  /* 0x0000000e08148208 */ /* 0x000fe40004800000 */
[----:B------:R-:W-:Y:S01]  /*0380*/  @!P0 FSEL R21, R9, R15, !P1 ;  /* 0x0000000f09158208 */ /* 0x000fe20004800000 */
[----:B------:R-:W-:-:S04]  /*0390*/  IMAD.WIDE R8, R13, 0x8, R4 ;  /* 0x000000080d087825 */ /* 0x000fc800078e0204 */
[----:B------:R0:W-:Y:S04]  /*03a0*/  @!P0 STG.E.64 desc[UR4][R18.64], R20 ;  /* 0x0000001412008986 */ /* 0x0001e8000c101b04 */
[----:B------:R-:W2:Y:S01]  /*03b0*/  @!P6 LDG.E.64 R10, desc[UR4][R8.64] ;  /* 0x00000004080ae981 */ /* 0x000ea2000c1e1b00 */
[----:B------:R-:W-:Y:S01]  /*03c0*/  VIADD R17, R7, 0x100 ;  /* 0x0000010007117836 */ /* 0x000fe20000000000 */
[----:B------:R-:W-:Y:S01]  /*03d0*/  BSSY.RECONVERGENT B0, `(.L_x_1395) ;  /* 0x000001b000007945 */ /* 0x000fe20003800200 */
[----:B------:R-:W-:-:S03]  /*03e0*/  IMAD.WIDE R12, R13, 0x8, R2 ;  /* 0x000000080d0c7825 */ /* 0x000fc600078e0202 */
[-C--:B------:R-:W-:Y:S01]  /*03f0*/  ISETP.GE.AND P5, PT, R17, R6.reuse, PT ;  /* 0x000000061100720c */ /* 0x080fe20003fa6270 */
[C---:B------:R-:W-:Y:S02]  /*0400*/  VIADD R23, R7.reuse, 0x180 ;  /* 0x0000018007177836 */ /* 0x040fe40000000000 */
[C---:B------:R-:W-:Y:S02]  /*0410*/  VIADD R25, R7.reuse, 0x200 ;  /* 0x0000020007197836 */ /* 0x040fe40000000000 */
[----:B------:R-:W-:Y:S01]  /*0420*/  VIADD R27, R7, 0x280 ;  /* 0x00000280071b7836 */ /* 0x000fe20000000000 */
[-C--:B------:R-:W-:Y:S01]  /*0430*/  ISETP.GE.AND P4, PT, R23, R6.reuse, PT ;  /* 0x000000061700720c */ /* 0x080fe20003f86270 */
[----:B------:R-:W-:Y:S01]  /*0440*/  VIADD R17, R7, 0x300 ;  /* 0x0000030007117836 */ /* 0x000fe20000000000 */
[-C--:B------:R-:W-:Y:S02]  /*0450*/  ISETP.GE.AND P3, PT, R25, R6.reuse, PT ;  /* 0x000000061900720c */ /* 0x080fe40003f66270 */
[----:B------:R-:W-:-:S02]  /*0460*/  ISETP.GE.AND P2, PT, R27, R6, PT ;  /* 0x000000061b00720c */ /* 0x000fc40003f46270 */
[----:B------:R-:W-:Y:S01]  /*0470*/  ISETP.GE.AND P1, PT, R17, R6, PT ;  /* 0x000000061100720c */ /* 0x000fe20003f26270 */
[----:B--2---:R-:W-:Y:S02]  /*0480*/  @!P6 DADD R14, -RZ, -R10 ;  /* 0x00000000ff0ee229 */ /* 0x004fe4000000090a */
[----:B------:R-:W-:-:S08]  /*0490*/  @!P6 DSETP.GEU.AND P0, PT, R10, RZ, PT ;  /* 0x000000ff0a00e22a */ /* 0x000fd00003f0e000 */
[----:B------:R-:W-:Y:S02]  /*04a0*/  @!P6 FSEL R14, R14, R10, !P0 ;  /* 0x0000000a0e0ee208 */ /* 0x000fe40004000000 */
[----:B------:R-:W-:Y:S01]  /*04b0*/  @!P6 FSEL R15, R15, R11, !P0 ;  /* 0x0000000b0f0fe208 */ /* 0x000fe20004000000 */
[----:B------:R-:W-:Y:S01]  /*04c0*/  VIADD R11, R7, 0x380 ;  /* 0x00000380070b7836 */ /* 0x000fe20000000000 */
[----:B------:R-:W-:-:S03]  /*04d0*/  LOP3.LUT R10, R0, 0x7ffffff8, RZ, 0xc0, !PT ;  /* 0x7ffffff8000a7812 */ /* 0x000fc600078ec0ff */
[----:B------:R0:W-:Y:S01]  /*04e0*/  @!P6 STG.E.64 desc[UR4][R12.64], R14 ;  /* 0x0000000e0c00e986 */ /* 0x0001e2000c101b04 */
[----:B------:R-:W-:Y:S02]  /*04f0*/  ISETP.GE.AND P0, PT, R11, R6, PT ;  /* 0x000000060b00720c */ /* 0x000fe40003f06270 */
[----:B------:R-:W-:Y:S01]  /*0500*/  ISETP.NE.AND P6, PT, R10, 0x8, PT ;  /* 0x000000080a00780c */ /* 0x000fe20003fc5270 */
[----:B------:R-:W-:-:S12]  /*0510*/  @P5 BRA `(.L_x_1396) ;  /* 0x0000000000185947 */ /* 0x000fd80003800000 */
[----:B0-----:R-:W2:Y:S02]  /*0520*/  LDG.E.64 R14, desc[UR4][R8.64+0x400] ;  /* 0x00040004080e7981 */ /* 0x001ea4000c1e1b00 */
[----:B--2---:R-:W-:Y:S02]  /*0530*/  DADD R18, -RZ, -R14 ;  /* 0x00000000ff127229 */ /* 0x004fe4000000090e */
[----:B------:R-:W-:-:S08]  /*0540*/  DSETP.GEU.AND P5, PT, R14, RZ, PT ;  /* 0x000000ff0e00722a */ /* 0x000fd00003fae000 */
[----:B------:R-:W-:Y:S02]  /*0550*/  FSEL R14, R18, R14, !P5 ;  /* 0x0000000e120e7208 */ /* 0x000fe40006800000 */
[----:B------:R-:W-:-:S05]  /*0560*/  FSEL R15, R19, R15, !P5 ;  /* 0x0000000f130f7208 */ /* 0x000fca0006800000 */
[----:B------:R1:W-:Y:S02]  /*0570*/  STG.E.64 desc[UR4][R12.64+0x400], R14 ;  /* 0x0004000e0c007986 */ /* 0x0003e4000c101b04 */
.L_x_1396:
[----:B------:R-:W-:Y:S05]  /*0580*/  BSYNC.RECONVERGENT B0 ;  /* 0x0000000000007941 */ /* 0x000fea0003800200 */
.L_x_1395:
[----:B------:R-:W-:Y:S04]  /*0590*/  BSSY.RECONVERGENT B0, `(.L_x_1397) ;  /* 0x0000008000007945 */ /* 0x000fe80003800200 */
[----:B------:R-:W-:Y:S05]  /*05a0*/  @P4 BRA `(.L_x_1398) ;  /* 0x0000000000184947 */ /* 0x000fea0003800000 */
[----:B01----:R-:W2:Y:S02]  /*05b0*/  LDG.E.64 R14, desc[UR4][R8.64+0x800] ;  /* 0x00080004080e7981 */ /* 0x003ea4000c1e1b00 */
[----:B--2---:R-:W-:Y:S02]  /*05c0*/  DADD R18, -RZ, -R14 ;  /* 0x00000000ff127229 */ /* 0x004fe4000000090e */
[----:B------:R-:W-:-:S08]  /*05d0*/  DSETP.GEU.AND P4, PT, R14, RZ, PT ;  /* 0x000000ff0e00722a */ /* 0x000fd00003f8e000 */
[----:B------:R-:W-:Y:S02]  /*05e0*/  FSEL R14, R18, R14, !P4 ;  /* 0x0000000e120e7208 */ /* 0x000fe40006000000 */
[----:B------:R-:W-:-:S05]  /*05f0*/  FSEL R15, R19, R15, !P4 ;  /* 0x0000000f130f7208 */ /* 0x000fca0006000000 */
[----:B------:R2:W-:Y:S02]  /*0600*/  STG.E.64 desc[UR4][R12.64+0x800], R14 ;  /* 0x0008000e0c007986 */ /* 0x0005e4000c101b04 */
.L_x_1398:
[----:B------:R-:W-:Y:S05]  /*0610*/  BSYNC.RECONVERGENT B0 ;  /* 0x0000000000007941 */ /* 0x000fea0003800200 */
.L_x_1397:
[----:B------:R-:W-:Y:S04]  /*0620*/  BSSY.RECONVERGENT B0, `(.L_x_1399) ;  /* 0x0000008000007945 */ /* 0x000fe80003800200 */
[----:B------:R-:W-:Y:S05]  /*0630*/  @P3 BRA `(.L_x_1400) ;  /* 0x0000000000183947 */ /* 0x000fea0003800000 */
[----:B012---:R-:W2:Y:S02]  /*0640*/  LDG.E.64 R14, desc[UR4][R8.64+0xc00] ;  /* 0x000c0004080e7981 */ /* 0x007ea4000c1e1b00 */
[----:B--2---:R-:W-:Y:S02]  /*0650*/  DADD R18, -RZ, -R14 ;  /* 0x00000000ff127229 */ /* 0x004fe4000000090e */
[----:B------:R-:W-:-:S08]  /*0660*/  DSETP.GEU.AND P3, PT, R14, RZ, PT ;  /* 0x000000ff0e00722a */ /* 0x000fd00003f6e000 */
[----:B------:R-:W-:Y:S02]  /*0670*/  FSEL R14, R18, R14, !P3 ;  /* 0x0000000e120e7208 */ /* 0x000fe40005800000 */
[----:B------:R-:W-:-:S05]  /*0680*/  FSEL R15, R19, R15, !P3 ;  /* 0x0000000f130f7208 */ /* 0x000fca0005800000 */
[----:B------:R3:W-:Y:S02]  /*0690*/  STG.E.64 desc[UR4][R12.64+0xc00], R14 ;  /* 0x000c000e0c007986 */ /* 0x0007e4000c101b04 */
.L_x_1400:
[----:B------:R-:W-:Y:S05]  /*06a0*/  BSYNC.RECONVERGENT B0 ;  /* 0x0000000000007941 */ /* 0x000fea0003800200 */
.L_x_1399:
[----:B------:R-:W-:Y:S04]  /*06b0*/  BSSY.RECONVERGENT B0, `(.L_x_1401) ;  /* 0x0000008000007945 */ /* 0x000fe80003800200 */
[----:B------:R-:W-:Y:S05]  /*06c0*/  @P2 BRA `(.L_x_1402) ;  /* 0x0000000000182947 */ /* 0x000fea0003800000 */
[----:B0123--:R-:W2:Y:S02]  /*06d0*/  LDG.E.64 R14, desc[UR4][R8.64+0x1000] ;  /* 0x00100004080e7981 */ /* 0x00fea4000c1e1b00 */
[----:B--2---:R-:W-:Y:S02]  /*06e0*/  DADD R18, -RZ, -R14 ;  /* 0x00000000ff127229 */ /* 0x004fe4000000090e */
[----:B------:R-:W-:-:S08]  /*06f0*/  DSETP.GEU.AND P2, PT, R14, RZ, PT ;  /* 0x000000ff0e00722a */ /* 0x000fd00003f4e000 */
[----:B------:R-:W-:Y:S02]  /*0700*/  FSEL R14, R18, R14, !P2 ;  /* 0x0000000e120e7208 */ /* 0x000fe40005000000 */
[----:B------:R-:W-:-:S05]  /*0710*/  FSEL R15, R19, R15, !P2 ;  /* 0x0000000f130f7208 */ /* 0x000fca0005000000 */
[----:B------:R4:W-:Y:S02]  /*0720*/  STG.E.64 desc[UR4][R12.64+0x1000], R14 ;  /* 0x0010000e0c007986 */ /* 0x0009e4000c101b04 */
.L_x_1402:
[----:B------:R-:W-:Y:S05]  /*0730*/  BSYNC.RECONVERGENT B0 ;  /* 0x0000000000007941 */ /* 0x000fea0003800200 */
.L_x_1401:
[----:B------:R-:W-:Y:S04]  /*0740*/  BSSY.RECONVERGENT B0, `(.L_x_1403) ;  /* 0x0000008000007945 */ /* 0x000fe80003800200 */
[----:B------:R-:W-:Y:S05]  /*0750*/  @P1 BRA `(.L_x_1404) ;  /* 0x0000000000181947 */ /* 0x000fea0003800000 */
[----:B01234-:R-:W2:Y:S02]  /*0760*/  LDG.E.64 R14, desc[UR4][R8.64+0x1400] ;  /* 0x00140004080e7981 */ /* 0x01fea4000c1e1b00 */
[----:B--2---:R-:W-:Y:S02]  /*0770*/  DADD R18, -RZ, -R14 ;  /* 0x00000000ff127229 */ /* 0x004fe4000000090e */
[----:B------:R-:W-:-:S08]  /*0780*/  DSETP.GEU.AND P1, PT, R14, RZ, PT ;  /* 0x000000ff0e00722a */ /* 0x000fd00003f2e000 */
[----:B------:R-:W-:Y:S02]  /*0790*/  FSEL R14, R18, R14, !P1 ;  /* 0x0000000e120e7208 */ /* 0x000fe40004800000 */
[----:B------:R-:W-:-:S05]  /*07a0*/  FSEL R15, R19, R15, !P1 ;  /* 0x0000000f130f7208 */ /* 0x000fca0004800000 */
[----:B------:R0:W-:Y:S02]  /*07b0*/  STG.E.64 desc[UR4][R12.64+0x1400], R14 ;  /* 0x0014000e0c007986 */ /* 0x0001e4000c101b04 */
.L_x_1404:
[----:B------:R-:W-:Y:S05]  /*07c0*/  BSYNC.RECONVERGENT B0 ;  /* 0x0000000000007941 */ /* 0x000fea0003800200 */
.L_x_1403:
[----:B------:R-:W-:Y:S04]  /*07d0*/  BSSY.RECONVERGENT B0, `(.L_x_1405) ;  /* 0x0000008000007945 */ /* 0x000fe80003800200 */
[----:B------:R-:W-:Y:S05]  /*07e0*/  @P0 BRA `(.L_x_1406) ;  /* 0x0000000000180947 */ /* 0x000fea0003800000 */
[----:B------:R-:W0:Y:S02]  /*07f0*/  LDG.E.64 R8, desc[UR4][R8.64+0x1800] ;  /* 0x0018000408087981 */ /* 0x000e24000c1e1b00 */
[----:B01234-:R-:W-:Y:S02]  /*0800*/  DADD R14, -RZ, -R8 ;  /* 0x00000000ff0e7229 */ /* 0x01ffe40000000908 */
[----:B------:R-:W-:-:S08]  /*0810*/  DSETP.GEU.AND P0, PT, R8, RZ, PT ;  /* 0x000000ff0800722a */ /* 0x000fd00003f0e000 */
[----:B------:R-:W-:Y:S02]  /*0820*/  FSEL R14, R14, R8, !P0 ;  /* 0x000000080e0e7208 */ /* 0x000fe40004000000 */
[----:B------:R-:W-:-:S05]  /*0830*/  FSEL R15, R15, R9, !P0 ;  /* 0x000000090f0f7208 */ /* 0x000fca0004000000 */
[----:B------:R0:W-:Y:S02]  /*0840*/  STG.E.64 desc[UR4][R12.64+0x1800], R14 ;  /* 0x0018000e0c007986 */ /* 0x0001e4000c101b04 */
.L_x_1406:
[----:B------:R-:W-:Y:S05]  /*0850*/  BSYNC.RECONVERGENT B0 ;  /* 0x0000000000007941 */ /* 0x000fea0003800200 */
.L_x_1405:
[----:B------:R-:W-:Y:S05]  /*0860*/  @!P6 BRA `(.L_x_1394) ;  /* 0x00000004002ce947 */ /* 0x000fea0003800000 */
[----:B------:R-:W-:-:S07]  /*0870*/  IMAD.MOV.U32 R0, RZ, RZ, 0x8 ;  /* 0x00000008ff007424 */ /* 0x000fce00078e00ff */
.L_x_1409:
[----:B------:R-:W-:-:S05]  /*0880*/  IMAD R11, R0, 0x80, R7 ;  /* 0x00000080000b7824 */ /* 0x000fca00078e0207 */
[----:B------:R-:W-:-:S13]  /*0890*/  ISETP.GE.AND P0, PT, R11, R6, PT ;  /* 0x000000060b00720c */ /* 0x000fda0003f06270 */
[----:B01234-:R-:W-:-:S06]  /*08a0*/  @!P0 IMAD.WIDE.U32 R14, R11, 0x8, R4 ;  /* 0x000000080b0e8825 */ /* 0x01ffcc00078e0004 */
[----:B------:R-:W2:Y:S01]  /*08b0*/  @!P0 LDG.E.64 R14, desc[UR4][R14.64] ;  /* 0x000000040e0e8981 */ /* 0x000ea2000c1e1b00 */
[C---:B------:R-:W-:Y:S02]  /*08c0*/  VIADD R25, R11.reuse, 0x80 ;  /* 0x000000800b197836 */ /* 0x040fe40000000000 */
[----:B------:R-:W-:-:S03]  /*08d0*/  @!P0 IMAD.WIDE.U32 R18, R11, 0x8, R2 ;  /* 0x000000080b128825 */ /* 0x000fc600078e0002 */
[C---:B------:R-:W-:Y:S01]  /*08e0*/  ISETP.GE.AND P2, PT, R25.reuse, R6, PT ;  /* 0x000000061900720c */ /* 0x040fe20003f46270 */
[----:B------:R-:W-:Y:S01]  /*08f0*/  IMAD.WIDE R12, R25, 0x8, R4 ;  /* 0x00000008190c7825 */ /* 0x000fe200078e0204 */
[----:B--2---:R-:W-:Y:S02]  /*0900*/  @!P0 DADD R8, -RZ, -R14 ;  /* 0x00000000ff088229 */ /* 0x004fe4000000090e */
[----:B------:R-:W-:-:S08]  /*0910*/  @!P0 DSETP.GEU.AND P1, PT, R14, RZ, PT ;  /* 0x000000ff0e00822a */ /* 0x000fd00003f2e000 */
[----:B------:R-:W-:Y:S02]  /*0920*/  @!P0 FSEL R20, R8, R14, !P1 ;  /* 0x0000000e08148208 */ /* 0x000fe40004800000 */
[----:B------:R-:W-:-:S05]  /*0930*/  @!P0 FSEL R21, R9, R15, !P1 ;  /* 0x0000000f09158208 */ /* 0x000fca0004800000 */
[----:B------:R0:W-:Y:S04]  /*0940*/  @!P0 STG.E.64 desc[UR4][R18.64], R20 ;  /* 0x0000001412008986 */ /* 0x0001e8000c101b04 */
[----:B------:R-:W2:Y:S01]  /*0950*/  @!P2 LDG.E.64 R8, desc[UR4][R12.64] ;  /* 0x000000040c08a981 */ /* 0x000ea2000c1e1b00 */
[----:B------:R-:W-:-:S05]  /*0960*/  VIADD R17, R11, 0x100 ;  /* 0x000001000b117836 */ /* 0x000fca0000000000 */
[----:B------:R-:W-:Y:S01]  /*0970*/  ISETP.GE.AND P1, PT, R17, R6, PT ;  /* 0x000000061100720c */ /* 0x000fe20003f26270 */
[----:B--2---:R-:W-:Y:S02]  /*0980*/  @!P2 DADD R14, -RZ, -R8 ;  /* 0x00000000ff0ea229 */ /* 0x004fe40000000908 */
[----:B------:R-:W-:-:S08]  /*0990*/  @!P2 DSETP.GEU.AND P0, PT, R8, RZ, PT ;  /* 0x000000ff0800a22a */ /* 0x000fd00003f0e000 */
[----:B------:R-:W-:Y:S02]  /*09a0*/  @!P2 FSEL R22, R14, R8, !P0 ;  /* 0x000000080e16a208 */ /* 0x000fe40004000000 */
[----:B------:R-:W-:Y:S01]  /*09b0*/  @!P2 FSEL R23, R15, R9, !P0 ;  /* 0x000000090f17a208 */ /* 0x000fe20004000000 */
[----:B------:R-:W-:-:S05]  /*09c0*/  IMAD.WIDE R8, R25, 0x8, R2 ;  /* 0x0000000819087825 */ /* 0x000fca00078e0202 */
[----:B------:R1:W-:Y:S04]  /*09d0*/  @!P2 STG.E.64 desc[UR4][R8.64], R22 ;  /* 0x000000160800a986 */ /* 0x0003e8000c101b04 */
[----:B------:R-:W0:Y:S01]  /*09e0*/  @!P1 LDG.E.64 R14, desc[UR4][R12.64+0x400] ;  /* 0x000400040c0e9981 */ /* 0x000e22000c1e1b00 */
[----:B------:R-:W-:-:S05]  /*09f0*/  VIADD R17, R11, 0x180 ;  /* 0x000001800b117836 */ /* 0x000fca0000000000 */
[----:B------:R-:W-:Y:S01]  /*0a00*/  ISETP.GE.AND P2, PT, R17, R6, PT ;  /* 0x000000061100720c */ /* 0x000fe20003f46270 */
[----:B0-----:R-:W-:Y:S02]  /*0a10*/  @!P1 DADD R18, -RZ, -R14 ;  /* 0x00000000ff129229 */ /* 0x001fe4000000090e */
        /* <DEDUP_REMOVED lines=10> */
[----:B------:R-:W-:-:S05]  /*0ac0*/  @!P2 FSEL R21, R21, R15, !P0 ;  /* 0x0000000f1515a208 */ /* 0x000fca0004000000 */
[----:B------:R2:W-:Y:S04]  /*0ad0*/  @!P2 STG.E.64 desc[UR4][R8.64+0x800], R20 ;  /* 0x000800140800a986 */ /* 0x0005e8000c101b04 */
[----:B------:R-:W1:Y:S01]  /*0ae0*/  @!P1 LDG.E.64 R14, desc[UR4][R12.64+0xc00] ;  /* 0x000c00040c0e9981 */ /* 0x000e62000c1e1b00 */
[----:B------:R-:W-:-:S05]  /*0af0*/  VIADD R17, R11, 0x280 ;  /* 0x000002800b117836 */ /* 0x000fca0000000000 */
[----:B------:R-:W-:Y:S01]  /*0b00*/  ISETP.GE.AND P2, PT, R17, R6, PT ;  /* 0x000000061100720c */ /* 0x000fe20003f46270 */
[----:B-1----:R-:W-:Y:S02]  /*0b10*/  @!P1 DADD R22, -RZ, -R14 ;  /* 0x00000000ff169229 */ /* 0x002fe4000000090e */
[----:B------:R-:W-:-:S08]  /*0b20*/  @!P1 DSETP.GEU.AND P0, PT, R14, RZ, PT ;  /* 0x000000ff0e00922a */ /* 0x000fd00003f0e000 */
[----:B0-----:R-:W-:Y:S02]  /*0b30*/  @!P1 FSEL R18, R22, R14, !P0 ;  /* 0x0000000e16129208 */ /* 0x001fe40004000000 */
[----:B------:R-:W-:-:S05]  /*0b40*/  @!P1 FSEL R19, R23, R15, !P0 ;  /* 0x0000000f17139208 */ /* 0x000fca0004000000 */
[----:B------:R0:W-:Y:S04]  /*0b50*/  @!P1 STG.E.64 desc[UR4][R8.64+0xc00], R18 ;  /* 0x000c001208009986 */ /* 0x0001e8000c101b04 */
[----:B------:R-:W3:Y:S01]  /*0b60*/  @!P2 LDG.E.64 R14, desc[UR4][R12.64+0x1000] ;  /* 0x001000040c0ea981 */ /* 0x000ee2000c1e1b00 */
[----:B------:R-:W-:-:S05]  /*0b70*/  VIADD R17, R11, 0x300 ;  /* 0x000003000b117836 */ /* 0x000fca0000000000 */
[----:B------:R-:W-:Y:S01]  /*0b80*/  ISETP.GE.AND P1, PT, R17, R6, PT ;  /* 0x000000061100720c */ /* 0x000fe20003f26270 */
[----:B---3--:R-:W-:Y:S02]  /*0b90*/  @!P2 DADD R22, -RZ, -R14 ;  /* 0x00000000ff16a229 */ /* 0x008fe4000000090e */
[----:B------:R-:W-:-:S08]  /*0ba0*/  @!P2 DSETP.GEU.AND P0, PT, R14, RZ, PT ;  /* 0x000000ff0e00a22a */ /* 0x000fd00003f0e000 */
[----:B--2---:R-:W-:Y:S02]  /*0bb0*/  @!P2 FSEL R20, R22, R14, !P0 ;  /* 0x0000000e1614a208 */ /* 0x004fe40004000000 */
[----:B------:R-:W-:-:S05]  /*0bc0*/  @!P2 FSEL R21, R23, R15, !P0 ;  /* 0x0000000f1715a208 */ /* 0x000fca0004000000 */
[----:B------:R0:W-:Y:S04]  /*0bd0*/  @!P2 STG.E.64 desc[UR4][R8.64+0x1000], R20 ;  /* 0x001000140800a986 */ /* 0x0001e8000c101b04 */
[----:B------:R-:W2:Y:S01]  /*0be0*/  @!P1 LDG.E.64 R14, desc[UR4][R12.64+0x1400] ;  /* 0x001400040c0e9981 */ /* 0x000ea2000c1e1b00 */
[----:B------:R-:W-:Y:S01]  /*0bf0*/  VIADD R11, R11, 0x380 ;  /* 0x000003800b0b7836 */ /* 0x000fe20000000000 */
[----:B------:R-:W-:Y:S01]  /*0c00*/  BSSY.RECONVERGENT B0, `(.L_x_1407) ;  /* 0x0000010000007945 */ /* 0x000fe20003800200 */
[----:B------:R-:W-:Y:S01]  /*0c10*/  VIADD R0, R0, 0x8 ;  /* 0x0000000800007836 */ /* 0x000fe20000000000 */
[----:B--2---:R-:W-:Y:S02]  /*0c20*/  @!P1 DADD R22, -RZ, -R14 ;  /* 0x00000000ff169229 */ /* 0x004fe4000000090e */
[----:B------:R-:W-:-:S08]  /*0c30*/  @!P1 DSETP.GEU.AND P0, PT, R14, RZ, PT ;  /* 0x000000ff0e00922a */ /* 0x000fd00003f0e000 */
[----:B------:R-:W-:Y:S02]  /*0c40*/  @!P1 FSEL R14, R22, R14, !P0 ;  /* 0x0000000e160e9208 */ /* 0x000fe40004000000 */
[----:B------:R-:W-:Y:S02]  /*0c50*/  @!P1 FSEL R15, R23, R15, !P0 ;  /* 0x0000000f170f9208 */ /* 0x000fe40004000000 */
[----:B------:R-:W-:-:S03]  /*0c60*/  ISETP.GE.AND P0, PT, R11, R6, PT ;  /* 0x000000060b00720c */ /* 0x000fc60003f06270 */
[----:B------:R0:W-:Y:S01]  /*0c70*/  @!P1 STG.E.64 desc[UR4][R8.64+0x1400], R14 ;  /* 0x0014000e08009986 */ /* 0x0001e2000c101b04 */
[----:B------:R-:W-:-:S09]  /*0c80*/  ISETP.NE.AND P1, PT, R0, R10, PT ;  /* 0x0000000a0000720c */ /* 0x000fd20003f25270 */
[----:B------:R-:W-:Y:S05]  /*0c90*/  @P0 BRA `(.L_x_1408) ;  /* 0x0000000000180947 */ /* 0x000fea0003800000 */
[----:B------:R-:W0:Y:S02]  /*0ca0*/  LDG.E.64 R12, desc[UR4][R12.64+0x1800] ;  /* 0x001800040c0c7981 */ /* 0x000e24000c1e1b00 */
[----:B0-----:R-:W-:Y:S02]  /*0cb0*/  DADD R14, -RZ, -R12 ;  /* 0x00000000ff0e7229 */ /* 0x001fe4000000090c */
[----:B------:R-:W-:-:S08]  /*0cc0*/  DSETP.GEU.AND P0, PT, R12, RZ, PT ;  /* 0x000000ff0c00722a */ /* 0x000fd00003f0e000 */
[----:B------:R-:W-:Y:S02]  /*0cd0*/  FSEL R14, R14, R12, !P0 ;  /* 0x0000000c0e0e7208 */ /* 0x000fe40004000000 */
[----:B------:R-:W-:-:S05]  /*0ce0*/  FSEL R15, R15, R13, !P0 ;  /* 0x0000000d0f0f7208 */ /* 0x000fca0004000000 */
[----:B------:R1:W-:Y:S02]  /*0cf0*/  STG.E.64 desc[UR4][R8.64+0x1800], R14 ;  /* 0x0018000e08007986 */ /* 0x0003e4000c101b04 */
.L_x_1408:
[----:B------:R-:W-:Y:S05]  /*0d00*/  BSYNC.RECONVERGENT B0 ;  /* 0x0000000000007941 */ /* 0x000fea0003800200 */
.L_x_1407:
[----:B------:R-:W-:Y:S05]  /*0d10*/  @P1 BRA `(.L_x_1409) ;  /* 0xfffffff800d81947 */ /* 0x000fea000383ffff */
.L_x_1394:
[----:B------:R-:W-:-:S13]  /*0d20*/  ISETP.NE.AND P0, PT, R16, RZ, PT ;  /* 0x000000ff1000720c */ /* 0x000fda0003f05270 */
[----:B------:R-:W-:Y:S05]  /*0d30*/  @!P0 EXIT ;  /* 0x000000000000894d */ /* 0x000fea0003800000 */
[----:B------:R-:W5:Y:S01]  /*0d40*/  LDC R0, c[0x0][0x388] ;  /* 0x0000e200ff007b82 */ /* 0x000f620000000800 */
[----:B------:R-:W-:Y:S02]  /*0d50*/  ISETP.GE.U32.AND P1, PT, R16, 0x4, PT ;  /* 0x000000041000780c */ /* 0x000fe40003f26070 */
[----:B-----5:R-:W-:-:S04]  /*0d60*/  LOP3.LUT R11, R0, 0x3, RZ, 0xc0, !PT ;  /* 0x00000003000b7812 */ /* 0x020fc800078ec0ff */
[----:B------:R-:W-:-:S07]  /*0d70*/  ISETP.NE.AND P0, PT, R11, RZ, PT ;  /* 0x000000ff0b00720c */ /* 0x000fce0003f05270 */
[----:B------:R-:W-:Y:S06]  /*0d80*/  @!P1 BRA `(.L_x_1410) ;  /* 0x0000000000a49947 */ /* 0x000fec0003800000 */
[----:B01----:R-:W-:-:S05]  /*0d90*/  IMAD R9, R10, 0x80, R7 ;  /* 0x000000800a097824 */ /* 0x003fca00078e0207 */
[----:B------:R-:W-:-:S13]  /*0da0*/  ISETP.GE.AND P1, PT, R9, R6, PT ;  /* 0x000000060900720c */ /* 0x000fda0003f26270 */
[----:B--234-:R-:W-:-:S06]  /*0db0*/  @!P1 IMAD.WIDE R12, R9, 0x8, R4 ;  /* 0x00000008090c9825 */ /* 0x01cfcc00078e0204 */
[----:B------:R-:W2:Y:S01]  /*0dc0*/  @!P1 LDG.E.64 R12, desc[UR4][R12.64] ;  /* 0x000000040c0c9981 */ /* 0x000ea2000c1e1b00 */
[----:B------:R-:W-:-:S05]  /*0dd0*/  VIADD R19, R9, 0x80 ;  /* 0x0000008009137836 */ /* 0x000fca0000000000 */
[----:B------:R-:W-:-:S13]  /*0de0*/  ISETP.GE.AND P3, PT, R19, R6, PT ;  /* 0x000000061300720c */ /* 0x000fda0003f66270 */
[----:B------:R-:W-:Y:S01]  /*0df0*/  @!P3 IMAD.WIDE R16, R19, 0x8, R4 ;  /* 0x000000081310b825 */ /* 0x000fe200078e0204 */
[----:B--2---:R-:W-:Y:S02]  /*0e00*/  @!P1 DADD R14, -RZ, -R12 ;  /* 0x00000000ff0e9229 */ /* 0x004fe4000000090c */
[----:B------:R-:W-:-:S08]  /*0e10*/  @!P1 DSETP.GEU.AND P2, PT, R12, RZ, PT ;  /* 0x000000ff0c00922a */ /* 0x000fd00003f4e000 */
[----:B------:R-:W-:Y:S02]  /*0e20*/  @!P1 FSEL R20, R14, R12, !P2 ;  /* 0x0000000c0e149208 */ /* 0x000fe40005000000 */
[----:B------:R-:W-:Y:S01]  /*0e30*/  @!P1 FSEL R21, R15, R13, !P2 ;  /* 0x0000000d0f159208 */ /* 0x000fe20005000000 */
[----:B------:R-:W-:-:S05]  /*0e40*/  @!P1 IMAD.WIDE R14, R9, 0x8, R2 ;  /* 0x00000008090e9825 */ /* 0x000fca00078e0202 */
        /* <DEDUP_REMOVED lines=8> */
[----:B------:R-:W-:-:S04]  /*0ed0*/  @!P3 IMAD.WIDE R12, R19, 0x8, R2 ;  /* 0x00000008130cb825 */ /* 0x000fc800078e0202 */
[----:B------:R-:W-:Y:S01]  /*0ee0*/  @!P2 IMAD.WIDE R18, R25, 0x8, R4 ;  /* 0x000000081912a825 */ /* 0x000fe200078e0204 */
[----:B------:R1:W-:Y:S05]  /*0ef0*/  @!P3 STG.E.64 desc[UR4][R12.64], R22 ;  /* 0x000000160c00b986 */ /* 0x0003ea000c101b04 */
[----:B------:R-:W2:Y:S01]  /*0f00*/  @!P2 LDG.E.64 R18, desc[UR4][R18.64] ;  /* 0x000000041212a981 */ /* 0x000ea2000c1e1b00 */
[----:B0-----:R-:W-:-:S05]  /*0f10*/  VIADD R21, R9, 0x180 ;  /* 0x0000018009157836 */ /* 0x001fca0000000000 */
        /* <DEDUP_REMOVED lines=8> */
[----:B------:R-:W1:Y:S01]  /*0fa0*/  @!P3 LDG.E.64 R14, desc[UR4][R14.64] ;  /* 0x000000040e0eb981 */ /* 0x000e62000c1e1b00 */
[----:B------:R-:W-:Y:S01]  /*0fb0*/  VIADD R10, R10, 0x4 ;  /* 0x000000040a0a7836 */ /* 0x000fe20000000000 */
[----:B-1----:R-:W-:Y:S02]  /*0fc0*/  @!P3 DADD R12, -RZ, -R14 ;  /* 0x00000000ff0cb229 */ /* 0x002fe4000000090e */
[----:B------:R-:W-:-:S08]  /*0fd0*/  @!P3 DSETP.GEU.AND P1, PT, R14, RZ, PT ;  /* 0x000000ff0e00b22a */ /* 0x000fd00003f2e000 */
[----:B------:R-:W-:Y:S02]  /*0fe0*/  @!P3 FSEL R18, R12, R14, !P1 ;  /* 0x0000000e0c12b208 */ /* 0x000fe40004800000 */
[----:B------:R-:W-:Y:S01]  /*0ff0*/  @!P3 FSEL R19, R13, R15, !P1 ;  /* 0x0000000f0d13b208 */ /* 0x000fe20004800000 */
[----:B------:R-:W-:-:S05]  /*1000*/  @!P3 IMAD.WIDE R12, R21, 0x8, R2 ;  /* 0x00000008150cb825 */ /* 0x000fca00078e0202 */
[----:B------:R0:W-:Y:S02]  /*1010*/  @!P3 STG.E.64 desc[UR4][R12.64], R18 ;  /* 0x000000120c00b986 */ /* 0x0001e4000c101b04 */
.L_x_1410:
[----:B------:R-:W-:Y:S05]  /*1020*/  @!P0 EXIT ;  /* 0x000000000000894d */ /* 0x000fea0003800000 */
[----:B------:R-:W-:Y:S02]  /*1030*/  ISETP.NE.AND P0, PT, R11, 0x1, PT ;  /* 0x000000010b00780c */ /* 0x000fe40003f05270 */
[----:B------:R-:W-:-:S04]  /*1040*/  LOP3.LUT R0, R0, 0x1, RZ, 0xc0, !PT ;  /* 0x0000000100007812 */ /* 0x000fc800078ec0ff */
[----:B------:R-:W-:-:S07]  /*1050*/  ISETP.NE.U32.AND P3, PT, R0, 0x1, PT ;  /* 0x000000010000780c */ /* 0x000fce0003f65070 */
[----:B------:R-:W-:Y:S06]  /*1060*/  @!P0 BRA `(.L_x_1411) ;  /* 0x0000000000548947 */ /* 0x000fec0003800000 */
[----:B01234-:R-:W-:-:S05]  /*1070*/  IMAD R15, R10, 0x80, R7 ;  /* 0x000000800a0f7824 */ /* 0x01ffca00078e0207 */
[----:B------:R-:W-:-:S13]  /*1080*/  ISETP.GE.AND P0, PT, R15, R6, PT ;  /* 0x000000060f00720c */ /* 0x000fda0003f06270 */
[----:B------:R-:W-:-:S06]  /*1090*/  @!P0 IMAD.WIDE R8, R15, 0x8, R4 ;  /* 0x000000080f088825 */ /* 0x000fcc00078e0204 */
        /* <DEDUP_REMOVED lines=11> */
[----:B------:R-:W-:Y:S01]  /*1150*/  VIADD R10, R10, 0x2 ;  /* 0x000000020a0a7836 */ /* 0x000fe20000000000 */
[----:B--2---:R-:W-:Y:S02]  /*1160*/  @!P2 DADD R8, -RZ, -R14 ;  /* 0x00000000ff08a229 */ /* 0x004fe4000000090e */
[----:B------:R-:W-:-:S08]  /*1170*/  @!P2 DSETP.GEU.AND P0, PT, R14, RZ, PT ;  /* 0x000000ff0e00a22a */ /* 0x000fd00003f0e000 */
[----:B------:R-:W-:Y:S02]  /*1180*/  @!P2 FSEL R18, R8, R14, !P0 ;  /* 0x0000000e0812a208 */ /* 0x000fe40004000000 */
[----:B------:R-:W-:Y:S01]  /*1190*/  @!P2 FSEL R19, R9, R15, !P0 ;  /* 0x0000000f0913a208 */ /* 0x000fe20004000000 */
[----:B------:R-:W-:-:S05]  /*11a0*/  @!P2 IMAD.WIDE R8, R11, 0x8, R2 ;  /* 0x000000080b08a825 */ /* 0x000fca00078e0202 */
[----:B------:R0:W-:Y:S02]  /*11b0*/  @!P2 STG.E.64 desc[UR4][R8.64], R18 ;  /* 0x000000120800a986 */ /* 0x0001e4000c101b04 */
.L_x_1411:
[----:B------:R-:W-:Y:S05]  /*11c0*/  @P3 EXIT ;  /* 0x000000000000394d */ /* 0x000fea0003800000 */
[----:B01----:R-:W-:-:S05]  /*11d0*/  IMAD R9, R10, 0x80, R7 ;  /* 0x000000800a097824 */ /* 0x003fca00078e0207 */
[----:B------:R-:W-:-:S13]  /*11e0*/  ISETP.GE.AND P0, PT, R9, R6, PT ;  /* 0x000000060900720c */ /* 0x000fda0003f06270 */
[----:B------:R-:W-:Y:S05]  /*11f0*/  @P0 EXIT ;  /* 0x000000000000094d */ /* 0x000fea0003800000 */
[----:B------:R-:W-:-:S06]  /*1200*/  IMAD.WIDE R4, R9, 0x8, R4 ;  /* 0x0000000809047825 */ /* 0x000fcc00078e0204 */
[----:B------:R-:W5:Y:S01]  /*1210*/  LDG.E.64 R4, desc[UR4][R4.64] ;  /* 0x0000000404047981 */ /* 0x000f62000c1e1b00 */
[----:B------:R-:W-:Y:S01]  /*1220*/  IMAD.WIDE R2, R9, 0x8, R2 ;  /* 0x0000000809027825 */ /* 0x000fe200078e0202 */
[----:B-----5:R-:W-:Y:S02]  /*1230*/  DADD R6, -RZ, -R4 ;  /* 0x00000000ff067229 */ /* 0x020fe40000000904 */
[----:B------:R-:W-:-:S08]  /*1240*/  DSETP.GEU.AND P0, PT, R4, RZ, PT ;  /* 0x000000ff0400722a */ /* 0x000fd00003f0e000 */
[----:B------:R-:W-:Y:S02]  /*1250*/  FSEL R6, R6, R4, !P0 ;  /* 0x0000000406067208 */ /* 0x000fe40004000000 */
[----:B------:R-:W-:-:S05]  /*1260*/  FSEL R7, R7, R5, !P0 ;  /* 0x0000000507077208 */ /* 0x000fca0004000000 */
[----:B------:R-:W-:Y:S01]  /*1270*/  STG.E.64 desc[UR4][R2.64], R6 ;  /* 0x0000000602007986 */ /* 0x000fe2000c101b04 */
[----:B------:R-:W-:Y:S05]  /*1280*/  EXIT ;  /* 0x000000000000794d */ /* 0x000fea0003800000 */
.L_x_1393:
[----:B------:R-:W-:-:S13]  /*1290*/  ISETP.GE.AND P0, PT, R0, 0x1, PT ;  /* 0x000000010000780c */ /* 0x000fda0003f06270 */
[----:B------:R-:W-:Y:S05]  /*12a0*/  @!P0 EXIT ;  /* 0x000000000000894d */ /* 0x000fea0003800000 */
[C---:B------:R-:W-:Y:S01]  /*12b0*/  ISETP.GE.U32.AND P1, PT, R0.reuse, 0x10, PT ;  /* 0x000000100000780c */ /* 0x040fe20003f26070 */
[----:B------:R-:W-:Y:S01]  /*12c0*/  IMAD.MOV.U32 R6, RZ, RZ, RZ ;  /* 0x000000ffff067224 */ /* 0x000fe200078e00ff */
[----:B------:R-:W-:-:S04]  /*12d0*/  LOP3.LUT R22, R0, 0xf, RZ, 0xc0, !PT ;  /* 0x0000000f00167812 */ /* 0x000fc800078ec0ff */
[----:B------:R-:W-:-:S07]  /*12e0*/  ISETP.NE.AND P0, PT, R22, RZ, PT ;  /* 0x000000ff1600720c */ /* 0x000fce0003f05270 */
[----:B------:R-:W-:Y:S06]  /*12f0*/  @!P1 BRA `(.L_x_1412) ;  /* 0x0000000400d89947 */ /* 0x000fec0003800000 */
[----:B------:R-:W-:Y:S01]  /*1300*/  IMAD.WIDE.U32 R14, R7, 0x8, RZ ;  /* 0x00000008070e7825 */ /* 0x000fe200078e00ff */
[----:B------:R-:W-:-:S03]  /*1310*/  LOP3.LUT R6, R0, 0x7ffffff0, RZ, 0xc0, !PT ;  /* 0x7ffffff000067812 */ /* 0x000fc600078ec0ff */
[----:B------:R-:W-:Y:S02]  /*1320*/  IMAD.MOV.U32 R13, RZ, RZ, R14 ;  /* 0x000000ffff0d7224 */ /* 0x000fe400078e000e */
[----:B------:R-:W-:Y:S02]  /*1330*/  VIADD R12, R7, 0x480 ;  /* 0x00000480070c7836 */ /* 0x000fe40000000000 */
[----:B------:R-:W-:-:S07]  /*1340*/  IMAD.MOV R14, RZ, RZ, -R6 ;  /* 0x000000ffff0e7224 */ /* 0x000fce00078e0a06 */
.L_x_1413:
[----:B0-----:R-:W-:-:S05]  /*1350*/  IADD3 R16, P1, PT, R13, R4, RZ ;  /* 0x000000040d107210 */ /* 0x001fca0007f3e0ff */
[----:B------:R-:W-:-:S05]  /*1360*/  IMAD.X R17, R15, 0x1, R5, P1 ;  /* 0x000000010f117824 */ /* 0x000fca00008e0605 */
[----:B------:R-:W2:Y:S01]  /*1370*/  LDG.E.64 R10, desc[UR4][R16.64] ;  /* 0x00000004100a7981 */ /* 0x000ea2000c1e1b00 */
[----:B------:R-:W-:-:S05]  /*1380*/  IADD3 R8, P2, PT, R13, R2, RZ ;  /* 0x000000020d087210 */ /* 0x000fca0007f5e0ff */
[----:B------:R-:W-:Y:S01]  /*1390*/  IMAD.X R9, R15, 0x1, R3, P2 ;  /* 0x000000010f097824 */ /* 0x000fe200010e0603 */
[----:B--2---:R-:W-:Y:S02]  /*13a0*/  DADD R18, -RZ, -R10 ;  /* 0x00000000ff127229 */ /* 0x004fe4000000090a */
[----:B------:R-:W-:-:S08]  /*13b0*/  DSETP.GEU.AND P1, PT, R10, RZ, PT ;  /* 0x000000ff0a00722a */ /* 0x000fd00003f2e000 */
[----:B------:R-:W-:Y:S02]  /*13c0*/  FSEL R18, R18, R10, !P1 ;  /* 0x0000000a12127208 */ /* 0x000fe40004800000 */
[----:B------:R-:W-:-:S05]  /*13d0*/  FSEL R19, R19, R11, !P1 ;  /* 0x0000000b13137208 */ /* 0x000fca0004800000 */
[----:B------:R0:W-:Y:S04]  /*13e0*/  STG.E.64 desc[UR4][R8.64], R18 ;  /* 0x0000001208007986 */ /* 0x0001e8000c101b04 */
[----:B------:R-:W2:Y:S02]  /*13f0*/  LDG.E.64 R10, desc[UR4][R16.64+0x400] ;  /* 0x00040004100a7981 */ /* 0x000ea4000c1e1b00 */
        /* <DEDUP_REMOVED lines=11> */
[----:B------:R-:W0:Y:S02]  /*14b0*/  LDG.E.64 R10, desc[UR4][R16.64+0xc00] ;  /* 0x000c0004100a7981 */ /* 0x000e24000c1e1b00 */
[----:B0-----:R-:W-:Y:S02]  /*14c0*/  DADD R18, -RZ, -R10 ;  /* 0x00000000ff127229 */ /* 0x001fe4000000090a */
[----:B------:R-:W-:-:S08]  /*14d0*/  DSETP.GEU.AND P1, PT, R10, RZ, PT ;  /* 0x000000ff0a00722a */ /* 0x000fd00003f2e000 */
[----:B------:R-:W-:Y:S02]  /*14e0*/  FSEL R18, R18, R10, !P1 ;  /* 0x0000000a12127208 */ /* 0x000fe40004800000 */
[----:B------:R-:W-:-:S05]  /*14f0*/  FSEL R19, R19, R11, !P1 ;  /* 0x0000000b13137208 */ /* 0x000fca0004800000 */
[----:B------:R0:W-:Y:S04]  /*1500*/  STG.E.64 desc[UR4][R8.64+0xc00], R18 ;  /* 0x000c001208007986 */ /* 0x0001e8000c101b04 */
[----:B------:R-:W1:Y:S02]  /*1510*/  LDG.E.64 R10, desc[UR4][R16.64+0x1000] ;  /* 0x00100004100a7981 */ /* 0x000e64000c1e1b00 */
[----:B-1----:R-:W-:Y:S02]  /*1520*/  DADD R20, -RZ, -R10 ;  /* 0x00000000ff147229 */ /* 0x002fe4000000090a */
        /* <DEDUP_REMOVED lines=16> */
[----:B------:R-:W3:Y:S02]  /*1630*/  LDG.E.64 R10, desc[UR4][R16.64+0x1c00] ;  /* 0x001c0004100a7981 */ /* 0x000ee4000c1e1b00 */
[----:B---3--:R-:W-:Y:S02]  /*1640*/  DADD R18, -RZ, -R10 ;  /* 0x00000000ff127229 */ /* 0x008fe4000000090a */
[----:B------:R-:W-:-:S08]  /*1650*/  DSETP.GEU.AND P1, PT, R10, RZ, PT ;  /* 0x000000ff0a00722a */ /* 0x000fd00003f2e000 */
[----:B------:R-:W-:Y:S02]  /*1660*/  FSEL R28, R18, R10, !P1 ;  /* 0x0000000a121c7208 */ /* 0x000fe40004800000 */
[----:B------:R-:W-:-:S05]  /*1670*/  FSEL R29, R19, R11, !P1 ;  /* 0x0000000b131d7208 */ /* 0x000fca0004800000 */
[----:B------:R-:W-:Y:S04]  /*1680*/  STG.E.64 desc[UR4][R8.64+0x1c00], R28 ;  /* 0x001c001c08007986 */ /* 0x000fe8000c101b04 */
[----:B-1----:R-:W3:Y:S01]  /*1690*/  LDG.E.64 R20, desc[UR4][R16.64+0x2000] ;  /* 0x0020000410147981 */ /* 0x002ee2000c1e1b00 */
[----:B------:R-:W-:Y:S02]  /*16a0*/  IMAD.MOV.U32 R10, RZ, RZ, 0xc00 ;  /* 0x00000c00ff0a7424 */ /* 0x000fe400078e00ff */
[----:B------:R-:W-:Y:S02]  /*16b0*/  IMAD.MOV.U32 R11, RZ, RZ, 0x0 ;  /* 0x00000000ff0b7424 */ /* 0x000fe400078e00ff */
[----:B------:R-:W-:Y:S01]  /*16c0*/  IMAD.WIDE R10, R12, 0x8, R10 ;  /* 0x000000080c0a7825 */ /* 0x000fe200078e020a */
[----:B---3--:R-:W-:-:S02]  /*16d0*/  DADD R18, -RZ, -R20 ;  /* 0x00000000ff127229 */ /* 0x008fc40000000914 */
[----:B------:R-:W-:-:S08]  /*16e0*/  DSETP.GEU.AND P1, PT, R20, RZ, PT ;  /* 0x000000ff1400722a */ /* 0x000fd00003f2e000 */
[----:B--2---:R-:W-:Y:S02]  /*16f0*/  FSEL R24, R18, R20, !P1 ;  /* 0x0000001412187208 */ /* 0x004fe40004800000 */
[----:B------:R-:W-:Y:S02]  /*1700*/  FSEL R25, R19, R21, !P1 ;  /* 0x0000001513197208 */ /* 0x000fe40004800000 */
[----:B------:R-:W-:-:S03]  /*1710*/  IADD3 R18, P1, PT, R10, R4, RZ ;  /* 0x000000040a127210 */ /* 0x000fc60007f3e0ff */
[----:B------:R1:W-:Y:S02]  /*1720*/  STG.E.64 desc[UR4][R8.64+0x2000], R24 ;  /* 0x0020001808007986 */ /* 0x0003e4000c101b04 */
[----:B------:R-:W-:-:S05]  /*1730*/  IMAD.X R19, R11, 0x1, R5, P1 ;  /* 0x000000010b137824 */ /* 0x000fca00008e0605 */
[----:B------:R-:W2:Y:S02]  /*1740*/  LDG.E.64 R20, desc[UR4][R18.64+-0xc00] ;  /* 0xfff4000412147981 */ /* 0x000ea4000c1e1b00 */
[----:B--2---:R-:W-:Y:S02]  /*1750*/  DADD R16, -RZ, -R20 ;  /* 0x00000000ff107229 */ /* 0x004fe40000000914 */
[----:B------:R-:W-:-:S08]  /*1760*/  DSETP.GEU.AND P1, PT, R20, RZ, PT ;  /* 0x000000ff1400722a */ /* 0x000fd00003f2e000 */
[----:B------:R-:W-:Y:S02]  /*1770*/  FSEL R20, R16, R20, !P1 ;  /* 0x0000001410147208 */ /* 0x000fe40004800000 */
[----:B------:R-:W-:Y:S02]  /*1780*/  FSEL R21, R17, R21, !P1 ;  /* 0x0000001511157208 */ /* 0x000fe40004800000 */
[----:B------:R-:W-:-:S05]  /*1790*/  IADD3 R10, P1, PT, R10, R2, RZ ;  /* 0x000000020a0a7210 */ /* 0x000fca0007f3e0ff */
[----:B------:R-:W-:-:S05]  /*17a0*/  IMAD.X R11, R11, 0x1, R3, P1 ;  /* 0x000000010b0b7824 */ /* 0x000fca00008e0603 */
[----:B------:R2:W-:Y:S04]  /*17b0*/  STG.E.64 desc[UR4][R10.64+-0xc00], R20 ;  /* 0xfff400140a007986 */ /* 0x0005e8000c101b04 */
[----:B------:R-:W0:Y:S02]  /*17c0*/  LDG.E.64 R16, desc[UR4][R18.64+-0x800] ;  /* 0xfff8000412107981 */ /* 0x000e24000c1e1b00 */
[----:B0-----:R-:W-:Y:S02]  /*17d0*/  DADD R26, -RZ, -R16 ;  /* 0x00000000ff1a7229 */ /* 0x001fe40000000910 */
[----:B------:R-:W-:-:S08]  /*17e0*/  DSETP.GEU.AND P1, PT, R16, RZ, PT ;  /* 0x000000ff1000722a */ /* 0x000fd00003f2e000 */
[----:B------:R-:W-:Y:S02]  /*17f0*/  FSEL R16, R26, R16, !P1 ;  /* 0x000000101a107208 */ /* 0x000fe40004800000 */
[----:B------:R-:W-:-:S05]  /*1800*/  FSEL R17, R27, R17, !P1 ;  /* 0x000000111b117208 */ /* 0x000fca0004800000 */
[----:B------:R0:W-:Y:S04]  /*1810*/  STG.E.64 desc[UR4][R10.64+-0x800], R16 ;  /* 0xfff800100a007986 */ /* 0x0001e8000c101b04 */
[----:B-1----:R-:W3:Y:S02]  /*1820*/  LDG.E.64 R8, desc[UR4][R18.64+-0x400] ;  /* 0xfffc000412087981 */ /* 0x002ee4000c1e1b00 */
[----:B---3--:R-:W-:Y:S02]  /*1830*/  DADD R24, -RZ, -R8 ;  /* 0x00000000ff187229 */ /* 0x008fe40000000908 */
        /* <DEDUP_REMOVED lines=22> */
[----:B------:R-:W2:Y:S01]  /*19a0*/  LDG.E.64 R8, desc[UR4][R18.64+0xc00] ;  /* 0x000c000412087981 */ /* 0x000ea2000c1e1b00 */
[----:B------:R-:W-:Y:S01]  /*19b0*/  VIADD R14, R14, 0x10 ;  /* 0x000000100e0e7836 */ /* 0x000fe20000000000 */
[----:B------:R-:W-:Y:S01]  /*19c0*/  IADD3 R13, P2, PT, R13, 0x4000, RZ ;  /* 0x000040000d0d7810 */ /* 0x000fe20007f5e0ff */
[----:B------:R-:W-:-:S04]  /*19d0*/  VIADD R12, R12, 0x800 ;  /* 0x000008000c0c7836 */ /* 0x000fc80000000000 */
[----:B------:R-:W-:Y:S01]  /*19e0*/  IMAD.X R15, RZ, RZ, R15, P2 ;  /* 0x000000ffff0f7224 */ /* 0x000fe200010e060f */
[----:B--2---:R-:W-:Y:S02]  /*19f0*/  DADD R20, -RZ, -R8 ;  /* 0x00000000ff147229 */ /* 0x004fe40000000908 */
[----:B------:R-:W-:-:S08]  /*1a00*/  DSETP.GEU.AND P1, PT, R8, RZ, PT ;  /* 0x000000ff0800722a */ /* 0x000fd00003f2e000 */
[----:B------:R-:W-:Y:S02]  /*1a10*/  FSEL R8, R20, R8, !P1 ;  /* 0x0000000814087208 */ /* 0x000fe40004800000 */
[----:B------:R-:W-:Y:S02]  /*1a20*/  FSEL R9, R21, R9, !P1 ;  /* 0x0000000915097208 */ /* 0x000fe40004800000 */
[----:B------:R-:W-:-:S03]  /*1a30*/  ISETP.NE.AND P1, PT, R14, RZ, PT ;  /* 0x000000ff0e00720c */ /* 0x000fc60003f25270 */
[----:B------:R0:W-:Y:S10]  /*1a40*/  STG.E.64 desc[UR4][R10.64+0xc00], R8 ;  /* 0x000c00080a007986 */ /* 0x0001f4000c101b04 */
[----:B------:R-:W-:Y:S05]  /*1a50*/  @P1 BRA `(.L_x_1413) ;  /* 0xfffffff8003c1947 */ /* 0x000fea000383ffff */
.L_x_1412:
[----:B------:R-:W-:Y:S05]  /*1a60*/  @!P0 EXIT ;  /* 0x000000000000894d */ /* 0x000fea0003800000 */
[----:B------:R-:W-:Y:S02]  /*1a70*/  ISETP.GE.U32.AND P1, PT, R22, 0x8, PT ;  /* 0x000000081600780c */ /* 0x000fe40003f26070 */
[----:B------:R-:W-:-:S04]  /*1a80*/  LOP3.LUT R14, R0, 0x7, RZ, 0xc0, !PT ;  /* 0x00000007000e7812 */ /* 0x000fc800078ec0ff */
[----:B------:R-:W-:-:S07]  /*1a90*/  ISETP.NE.AND P0, PT, R14, RZ, PT ;  /* 0x000000ff0e00720c */ /* 0x000fce0003f05270 */
[----:B------:R-:W-:Y:S06]  /*1aa0*/  @!P1 BRA `(.L_x_1414) ;  /* 0x0000000000d09947 */ /* 0x000fec0003800000 */
[----:B------:R-:W-:-:S04]  /*1ab0*/  IMAD R15, R6, 0x80, R7 ;  /* 0x00000080060f7824 */ /* 0x000fc800078e0207 */
[----:B0-----:R-:W-:-:S05]  /*1ac0*/  IMAD.WIDE R8, R15, 0x8, R4 ;  /* 0x000000080f087825 */ /* 0x001fca00078e0204 */
[----:B------:R-:W2:Y:S02]  /*1ad0*/  LDG.E.64 R10, desc[UR4][R8.64] ;  /* 0x00000004080a7981 */ /* 0x000ea4000c1e1b00 */
[----:B--2---:R-:W-:Y:S02]  /*1ae0*/  DADD R12, -RZ, -R10 ;  /* 0x00000000ff0c7229 */ /* 0x004fe4000000090a */
[----:B------:R-:W-:-:S08]  /*1af0*/  DSETP.GEU.AND P1, PT, R10, RZ, PT ;  /* 0x000000ff0a00722a */ /* 0x000fd00003f2e000 */
[----:B------:R-:W-:Y:S02]  /*1b00*/  FSEL R16, R12, R10, !P1 ;  /* 0x0000000a0c107208 */ /* 0x000fe40004800000 */
[----:B------:R-:W-:Y:S01]  /*1b10*/  FSEL R17, R13, R11, !P1 ;  /* 0x0000000b0d117208 */ /* 0x000fe20004800000 */
[----:B------:R-:W-:-:S05]  /*1b20*/  IMAD.WIDE R10, R15, 0x8, R2 ;  /* 0x000000080f0a7825 */ /* 0x000fca00078e0202 */
        /* <DEDUP_REMOVED lines=37> */
[----:B------:R-:W1:Y:S01]  /*1d80*/  LDG.E.64 R12, desc[UR4][R8.64+0x1c00] ;  /* 0x001c0004080c7981 */ /* 0x000e62000c1e1b00 */
[----:B------:R-:W-:Y:S01]  /*1d90*/  VIADD R6, R6, 0x8 ;  /* 0x0000000806067836 */ /* 0x000fe20000000000 */
[----:B-1----:R-:W-:Y:S02]  /*1da0*/  DADD R18, -RZ, -R12 ;  /* 0x00000000ff127229 */ /* 0x002fe4000000090c */
[----:B------:R-:W-:-:S08]  /*1db0*/  DSETP.GEU.AND P1, PT, R12, RZ, PT ;  /* 0x000000ff0c00722a */ /* 0x000fd00003f2e000 */
[----:B------:R-:W-:Y:S02]  /*1dc0*/  FSEL R12, R18, R12, !P1 ;  /* 0x0000000c120c7208 */ /* 0x000fe40004800000 */
[----:B------:R-:W-:-:S05]  /*1dd0*/  FSEL R13, R19, R13, !P1 ;  /* 0x0000000d130d7208 */ /* 0x000fca0004800000 */
[----:B------:R2:W-:Y:S02]  /*1de0*/  STG.E.64 desc[UR4][R10.64+0x1c00], R12 ;  /* 0x001c000c0a007986 */ /* 0x0005e4000c101b04 */
.L_x_1414:
[----:B------:R-:W-:Y:S05]  /*1df0*/  @!P0 EXIT ;  /* 0x000000000000894d */ /* 0x000fea0003800000 */
[----:B------:R-:W-:Y:S02]  /*1e00*/  ISETP.GE.U32.AND P0, PT, R14, 0x4, PT ;  /* 0x000000040e00780c */ /* 0x000fe40003f06070 */
[----:B------:R-:W-:-:S04]  /*1e10*/  LOP3.LUT R0, R0, 0x3, RZ, 0xc0, !PT ;  /* 0x0000000300007812 */ /* 0x000fc800078ec0ff */
[----:B------:R-:W-:-:S07]  /*1e20*/  ISETP.NE.AND P1, PT, R0, RZ, PT ;  /* 0x000000ff0000720c */ /* 0x000fce0003f25270 */
[----:B------:R-:W-:Y:S06]  /*1e30*/  @!P0 BRA `(.L_x_1415) ;  /* 0x0000000000708947 */ /* 0x000fec0003800000 */
[----:B0-2---:R-:W-:-:S04]  /*1e40*/  IMAD R17, R6, 0x80, R7 ;  /* 0x0000008006117824 */ /* 0x005fc800078e0207 */
[----:B------:R-:W-:-:S05]  /*1e50*/  IMAD.WIDE R10, R17, 0x8, R4 ;  /* 0x00000008110a7825 */ /* 0x000fca00078e0204 */
        /* <DEDUP_REMOVED lines=19> */
[----:B------:R-:W0:Y:S01]  /*1f90*/  LDG.E.64 R12, desc[UR4][R10.64+0xc00] ;  /* 0x000c00040a0c7981 */ /* 0x000e22000c1e1b00 */
[----:B------:R-:W-:Y:S01]  /*1fa0*/  VIADD R6, R6, 0x4 ;  /* 0x0000000406067836 */ /* 0x000fe20000000000 */
[----:B0-----:R-:W-:Y:S02]  /*1fb0*/  DADD R14, -RZ, -R12 ;  /* 0x00000000ff0e7229 */ /* 0x001fe4000000090c */
[----:B------:R-:W-:-:S08]  /*1fc0*/  DSETP.GEU.AND P0, PT, R12, RZ, PT ;  /* 0x000000ff0c00722a */ /* 0x000fd00003f0e000 */
[----:B------:R-:W-:Y:S02]  /*1fd0*/  FSEL R12, R14, R12, !P0 ;  /* 0x0000000c0e0c7208 */ /* 0x000fe40004000000 */
[----:B------:R-:W-:-:S05]  /*1fe0*/  FSEL R13, R15, R13, !P0 ;  /* 0x0000000d0f0d7208 */ /* 0x000fca0004000000 */
[----:B------:R1:W-:Y:S02]  /*1ff0*/  STG.E.64 desc[UR4][R8.64+0xc00], R12 ;  /* 0x000c000c08007986 */ /* 0x0003e4000c101b04 */
.L_x_1415:
[----:B------:R-:W-:Y:S05]  /*2000*/  @!P1 EXIT ;  /* 0x000000000000994d */ /* 0x000fea0003800000 */
[----:B-12---:R-:W-:Y:S02]  /*2010*/  IMAD R13, R6, 0x80, R7 ;  /* 0x00000080060d7824 */ /* 0x006fe400078e0207 */
[----:B------:R-:W-:-:S07]  /*2020*/  IMAD.MOV R0, RZ, RZ, -R0 ;  /* 0x000000ffff007224 */ /* 0x000fce00078e0a00 */
.L_x_1416:
[----:B0-----:R-:W-:-:S06]  /*2030*/  IMAD.WIDE R8, R13, 0x8, R4 ;  /* 0x000000080d087825 */ /* 0x001fcc00078e0204 */
[----:B------:R-:W2:Y:S01]  /*2040*/  LDG.E.64 R8, desc[UR4][R8.64] ;  /* 0x0000000408087981 */ /* 0x000ea2000c1e1b00 */
[----:B------:R-:W-:Y:S01]  /*2050*/  VIADD R0, R0, 0x1 ;  /* 0x0000000100007836 */ /* 0x000fe20000000000 */
[----:B--2---:R-:W-:Y:S02]  /*2060*/  DADD R6, -RZ, -R8 ;  /* 0x00000000ff067229 */ /* 0x004fe40000000908 */
[----:B------:R-:W-:-:S08]  /*2070*/  DSETP.GEU.AND P0, PT, R8, RZ, PT ;  /* 0x000000ff0800722a */ /* 0x000fd00003f0e000 */
[----:B------:R-:W-:Y:S02]  /*2080*/  FSEL R10, R6, R8, !P0 ;  /* 0x00000008060a7208 */ /* 0x000fe40004000000 */
[----:B------:R-:W-:Y:S01]  /*2090*/  FSEL R11, R7, R9, !P0 ;  /* 0x00000009070b7208 */ /* 0x000fe20004000000 */
[----:B------:R-:W-:Y:S01]  /*20a0*/  IMAD.WIDE R6, R13, 0x8, R2 ;  /* 0x000000080d067825 */ /* 0x000fe200078e0202 */
[----:B------:R-:W-:-:S04]  /*20b0*/  ISETP.NE.AND P0, PT, R0, RZ, PT ;  /* 0x000000ff0000720c */ /* 0x000fc80003f05270 */
[----:B------:R0:W-:Y:S09]  /*20c0*/  STG.E.64 desc[UR4][R6.64], R10 ;  /* 0x0000000a06007986 */ /* 0x0001f2000c101b04 */
[----:B------:R-:W-:Y:S05]  /*20d0*/  @!P0 EXIT ;  /* 0x000000000000894d */ /* 0x000fea0003800000 */
[----:B------:R-:W-:Y:S01]  /*20e0*/  VIADD R13, R13, 0x80 ;  /* 0x000000800d0d7836 */ /* 0x000fe20000000000 */
[----:B------:R-:W-:Y:S06]  /*20f0*/  BRA `(.L_x_1416) ;  /* 0xfffffffc00cc7947 */ /* 0x000fec000383ffff */
.L_x_1417:
        /* <DEDUP_REMOVED lines=16> */
.L_x_1804:


//--------------------- .text._ZN3cub18CUB_300001_SM_10006detail9transform16transform_kernelINS2_10policy_hubILb1EN4cuda3std3__45tupleIJN6thrust24THRUST_300001_SM_1000_NS6detail15normal_iteratorINSA_10device_ptrIdEEEEEEEE10policy1000Ei11abs_functorIdESF_JPdEEEvT0_iT1_T2_DpNS2_10kernel_argIT3_EE --------------------------
	.section	.text._ZN3cub18CUB_300001_SM_10006detail9transform16transform_kernelINS2_10policy_hubILb1EN4cuda3std3__45tupleIJN6thrust24THRUST_300001_SM_1000_NS6detail15normal_iteratorINSA_10device_ptrIdEEEEEEEE10policy1000Ei11abs_functorIdESF_JPdEEEvT0_iT1_T2_DpNS2_10kernel_argIT3_EE,"ax",@progbits
	.align	128
        .global         _ZN3cub18CUB_300001_SM_10006detail9transform16transform_kernelINS2_10policy_hubILb1EN4cuda3std3__45tupleIJN6thrust24THRUST_300001_SM_1000_NS6detail15normal_iteratorINSA_10device_ptrIdEEEEEEEE10policy1000Ei11abs_functorIdESF_JPdEEEvT0_iT1_T2_DpNS2_10kernel_argIT3_EE
        .type           _ZN3cub18CUB_300001_SM_10006detail9transform16transform_kernelINS2_10policy_hubILb1EN4cuda3std3__45tupleIJN6thrust24THRUST_300001_SM_1000_NS6detail15normal_iteratorINSA_10device_ptrIdEEEEEEEE10policy1000Ei11abs_functorIdESF_JPdEEEvT0_iT1_T2_DpNS2_10kernel_argIT3_EE,@function
        .size           _ZN3cub18CUB_300001_SM_10006detail9transform16transform_kernelINS2_10policy_hubILb1EN4cuda3std3__45tupleIJN6thrust24THRUST_300001_SM_1000_NS6detail15normal_iteratorINSA_10device_ptrIdEEEEEEEE10policy1000Ei11abs_functorIdESF_JPdEEEvT0_iT1_T2_DpNS2_10kernel_argIT3_EE,(.L_x_1805 - _ZN3cub18CUB_300001_SM_10006detail9transform16transform_kernelINS2_10policy_hubILb1EN4cuda3std3__45tupleIJN6thrust24THRUST_300001_SM_1000_NS6detail15normal_iteratorINSA_10device_ptrIdEEEEEEEE10policy1000Ei11abs_functorIdESF_JPdEEEvT0_iT1_T2_DpNS2_10kernel_argIT3_EE)
        .other          _ZN3cub18CUB_300001_SM_10006detail9transform16transform_kernelINS2_10policy_hubILb1EN4cuda3std3__45tupleIJN6thrust24THRUST_300001_SM_1000_NS6detail15normal_iteratorINSA_10device_ptrIdEEEEEEEE10policy1000Ei11abs_functorIdESF_JPdEEEvT0_iT1_T2_DpNS2_10kernel_argIT3_EE,@"STO_CUDA_ENTRY STV_DEFAULT"
_ZN3cub18CUB_300001_SM_10006detail9transform16transform_kernelINS2_10policy_hubILb1EN4cuda3std3__45tupleIJN6thrust24THRUST_300001_SM_1000_NS6detail15normal_iteratorINSA_10device_ptrIdEEEEEEEE10policy1000Ei11abs_functorIdESF_JPdEEEvT0_iT1_T2_DpNS2_10kernel_argIT3_EE:
.text._ZN3cub18CUB_300001_SM_10006detail9transform16transform_kernelINS2_10policy_hubILb1EN4cuda3std3__45tupleIJN6thrust24THRUST_300001_SM_1000_NS6detail15normal_iteratorINSA_10device_ptrIdEEEEEEEE10policy1000Ei11abs_functorIdESF_JPdEEEvT0_iT1_T2_DpNS2_10kernel_argIT3_EE:
[----:B------:R-:W-:Y:S08]  /*0000*/  LDC R1, c[0x0][0x37c] ;  /* 0x0000df00ff017b82 */ /* 0x000ff00000000800 */
[----:B------:R-:W0:Y:S01]  /*0010*/  LDC.64 R8, c[0x0][0x380] ;  /* 0x0000e000ff087b82 */ /* 0x000e220000000a00 */
[----:B------:R-:W1:Y:S01]  /*0020*/  S2R R0, SR_TID.X ;  /* 0x0000000000007919 */ /* 0x000e620000002100 */
[----:B------:R-:W2:Y:S01]  /*0030*/  LDCU.64 UR6, c[0x0][0x358] ;  /* 0x00006b00ff0677ac */ /* 0x000ea20008000a00 */
[----:B------:R-:W-:Y:S05]  /*0040*/  BSSY.RECONVERGENT B0, `(.L_x_1418) ;  /* 0x0000016000007945 */ /* 0x000fea0003800200 */
[----:B------:R-:W3:Y:S08]  /*0050*/  S2UR UR4, SR_CTAID.X ;  /* 0x00000000000479c3 */ /* 0x000ef00000002500 */
[----:B------:R-:W4:Y:S01]  /*0060*/  LDC.64 R4, c[0x0][0x398] ;  /* 0x0000e600ff047b82 */ /* 0x000f220000000a00 */
[----:B0-----:R-:W-:-:S07]  /*0070*/  IMAD.SHL.U32 R7, R9, 0x80, RZ ;  /* 0x0000008009077824 */ /* 0x001fce00078e00ff */
[----:B------:R-:W0:Y:S01]  /*0080*/  LDC.64 R2, c[0x0][0x390] ;  /* 0x0000e400ff027b82 */ /* 0x000e220000000a00 */
[----:B---3--:R-:W-:Y:S02]  /*0090*/  IMAD R13, R7, UR4, RZ ;  /* 0x00000004070d7c24 */ /* 0x008fe4000f8e02ff */
[----:B-1----:R-:W-:Y:S02]  /*00a0*/  IMAD.SHL.U32 R15, R0, 0x80, RZ ;  /* 0x00000080000f7824 */ /* 0x002fe400078e00ff */
[----:B------:R-:W-:-:S05]  /*00b0*/  IMAD.IADD R8, R8, 0x1, -R13 ;  /* 0x0000000108087824 */ /* 0x000fca00078e0a0d */
[CC--:B------:R-:W-:Y:S02]  /*00c0*/  VIMNMX R6, PT, PT, R7.reuse, R8.reuse, PT ;  /* 0x0000000807067248 */ /* 0x0c0fe40003fe0100 */
[----:B------:R-:W-:-:S03]  /*00d0*/  ISETP.GT.AND P1, PT, R7, R8, PT ;  /* 0x000000080700720c */ /* 0x000fc60003f24270 */
[----:B------:R-:W-:-:S05]  /*00e0*/  IMAD.SHL.U32 R12, R6, 0x8, RZ ;  /* 0x00000008060c7824 */ /* 0x000fca00078e00ff */
[----:B------:R-:W-:-:S13]  /*00f0*/  ISETP.GE.AND P0, PT, R15, R12, PT ;  /* 0x0000000c0f00720c */ /* 0x000fda0003f06270 */
[----:B--2-4-:R-:W-:Y:S05]  /*0100*/  @P0 BRA `(.L_x_1419) ;  /* 0x0000000000240947 */ /* 0x014fea0003800000 */
[----:B------:R-:W1:Y:S02]  /*0110*/  LDC.64 R10, c[0x0][0x398] ;  /* 0x0000e600ff0a7b82 */ /* 0x000e640000000a00 */
[----:B-1----:R-:W-:-:S04]  /*0120*/  IMAD.WIDE.U32 R10, R0, 0x80, R10 ;  /* 0x00000080000a7825 */ /* 0x002fc800078e000a */
[----:B------:R-:W-:-:S07]  /*0130*/  IMAD.WIDE R10, R13, 0x8, R10 ;  /* 0x000000080d0a7825 */ /* 0x000fce00078e020a */
.L_x_1420:
[----:B------:R-:W-:Y:S01]  /*0140*/  VIADD R15, R15, 0x4000 ;  /* 0x000040000f0f7836 */ /* 0x000fe20000000000 */
[----:B------:R1:W-:Y:S04]  /*0150*/  CCTL.E.PF2 [R10] ;  /* 0x000000000a00798f */ /* 0x0003e80000800100 */
[----:B------:R-:W-:Y:S02]  /*0160*/  ISETP.GE.AND P0, PT, R15, R12, PT ;  /* 0x0000000c0f00720c */ /* 0x000fe40003f06270 */
[----:B-1----:R-:W-:-:S05]  /*0170*/  IADD3 R10, P2, PT, R10, 0x4000, RZ ;  /* 0x000040000a0a7810 */ /* 0x002fca0007f5e0ff */
[----:B------:R-:W-:-:S06]  /*0180*/  IMAD.X R11, RZ, RZ, R11, P2 ;  /* 0x000000ffff0b7224 */ /* 0x000fcc00010e060b */
[----:B------:R-:W-:Y:S05]  /*0190*/  @!P0 BRA `(.L_x_1420) ;  /* 0xfffffffc00e88947 */ /* 0x000fea000383ffff */
.L_x_1419:
[----:B------:R-:W-:Y:S05]  /*01a0*/  BSYNC.RECONVERGENT B0 ;  /* 0x0000000000007941 */ /* 0x000fea0003800200 */
.L_x_1418:
[----:B------:R-:W-:-:S04]  /*01b0*/  IMAD.WIDE R4, R13, 0x8, R4 ;  /* 0x000000080d047825 */ /* 0x000fc800078e0204 */
[----:B0-----:R-:W-:Y:S01]  /*01c0*/  IMAD.WIDE R2, R13, 0x8, R2 ;  /* 0x000000080d027825 */ /* 0x001fe200078e0202 */
[----:B------:R-:W-:Y:S06]  /*01d0*/  @P1 BRA `(.L_x_1421) ;  /* 0x0000000c00a01947 */ /* 0x000fec0003800000 */
[----:B------:R-:W-:-:S13]  /*01e0*/  ISETP.GE.AND P0, PT, R9, 0x1, PT ;  /* 0x000000010900780c */ /* 0x000fda0003f06270 */
[----:B------:R-:W-:Y:S05]  /*01f0*/  @!P0 EXIT ;  /* 0x000000000000894d */ /* 0x000fea0003800000 */
[C---:B------:R-:W-:Y:S01]  /*0200*/  ISETP.GE.U32.AND P1, PT, R9.reuse, 0x10, PT ;  /* 0x000000100900780c */ /* 0x040fe20003f26070 */
[----:B------:R-:W-:Y:S01]  /*0210*/  IMAD.MOV.U32 R7, RZ, RZ, RZ ;  /* 0x000000ffff077224 */ /* 0x000fe200078e00ff */
[----:B------:R-:W-:-:S04]  /*0220*/  LOP3.LUT R22, R9, 0xf, RZ, 0xc0, !PT ;  /* 0x0000000f09167812 */ /* 0x000fc800078ec0ff */
[----:B------:R-:W-:-:S07]  /*0230*/  ISETP.NE.AND P0, PT, R22, RZ, PT ;  /* 0x000000ff1600720c */ /* 0x000fce0003f05270 */
[----:B------:R-:W-:Y:S06]  /*0240*/  @!P1 BRA `(.L_x_1422) ;  /* 0x0000000400d89947 */ /* 0x000fec0003800000 */
[----:B------:R-:W-:Y:S01]  /*0250*/  LOP3.LUT R7, R9, 0x7ffffff0, RZ, 0xc0, !PT ;  /* 0x7ffffff009077812 */ /* 0x000fe200078ec0ff */
[----:B------:R-:W-:-:S04]  /*0260*/  IMAD.WIDE.U32 R12, R0, 0x8, RZ ;  /* 0x00000008000c7825 */ /* 0x000fc800078e00ff */
[----:B------:R-:W-:Y:S02]  /*0270*/  IMAD.MOV.U32 R11, RZ, RZ, R12 ;  /* 0x000000ffff0b7224 */ /* 0x000fe400078e000c */
[----:B------:R-:W-:Y:S02]  /*0280*/  VIADD R6, R0, 0x480 ;  /* 0x0000048000067836 */ /* 0x000fe40000000000 */
[----:B------:R-:W-:-:S07]  /*0290*/  IMAD.MOV R10, RZ, RZ, -R7 ;  /* 0x000000ffff0a7224 */ /* 0x000fce00078e0a07 */
.L_x_1423:
[----:B--2---:R-:W-:-:S05]  /*02a0*/  IADD3 R14, P1, PT, R4, R11, RZ ;  /* 0x0000000b040e7210 */ /* 0x004fca0007f3e0ff */
        /* <DEDUP_REMOVED lines=51> */
[----:B-1----:R-:W2:Y:S01]  /*05e0*/  LDG.E.64 R20, desc[UR6][R14.64+0x2000] ;  /* 0x002000060e147981 */ /* 0x002ea2000c1e1b00 */
[----:B------:R-:W-:Y:S02]  /*05f0*/  IMAD.MOV.U32 R18, RZ, RZ, 0xc00 ;  /* 0x00000c00ff127424 */ /* 0x000fe400078e00ff */
[----:B------:R-:W-:Y:S02]  /*0600*/  IMAD.MOV.U32 R19, RZ, RZ, 0x0 ;  /* 0x00000000ff137424 */ /* 0x000fe400078e00ff */
[----:B------:R-:W-:-:S03]  /*0610*/  IMAD.WIDE R18, R6, 0x8, R18 ;  /* 0x0000000806127825 */ /* 0x000fc600078e0212 */
[----:B------:R-:W-:-:S05]  /*0620*/  IADD3 R16, P2, PT, R4, R18, RZ ;  /* 0x0000001204107210 */ /* 0x000fca0007f5e0ff */
[----:B------:R-:W-:Y:S01]  /*0630*/  IMAD.X R17, R5, 0x1, R19, P2 ;  /* 0x0000000105117824 */ /* 0x000fe200010e0613 */
[----:B--2---:R-:W-:Y:S02]  /*0640*/  DADD R24, -RZ, -R20 ;  /* 0x00000000ff187229 */ /* 0x004fe40000000914 */
[----:B------:R-:W-:-:S08]  /*0650*/  DSETP.GEU.AND P1, PT, R20, RZ, PT ;  /* 0x000000ff1400722a */ /* 0x000fd00003f2e000 */
[----:B------:R-:W-:Y:S02]  /*0660*/  FSEL R24, R24, R20, !P1 ;  /* 0x0000001418187208 */ /* 0x000fe40004800000 */
[----:B------:R-:W-:-:S05]  /*0670*/  FSEL R25, R25, R21, !P1 ;  /* 0x0000001519197208 */ /* 0x000fca0004800000 */
[----:B------:R1:W-:Y:S04]  /*0680*/  STG.E.64 desc[UR6][R8.64+0x2000], R24 ;  /* 0x0020001808007986 */ /* 0x0003e8000c101b06 */
[----:B------:R-:W0:Y:S01]  /*0690*/  LDG.E.64 R20, desc[UR6][R16.64+-0xc00] ;  /* 0xfff4000610147981 */ /* 0x000e22000c1e1b00 */
[----:B------:R-:W-:-:S05]  /*06a0*/  IADD3 R14, P2, PT, R2, R18, RZ ;  /* 0x00000012020e7210 */ /* 0x000fca0007f5e0ff */
[----:B------:R-:W-:Y:S01]  /*06b0*/  IMAD.X R15, R3, 0x1, R19, P2 ;  /* 0x00000001030f7824 */ /* 0x000fe200010e0613 */
[----:B0-----:R-:W-:Y:S02]  /*06c0*/  DADD R26, -RZ, -R20 ;  /* 0x00000000ff1a7229 */ /* 0x001fe40000000914 */
        /* <DEDUP_REMOVED lines=34> */
[----:B------:R-:W0:Y:S01]  /*08f0*/  LDG.E.64 R8, desc[UR6][R16.64+0xc00] ;  /* 0x000c000610087981 */ /* 0x000e22000c1e1b00 */
[----:B------:R-:W-:Y:S01]  /*0900*/  VIADD R10, R10, 0x10 ;  /* 0x000000100a0a7836 */ /* 0x000fe20000000000 */
[----:B------:R-:W-:Y:S01]  /*0910*/  IADD3 R11, P2, PT, R11, 0x4000, RZ ;  /* 0x000040000b0b7810 */ /* 0x000fe20007f5e0ff */
[----:B------:R-:W-:-:S04]  /*0920*/  VIADD R6, R6, 0x800 ;  /* 0x0000080006067836 */ /* 0x000fc80000000000 */
[----:B------:R-:W-:Y:S01]  /*0930*/  IMAD.X R13, RZ, RZ, R13, P2 ;  /* 0x000000ffff0d7224 */ /* 0x000fe200010e060d */
[----:B0-----:R-:W-:Y:S02]  /*0940*/  DADD R20, -RZ, -R8 ;  /* 0x00000000ff147229 */ /* 0x001fe40000000908 */
[----:B------:R-:W-:-:S08]  /*0950*/  DSETP.GEU.AND P1, PT, R8, RZ, PT ;  /* 0x000000ff0800722a */ /* 0x000fd00003f2e000 */
[----:B------:R-:W-:Y:S02]  /*0960*/  FSEL R8, R20, R8, !P1 ;  /* 0x0000000814087208 */ /* 0x000fe40004800000 */
[----:B------:R-:W-:Y:S02]  /*0970*/  FSEL R9, R21, R9, !P1 ;  /* 0x0000000915097208 */ /* 0x000fe40004800000 */
[----:B------:R-:W-:-:S03]  /*0980*/  ISETP.NE.AND P1, PT, R10, RZ, PT ;  /* 0x000000ff0a00720c */ /* 0x000fc60003f25270 */
[----:B------:R2:W-:Y:S10]  /*0990*/  STG.E.64 desc[UR6][R14.64+0xc00], R8 ;  /* 0x000c00080e007986 */ /* 0x0005f4000c101b06 */
[----:B------:R-:W-:Y:S05]  /*09a0*/  @P1 BRA `(.L_x_1423) ;  /* 0xfffffff8003c1947 */ /* 0x000fea000383ffff */
.L_x_1422:
[----:B------:R-:W-:Y:S05]  /*09b0*/  @!P0 EXIT ;  /* 0x000000000000894d */ /* 0x000fea0003800000 */
[----:B------:R-:W0:Y:S01]  /*09c0*/  LDCU UR4, c[0x0][0x384] ;  /* 0x00007080ff0477ac */ /* 0x000e220008000800 */
[----:B------:R-:W-:Y:S01]  /*09d0*/  ISETP.GE.U32.AND P1, PT, R22, 0x8, PT ;  /* 0x000000081600780c */ /* 0x000fe20003f26070 */
[----:B0-----:R-:W-:-:S06]  /*09e0*/  ULOP3.LUT UR5, UR4, 0x7, URZ, 0xc0, !UPT ;  /* 0x0000000704057892 */ /* 0x001fcc000f8ec0ff */
[----:B------:R-:W-:-:S06]  /*09f0*/  ISETP.NE.AND P0, PT, RZ, UR5, PT ;  /* 0x00000005ff007c0c */ /* 0x000fcc000bf05270 */
[----:B------:R-:W-:Y:S07]  /*0a00*/  @!P1 BRA `(.L_x_1424) ;  /* 0x0000000000d09947 */ /* 0x000fee0003800000 */
[----:B------:R-:W-:-:S04]  /*0a10*/  IMAD R17, R7, 0x80, R0 ;  /* 0x0000008007117824 */ /* 0x000fc800078e0200 */
[----:B------:R-:W-:-:S05]  /*0a20*/  IMAD.WIDE R10, R17, 0x8, R4 ;  /* 0x00000008110a7825 */ /* 0x000fca00078e0204 */
[----:B--2---:R-:W2:Y:S02]  /*0a30*/  LDG.E.64 R8, desc[UR6][R10.64] ;  /* 0x000000060a087981 */ /* 0x004ea4000c1e1b00 */
        /* <DEDUP_REMOVED lines=49> */
.L_x_1424:
[----:B------:R-:W-:Y:S05]  /*0d50*/  @!P0 EXIT ;  /* 0x000000000000894d */ /* 0x000fea0003800000 */
[----:B------:R-:W-:Y:S02]  /*0d60*/  UISETP.GE.U32.AND UP0, UPT, UR5, 0x4, UPT ;  /* 0x000000040500788c */ /* 0x000fe4000bf06070 */
[----:B------:R-:W-:-:S06]  /*0d70*/  ULOP3.LUT UR4, UR4, 0x3, URZ, 0xc0, !UPT ;  /* 0x0000000304047892 */ /* 0x000fcc000f8ec0ff */
[----:B------:R-:W-:Y:S01]  /*0d80*/  ISETP.NE.AND P0, PT, RZ, UR4, PT ;  /* 0x00000004ff007c0c */ /* 0x000fe2000bf05270 */
[----:B------:R-:W-:-:S12]  /*0d90*/  BRA.U !UP0, `(.L_x_1425) ;  /* 0x0000000108707547 */ /* 0x000fd8000b800000 */
[----:B------:R-:W-:-:S04]  /*0da0*/  IMAD R17, R7, 0x80, R0 ;  /* 0x0000008007117824 */ /* 0x000fc800078e0200 */
[----:B------:R-:W-:-:S05]  /*0db0*/  IMAD.WIDE R10, R17, 0x8, R4 ;  /* 0x00000008110a7825 */ /* 0x000fca00078e0204 */
[----:B--23--:R-:W2:Y:S02]  /*0dc0*/  LDG.E.64 R8, desc[UR6][R10.64] ;  /* 0x000000060a087981 */ /* 0x00cea4000c1e1b00 */
        /* <DEDUP_REMOVED lines=25> */
.L_x_1425:
[----:B------:R-:W-:Y:S05]  /*0f60*/  @!P0 EXIT ;  /* 0x000000000000894d */ /* 0x000fea0003800000 */
[----:B-1-3--:R-:W-:Y:S01]  /*0f70*/  IMAD R13, R7, 0x80, R0 ;  /* 0x00000080070d7824 */ /* 0x00afe200078e0200 */
[----:B------:R-:W-:-:S12]  /*0f80*/  UIADD3 UR4, UPT, UPT, -UR4, URZ, URZ ;  /* 0x000000ff04047290 */ /* 0x000fd8000fffe1ff */
.L_x_1426:
[----:B--2---:R-:W-:-:S06]  /*0f90*/  IMAD.WIDE R8, R13, 0x8, R4 ;  /* 0x000000080d087825 */ /* 0x004fcc00078e0204 */
[----:B------:R-:W2:Y:S01]  /*0fa0*/  LDG.E.64 R8, desc[UR6][R8.64] ;  /* 0x0000000608087981 */ /* 0x000ea2000c1e1b00 */
[----:B------:R-:W-:-:S04]  /*0fb0*/  UIADD3 UR4, UPT, UPT, UR4, 0x1, URZ ;  /* 0x0000000104047890 */ /* 0x000fc8000fffe0ff */
[----:B------:R-:W-:Y:S01]  /*0fc0*/  UISETP.NE.AND UP0, UPT, UR4, URZ, UPT ;  /* 0x000000ff0400728c */ /* 0x000fe2000bf05270 */
[----:B0-2---:R-:W-:Y:S02]  /*0fd0*/  DADD R6, -RZ, -R8 ;  /* 0x00000000ff067229 */ /* 0x005fe40000000908 */
[----:B------:R-:W-:-:S08]  /*0fe0*/  DSETP.GEU.AND P0, PT, R8, RZ, PT ;  /* 0x000000ff0800722a */ /* 0x000fd00003f0e000 */
[----:B------:R-:W-:Y:S02]  /*0ff0*/  FSEL R10, R6, R8, !P0 ;  /* 0x00000008060a7208 */ /* 0x000fe40004000000 */
[----:B------:R-:W-:Y:S01]  /*1000*/  FSEL R11, R7, R9, !P0 ;  /* 0x00000009070b7208 */ /* 0x000fe20004000000 */
[----:B------:R-:W-:-:S04]  /*1010*/  IMAD.WIDE R6, R13, 0x8, R2 ;  /* 0x000000080d067825 */ /* 0x000fc800078e0202 */
[----:B------:R-:W-:Y:S01]  /*1020*/  VIADD R13, R13, 0x80 ;  /* 0x000000800d0d7836 */ /* 0x000fe20000000000 */
[----:B------:R0:W-:Y:S01]  /*1030*/  STG.E.64 desc[UR6][R6.64], R10 ;  /* 0x0000000a06007986 */ /* 0x0001e2000c101b06 */
[----:B------:R-:W-:Y:S05]  /*1040*/  BRA.U UP0, `(.L_x_1426) ;  /* 0xfffffffd00d07547 */ /* 0x000fea000b83ffff */
[----:B------:R-:W-:Y:S05]  /*1050*/  EXIT ;  /* 0x000000000000794d */ /* 0x000fea0003800000 */
.L_x_1421:
[----:B------:R-:W-:-:S13]  /*1060*/  ISETP.GE.AND P0, PT, R9, 0x1, PT ;  /* 0x000000010900780c */ /* 0x000fda0003f06270 */
[----:B------:R-:W-:Y:S05]  /*1070*/  @!P0 EXIT ;  /* 0x000000000000894d */ /* 0x000fea0003800000 */
[C---:B------:R-:W-:Y:S01]  /*1080*/  ISETP.GE.U32.AND P0, PT, R9.reuse, 0x8, PT ;  /* 0x000000080900780c */ /* 0x040fe20003f06070 */
[----:B------:R-:W-:Y:S01]  /*1090*/  IMAD.MOV.U32 R7, RZ, RZ, RZ ;  /* 0x000000ffff077224 */ /* 0x000fe200078e00ff */
[----:B------:R-:W-:-:S11]  /*10a0*/  LOP3.LUT R18, R9, 0x7, RZ, 0xc0, !PT ;  /* 0x0000000709127812 */ /* 0x000fd600078ec0ff */
[----:B------:R-:W-:Y:S05]  /*10b0*/  @!P0 BRA `(.L_x_1427) ;  /* 0x0000000400308947 */ /* 0x000fea0003800000 */
[----:B------:R-:W-:Y:S01]  /*10c0*/  LOP3.LUT R7, R9, 0x7ffffff8, RZ, 0xc0, !PT ;  /* 0x7ffffff809077812 */ /* 0x000fe200078ec0ff */
[----:B------:R-:W-:-:S07]  /*10d0*/  IMAD.MOV.U32 R10, RZ, RZ, RZ ;  /* 0x000000ffff0a7224 */ /* 0x000fce00078e00ff */
.L_x_1430:
[----:B------:R-:W-:-:S05]  /*10e0*/  IMAD R11, R10, 0x80, R0 ;  /* 0x000000800a0b7824 */ /* 0x000fca00078e0200 */
[----:B------:R-:W-:-:S13]  /*10f0*/  ISETP.GE.AND P1, PT, R11, R6, PT ;  /* 0x000000060b00720c */ /* 0x000fda0003f26270 */
[----:B01----:R-:W-:-:S06]  /*1100*/  @!P1 IMAD.WIDE.U32 R12, R11, 0x8, R4 ;  /* 0x000000080b0c9825 */ /* 0x003fcc00078e0004 */
        /* <DEDUP_REMOVED lines=18> */
[----:B------:R-:W-:Y:S04]  /*1230*/  @!P0 STG.E.64 desc[UR6][R12.64], R22 ;  /* 0x000000160c008986 */ /* 0x000fe8000c101b06 */
        /* <DEDUP_REMOVED lines=16> */
[----:B------:R-:W2:Y:S01]  /*1340*/  @!P1 LDG.E.64 R14, desc[UR6][R8.64+0xc00] ;  /* 0x000c0006080e9981 */ /* 0x000ea2000c1e1b00 */
[----:B0-----:R-:W-:-:S05]  /*1350*/  VIADD R17, R11, 0x280 ;  /* 0x000002800b117836 */ /* 0x001fca0000000000 */
[----:B------:R-:W-:Y:S01]  /*1360*/  ISETP.GE.AND P0, PT, R17, R6, PT ;  /* 0x000000061100720c */ /* 0x000fe20003f06270 */
        /* <DEDUP_REMOVED lines=10> */
[----:B-1----:R-:W-:Y:S02]  /*1410*/  @!P0 FSEL R20, R22, R14, !P1 ;  /* 0x0000000e16148208 */ /* 0x002fe40004800000 */
[----:B------:R-:W-:-:S05]  /*1420*/  @!P0 FSEL R21, R23, R15, !P1 ;  /* 0x0000000f17158208 */ /* 0x000fca0004800000 */
[----:B------:R0:W-:Y:S04]  /*1430*/  @!P0 STG.E.64 desc[UR6][R12.64+0x1000], R20 ;  /* 0x001000140c008986 */ /* 0x0001e8000c101b06 */
[----:B------:R-:W2:Y:S01]  /*1440*/  @!P2 LDG.E.64 R14, desc[UR6][R8.64+0x1400] ;  /* 0x00140006080ea981 */ /* 0x000ea2000c1e1b00 */
[----:B------:R-:W-:Y:S01]  /*1450*/  VIADD R11, R11, 0x380 ;  /* 0x000003800b0b7836 */ /* 0x000fe20000000000 */
[----:B------:R-:W-:Y:S01]  /*1460*/  BSSY.RECONVERGENT B0, `(.L_x_1428) ;  /* 0x0000010000007945 */ /* 0x000fe20003800200 */
[----:B------:R-:W-:-:S05]  /*1470*/  VIADD R10, R10, 0x8 ;  /* 0x000000080a0a7836 */ /* 0x000fca0000000000 */
[----:B------:R-:W-:Y:S01]  /*1480*/  ISETP.NE.AND P1, PT, R10, R7, PT ;  /* 0x000000070a00720c */ /* 0x000fe20003f25270 */
[----:B--2---:R-:W-:Y:S02]  /*1490*/  @!P2 DADD R22, -RZ, -R14 ;  /* 0x00000000ff16a229 */ /* 0x004fe4000000090e */
[----:B------:R-:W-:-:S08]  /*14a0*/  @!P2 DSETP.GEU.AND P0, PT, R14, RZ, PT ;  /* 0x000000ff0e00a22a */ /* 0x000fd00003f0e000 */
[----:B------:R-:W-:Y:S02]  /*14b0*/  @!P2 FSEL R14, R22, R14, !P0 ;  /* 0x0000000e160ea208 */ /* 0x000fe40004000000 */
[----:B------:R-:W-:Y:S02]  /*14c0*/  @!P2 FSEL R15, R23, R15, !P0 ;  /* 0x0000000f170fa208 */ /* 0x000fe40004000000 */
[----:B------:R-:W-:-:S03]  /*14d0*/  ISETP.GE.AND P0, PT, R11, R6, PT ;  /* 0x000000060b00720c */ /* 0x000fc60003f06270 */
[----:B------:R0:W-:Y:S10]  /*14e0*/  @!P2 STG.E.64 desc[UR6][R12.64+0x1400], R14 ;  /* 0x0014000e0c00a986 */ /* 0x0001f4000c101b06 */
[----:B------:R-:W-:Y:S05]  /*14f0*/  @P0 BRA `(.L_x_1429) ;  /* 0x0000000000180947 */ /* 0x000fea0003800000 */
[----:B------:R-:W0:Y:S02]  /*1500*/  LDG.E.64 R8, desc[UR6][R8.64+0x1800] ;  /* 0x0018000608087981 */ /* 0x000e24000c1e1b00 */
[----:B0-----:R-:W-:Y:S02]  /*1510*/  DADD R14, -RZ, -R8 ;  /* 0x00000000ff0e7229 */ /* 0x001fe40000000908 */
[----:B------:R-:W-:-:S08]  /*1520*/  DSETP.GEU.AND P0, PT, R8, RZ, PT ;  /* 0x000000ff0800722a */ /* 0x000fd00003f0e000 */
[----:B------:R-:W-:Y:S02]  /*1530*/  FSEL R14, R14, R8, !P0 ;  /* 0x000000080e0e7208 */ /* 0x000fe40004000000 */
[----:B------:R-:W-:-:S05]  /*1540*/  FSEL R15, R15, R9, !P0 ;  /* 0x000000090f0f7208 */ /* 0x000fca0004000000 */
[----:B------:R1:W-:Y:S02]  /*1550*/  STG.E.64 desc[UR6][R12.64+0x1800], R14 ;  /* 0x0018000e0c007986 */ /* 0x0003e4000c101b06 */
.L_x_1429:
[----:B------:R-:W-:Y:S05]  /*1560*/  BSYNC.RECONVERGENT B0 ;  /* 0x0000000000007941 */ /* 0x000fea0003800200 */
.L_x_1428:
[----:B------:R-:W-:Y:S05]  /*1570*/  @P1 BRA `(.L_x_1430) ;  /* 0xfffffff800d81947 */ /* 0x000fea000383ffff */
.L_x_1427:
[----:B------:R-:W-:-:S13]  /*1580*/  ISETP.NE.AND P0, PT, R18, RZ, PT ;  /* 0x000000ff1200720c */ /* 0x000fda0003f05270 */
[----:B------:R-:W-:Y:S05]  /*1590*/  @!P0 EXIT ;  /* 0x000000000000894d */ /* 0x000fea0003800000 */
[----:B------:R-:W2:Y:S01]  /*15a0*/  LDC R8, c[0x0][0x384] ;  /* 0x0000e100ff087b82 */ /* 0x000ea20000000800 */
[----:B------:R-:W-:Y:S02]  /*15b0*/  ISETP.GE.U32.AND P1, PT, R18, 0x4, PT ;  /* 0x000000041200780c */ /* 0x000fe40003f26070 */
[----:B--2---:R-:W-:-:S04]  /*15c0*/  LOP3.LUT R19, R8, 0x3, RZ, 0xc0, !PT ;  /* 0x0000000308137812 */ /* 0x004fc800078ec0ff */
[----:B------:R-:W-:-:S07]  /*15d0*/  ISETP.NE.AND P0, PT, R19, RZ, PT ;  /* 0x000000ff1300720c */ /* 0x000fce0003f05270 */
[----:B------:R-:W-:Y:S06]  /*15e0*/  @!P1 BRA `(.L_x_1431) ;  /* 0x0000000000a49947 */ /* 0x000fec0003800000 */
[----:B------:R-:W-:-:S05]  /*15f0*/  IMAD R9, R7, 0x80, R0 ;  /* 0x0000008007097824 */ /* 0x000fca00078e0200 */
[----:B------:R-:W-:-:S13]  /*1600*/  ISETP.GE.AND P2, PT, R9, R6, PT ;  /* 0x000000060900720c */ /* 0x000fda0003f46270 */
[----:B------:R-:W-:-:S06]  /*1610*/  @!P2 IMAD.WIDE R10, R9, 0x8, R4 ;  /* 0x00000008090aa825 */ /* 0x000fcc00078e0204 */
[----:B------:R-:W2:Y:S01]  /*1620*/  @!P2 LDG.E.64 R10, desc[UR6][R10.64] ;  /* 0x000000060a0aa981 */ /* 0x000ea2000c1e1b00 */
[----:B0-----:R-:W-:-:S05]  /*1630*/  VIADD R17, R9, 0x80 ;  /* 0x0000008009117836 */ /* 0x001fca0000000000 */
[----:B------:R-:W-:-:S13]  /*1640*/  ISETP.GE.AND P1, PT, R17, R6, PT ;  /* 0x000000061100720c */ /* 0x000fda0003f26270 */
[----:B-1----:R-:W-:Y:S01]  /*1650*/  @!P1 IMAD.WIDE R14, R17, 0x8, R4 ;  /* 0x00000008110e9825 */ /* 0x002fe200078e0204 */
        /* <DEDUP_REMOVED lines=16> */
[----:B------:R-:W0:Y:S01]  /*1760*/  @!P2 LDG.E.64 R16, desc[UR6][R16.64] ;  /* 0x000000061010a981 */ /* 0x000e22000c1e1b00 */
[----:B------:R-:W-:-:S05]  /*1770*/  VIADD R9, R9, 0x180 ;  /* 0x0000018009097836 */ /* 0x000fca0000000000 */
[----:B------:R-:W-:-:S13]  /*1780*/  ISETP.GE.AND P1, PT, R9, R6, PT ;  /* 0x000000060900720c */ /* 0x000fda0003f26270 */
[----:B------:R-:W-:Y:S01]  /*1790*/  @!P1 IMAD.WIDE R14, R9, 0x8, R4 ;  /* 0x00000008090e9825 */ /* 0x000fe200078e0204 */
[----:B0-----:R-:W-:Y:S02]  /*17a0*/  @!P2 DADD R12, -RZ, -R16 ;  /* 0x00000000ff0ca229 */ /* 0x001fe40000000910 */
        /* <DEDUP_REMOVED lines=13> */
.L_x_1431:
[----:B------:R-:W-:Y:S05]  /*1880*/  @!P0 EXIT ;  /* 0x000000000000894d */ /* 0x000fea0003800000 */
[----:B------:R-:W-:Y:S02]  /*1890*/  ISETP.NE.AND P1, PT, R19, 0x1, PT ;  /* 0x000000011300780c */ /* 0x000fe40003f25270 */
[----:B------:R-:W-:-:S04]  /*18a0*/  LOP3.LUT R8, R8, 0x1, RZ, 0xc0, !PT ;  /* 0x0000000108087812 */ /* 0x000fc800078ec0ff */
[----:B------:R-:W-:-:S07]  /*18b0*/  ISETP.NE.U32.AND P0, PT, R8, 0x1, PT ;  /* 0x000000010800780c */ /* 0x000fce0003f05070 */
[----:B------:R-:W-:Y:S06]  /*18c0*/  @!P1 BRA `(.L_x_1432) ;  /* 0x0000000000549947 */ /* 0x000fec0003800000 */
[----:B012---:R-:W-:-:S05]  /*18d0*/  IMAD R13, R7, 0x80, R0 ;  /* 0x00000080070d7824 */ /* 0x007fca00078e0200 */
        /* <DEDUP_REMOVED lines=20> */
.L_x_1432:
[----:B------:R-:W-:Y:S05]  /*1a20*/  @P0 EXIT ;  /* 0x000000000000094d */ /* 0x000fea0003800000 */
[----:B---3--:R-:W-:-:S05]  /*1a30*/  IMAD R9, R7, 0x80, R0 ;  /* 0x0000008007097824 */ /* 0x008fca00078e0200 */
[----:B------:R-:W-:-:S13]  /*1a40*/  ISETP.GE.AND P0, PT, R9, R6, PT ;  /* 0x000000060900720c */ /* 0x000fda0003f06270 */
[----:B------:R-:W-:Y:S05]  /*1a50*/  @P0 EXIT ;  /* 0x000000000000094d */ /* 0x000fea0003800000 */
[----:B------:R-:W-:-:S06]  /*1a60*/  IMAD.WIDE R4, R9, 0x8, R4 ;  /* 0x0000000809047825 */ /* 0x000fcc00078e0204 */
[----:B------:R-:W3:Y:S01]  /*1a70*/  LDG.E.64 R4, desc[UR6][R4.64] ;  /* 0x0000000604047981 */ /* 0x000ee2000c1e1b00 */
[----:B------:R-:W-:Y:S01]  /*1a80*/  IMAD.WIDE R2, R9, 0x8, R2 ;  /* 0x0000000809027825 */ /* 0x000fe200078e0202 */
[----:B---3--:R-:W-:Y:S02]  /*1a90*/  DADD R6, -RZ, -R4 ;  /* 0x00000000ff067229 */ /* 0x008fe40000000904 */
[----:B------:R-:W-:-:S08]  /*1aa0*/  DSETP.GEU.AND P0, PT, R4, RZ, PT ;  /* 0x000000ff0400722a */ /* 0x000fd00003f0e000 */
[----:B------:R-:W-:Y:S02]  /*1ab0*/  FSEL R6, R6, R4, !P0 ;  /* 0x0000000406067208 */ /* 0x000fe40004000000 */
[----:B------:R-:W-:-:S05]  /*1ac0*/  FSEL R7, R7, R5, !P0 ;  /* 0x0000000507077208 */ /* 0x000fca0004000000 */
[----:B------:R-:W-:Y:S01]  /*1ad0*/  STG.E.64 desc[UR6][R2.64], R6 ;  /* 0x0000000602007986 */ /* 0x000fe2000c101b06 */
[----:B------:R-:W-:Y:S05]  /*1ae0*/  EXIT ;  /* 0x000000000000794d */ /* 0x000fea0003800000 */
.L_x_1433:
        /* <DEDUP_REMOVED lines=9> */
.L_x_1805:


//--------------------- .text._ZN3cub18CUB_300001_SM_10006detail9transform16transform_kernelINS2_10policy_hubILb1EN4cuda3std3__45tupleIJN6thrust24THRUST_300001_SM_1000_NS6detail15normal_iteratorINSA_10device_ptrIdEEEESF_EEEE10policy1000El12diff_functorIdESF_JPdSL_EEEvT0_iT1_T2_DpNS2_10kernel_argIT3_EE --------------------------
	.section	.text._ZN3cub18CUB_300001_SM_10006detail9transform16transform_kernelINS2_10policy_hubILb1EN4cuda3std3__45tupleIJN6thrust24THRUST_300001_SM_1000_NS6detail15normal_iteratorINSA_10device_ptrIdEEEESF_EEEE10policy1000El12diff_functorIdESF_JPdSL_EEEvT0_iT1_T2_DpNS2_10kernel_argIT3_EE,"ax",@progbits
	.align	128
        .global         _ZN3cub18CUB_300001_SM_10006detail9transform16transform_kernelINS2_10policy_hubILb1EN4cuda3std3__45tupleIJN6thrust24THRUST_300001_SM_1000_NS6detail15normal_iteratorINSA_10device_ptrIdEEEESF_EEEE10policy1000El12diff_functorIdESF_JPdSL_EEEvT0_iT1_T2_DpNS2_10kernel_argIT3_EE
        .type           _ZN3cub18CUB_300001_SM_10006detail9transform16transform_kernelINS2_10policy_hubILb1EN4cuda3std3__45tupleIJN6thrust24THRUST_300001_SM_1000_NS6detail15normal_iteratorINSA_10device_ptrIdEEEESF_EEEE10policy1000El12diff_functorIdESF_JPdSL_EEEvT0_iT1_T2_DpNS2_10kernel_argIT3_EE,@function
        .size           _ZN3cub18CUB_300001_SM_10006detail9transform16transform_kernelINS2_10policy_hubILb1EN4cuda3std3__45tupleIJN6thrust24THRUST_300001_SM_1000_NS6detail15normal_iteratorINSA_10device_ptrIdEEEESF_EEEE10policy1000El12diff_functorIdESF_JPdSL_EEEvT0_iT1_T2_DpNS2_10kernel_argIT3_EE,(.L_x_1806 - _ZN3cub18CUB_300001_SM_10006detail9transform16transform_kernelINS2_10policy_hubILb1EN4cuda3std3__45tupleIJN6thrust24THRUST_300001_SM_1000_NS6detail15normal_iteratorINSA_10device_ptrIdEEEESF_EEEE10policy1000El12diff_functorIdESF_JPdSL_EEEvT0_iT1_T2_DpNS2_10kernel_argIT3_EE)
        .other          _ZN3cub18CUB_300001_SM_10006detail9transform16transform_kernelINS2_10policy_hubILb1EN4cuda3std3__45tupleIJN6thrust24THRUST_300001_SM_1000_NS6detail15normal_iteratorINSA_10device_ptrIdEEEESF_EEEE10policy1000El12diff_functorIdESF_JPdSL_EEEvT0_iT1_T2_DpNS2_10kernel_argIT3_EE,@"STO_CUDA_ENTRY STV_DEFAULT"
_ZN3cub18CUB_300001_SM_10006detail9transform16transform_kernelINS2_10policy_hubILb1EN4cuda3std3__45tupleIJN6thrust24THRUST_300001_SM_1000_NS6detail15normal_iteratorINSA_10device_ptrIdEEEESF_EEEE10policy1000El12diff_functorIdESF_JPdSL_EEEvT0_iT1_T2_DpNS2_10kernel_argIT3_EE:
.text._ZN3cub18CUB_300001_SM_10006detail9transform16transform_kernelINS2_10policy_hubILb1EN4cuda3std3__45tupleIJN6thrust24THRUST_300001_SM_1000_NS6detail15normal_iteratorINSA_10device_ptrIdEEEESF_EEEE10policy1000El12diff_functorIdESF_JPdSL_EEEvT0_iT1_T2_DpNS2_10kernel_argIT3_EE:
        /* <DEDUP_REMOVED lines=10> */
[----:B-1----:R-:W-:-:S03]  /*00a0*/  IADD3 R4, P1, PT, -R16, UR6, RZ ;  /* 0x0000000610047c10 */ /* 0x002fc6000ff3e1ff */
[----:B------:R-:W-:Y:S01]  /*00b0*/  IMAD.IADD R15, R17, 0x1, R15 ;  /* 0x00000001110f7824 */ /* 0x000fe200078e020f */
[----:B------:R-:W-:-:S04]  /*00c0*/  ISETP.LT.U32.AND P0, PT, R4, R5, PT ;  /* 0x000000050400720c */ /* 0x000fc80003f01070 */
[----:B------:R-:W-:-:S04]  /*00d0*/  IADD3.X R3, PT, PT, ~R15, UR7, RZ, P1, !PT ;  /* 0x000000070f037c10 */ /* 0x000fc80008ffe5ff */
[----:B------:R-:W-:-:S04]  /*00e0*/  ISETP.LT.AND.EX P0, PT, R3, R2, PT, P0 ;  /* 0x000000020300720c */ /* 0x000fc80003f01300 */
[----:B------:R-:W-:Y:S01]  /*00f0*/  SEL R2, R4, R5, P0 ;  /* 0x0000000504027207 */ /* 0x000fe20000000000 */
[----:B--2---:R-:W-:-:S04]  /*0100*/  IMAD.SHL.U32 R4, R23, 0x80, RZ ;  /* 0x0000008017047824 */ /* 0x004fc800078e00ff */
[----:B------:R-:W-:-:S05]  /*0110*/  IMAD.SHL.U32 R3, R2, 0x8, RZ ;  /* 0x0000000802037824 */ /* 0x000fca00078e00ff */
[----:B------:R-:W-:-:S13]  /*0120*/  ISETP.GE.AND P0, PT, R4, R3, PT ;  /* 0x000000030400720c */ /* 0x000fda0003f06270 */
[----:B------:R-:W-:Y:S05]  /*0130*/  @P0 BRA `(.L_x_1435) ;  /* 0x0000000000640947 */ /* 0x000fea0003800000 */
[----:B------:R-:W0:Y:S01]  /*0140*/  LDCU.64 UR4, c[0x0][0x398] ;  /* 0x00007300ff0477ac */ /* 0x000e220008000a00 */
[C---:B------:R-:W-:Y:S01]  /*0150*/  IMAD.SHL.U32 R9, R16.reuse, 0x8, RZ ;  /* 0x0000000810097824 */ /* 0x040fe200078e00ff */
[----:B------:R-:W-:Y:S01]  /*0160*/  SHF.L.U64.HI R10, R16, 0x3, R15 ;  /* 0x00000003100a7819 */ /* 0x000fe2000001020f */
[----:B------:R-:W-:Y:S01]  /*0170*/  BSSY.RECONVERGENT B1, `(.L_x_1436) ;  /* 0x000000b000017945 */ /* 0x000fe20003800200 */
[----:B------:R-:W-:Y:S02]  /*0180*/  IMAD.MOV.U32 R8, RZ, RZ, R4 ;  /* 0x000000ffff087224 */ /* 0x000fe400078e0004 */
[----:B0-----:R-:W-:-:S04]  /*0190*/  IADD3 R6, P0, PT, R9, UR4, RZ ;  /* 0x0000000409067c10 */ /* 0x001fc8000ff1e0ff */
[----:B------:R-:W-:-:S03]  /*01a0*/  IADD3.X R7, PT, PT, R10, UR5, RZ, P0, !PT ;  /* 0x000000050a077c10 */ /* 0x000fc600087fe4ff */
[----:B------:R-:W-:-:S07]  /*01b0*/  IMAD.WIDE.U32 R6, R23, 0x80, R6 ;  /* 0x0000008017067825 */ /* 0x000fce00078e0006 */
.L_x_1437:
[----:B------:R-:W-:Y:S01]  /*01c0*/  VIADD R8, R8, 0x4000 ;  /* 0x0000400008087836 */ /* 0x000fe20000000000 */
[----:B------:R0:W-:Y:S04]  /*01d0*/  CCTL.E.PF2 [R6] ;  /* 0x000000000600798f */ /* 0x0001e80000800100 */
[----:B------:R-:W-:Y:S02]  /*01e0*/  ISETP.GE.AND P0, PT, R8, R3, PT ;  /* 0x000000030800720c */ /* 0x000fe40003f06270 */
[----:B0-----:R-:W-:-:S05]  /*01f0*/  IADD3 R6, P1, PT, R6, 0x4000, RZ ;  /* 0x0000400006067810 */ /* 0x001fca0007f3e0ff */
[----:B------:R-:W-:-:S06]  /*0200*/  IMAD.X R7, RZ, RZ, R7, P1 ;  /* 0x000000ffff077224 */ /* 0x000fcc00008e0607 */
[----:B------:R-:W-:Y:S05]  /*0210*/  @!P0 BRA `(.L_x_1437) ;  /* 0xfffffffc00e88947 */ /* 0x000fea000383ffff */
[----:B------:R-:W-:Y:S05]  /*0220*/  BSYNC.RECONVERGENT B1 ;  /* 0x0000000000017941 */ /* 0x000fea0003800200 */
.L_x_1436:
[----:B------:R-:W0:Y:S02]  /*0230*/  LDCU.64 UR4, c[0x0][0x3a8] ;  /* 0x00007500ff0477ac */ /* 0x000e240008000a00 */
[----:B0-----:R-:W-:-:S04]  /*0240*/  IADD3 R6, P0, PT, R9, UR4, RZ ;  /* 0x0000000409067c10 */ /* 0x001fc8000ff1e0ff */
[----:B------:R-:W-:-:S03]  /*0250*/  IADD3.X R7, PT, PT, R10, UR5, RZ, P0, !PT ;  /* 0x000000050a077c10 */ /* 0x000fc600087fe4ff */
[----:B------:R-:W-:-:S07]  /*0260*/  IMAD.WIDE.U32 R6, R23, 0x80, R6 ;  /* 0x0000008017067825 */ /* 0x000fce00078e0006 */
.L_x_1438:
[----:B------:R-:W-:Y:S01]  /*0270*/  VIADD R4, R4, 0x4000 ;  /* 0x0000400004047836 */ /* 0x000fe20000000000 */
[----:B------:R0:W-:Y:S04]  /*0280*/  CCTL.E.PF2 [R6] ;  /* 0x000000000600798f */ /* 0x0001e80000800100 */
[----:B------:R-:W-:Y:S02]  /*0290*/  ISETP.GE.AND P0, PT, R4, R3, PT ;  /* 0x000000030400720c */ /* 0x000fe40003f06270 */
[----:B0-----:R-:W-:-:S05]  /*02a0*/  IADD3 R6, P1, PT, R6, 0x4000, RZ ;  /* 0x0000400006067810 */ /* 0x001fca0007f3e0ff */
[----:B------:R-:W-:-:S06]  /*02b0*/  IMAD.X R7, RZ, RZ, R7, P1 ;  /* 0x000000ffff077224 */ /* 0x000fcc00008e0607 */
[----:B------:R-:W-:Y:S05]  /*02c0*/  @!P0 BRA `(.L_x_1438) ;  /* 0xfffffffc00e88947 */ /* 0x000fea000383ffff */
.L_x_1435:
[----:B------:R-:W-:Y:S05]  /*02d0*/  BSYNC.RECONVERGENT B0 ;  /* 0x0000000000007941 */ /* 0x000fea0003800200 */
.L_x_1434:
[----:B------:R-:W0:Y:S01]  /*02e0*/  LDC.64 R10, c[0x0][0x398] ;  /* 0x0000e600ff0a7b82 */ /* 0x000e220000000a00 */
[----:B------:R-:W1:Y:S01]  /*02f0*/  LDCU.64 UR6, c[0x0][0x3a8] ;  /* 0x00007500ff0677ac */ /* 0x000e620008000a00 */
[----:B------:R-:W-:Y:S01]  /*0300*/  ISETP.NE.AND P0, PT, R5, R2, PT ;  /* 0x000000020500720c */ /* 0x000fe20003f05270 */
[C---:B------:R-:W-:Y:S01]  /*0310*/  IMAD.SHL.U32 R3, R16.reuse, 0x8, RZ ;  /* 0x0000000810037824 */ /* 0x040fe200078e00ff */
[----:B------:R-:W-:Y:S01]  /*0320*/  SHF.L.U64.HI R35, R16, 0x3, R15 ;  /* 0x0000000310237819 */ /* 0x000fe2000001020f */
[----:B------:R-:W2:Y:S03]  /*0330*/  LDCU.64 UR4, c[0x0][0x358] ;  /* 0x00006b00ff0477ac */ /* 0x000ea60008000a00 */
[----:B------:R-:W3:Y:S01]  /*0340*/  LDC.64 R12, c[0x0][0x390] ;  /* 0x0000e400ff0c7b82 */ /* 0x000ee20000000a00 */
[----:B-1----:R-:W-:-:S04]  /*0350*/  IADD3 R8, P3, PT, R3, UR6, RZ ;  /* 0x0000000603087c10 */ /* 0x002fc8000ff7e0ff */
[----:B------:R-:W-:Y:S02]  /*0360*/  IADD3.X R9, PT, PT, R35, UR7, RZ, P3, !PT ;  /* 0x0000000723097c10 */ /* 0x000fe40009ffe4ff */
[----:B0-----:R-:W-:-:S05]  /*0370*/  IADD3 R6, P2, PT, R3, R10, RZ ;  /* 0x0000000a03067210 */ /* 0x001fca0007f5e0ff */
[----:B------:R-:W-:Y:S01]  /*0380*/  IMAD.X R7, R35, 0x1, R11, P2 ;  /* 0x0000000123077824 */ /* 0x000fe200010e060b */
[----:B---3--:R-:W-:-:S05]  /*0390*/  IADD3 R4, P1, PT, R3, R12, RZ ;  /* 0x0000000c03047210 */ /* 0x008fca0007f3e0ff */
[----:B------:R-:W-:Y:S01]  /*03a0*/  IMAD.X R5, R35, 0x1, R13, P1 ;  /* 0x0000000123057824 */ /* 0x000fe200008e060d */
[----:B--2---:R-:W-:Y:S07]  /*03b0*/  @!P0 BRA `(.L_x_1439) ;  /* 0x0000001000e48947 */ /* 0x004fee0003800000 */
[----:B------:R-:W-:-:S13]  /*03c0*/  ISETP.GE.AND P0, PT, R0, 0x1, PT ;  /* 0x000000010000780c */ /* 0x000fda0003f06270 */
[----:B------:R-:W-:Y:S05]  /*03d0*/  @!P0 EXIT ;  /* 0x000000000000894d */ /* 0x000fea0003800000 */
[C---:B------:R-:W-:Y:S01]  /*03e0*/  ISETP.GE.U32.AND P0, PT, R0.reuse, 0x8, PT ;  /* 0x000000080000780c */ /* 0x040fe20003f06070 */
[----:B------:R-:W-:Y:S01]  /*03f0*/  IMAD.MOV.U32 R14, RZ, RZ, RZ ;  /* 0x000000ffff0e7224 */ /* 0x000fe200078e00ff */
[----:B------:R-:W-:-:S11]  /*0400*/  LOP3.LUT R18, R0, 0x7, RZ, 0xc0, !PT ;  /* 0x0000000700127812 */ /* 0x000fd600078ec0ff */
[----:B------:R-:W-:Y:S05]  /*0410*/  @!P0 BRA `(.L_x_1440) ;  /* 0x0000000c001c8947 */ /* 0x000fea0003800000 */
[----:B------:R-:W-:-:S13]  /*0420*/  ISETP.GE.AND P0, PT, R23, R2, PT ;  /* 0x000000021700720c */ /* 0x000fda0003f06270 */
[----:B------:R-:W-:-:S04]  /*0430*/  @!P0 IMAD.WIDE.U32 R12, R23, 0x8, R6 ;  /* 0x00000008170c8825 */ /* 0x000fc800078e0006 */
[C---:B------:R-:W-:Y:S02]  /*0440*/  @!P0 IMAD.WIDE.U32 R14, R23.reuse, 0x8, R8 ;  /* 0x00000008170e8825 */ /* 0x040fe400078e0008 */
[----:B------:R-:W2:Y:S04]  /*0450*/  @!P0 LDG.E.64 R12, desc[UR4][R12.64] ;  /* 0x000000040c0c8981 */ /* 0x000ea8000c1e1b00 */
[----:B------:R-:W2:Y:S01]  /*0460*/  @!P0 LDG.E.64 R14, desc[UR4][R14.64] ;  /* 0x000000040e0e8981 */ /* 0x000ea2000c1e1b00 */
[----:B------:R-:W-:-:S05]  /*0470*/  VIADD R17, R23, 0x80 ;  /* 0x0000008017117836 */ /* 0x000fca0000000000 */
[C---:B------:R-:W-:Y:S01]  /*0480*/  ISETP.GE.AND P6, PT, R17.reuse, R2, PT ;  /* 0x000000021100720c */ /* 0x040fe20003fc6270 */
[C-C-:B--2---:R-:W-:Y:S02]  /*0490*/  @!P0 DADD R10, R12.reuse, -R14.reuse ;  /* 0x000000000c0a8229 */ /* 0x144fe4000000080e */
[----:B------:R-:W-:Y:S01]  /*04a0*/  @!P0 DADD R20, -R12, R14 ;  /* 0x000000000c148229 */ /* 0x000fe2000000010e */
[----:B------:R-:W-:-:S07]  /*04b0*/  IMAD.WIDE R12, R17, 0x8, R8 ;  /* 0x00000008110c7825 */ /* 0x000fce00078e0208 */
[----:B------:R-:W-:-:S06]  /*04c0*/  @!P0 DSETP.GEU.AND P1, PT, R10, R20, PT ;  /* 0x000000140a00822a */ /* 0x000fcc0003f2e000 */
[----:B------:R-:W-:Y:S02]  /*04d0*/  @!P0 FSEL R28, R20, R10, !P1 ;  /* 0x0000000a141c8208 */ /* 0x000fe40004800000 */
[----:B------:R-:W-:Y:S01]  /*04e0*/  @!P0 FSEL R29, R21, R11, !P1 ;  /* 0x0000000b151d8208 */ /* 0x000fe20004800000 */
[----:B------:R-:W-:-:S04]  /*04f0*/  @!P0 IMAD.WIDE.U32 R20, R23, 0x8, R4 ;  /* 0x0000000817148825 */ /* 0x000fc800078e0004 */
[----:B------:R-:W-:Y:S01]  /*0500*/  IMAD.WIDE R10, R17, 0x8, R6 ;  /* 0x00000008110a7825 */ /* 0x000fe200078e0206 */
[----:B------:R0:W-:Y:S04]  /*0510*/  @!P0 STG.E.64 desc[UR4][R20.64], R28 ;  /* 0x0000001c14008986 */ /* 0x0001e8000c101b04 */
[----:B------:R-:W2:Y:S04]  /*0520*/  @!P6 LDG.E.64 R24, desc[UR4][R10.64] ;  /* 0x000000040a18e981 */ /* 0x000ea8000c1e1b00 */
        /* <DEDUP_REMOVED lines=8> */
[-C--:B------:R-:W-:Y:S02]  /*05b0*/  ISETP.GE.AND P4, PT, R19, R2.reuse, PT ;  /* 0x000000021300720c */ /* 0x080fe40003f86270 */
[-C--:B------:R-:W-:Y:S02]  /*05c0*/  ISETP.GE.AND P2, PT, R31, R2.reuse, PT ;  /* 0x000000021f00720c */ /* 0x080fe40003f46270 */
[----:B------:R-:W-:Y:S01]  /*05d0*/  ISETP.GE.AND P1, PT, R3, R2, PT ;  /* 0x000000020300720c */ /* 0x000fe20003f26270 */
[----:B--2---:R-:W-:-:S02]  /*05e0*/  @!P6 DADD R14, R24, -R26 ;  /* 0x00000000180ee229 */ /* 0x004fc4000000081a */
[----:B------:R-:W-:Y:S01]  /*05f0*/  @!P6 DADD R24, -R24, R26 ;  /* 0x000000001818e229 */ /* 0x000fe2000000011a */
[----:B------:R-:W-:-:S05]  /*0600*/  VIADD R27, R23, 0x200 ;  /* 0x00000200171b7836 */ /* 0x000fca0000000000 */
[----:B------:R-:W-:Y:S02]  /*0610*/  ISETP.GE.AND P3, PT, R27, R2, PT ;  /* 0x000000021b00720c */ /* 0x000fe40003f66270 */
[----:B------:R-:W-:-:S06]  /*0620*/  @!P6 DSETP.GEU.AND P0, PT, R14, R24, PT ;  /* 0x000000180e00e22a */ /* 0x000fcc0003f0e000 */
[----:B0-----:R-:W-:Y:S02]  /*0630*/  @!P6 FSEL R20, R24, R14, !P0 ;  /* 0x0000000e1814e208 */ /* 0x001fe40004000000 */
[----:B------:R-:W-:Y:S01]  /*0640*/  @!P6 FSEL R21, R25, R15, !P0 ;  /* 0x0000000f1915e208 */ /* 0x000fe20004000000 */
[----:B------:R-:W-:Y:S01]  /*0650*/  VIADD R15, R23, 0x380 ;  /* 0x00000380170f7836 */ /* 0x000fe20000000000 */
[----:B------:R-:W-:-:S03]  /*0660*/  LOP3.LUT R14, R0, 0x7ffffff8, RZ, 0xc0, !PT ;  /* 0x7ffffff8000e7812 */ /* 0x000fc600078ec0ff */
[----:B------:R0:W-:Y:S01]  /*0670*/  @!P6 STG.E.64 desc[UR4][R16.64], R20 ;  /* 0x000000141000e986 */ /* 0x0001e2000c101b04 */
[----:B------:R-:W-:Y:S02]  /*0680*/  ISETP.GE.AND P0, PT, R15, R2, PT ;  /* 0x000000020f00720c */ /* 0x000fe40003f06270 */
[----:B------:R-:W-:Y:S01]  /*0690*/  ISETP.NE.AND P6, PT, R14, 0x8, PT ;  /* 0x000000080e00780c */ /* 0x000fe20003fc5270 */
[----:B------:R-:W-:-:S12]  /*06a0*/  @P5 BRA `(.L_x_1442) ;  /* 0x0000000000205947 */ /* 0x000fd80003800000 */
[----:B0-----:R-:W2:Y:S04]  /*06b0*/  LDG.E.64 R20, desc[UR4][R10.64+0x400] ;  /* 0x000400040a147981 */ /* 0x001ea8000c1e1b00 */
[----:B------:R-:W2:Y:S02]  /*06c0*/  LDG.E.64 R24, desc[UR4][R12.64+0x400] ;  /* 0x000400040c187981 */ /* 0x000ea4000c1e1b00 */
[C-C-:B--2---:R-:W-:Y:S02]  /*06d0*/  DADD R26, R20.reuse, -R24.reuse ;  /* 0x00000000141a7229 */ /* 0x144fe40000000818 */
[----:B------:R-:W-:-:S08]  /*06e0*/  DADD R20, -R20, R24 ;  /* 0x0000000014147229 */ /* 0x000fd00000000118 */
[----:B------:R-:W-:-:S06]  /*06f0*/  DSETP.GEU.AND P5, PT, R26, R20, PT ;  /* 0x000000141a00722a */ /* 0x000fcc0003fae000 */
[----:B------:R-:W-:Y:S02]  /*0700*/  FSEL R20, R20, R26, !P5 ;  /* 0x0000001a14147208 */ /* 0x000fe40006800000 */
[----:B------:R-:W-:-:S05]  /*0710*/  FSEL R21, R21, R27, !P5 ;  /* 0x0000001b15157208 */ /* 0x000fca0006800000 */
[----:B------:R1:W-:Y:S02]  /*0720*/  STG.E.64 desc[UR4][R16.64+0x400], R20 ;  /* 0x0004001410007986 */ /* 0x0003e4000c101b04 */
.L_x_1442:
[----:B------:R-:W-:Y:S05]  /*0730*/  BSYNC.RECONVERGENT B0 ;  /* 0x0000000000007941 */ /* 0x000fea0003800200 */
.L_x_1441:
[----:B------:R-:W-:Y:S04]  /*0740*/  BSSY.RECONVERGENT B0, `(.L_x_1443) ;  /* 0x000000a000007945 */ /* 0x000fe80003800200 */
[----:B------:R-:W-:Y:S05]  /*0750*/  @P4 BRA `(.L_x_1444) ;  /* 0x0000000000204947 */ /* 0x000fea0003800000 */
[----:B01----:R-:W2:Y:S04]  /*0760*/  LDG.E.64 R20, desc[UR4][R10.64+0x800] ;  /* 0x000800040a147981 */ /* 0x003ea8000c1e1b00 */
[----:B------:R-:W2:Y:S02]  /*0770*/  LDG.E.64 R24, desc[UR4][R12.64+0x800] ;  /* 0x000800040c187981 */ /* 0x000ea4000c1e1b00 */
[C-C-:B--2---:R-:W-:Y:S02]  /*0780*/  DADD R26, R20.reuse, -R24.reuse ;  /* 0x00000000141a7229 */ /* 0x144fe40000000818 */
[----:B------:R-:W-:-:S08]  /*0790*/  DADD R20, -R20, R24 ;  /* 0x0000000014147229 */ /* 0x000fd00000000118 */
[----:B------:R-:W-:-:S06]  /*07a0*/  DSETP.GEU.AND P4, PT, R26, R20, PT ;  /* 0x000000141a00722a */ /* 0x000fcc0003f8e000 */
[----:B------:R-:W-:Y:S02]  /*07b0*/  FSEL R20, R20, R26, !P4 ;  /* 0x0000001a14147208 */ /* 0x000fe40006000000 */
[----:B------:R-:W-:-:S05]  /*07c0*/  FSEL R21, R21, R27, !P4 ;  /* 0x0000001b15157208 */ /* 0x000fca0006000000 */
[----:B------:R2:W-:Y:S02]  /*07d0*/  STG.E.64 desc[UR4][R16.64+0x800], R20 ;  /* 0x0008001410007986 */ /* 0x0005e4000c101b04 */
.L_x_1444:
[----:B------:R-:W-:Y:S05]  /*07e0*/  BSYNC.RECONVERGENT B0 ;  /* 0x0000000000007941 */ /* 0x000fea0003800200 */
.L_x_1443:
[----:B------:R-:W-:Y:S04]  /*07f0*/  BSSY.RECONVERGENT B0, `(.L_x_1445) ;  /* 0x000000a000007945 */ /* 0x000fe80003800200 */
[----:B------:R-:W-:Y:S05]  /*0800*/  @P3 BRA `(.L_x_1446) ;  /* 0x0000000000203947 */ /* 0x000fea0003800000 */
[----:B012---:R-:W2:Y:S04]  /*0810*/  LDG.E.64 R20, desc[UR4][R10.64+0xc00] ;  /* 0x000c00040a147981 */ /* 0x007ea8000c1e1b00 */
[----:B------:R-:W2:Y:S02]  /*0820*/  LDG.E.64 R24, desc[UR4][R12.64+0xc00] ;  /* 0x000c00040c187981 */ /* 0x000ea4000c1e1b00 */
[C-C-:B--2---:R-:W-:Y:S02]  /*0830*/  DADD R26, R20.reuse, -R24.reuse ;  /* 0x00000000141a7229 */ /* 0x144fe40000000818 */
[----:B------:R-:W-:-:S08]  /*0840*/  DADD R20, -R20, R24 ;  /* 0x0000000014147229 */ /* 0x000fd00000000118 */
[----:B------:R-:W-:-:S06]  /*0850*/  DSETP.GEU.AND P3, PT, R26, R20, PT ;  /* 0x000000141a00722a */ /* 0x000fcc0003f6e000 */
[----:B------:R-:W-:Y:S02]  /*0860*/  FSEL R20, R20, R26, !P3 ;  /* 0x0000001a14147208 */ /* 0x000fe40005800000 */
[----:B------:R-:W-:-:S05]  /*0870*/  FSEL R21, R21, R27, !P3 ;  /* 0x0000001b15157208 */ /* 0x000fca0005800000 */
[----:B------:R3:W-:Y:S02]  /*0880*/  STG.E.64 desc[UR4][R16.64+0xc00], R20 ;  /* 0x000c001410007986 */ /* 0x0007e4000c101b04 */
.L_x_1446:
[----:B------:R-:W-:Y:S05]  /*0890*/  BSYNC.RECONVERGENT B0 ;  /* 0x0000000000007941 */ /* 0x000fea0003800200 */
.L_x_1445:
[----:B------:R-:W-:Y:S04]  /*08a0*/  BSSY.RECONVERGENT B0, `(.L_x_1447) ;  /* 0x000000a000007945 */ /* 0x000fe80003800200 */
[----:B------:R-:W-:Y:S05]  /*08b0*/  @P2 BRA `(.L_x_1448) ;  /* 0x0000000000202947 */ /* 0x000fea0003800000 */
[----:B0123--:R-:W2:Y:S04]  /*08c0*/  LDG.E.64 R20, desc[UR4][R10.64+0x1000] ;  /* 0x001000040a147981 */ /* 0x00fea8000c1e1b00 */
[----:B------:R-:W2:Y:S02]  /*08d0*/  LDG.E.64 R24, desc[UR4][R12.64+0x1000] ;  /* 0x001000040c187981 */ /* 0x000ea4000c1e1b00 */
[C-C-:B--2---:R-:W-:Y:S02]  /*08e0*/  DADD R26, R20.reuse, -R24.reuse ;  /* 0x00000000141a7229 */ /* 0x144fe40000000818 */
[----:B------:R-:W-:-:S08]  /*08f0*/  DADD R20, -R20, R24 ;  /* 0x0000000014147229 */ /* 0x000fd00000000118 */
[----:B------:R-:W-:-:S06]  /*0900*/  DSETP.GEU.AND P2, PT, R26, R20, PT ;  /* 0x000000141a00722a */ /* 0x000fcc0003f4e000 */
[----:B------:R-:W-:Y:S02]  /*0910*/  FSEL R20, R20, R26, !P2 ;  /* 0x0000001a14147208 */ /* 0x000fe40005000000 */
[----:B------:R-:W-:-:S05]  /*0920*/  FSEL R21, R21, R27, !P2 ;  /* 0x0000001b15157208 */ /* 0x000fca0005000000 */
[----:B------:R4:W-:Y:S02]  /*0930*/  STG.E.64 desc[UR4][R16.64+0x1000], R20 ;  /* 0x0010001410007986 */ /* 0x0009e4000c101b04 */
.L_x_1448:
[----:B------:R-:W-:Y:S05]  /*0940*/  BSYNC.RECONVERGENT B0 ;  /* 0x0000000000007941 */ /* 0x000fea0003800200 */
.L_x_1447:
[----:B------:R-:W-:Y:S04]  /*0950*/  BSSY.RECONVERGENT B0, `(.L_x_1449) ;  /* 0x000000a000007945 */ /* 0x000fe80003800200 */
[----:B------:R-:W-:Y:S05]  /*0960*/  @P1 BRA `(.L_x_1450) ;  /* 0x0000000000201947 */ /* 0x000fea0003800000 */
[----:B01234-:R-:W2:Y:S04]  /*0970*/  LDG.E.64 R20, desc[UR4][R10.64+0x1400] ;  /* 0x001400040a147981 */ /* 0x01fea8000c1e1b00 */
[----:B------:R-:W2:Y:S02]  /*0980*/  LDG.E.64 R24, desc[UR4][R12.64+0x1400] ;  /* 0x001400040c187981 */ /* 0x000ea4000c1e1b00 */
[C-C-:B--2---:R-:W-:Y:S02]  /*0990*/  DADD R26, R20.reuse, -R24.reuse ;  /* 0x00000000141a7229 */ /* 0x144fe40000000818 */
[----:B------:R-:W-:-:S08]  /*09a0*/  DADD R20, -R20, R24 ;  /* 0x0000000014147229 */ /* 0x000fd00000000118 */
[----:B------:R-:W-:-:S06]  /*09b0*/  DSETP.GEU.AND P1, PT, R26, R20, PT ;  /* 0x000000141a00722a */ /* 0x000fcc0003f2e000 */
[----:B------:R-:W-:Y:S02]  /*09c0*/  FSEL R20, R20, R26, !P1 ;  /* 0x0000001a14147208 */ /* 0x000fe40004800000 */
[----:B------:R-:W-:-:S05]  /*09d0*/  FSEL R21, R21, R27, !P1 ;  /* 0x0000001b15157208 */ /* 0x000fca0004800000 */
[----:B------:R0:W-:Y:S02]  /*09e0*/  STG.E.64 desc[UR4][R16.64+0x1400], R20 ;  /* 0x0014001410007986 */ /* 0x0001e4000c101b04 */
.L_x_1450:
[----:B------:R-:W-:Y:S05]  /*09f0*/  BSYNC.RECONVERGENT B0 ;  /* 0x0000000000007941 */ /* 0x000fea0003800200 */
.L_x_1449:
[----:B------:R-:W-:Y:S04]  /*0a00*/  BSSY.RECONVERGENT B0, `(.L_x_1451) ;  /* 0x000000a000007945 */ /* 0x000fe80003800200 */
[----:B------:R-:W-:Y:S05]  /*0a10*/  @P0 BRA `(.L_x_1452) ;  /* 0x0000000000200947 */ /* 0x000fea0003800000 */
[----:B------:R-:W0:Y:S04]  /*0a20*/  LDG.E.64 R10, desc[UR4][R10.64+0x1800] ;  /* 0x001800040a0a7981 */ /* 0x000e28000c1e1b00 */
[----:B------:R-:W0:Y:S02]  /*0a30*/  LDG.E.64 R12, desc[UR4][R12.64+0x1800] ;  /* 0x001800040c0c7981 */ /* 0x000e24000c1e1b00 */
[C-C-:B01234-:R-:W-:Y:S02]  /*0a40*/  DADD R20, R10.reuse, -R12.reuse ;  /* 0x000000000a147229 */ /* 0x15ffe4000000080c */
[----:B------:R-:W-:-:S08]  /*0a50*/  DADD R24, -R10, R12 ;  /* 0x000000000a187229 */ /* 0x000fd0000000010c */
[----:B------:R-:W-:-:S06]  /*0a60*/  DSETP.GEU.AND P0, PT, R20, R24, PT ;  /* 0x000000181400722a */ /* 0x000fcc0003f0e000 */
[----:B------:R-:W-:Y:S02]  /*0a70*/  FSEL R20, R24, R20, !P0 ;  /* 0x0000001418147208 */ /* 0x000fe40004000000 */
[----:B------:R-:W-:-:S05]  /*0a80*/  FSEL R21, R25, R21, !P0 ;  /* 0x0000001519157208 */ /* 0x000fca0004000000 */
[----:B------:R0:W-:Y:S02]  /*0a90*/  STG.E.64 desc[UR4][R16.64+0x1800], R20 ;  /* 0x0018001410007986 */ /* 0x0001e4000c101b04 */
.L_x_1452:
[----:B------:R-:W-:Y:S05]  /*0aa0*/  BSYNC.RECONVERGENT B0 ;  /* 0x0000000000007941 */ /* 0x000fea0003800200 */
.L_x_1451:
[----:B------:R-:W-:Y:S05]  /*0ab0*/  @!P6 BRA `(.L_x_1440) ;  /* 0x000000040074e947 */ /* 0x000fea0003800000 */
[----:B------:R-:W-:-:S07]  /*0ac0*/  IMAD.MOV.U32 R0, RZ, RZ, 0x8 ;  /* 0x00000008ff007424 */ /* 0x000fce00078e00ff */
.L_x_1455:
[----:B------:R-:W-:-:S05]  /*0ad0*/  IMAD R3, R0, 0x80, R23 ;  /* 0x0000008000037824 */ /* 0x000fca00078e0217 */
[----:B------:R-:W-:-:S13]  /*0ae0*/  ISETP.GE.AND P0, PT, R3, R2, PT ;  /* 0x000000020300720c */ /* 0x000fda0003f06270 */
[----:B01----:R-:W-:-:S04]  /*0af0*/  @!P0 IMAD.WIDE.U32 R10, R3, 0x8, R6 ;  /* 0x00000008030a8825 */ /* 0x003fc800078e0006 */
[C---:B01234-:R-:W-:Y:S02]  /*0b00*/  @!P0 IMAD.WIDE.U32 R20, R3.reuse, 0x8, R8 ;  /* 0x0000000803148825 */ /* 0x05ffe400078e0008 */
[----:B------:R-:W2:Y:S04]  /*0b10*/  @!P0 LDG.E.64 R10, desc[UR4][R10.64] ;  /* 0x000000040a0a8981 */ /* 0x000ea8000c1e1b00 */
[----:B------:R-:W2:Y:S01]  /*0b20*/  @!P0 LDG.E.64 R20, desc[UR4][R20.64] ;  /* 0x0000000414148981 */ /* 0x000ea2000c1e1b00 */
[C---:B------:R-:W-:Y:S02]  /*0b30*/  VIADD R19, R3.reuse, 0x80 ;  /* 0x0000008003137836 */ /* 0x040fe40000000000 */
[----:B------:R-:W-:-:S03]  /*0b40*/  @!P0 IMAD.WIDE.U32 R26, R3, 0x8, R4 ;  /* 0x00000008031a8825 */ /* 0x000fc600078e0004 */
[----:B------:R-:W-:Y:S01]  /*0b50*/  ISETP.GE.AND P2, PT, R19, R2, PT ;  /* 0x000000021300720c */ /* 0x000fe20003f46270 */
[C-C-:B--2---:R-:W-:Y:S02]  /*0b60*/  @!P0 DADD R12, R10.reuse, -R20.reuse ;  /* 0x000000000a0c8229 */ /* 0x144fe40000000814 */
[----:B------:R-:W-:-:S08]  /*0b70*/  @!P0 DADD R16, -R10, R20 ;  /* 0x000000000a108229 */ /* 0x000fd00000000114 */
[----:B------:R-:W-:-:S06]  /*0b80*/  @!P0 DSETP.GEU.AND P1, PT, R12, R16, PT ;  /* 0x000000100c00822a */ /* 0x000fcc0003f2e000 */
[----:B------:R-:W-:Y:S02]  /*0b90*/  @!P0 FSEL R28, R16, R12, !P1 ;  /* 0x0000000c101c8208 */ /* 0x000fe40004800000 */
[----:B------:R-:W-:Y:S01]  /*0ba0*/  @!P0 FSEL R29, R17, R13, !P1 ;  /* 0x0000000d111d8208 */ /* 0x000fe20004800000 */
[----:B------:R-:W-:-:S04]  /*0bb0*/  IMAD.WIDE R16, R19, 0x8, R6 ;  /* 0x0000000813107825 */ /* 0x000fc800078e0206 */
[----:B------:R-:W-:Y:S01]  /*0bc0*/  IMAD.WIDE R12, R19, 0x8, R8 ;  /* 0x00000008130c7825 */ /* 0x000fe200078e0208 */
[----:B------:R0:W-:Y:S04]  /*0bd0*/  @!P0 STG.E.64 desc[UR4][R26.64], R28 ;  /* 0x0000001c1a008986 */ /* 0x0001e8000c101b04 */
[----:B------:R-:W2:Y:S04]  /*0be0*/  @!P2 LDG.E.64 R10, desc[UR4][R16.64] ;  /* 0x00000004100aa981 */ /* 0x000ea8000c1e1b00 */
[----:B------:R-:W2:Y:S01]  /*0bf0*/  @!P2 LDG.E.64 R20, desc[UR4][R12.64] ;  /* 0x000000040c14a981 */ /* 0x000ea2000c1e1b00 */
[----:B------:R-:W-:-:S05]  /*0c00*/  VIADD R15, R3, 0x100 ;  /* 0x00000100030f7836 */ /* 0x000fca0000000000 */
[----:B------:R-:W-:Y:S01]  /*0c10*/  ISETP.GE.AND P1, PT, R15, R2, PT ;  /* 0x000000020f00720c */ /* 0x000fe20003f26270 */
[C-C-:B--2---:R-:W-:Y:S02]  /*0c20*/  @!P2 DADD R24, R10.reuse, -R20.reuse ;  /* 0x000000000a18a229 */ /* 0x144fe40000000814 */
[----:B------:R-:W-:-:S08]  /*0c30*/  @!P2 DADD R10, -R10, R20 ;  /* 0x000000000a0aa229 */ /* 0x000fd00000000114 */
[----:B------:R-:W-:-:S06]  /*0c40*/  @!P2 DSETP.GEU.AND P0, PT, R24, R10, PT ;  /* 0x0000000a1800a22a */ /* 0x000fcc0003f0e000 */
[----:B------:R-:W-:Y:S02]  /*0c50*/  @!P2 FSEL R30, R10, R24, !P0 ;  /* 0x000000180a1ea208 */ /* 0x000fe40004000000 */
[----:B------:R-:W-:Y:S01]  /*0c60*/  @!P2 FSEL R31, R11, R25, !P0 ;  /* 0x000000190b1fa208 */ /* 0x000fe20004000000 */
[----:B------:R-:W-:-:S05]  /*0c70*/  IMAD.WIDE R10, R19, 0x8, R4 ;  /* 0x00000008130a7825 */ /* 0x000fca00078e0204 */
[----:B------:R1:W-:Y:S04]  /*0c80*/  @!P2 STG.E.64 desc[UR4][R10.64], R30 ;  /* 0x0000001e0a00a986 */ /* 0x0003e8000c101b04 */
[----:B------:R-:W0:Y:S04]  /*0c90*/  @!P1 LDG.E.64 R20, desc[UR4][R16.64+0x400] ;  /* 0x0004000410149981 */ /* 0x000e28000c1e1b00 */
[----:B------:R-:W0:Y:S01]  /*0ca0*/  @!P1 LDG.E.64 R24, desc[UR4][R12.64+0x400] ;  /* 0x000400040c189981 */ /* 0x000e22000c1e1b00 */
[----:B------:R-:W-:-:S05]  /*0cb0*/  VIADD R15, R3, 0x180 ;  /* 0x00000180030f7836 */ /* 0x000fca0000000000 */
[----:B------:R-:W-:Y:S01]  /*0cc0*/  ISETP.GE.AND P2, PT, R15, R2, PT ;  /* 0x000000020f00720c */ /* 0x000fe20003f46270 */
[C-C-:B0-----:R-:W-:Y:S02]  /*0cd0*/  @!P1 DADD R26, R20.reuse, -R24.reuse ;  /* 0x00000000141a9229 */ /* 0x141fe40000000818 */
[----:B------:R-:W-:-:S08]  /*0ce0*/  @!P1 DADD R20, -R20, R24 ;  /* 0x0000000014149229 */ /* 0x000fd00000000118 */
[----:B------:R-:W-:-:S06]  /*0cf0*/  @!P1 DSETP.GEU.AND P0, PT, R26, R20, PT ;  /* 0x000000141a00922a */ /* 0x000fcc0003f0e000 */
[----:B------:R-:W-:Y:S02]  /*0d00*/  @!P1 FSEL R28, R20, R26, !P0 ;  /* 0x0000001a141c9208 */ /* 0x000fe40004000000 */
[----:B------:R-:W-:-:S05]  /*0d10*/  @!P1 FSEL R29, R21, R27, !P0 ;  /* 0x0000001b151d9208 */ /* 0x000fca0004000000 */
        /* <DEDUP_REMOVED lines=8> */
[----:B-1----:R-:W-:Y:S02]  /*0da0*/  @!P2 FSEL R30, R20, R26, !P0 ;  /* 0x0000001a141ea208 */ /* 0x002fe40004000000 */
        /* <DEDUP_REMOVED lines=9> */
[----:B0-----:R-:W-:Y:S02]  /*0e40*/  @!P1 FSEL R28, R20, R26, !P0 ;  /* 0x0000001a141c9208 */ /* 0x001fe40004000000 */
        /* <DEDUP_REMOVED lines=14> */
[----:B------:R-:W-:Y:S01]  /*0f30*/  VIADD R3, R3, 0x380 ;  /* 0x0000038003037836 */ /* 0x000fe20000000000 */
[----:B------:R-:W-:Y:S01]  /*0f40*/  BSSY.RECONVERGENT B0, `(.L_x_1453) ;  /* 0x0000013000007945 */ /* 0x000fe20003800200 */
[----:B------:R-:W-:Y:S01]  /*0f50*/  VIADD R0, R0, 0x8 ;  /* 0x0000000800007836 */ /* 0x000fe20000000000 */
[----:B--2---:R-:W-:-:S02]  /*0f60*/  @!P1 DADD R26, R20, -R24 ;  /* 0x00000000141a9229 */ /* 0x004fc40000000818 */
[----:B------:R-:W-:-:S08]  /*0f70*/  @!P1 DADD R20, -R20, R24 ;  /* 0x0000000014149229 */ /* 0x000fd00000000118 */
[----:B------:R-:W-:-:S06]  /*0f80*/  @!P1 DSETP.GEU.AND P0, PT, R26, R20, PT ;  /* 0x000000141a00922a */ /* 0x000fcc0003f0e000 */
[----:B------:R-:W-:Y:S02]  /*0f90*/  @!P1 FSEL R20, R20, R26, !P0 ;  /* 0x0000001a14149208 */ /* 0x000fe40004000000 */
[----:B------:R-:W-:Y:S02]  /*0fa0*/  @!P1 FSEL R21, R21, R27, !P0 ;  /* 0x0000001b15159208 */ /* 0x000fe40004000000 */
[----:B------:R-:W-:-:S03]  /*0fb0*/  ISETP.GE.AND P0, PT, R3, R2, PT ;  /* 0x000000020300720c */ /* 0x000fc60003f06270 */
[----:B------:R0:W-:Y:S01]  /*0fc0*/  @!P1 STG.E.64 desc[UR4][R10.64+0x1400], R20 ;  /* 0x001400140a009986 */ /* 0x0001e2000c101b04 */
[----:B------:R-:W-:-:S09]  /*0fd0*/  ISETP.NE.AND P1, PT, R0, R14, PT ;  /* 0x0000000e0000720c */ /* 0x000fd20003f25270 */
[----:B------:R-:W-:Y:S05]  /*0fe0*/  @P0 BRA `(.L_x_1454) ;  /* 0x0000000000200947 */ /* 0x000fea0003800000 */
[----:B------:R-:W0:Y:S04]  /*0ff0*/  LDG.E.64 R16, desc[UR4][R16.64+0x1800] ;  /* 0x0018000410107981 */ /* 0x000e28000c1e1b00 */
[----:B------:R-:W0:Y:S02]  /*1000*/  LDG.E.64 R12, desc[UR4][R12.64+0x1800] ;  /* 0x001800040c0c7981 */ /* 0x000e24000c1e1b00 */
[C-C-:B0-----:R-:W-:Y:S02]  /*1010*/  DADD R20, R16.reuse, -R12.reuse ;  /* 0x0000000010147229 */ /* 0x141fe4000000080c */
[----:B------:R-:W-:-:S08]  /*1020*/  DADD R24, -R16, R12 ;  /* 0x0000000010187229 */ /* 0x000fd0000000010c */
[----:B------:R-:W-:-:S06]  /*1030*/  DSETP.GEU.AND P0, PT, R20, R24, PT ;  /* 0x000000181400722a */ /* 0x000fcc0003f0e000 */
[----:B------:R-:W-:Y:S02]  /*1040*/  FSEL R20, R24, R20, !P0 ;  /* 0x0000001418147208 */ /* 0x000fe40004000000 */
[----:B------:R-:W-:-:S05]  /*1050*/  FSEL R21, R25, R21, !P0 ;  /* 0x0000001519157208 */ /* 0x000fca0004000000 */
[----:B------:R1:W-:Y:S02]  /*1060*/  STG.E.64 desc[UR4][R10.64+0x1800], R20 ;  /* 0x001800140a007986 */ /* 0x0003e4000c101b04 */
.L_x_1454:
[----:B------:R-:W-:Y:S05]  /*1070*/  BSYNC.RECONVERGENT B0 ;  /* 0x0000000000007941 */ /* 0x000fea0003800200 */
.L_x_1453:
[----:B------:R-:W-:Y:S05]  /*1080*/  @P1 BRA `(.L_x_1455) ;  /* 0xfffffff800901947 */ /* 0x000fea000383ffff */
.L_x_1440:
[----:B------:R-:W-:-:S13]  /*1090*/  ISETP.NE.AND P0, PT, R18, RZ, PT ;  /* 0x000000ff1200720c */ /* 0x000fda0003f05270 */
[----:B------:R-:W-:Y:S05]  /*10a0*/  @!P0 EXIT ;  /* 0x000000000000894d */ /* 0x000fea0003800000 */
[----:B------:R-:W0:Y:S01]  /*10b0*/  LDC R0, c[0x0][0x388] ;  /* 0x0000e200ff007b82 */ /* 0x000e220000000800 */
[----:B------:R-:W-:Y:S02]  /*10c0*/  ISETP.GE.U32.AND P1, PT, R18, 0x4, PT ;  /* 0x000000041200780c */ /* 0x000fe40003f26070 */
[----:B01----:R-:W-:-:S04]  /*10d0*/  LOP3.LUT R10, R0, 0x3, RZ, 0xc0, !PT ;  /* 0x00000003000a7812 */ /* 0x003fc800078ec0ff */
[----:B------:R-:W-:-:S07]  /*10e0*/  ISETP.NE.AND P0, PT, R10, RZ, PT ;  /* 0x000000ff0a00720c */ /* 0x000fce0003f05270 */
[----:B------:R-:W-:Y:S06]  /*10f0*/  @!P1 BRA `(.L_x_1456) ;  /* 0x0000000000d49947 */ /* 0x000fec0003800000 */
[----:B------:R-:W-:-:S05]  /*1100*/  IMAD R3, R14, 0x80, R23 ;  /* 0x000000800e037824 */ /* 0x000fca00078e0217 */
[----:B------:R-:W-:-:S13]  /*1110*/  ISETP.GE.AND P1, PT, R3, R2, PT ;  /* 0x000000020300720c */ /* 0x000fda0003f26270 */
[----:B------:R-:W-:-:S04]  /*1120*/  @!P1 IMAD.WIDE R12, R3, 0x8, R6 ;  /* 0x00000008030c9825 */ /* 0x000fc800078e0206 */
[C---:B--234-:R-:W-:Y:S02]  /*1130*/  @!P1 IMAD.WIDE R16, R3.reuse, 0x8, R8 ;  /* 0x0000000803109825 */ /* 0x05cfe400078e0208 */
[----:B------:R-:W2:Y:S04]  /*1140*/  @!P1 LDG.E.64 R12, desc[UR4][R12.64] ;  /* 0x000000040c0c9981 */ /* 0x000ea8000c1e1b00 */
[----:B------:R-:W2:Y:S01]  /*1150*/  @!P1 LDG.E.64 R16, desc[UR4][R16.64] ;  /* 0x0000000410109981 */ /* 0x000ea2000c1e1b00 */
[----:B------:R-:W-:-:S05]  /*1160*/  VIADD R11, R3, 0x80 ;  /* 0x00000080030b7836 */ /* 0x000fca0000000000 */
[----:B------:R-:W-:-:S13]  /*1170*/  ISETP.GE.AND P3, PT, R11, R2, PT ;  /* 0x000000020b00720c */ /* 0x000fda0003f66270 */
[----:B------:R-:W-:Y:S01]  /*1180*/  @!P3 IMAD.WIDE R24, R11, 0x8, R8 ;  /* 0x000000080b18b825 */ /* 0x000fe200078e0208 */
[C-C-:B--2---:R-:W-:Y:S02]  /*1190*/  @!P1 DADD R18, R12.reuse, -R16.reuse ;  /* 0x000000000c129229 */ /* 0x144fe40000000810 */
[----:B------:R-:W-:-:S08]  /*11a0*/  @!P1 DADD R20, -R12, R16 ;  /* 0x000000000c149229 */ /* 0x000fd00000000110 */
[----:B------:R-:W-:-:S06]  /*11b0*/  @!P1 DSETP.GEU.AND P2, PT, R18, R20, PT ;  /* 0x000000141200922a */ /* 0x000fcc0003f4e000 */
[----:B------:R-:W-:Y:S02]  /*11c0*/  @!P1 FSEL R28, R20, R18, !P2 ;  /* 0x00000012141c9208 */ /* 0x000fe40005000000 */
[----:B------:R-:W-:Y:S01]  /*11d0*/  @!P1 FSEL R29, R21, R19, !P2 ;  /* 0x00000013151d9208 */ /* 0x000fe20005000000 */
[----:B------:R-:W-:-:S04]  /*11e0*/  @!P1 IMAD.WIDE R18, R3, 0x8, R4 ;  /* 0x0000000803129825 */ /* 0x000fc800078e0204 */
[----:B------:R-:W-:Y:S01]  /*11f0*/  @!P3 IMAD.WIDE R20, R11, 0x8, R6 ;  /* 0x000000080b14b825 */ /* 0x000fe200078e0206 */
[----:B------:R0:W-:Y:S04]  /*1200*/  @!P1 STG.E.64 desc[UR4][R18.64], R28 ;  /* 0x0000001c12009986 */ /* 0x0001e8000c101b04 */
[----:B------:R-:W2:Y:S04]  /*1210*/  @!P3 LDG.E.64 R24, desc[UR4][R24.64] ;  /* 0x000000041818b981 */ /* 0x000ea8000c1e1b00 */
[----:B------:R-:W2:Y:S01]  /*1220*/  @!P3 LDG.E.64 R20, desc[UR4][R20.64] ;  /* 0x000000041414b981 */ /* 0x000ea2000c1e1b00 */
[----:B------:R-:W-:-:S05]  /*1230*/  VIADD R13, R3, 0x100 ;  /* 0x00000100030d7836 */ /* 0x000fca0000000000 */
[----:B------:R-:W-:-:S13]  /*1240*/  ISETP.GE.AND P2, PT, R13, R2, PT ;  /* 0x000000020d00720c */ /* 0x000fda0003f46270 */
[----:B0-----:R-:W-:Y:S01]  /*1250*/  @!P2 IMAD.WIDE R18, R13, 0x8, R6 ;  /* 0x000000080d12a825 */ /* 0x001fe200078e0206 */
[C-C-:B--2---:R-:W-:Y:S02]  /*1260*/  @!P3 DADD R16, R20.reuse, -R24.reuse ;  /* 0x000000001410b229 */ /* 0x144fe40000000818 */
[----:B------:R-:W-:-:S08]  /*1270*/  @!P3 DADD R26, -R20, R24 ;  /* 0x00000000141ab229 */ /* 0x000fd00000000118 */
[----:B------:R-:W-:Y:S01]  /*1280*/  @!P3 DSETP.GEU.AND P1, PT, R16, R26, PT ;  /* 0x0000001a1000b22a */ /* 0x000fe20003f2e000 */
[----:B------:R-:W-:-:S05]  /*1290*/  @!P2 IMAD.WIDE R20, R13, 0x8, R8 ;  /* 0x000000080d14a825 */ /* 0x000fca00078e0208 */
[----:B------:R-:W-:Y:S02]  /*12a0*/  @!P3 FSEL R30, R26, R16, !P1 ;  /* 0x000000101a1eb208 */ /* 0x000fe40004800000 */
[----:B------:R-:W-:Y:S01]  /*12b0*/  @!P3 FSEL R31, R27, R17, !P1 ;  /* 0x000000111b1fb208 */ /* 0x000fe20004800000 */
[----:B------:R-:W-:-:S05]  /*12c0*/  @!P3 IMAD.WIDE R16, R11, 0x8, R4 ;  /* 0x000000080b10b825 */ /* 0x000fca00078e0204 */
[----:B------:R0:W-:Y:S04]  /*12d0*/  @!P3 STG.E.64 desc[UR4][R16.64], R30 ;  /* 0x0000001e1000b986 */ /* 0x0001e8000c101b04 */
[----:B------:R-:W2:Y:S04]  /*12e0*/  @!P2 LDG.E.64 R18, desc[UR4][R18.64] ;  /* 0x000000041212a981 */ /* 0x000ea8000c1e1b00 */
[----:B------:R-:W2:Y:S01]  /*12f0*/  @!P2 LDG.E.64 R20, desc[UR4][R20.64] ;  /* 0x000000041414a981 */ /* 0x000ea2000c1e1b00 */
[----:B------:R-:W-:-:S05]  /*1300*/  VIADD R3, R3, 0x180 ;  /* 0x0000018003037836 */ /* 0x000fca0000000000 */
[----:B------:R-:W-:Y:S01]  /*1310*/  ISETP.GE.AND P3, PT, R3, R2, PT ;  /* 0x000000020300720c */ /* 0x000fe20003f66270 */
[----:B------:R-:W-:-:S12]  /*1320*/  @!P2 IMAD.WIDE R12, R13, 0x8, R4 ;  /* 0x000000080d0ca825 */ /* 0x000fd800078e0204 */
[C---:B0-----:R-:W-:Y:S01]  /*1330*/  @!P3 IMAD.WIDE R16, R3.reuse, 0x8, R6 ;  /* 0x000000080310b825 */ /* 0x041fe200078e0206 */
[C-C-:B--2---:R-:W-:Y:S02]  /*1340*/  @!P2 DADD R24, R18.reuse, -R20.reuse ;  /* 0x000000001218a229 */ /* 0x144fe40000000814 */
[----:B------:R-:W-:Y:S01]  /*1350*/  @!P2 DADD R26, -R18, R20 ;  /* 0x00000000121aa229 */ /* 0x000fe20000000114 */
[----:B------:R-:W-:-:S07]  /*1360*/  @!P3 IMAD.WIDE R18, R3, 0x8, R8 ;  /* 0x000000080312b825 */ /* 0x000fce00078e0208 */
[----:B------:R-:W-:-:S06]  /*1370*/  @!P2 DSETP.GEU.AND P1, PT, R24, R26, PT ;  /* 0x0000001a1800a22a */ /* 0x000fcc0003f2e000 */
[----:B------:R-:W-:Y:S02]  /*1380*/  @!P2 FSEL R26, R26, R24, !P1 ;  /* 0x000000181a1aa208 */ /* 0x000fe40004800000 */
[----:B------:R-:W-:-:S05]  /*1390*/  @!P2 FSEL R27, R27, R25, !P1 ;  /* 0x000000191b1ba208 */ /* 0x000fca0004800000 */
[----:B------:R0:W-:Y:S04]  /*13a0*/  @!P2 STG.E.64 desc[UR4][R12.64], R26 ;  /* 0x0000001a0c00a986 */ /* 0x0001e8000c101b04 */
[----:B------:R-:W2:Y:S04]  /*13b0*/  @!P3 LDG.E.64 R16, desc[UR4][R16.64] ;  /* 0x000000041010b981 */ /* 0x000ea8000c1e1b00 */
[----:B------:R-:W2:Y:S01]  /*13c0*/  @!P3 LDG.E.64 R18, desc[UR4][R18.64] ;  /* 0x000000041212b981 */ /* 0x000ea2000c1e1b00 */
[----:B------:R-:W-:Y:S01]  /*13d0*/  VIADD R14, R14, 0x4 ;  /* 0x000000040e0e7836 */ /* 0x000fe20000000000 */
[----:B--2---:R-:W-:-:S02]  /*13e0*/  @!P3 DADD R20, R16, -R18 ;  /* 0x000000001014b229 */ /* 0x004fc40000000812 */
[----:B------:R-:W-:-:S08]  /*13f0*/  @!P3 DADD R24, -R16, R18 ;  /* 0x000000001018b229 */ /* 0x000fd00000000112 */
[----:B------:R-:W-:-:S06]  /*1400*/  @!P3 DSETP.GEU.AND P1, PT, R20, R24, PT ;  /* 0x000000181400b22a */ /* 0x000fcc0003f2e000 */
[----:B------:R-:W-:Y:S02]  /*1410*/  @!P3 FSEL R24, R24, R20, !P1 ;  /* 0x000000141818b208 */ /* 0x000fe40004800000 */
[----:B------:R-:W-:Y:S01]  /*1420*/  @!P3 FSEL R25, R25, R21, !P1 ;  /* 0x000000151919b208 */ /* 0x000fe20004800000 */
[----:B------:R-:W-:-:S05]  /*1430*/  @!P3 IMAD.WIDE R20, R3, 0x8, R4 ;  /* 0x000000080314b825 */ /* 0x000fca00078e0204 */
[----:B------:R0:W-:Y:S02]  /*1440*/  @!P3 STG.E.64 desc[UR4][R20.64], R24 ;  /* 0x000000181400b986 */ /* 0x0001e4000c101b04 */
.L_x_1456:
[----:B------:R-:W-:Y:S05]  /*1450*/  @!P0 EXIT ;  /* 0x000000000000894d */ /* 0x000fea0003800000 */
[----:B------:R-:W-:Y:S02]  /*1460*/  ISETP.NE.AND P0, PT, R10, 0x1, PT ;  /* 0x000000010a00780c */ /* 0x000fe40003f05270 */
[----:B------:R-:W-:-:S04]  /*1470*/  LOP3.LUT R0, R0, 0x1, RZ, 0xc0, !PT ;  /* 0x0000000100007812 */ /* 0x000fc800078ec0ff */
[----:B------:R-:W-:-:S07]  /*1480*/  ISETP.NE.U32.AND P3, PT, R0, 0x1, PT ;  /* 0x000000010000780c */ /* 0x000fce0003f65070 */
[----:B------:R-:W-:Y:S06]  /*1490*/  @!P0 BRA `(.L_x_1457) ;  /* 0x00000000006c8947 */ /* 0x000fec0003800000 */
[----:B------:R-:W-:-:S05]  /*14a0*/  IMAD R15, R14, 0x80, R23 ;  /* 0x000000800e0f7824 */ /* 0x000fca00078e0217 */
[----:B------:R-:W-:-:S13]  /*14b0*/  ISETP.GE.AND P0, PT, R15, R2, PT ;  /* 0x000000020f00720c */ /* 0x000fda0003f06270 */
[----:B------:R-:W-:-:S04]  /*14c0*/  @!P0 IMAD.WIDE R10, R15, 0x8, R6 ;  /* 0x000000080f0a8825 */ /* 0x000fc800078e0206 */
[C---:B0-----:R-:W-:Y:S02]  /*14d0*/  @!P0 IMAD.WIDE R12, R15.reuse, 0x8, R8 ;  /* 0x000000080f0c8825 */ /* 0x041fe400078e0208 */
[----:B------:R-:W2:Y:S04]  /*14e0*/  @!P0 LDG.E.64 R10, desc[UR4][R10.64] ;  /* 0x000000040a0a8981 */ /* 0x000ea8000c1e1b00 */
[----:B------:R-:W2:Y:S01]  /*14f0*/  @!P0 LDG.E.64 R12, desc[UR4][R12.64] ;  /* 0x000000040c0c8981 */ /* 0x000ea2000c1e1b00 */
[----:B------:R-:W-:-:S05]  /*1500*/  VIADD R3, R15, 0x80 ;  /* 0x000000800f037836 */ /* 0x000fca0000000000 */
[----:B------:R-:W-:Y:S01]  /*1510*/  ISETP.GE.AND P2, PT, R3, R2, PT ;  /* 0x000000020300720c */ /* 0x000fe20003f46270 */
[C-C-:B--234-:R-:W-:Y:S02]  /*1520*/  @!P0 DADD R16, R10.reuse, -R12.reuse ;  /* 0x000000000a108229 */ /* 0x15cfe4000000080c */
[----:B------:R-:W-:-:S10]  /*1530*/  @!P0 DADD R18, -R10, R12 ;  /* 0x000000000a128229 */ /* 0x000fd4000000010c */
[----:B------:R-:W-:Y:S01]  /*1540*/  @!P2 IMAD.WIDE R10, R3, 0x8, R8 ;  /* 0x00000008030aa825 */ /* 0x000fe200078e0208 */
        /* <DEDUP_REMOVED lines=16> */
.L_x_1457:
[----:B------:R-:W-:Y:S05]  /*1650*/  @P3 EXIT ;  /* 0x000000000000394d */ /* 0x000fea0003800000 */
[----:B------:R-:W-:-:S05]  /*1660*/  IMAD R23, R14, 0x80, R23 ;  /* 0x000000800e177824 */ /* 0x000fca00078e0217 */
[----:B------:R-:W-:-:S13]  /*1670*/  ISETP.GE.AND P0, PT, R23, R2, PT ;  /* 0x000000021700720c */ /* 0x000fda0003f06270 */
[----:B------:R-:W-:Y:S05]  /*1680*/  @P0 EXIT ;  /* 0x000000000000094d */ /* 0x000fea0003800000 */
[----:B------:R-:W-:-:S04]  /*1690*/  IMAD.WIDE R6, R23, 0x8, R6 ;  /* 0x0000000817067825 */ /* 0x000fc800078e0206 */
[C---:B------:R-:W-:Y:S02]  /*16a0*/  IMAD.WIDE R8, R23.reuse, 0x8, R8 ;  /* 0x0000000817087825 */ /* 0x040fe400078e0208 */
[----:B------:R-:W5:Y:S04]  /*16b0*/  LDG.E.64 R6, desc[UR4][R6.64] ;  /* 0x0000000406067981 */ /* 0x000f68000c1e1b00 */
[----:B------:R-:W5:Y:S01]  /*16c0*/  LDG.E.64 R8, desc[UR4][R8.64] ;  /* 0x0000000408087981 */ /* 0x000f62000c1e1b00 */
[----:B------:R-:W-:Y:S01]  /*16d0*/  IMAD.WIDE R4, R23, 0x8, R4 ;  /* 0x0000000817047825 */ /* 0x000fe200078e0204 */
[C-C-:B-----5:R-:W-:Y:S02]  /*16e0*/  DADD R2, R6.reuse, -R8.reuse ;  /* 0x0000000006027229 */ /* 0x160fe40000000808 */
[----:B------:R-:W-:-:S08]  /*16f0*/  DADD R10, -R6, R8 ;  /* 0x00000000060a7229 */ /* 0x000fd00000000108 */
[----:B------:R-:W-:-:S06]  /*1700*/  DSETP.GEU.AND P0, PT, R2, R10, PT ;  /* 0x0000000a0200722a */ /* 0x000fcc0003f0e000 */
[----:B------:R-:W-:Y:S02]  /*1710*/  FSEL R2, R10, R2, !P0 ;  /* 0x000000020a027208 */ /* 0x000fe40004000000 */
[----:B------:R-:W-:-:S05]  /*1720*/  FSEL R3, R11, R3, !P0 ;  /* 0x000000030b037208 */ /* 0x000fca0004000000 */
[----:B------:R-:W-:Y:S01]  /*1730*/  STG.E.64 desc[UR4][R4.64], R2 ;  /* 0x0000000204007986 */ /* 0x000fe2000c101b04 */
[----:B------:R-:W-:Y:S05]  /*1740*/  EXIT ;  /* 0x000000000000794d */ /* 0x000fea0003800000 */
.L_x_1439:
[----:B------:R-:W-:-:S13]  /*1750*/  ISETP.GE.AND P0, PT, R0, 0x1, PT ;  /* 0x000000010000780c */ /* 0x000fda0003f06270 */
[----:B------:R-:W-:Y:S05]  /*1760*/  @!P0 EXIT ;  /* 0x000000000000894d */ /* 0x000fea0003800000 */
[----:B------:R-:W-:Y:S01]  /*1770*/  ISETP.GE.U32.AND P0, PT, R0, 0x8, PT ;  /* 0x000000080000780c */ /* 0x000fe20003f06070 */
[----:B------:R-:W-:-:S12]  /*1780*/  IMAD.MOV.U32 R34, RZ, RZ, RZ ;  /* 0x000000ffff227224 */ /* 0x000fd800078e00ff */
[----:B------:R-:W-:Y:S05]  /*1790*/  @!P0 BRA `(.L_x_1458) ;  /* 0x0000000400808947 */ /* 0x000fea0003800000 */
[----:B------:R-:W0:Y:S01]  /*17a0*/  LDC.64 R24, c[0x0][0x390] ;  /* 0x0000e400ff187b82 */ /* 0x000e220000000a00 */
[----:B------:R-:W-:Y:S02]  /*17b0*/  IADD3 R17, P0, PT, R3, 0xc00, RZ ;  /* 0x00000c0003117810 */ /* 0x000fe40007f1e0ff */
[----:B------:R-:W-:Y:S02]  /*17c0*/  LEA R10, P2, R16, R10, 0x3 ;  /* 0x0000000a100a7211 */ /* 0x000fe400078418ff */
[C---:B------:R-:W-:Y:S01]  /*17d0*/  IADD3 R12, P1, PT, R17.reuse, R12, RZ ;  /* 0x0000000c110c7210 */ /* 0x040fe20007f3e0ff */
[----:B------:R-:W-:Y:S01]  /*17e0*/  IMAD.X R2, RZ, RZ, R35, P0 ;  /* 0x000000ffff027224 */ /* 0x000fe200000e0623 */
[----:B------:R-:W-:Y:S01]  /*17f0*/  IADD3 R14, P0, PT, R17, UR6, RZ ;  /* 0x00000006110e7c10 */ /* 0x000fe2000ff1e0ff */
[----:B------:R-:W1:Y:S01]  /*1800*/  LDC.64 R18, c[0x0][0x398] ;  /* 0x0000e600ff127b82 */ /* 0x000e620000000a00 */
[----:B------:R-:W-:Y:S01]  /*1810*/  LOP3.LUT R34, R0, 0x7ffffff8, RZ, 0xc0, !PT ;  /* 0x7ffffff800227812 */ /* 0x000fe200078ec0ff */
[----:B------:R-:W-:Y:S01]  /*1820*/  IMAD.X R13, R2, 0x1, R13, P1 ;  /* 0x00000001020d7824 */ /* 0x000fe200008e060d */
[----:B------:R-:W-:-:S02]  /*1830*/  LEA.HI.X R11, R16, R11, R15, 0x3, P2 ;  /* 0x0000000b100b7211 */ /* 0x000fc400010f1c0f */
[----:B------:R-:W-:Y:S01]  /*1840*/  IADD3.X R15, PT, PT, R2, UR7, RZ, P0, !PT ;  /* 0x00000007020f7c10 */ /* 0x000fe200087fe4ff */
[C---:B------:R-:W-:Y:S02]  /*1850*/  VIADD R2, R23.reuse, 0x80 ;  /* 0x0000008017027836 */ /* 0x040fe40000000000 */
[----:B------:R-:W2:Y:S01]  /*1860*/  LDC.64 R20, c[0x0][0x3a8] ;  /* 0x0000ea00ff147b82 */ /* 0x000ea20000000a00 */
[----:B------:R-:W-:Y:S02]  /*1870*/  IMAD.MOV R36, RZ, RZ, -R34 ;  /* 0x000000ffff247224 */ /* 0x000fe400078e0a22 */
[----:B0-----:R-:W-:-:S04]  /*1880*/  IMAD.WIDE.U32 R16, R23, 0x8, R24 ;  /* 0x0000000817107825 */ /* 0x001fc800078e0018 */
[----:B-1----:R-:W-:-:S04]  /*1890*/  IMAD.WIDE.U32 R18, R23, 0x8, R18 ;  /* 0x0000000817127825 */ /* 0x002fc800078e0012 */
[----:B--2---:R-:W-:-:S07]  /*18a0*/  IMAD.WIDE.U32 R20, R23, 0x8, R20 ;  /* 0x0000000817147825 */ /* 0x004fce00078e0014 */
.L_x_1459:
[-C--:B------:R-:W-:Y:S02]  /*18b0*/  IADD3 R26, P1, PT, R20, R3.reuse, RZ ;  /* 0x00000003141a7210 */ /* 0x080fe40007f3e0ff */
[----:B------:R-:W-:-:S03]  /*18c0*/  IADD3 R28, P0, PT, R18, R3, RZ ;  /* 0x00000003121c7210 */ /* 0x000fc60007f1e0ff */
[--C-:B------:R-:W-:Y:S02]  /*18d0*/  IMAD.X R27, R21, 0x1, R35.reuse, P1 ;  /* 0x00000001151b7824 */ /* 0x100fe400008e0623 */
[----:B------:R-:W-:-:S04]  /*18e0*/  IMAD.X R29, R19, 0x1, R35, P0 ;  /* 0x00000001131d7824 */ /* 0x000fc800000e0623 */
[----:B------:R-:W2:Y:S04]  /*18f0*/  LDG.E.64 R26, desc[UR4][R26.64] ;  /* 0x000000041a1a7981 */ /* 0x000ea8000c1e1b00 */
[----:B------:R-:W2:Y:S01]  /*1900*/  LDG.E.64 R24, desc[UR4][R28.64] ;  /* 0x000000041c187981 */ /* 0x000ea2000c1e1b00 */
[----:B------:R-:W-:-:S05]  /*1910*/  IADD3 R30, P1, PT, R16, R3, RZ ;  /* 0x00000003101e7210 */ /* 0x000fca0007f3e0ff */
[----:B------:R-:W-:Y:S01]  /*1920*/  IMAD.X R31, R17, 0x1, R35, P1 ;  /* 0x00000001111f7824 */ /* 0x000fe200008e0623 */
[C-C-:B--2---:R-:W-:Y:S02]  /*1930*/  DADD R22, R24.reuse, -R26.reuse ;  /* 0x0000000018167229 */ /* 0x144fe4000000081a */
[----:B------:R-:W-:-:S08]  /*1940*/  DADD R24, -R24, R26 ;  /* 0x0000000018187229 */ /* 0x000fd0000000011a */
[----:B------:R-:W-:-:S06]  /*1950*/  DSETP.GEU.AND P0, PT, R22, R24, PT ;  /* 0x000000181600722a */ /* 0x000fcc0003f0e000 */
[----:B------:R-:W-:Y:S02]  /*1960*/  FSEL R32, R24, R22, !P0 ;  /* 0x0000001618207208 */ /* 0x000fe40004000000 */
[----:B------:R-:W-:Y:S01]  /*1970*/  FSEL R33, R25, R23, !P0 ;  /* 0x0000001719217208 */ /* 0x000fe20004000000 */
[----:B------:R-:W-:-:S04]  /*1980*/  IMAD.WIDE R22, R2, 0x8, R10 ;  /* 0x0000000802167825 */ /* 0x000fc800078e020a */
[----:B------:R-:W-:Y:S01]  /*1990*/  IMAD.WIDE R24, R2, 0x8, R14 ;  /* 0x0000000802187825 */ /* 0x000fe200078e020e */
[----:B------:R0:W-:Y:S04]  /*19a0*/  STG.E.64 desc[UR4][R30.64], R32 ;  /* 0x000000201e007986 */ /* 0x0001e8000c101b04 */
[----:B------:R-:W2:Y:S04]  /*19b0*/  LDG.E.64 R28, desc[UR4][R24.64+-0xc00] ;  /* 0xfff40004181c7981 */ /* 0x000ea8000c1e1b00 */
[----:B0-----:R-:W2:Y:S02]  /*19c0*/  LDG.E.64 R30, desc[UR4][R22.64] ;  /* 0x00000004161e7981 */ /* 0x001ea4000c1e1b00 */
[----:B--2---:R-:W-:-:S02]  /*19d0*/  DADD R26, R30, -R28 ;  /* 0x000000001e1a7229 */ /* 0x004fc4000000081c */
[----:B------:R-:W-:-:S08]  /*19e0*/  DADD R28, -R30, R28 ;  /* 0x000000001e1c7229 */ /* 0x000fd0000000011c */
[----:B------:R-:W-:-:S06]  /*19f0*/  DSETP.GEU.AND P0, PT, R26, R28, PT ;  /* 0x0000001c1a00722a */ /* 0x000fcc0003f0e000 */
[----:B------:R-:W-:Y:S02]  /*1a00*/  FSEL R28, R28, R26, !P0 ;  /* 0x0000001a1c1c7208 */ /* 0x000fe40004000000 */
[----:B------:R-:W-:Y:S01]  /*1a10*/  FSEL R29, R29, R27, !P0 ;  /* 0x0000001b1d1d7208 */ /* 0x000fe20004000000 */
[----:B------:R-:W-:-:S05]  /*1a20*/  IMAD.WIDE R26, R2, 0x8, R12 ;  /* 0x00000008021a7825 */ /* 0x000fca00078e020c */
[----:B------:R0:W-:Y:S04]  /*1a30*/  STG.E.64 desc[UR4][R26.64+-0xc00], R28 ;  /* 0xfff4001c1a007986 */ /* 0x0001e8000c101b04 */
[----:B------:R-:W0:Y:S04]  /*1a40*/  LDG.E.64 R32, desc[UR4][R22.64+0x400] ;  /* 0x0004000416207981 */ /* 0x000e28000c1e1b00 */
[----:B------:R-:W0:Y:S02]  /*1a50*/  LDG.E.64 R30, desc[UR4][R24.64+-0x800] ;  /* 0xfff80004181e7981 */ /* 0x000e24000c1e1b00 */
[----:B0-----:R-:W-:-:S02]  /*1a60*/  DADD R28, R32, -R30 ;  /* 0x00000000201c7229 */ /* 0x001fc4000000081e */
[----:B------:R-:W-:-:S08]  /*1a70*/  DADD R30, -R32, R30 ;  /* 0x00000000201e7229 */ /* 0x000fd0000000011e */
[----:B------:R-:W-:-:S06]  /*1a80*/  DSETP.GEU.AND P0, PT, R28, R30, PT ;  /* 0x0000001e1c00722a */ /* 0x000fcc0003f0e000 */
[----:B------:R-:W-:Y:S02]  /*1a90*/  FSEL R32, R30, R28, !P0 ;  /* 0x0000001c1e207208 */ /* 0x000fe40004000000 */
[----:B------:R-:W-:-:S05]  /*1aa0*/  FSEL R33, R31, R29, !P0 ;  /* 0x0000001d1f217208 */ /* 0x000fca0004000000 */
[----:B------:R0:W-:Y:S04]  /*1ab0*/  STG.E.64 desc[UR4][R26.64+-0x800], R32 ;  /* 0xfff800201a007986 */ /* 0x0001e8000c101b04 */
[----:B------:R-:W2:Y:S04]  /*1ac0*/  LDG.E.64 R30, desc[UR4][R24.64+-0x400] ;  /* 0xfffc0004181e7981 */ /* 0x000ea8000c1e1b00 */
[----:B0-----:R-:W2:Y:S02]  /*1ad0*/  LDG.E.64 R32, desc[UR4][R22.64+0x800] ;  /* 0x0008000416207981 */ /* 0x001ea4000c1e1b00 */
[----:B--2---:R-:W-:-:S02]  /*1ae0*/  DADD R28, R32, -R30 ;  /* 0x00000000201c7229 */ /* 0x004fc4000000081e */
[----:B------:R-:W-:-:S08]  /*1af0*/  DADD R30, -R32, R30 ;  /* 0x00000000201e7229 */ /* 0x000fd0000000011e */
[----:B------:R-:W-:-:S06]  /*1b00*/  DSETP.GEU.AND P0, PT, R28, R30, PT ;  /* 0x0000001e1c00722a */ /* 0x000fcc0003f0e000 */
[----:B------:R-:W-:Y:S02]  /*1b10*/  FSEL R28, R30, R28, !P0 ;  /* 0x0000001c1e1c7208 */ /* 0x000fe40004000000 */
[----:B------:R-:W-:-:S05]  /*1b20*/  FSEL R29, R31, R29, !P0 ;  /* 0x0000001d1f1d7208 */ /* 0x000fca0004000000 */
        /* <DEDUP_REMOVED lines=26> */
[----:B------:R-:W2:Y:S01]  /*1cd0*/  LDG.E.64 R24, desc[UR4][R24.64+0xc00] ;  /* 0x000c000418187981 */ /* 0x000ea2000c1e1b00 */
[----:B------:R-:W-:Y:S01]  /*1ce0*/  VIADD R36, R36, 0x8 ;  /* 0x0000000824247836 */ /* 0x000fe20000000000 */
[----:B------:R-:W-:Y:S01]  /*1cf0*/  IADD3 R3, P1, PT, R3, 0x2000, RZ ;  /* 0x0000200003037810 */ /* 0x000fe20007f3e0ff */
[----:B------:R-:W-:-:S04]  /*1d00*/  VIADD R2, R2, 0x400 ;  /* 0x0000040002027836 */ /* 0x000fc80000000000 */
[----:B------:R-:W-:Y:S01]  /*1d10*/  IMAD.X R35, RZ, RZ, R35, P1 ;  /* 0x000000ffff237224 */ /* 0x000fe200008e0623 */
[C-C-:B--2---:R-:W-:Y:S02]  /*1d20*/  DADD R30, R32.reuse, -R24.reuse ;  /* 0x00000000201e7229 */ /* 0x144fe40000000818 */
[----:B------:R-:W-:-:S08]  /*1d30*/  DADD R32, -R32, R24 ;  /* 0x0000000020207229 */ /* 0x000fd00000000118 */
[----:B------:R-:W-:-:S06]  /*1d40*/  DSETP.GEU.AND P0, PT, R30, R32, PT ;  /* 0x000000201e00722a */ /* 0x000fcc0003f0e000 */
[----:B------:R-:W-:Y:S02]  /*1d50*/  FSEL R30, R32, R30, !P0 ;  /* 0x0000001e201e7208 */ /* 0x000fe40004000000 */
[----:B------:R-:W-:-:S05]  /*1d60*/  FSEL R31, R33, R31, !P0 ;  /* 0x0000001f211f7208 */ /* 0x000fca0004000000 */
[----:B------:R0:W-:Y:S01]  /*1d70*/  STG.E.64 desc[UR4][R26.64+0xc00], R30 ;  /* 0x000c001e1a007986 */ /* 0x0001e2000c101b04 */
[----:B------:R-:W-:-:S13]  /*1d80*/  ISETP.NE.AND P0, PT, R36, RZ, PT ;  /* 0x000000ff2400720c */ /* 0x000fda0003f05270 */
[----:B0-----:R-:W-:Y:S05]  /*1d90*/  @P0 BRA `(.L_x_1459) ;  /* 0xfffffff800c40947 */ /* 0x001fea000383ffff */
.L_x_1458:
[----:B------:R-:W-:-:S13]  /*1da0*/  LOP3.LUT P0, R2, R0, 0x7, RZ, 0xc0, !PT ;  /* 0x0000000700027812 */ /* 0x000fda000780c0ff */
[----:B------:R-:W-:Y:S05]  /*1db0*/  @!P0 EXIT ;  /* 0x000000000000894d */ /* 0x000fea0003800000 */
[----:B------:R-:W0:Y:S01]  /*1dc0*/  S2R R13, SR_TID.X ;  /* 0x00000000000d7919 */ /* 0x000e220000002100 */
[----:B------:R-:W-:Y:S02]  /*1dd0*/  ISETP.GE.U32.AND P0, PT, R2, 0x4, PT ;  /* 0x000000040200780c */ /* 0x000fe40003f06070 */
[----:B------:R-:W-:-:S04]  /*1de0*/  LOP3.LUT R12, R0, 0x3, RZ, 0xc0, !PT ;  /* 0x00000003000c7812 */ /* 0x000fc800078ec0ff */
[----:B------:R-:W-:-:S07]  /*1df0*/  ISETP.NE.AND P1, PT, R12, RZ, PT ;  /* 0x000000ff0c00720c */ /* 0x000fce0003f25270 */
[----:B------:R-:W-:Y:S06]  /*1e00*/  @!P0 BRA `(.L_x_1460) ;  /* 0x0000000000948947 */ /* 0x000fec0003800000 */
[----:B0-----:R-:W-:-:S04]  /*1e10*/  IMAD R21, R34, 0x80, R13 ;  /* 0x0000008022157824 */ /* 0x001fc800078e020d */
[----:B------:R-:W-:-:S04]  /*1e20*/  IMAD.WIDE R10, R21, 0x8, R6 ;  /* 0x00000008150a7825 */ /* 0x000fc800078e0206 */
[----:B------:R-:W-:Y:S01]  /*1e30*/  IMAD.WIDE R2, R21, 0x8, R8 ;  /* 0x0000000815027825 */ /* 0x000fe200078e0208 */
[----:B------:R-:W2:Y:S04]  /*1e40*/  LDG.E.64 R14, desc[UR4][R10.64] ;  /* 0x000000040a0e7981 */ /* 0x000ea8000c1e1b00 */
[----:B------:R-:W2:Y:S02]  /*1e50*/  LDG.E.64 R16, desc[UR4][R2.64] ;  /* 0x0000000402107981 */ /* 0x000ea4000c1e1b00 */
[C-C-:B--2---:R-:W-:Y:S02]  /*1e60*/  DADD R18, R14.reuse, -R16.reuse ;  /* 0x000000000e127229 */ /* 0x144fe40000000810 */
[----:B------:R-:W-:-:S08]  /*1e70*/  DADD R14, -R14, R16 ;  /* 0x000000000e0e7229 */ /* 0x000fd00000000110 */
[----:B------:R-:W-:-:S06]  /*1e80*/  DSETP.GEU.AND P0, PT, R18, R14, PT ;  /* 0x0000000e1200722a */ /* 0x000fcc0003f0e000 */
[----:B------:R-:W-:Y:S02]  /*1e90*/  FSEL R22, R14, R18, !P0 ;  /* 0x000000120e167208 */ /* 0x000fe40004000000 */
[----:B------:R-:W-:Y:S01]  /*1ea0*/  FSEL R23, R15, R19, !P0 ;  /* 0x000000130f177208 */ /* 0x000fe20004000000 */
[----:B------:R-:W-:-:S05]  /*1eb0*/  IMAD.WIDE R14, R21, 0x8, R4 ;  /* 0x00000008150e7825 */ /* 0x000fca00078e0204 */
[----:B------:R0:W-:Y:S04]  /*1ec0*/  STG.E.64 desc[UR4][R14.64], R22 ;  /* 0x000000160e007986 */ /* 0x0001e8000c101b04 */
[----:B------:R-:W2:Y:S04]  /*1ed0*/  LDG.E.64 R16, desc[UR4][R10.64+0x400] ;  /* 0x000400040a107981 */ /* 0x000ea8000c1e1b00 */
[----:B------:R-:W2:Y:S02]  /*1ee0*/  LDG.E.64 R18, desc[UR4][R2.64+0x400] ;  /* 0x0004000402127981 */ /* 0x000ea4000c1e1b00 */
[----:B--2---:R-:W-:-:S02]  /*1ef0*/  DADD R20, R16, -R18 ;  /* 0x0000000010147229 */ /* 0x004fc40000000812 */
[----:B------:R-:W-:-:S08]  /*1f00*/  DADD R16, -R16, R18 ;  /* 0x0000000010107229 */ /* 0x000fd00000000112 */
[----:B------:R-:W-:-:S06]  /*1f10*/  DSETP.GEU.AND P0, PT, R20, R16, PT ;  /* 0x000000101400722a */ /* 0x000fcc0003f0e000 */
[----:B------:R-:W-:Y:S02]  /*1f20*/  FSEL R24, R16, R20, !P0 ;  /* 0x0000001410187208 */ /* 0x000fe40004000000 */
[----:B------:R-:W-:-:S05]  /*1f30*/  FSEL R25, R17, R21, !P0 ;  /* 0x0000001511197208 */ /* 0x000fca0004000000 */
[----:B------:R1:W-:Y:S04]  /*1f40*/  STG.E.64 desc[UR4][R14.64+0x400], R24 ;  /* 0x000400180e007986 */ /* 0x0003e8000c101b04 */
[----:B------:R-:W2:Y:S04]  /*1f50*/  LDG.E.64 R16, desc[UR4][R10.64+0x800] ;  /* 0x000800040a107981 */ /* 0x000ea8000c1e1b00 */
[----:B------:R-:W2:Y:S02]  /*1f60*/  LDG.E.64 R18, desc[UR4][R2.64+0x800] ;  /* 0x0008000402127981 */ /* 0x000ea4000c1e1b00 */
[----:B--2---:R-:W-:-:S02]  /*1f70*/  DADD R20, R16, -R18 ;  /* 0x0000000010147229 */ /* 0x004fc40000000812 */
[----:B------:R-:W-:-:S08]  /*1f80*/  DADD R16, -R16, R18 ;  /* 0x0000000010107229 */ /* 0x000fd00000000112 */
[----:B------:R-:W-:-:S06]  /*1f90*/  DSETP.GEU.AND P0, PT, R20, R16, PT ;  /* 0x000000101400722a */ /* 0x000fcc0003f0e000 */
[----:B0-----:R-:W-:Y:S02]  /*1fa0*/  FSEL R22, R16, R20, !P0 ;  /* 0x0000001410167208 */ /* 0x001fe40004000000 */
[----:B------:R-:W-:-:S05]  /*1fb0*/  FSEL R23, R17, R21, !P0 ;  /* 0x0000001511177208 */ /* 0x000fca0004000000 */
[----:B------:R1:W-:Y:S04]  /*1fc0*/  STG.E.64 desc[UR4][R14.64+0x800], R22 ;  /* 0x000800160e007986 */ /* 0x0003e8000c101b04 */
[----:B------:R-:W2:Y:S04]  /*1fd0*/  LDG.E.64 R16, desc[UR4][R10.64+0xc00] ;  /* 0x000c00040a107981 */ /* 0x000ea8000c1e1b00 */
[----:B------:R-:W2:Y:S01]  /*1fe0*/  LDG.E.64 R18, desc[UR4][R2.64+0xc00] ;  /* 0x000c000402127981 */ /* 0x000ea2000c1e1b00 */
[----:B------:R-:W-:Y:S01]  /*1ff0*/  VIADD R34, R34, 0x4 ;  /* 0x0000000422227836 */ /* 0x000fe20000000000 */
[----:B--2---:R-:W-:-:S02]  /*2000*/  DADD R20, R16, -R18 ;  /* 0x0000000010147229 */ /* 0x004fc40000000812 */
[----:B------:R-:W-:-:S08]  /*2010*/  DADD R16, -R16, R18 ;  /* 0x0000000010107229 */ /* 0x000fd00000000112 */
[----:B------:R-:W-:-:S06]  /*2020*/  DSETP.GEU.AND P0, PT, R20, R16, PT ;  /* 0x000000101400722a */ /* 0x000fcc0003f0e000 */
[----:B------:R-:W-:Y:S02]  /*2030*/  FSEL R16, R16, R20, !P0 ;  /* 0x0000001410107208 */ /* 0x000fe40004000000 */
[----:B------:R-:W-:-:S05]  /*2040*/  FSEL R17, R17, R21, !P0 ;  /* 0x0000001511117208 */ /* 0x000fca0004000000 */
[----:B------:R1:W-:Y:S02]  /*2050*/  STG.E.64 desc[UR4][R14.64+0xc00], R16 ;  /* 0x000c00100e007986 */ /* 0x0003e4000c101b04 */
.L_x_1460:
[----:B------:R-:W-:Y:S05]  /*2060*/  @!P1 EXIT ;  /* 0x000000000000994d */ /* 0x000fea0003800000 */
[----:B------:R-:W-:Y:S02]  /*2070*/  ISETP.NE.AND P0, PT, R12, 0x1, PT ;  /* 0x000000010c00780c */ /* 0x000fe40003f05270 */
[----:B------:R-:W-:-:S04]  /*2080*/  LOP3.LUT R0, R0, 0x1, RZ, 0xc0, !PT ;  /* 0x0000000100007812 */ /* 0x000fc800078ec0ff */
[----:B------:R-:W-:-:S07]  /*2090*/  ISETP.NE.U32.AND P1, PT, R0, 0x1, PT ;  /* 0x000000010000780c */ /* 0x000fce0003f25070 */
[----:B------:R-:W-:Y:S06]  /*20a0*/  @!P0 BRA `(.L_x_1461) ;  /* 0x0000000000548947 */ /* 0x000fec0003800000 */
[----:B01----:R-:W-:-:S04]  /*20b0*/  IMAD R23, R34, 0x80, R13 ;  /* 0x0000008022177824 */ /* 0x003fc800078e020d */
[----:B------:R-:W-:-:S04]  /*20c0*/  IMAD.WIDE R18, R23, 0x8, R6 ;  /* 0x0000000817127825 */ /* 0x000fc800078e0206 */
[C---:B------:R-:W-:Y:S01]  /*20d0*/  IMAD.WIDE R20, R23.reuse, 0x8, R8 ;  /* 0x0000000817147825 */ /* 0x040fe200078e0208 */
[----:B------:R-:W2:Y:S04]  /*20e0*/  LDG.E.64 R2, desc[UR4][R18.64] ;  /* 0x0000000412027981 */ /* 0x000ea8000c1e1b00 */
[----:B------:R-:W2:Y:S01]  /*20f0*/  LDG.E.64 R10, desc[UR4][R20.64] ;  /* 0x00000004140a7981 */ /* 0x000ea2000c1e1b00 */
[----:B------:R-:W-:Y:S01]  /*2100*/  IMAD.WIDE R22, R23, 0x8, R4 ;  /* 0x0000000817167825 */ /* 0x000fe200078e0204 */
[C-C-:B--2---:R-:W-:Y:S02]  /*2110*/  DADD R14, R2.reuse, -R10.reuse ;  /* 0x00000000020e7229 */ /* 0x144fe4000000080a */
[----:B------:R-:W-:-:S08]  /*2120*/  DADD R2, -R2, R10 ;  /* 0x0000000002027229 */ /* 0x000fd0000000010a */
[----:B------:R-:W-:-:S06]  /*2130*/  DSETP.GEU.AND P0, PT, R14, R2, PT ;  /* 0x000000020e00722a */ /* 0x000fcc0003f0e000 */
[----:B------:R-:W-:Y:S02]  /*2140*/  FSEL R16, R2, R14, !P0 ;  /* 0x0000000e02107208 */ /* 0x000fe40004000000 */
[----:B------:R-:W-:-:S05]  /*2150*/  FSEL R17, R3, R15, !P0 ;  /* 0x0000000f03117208 */ /* 0x000fca0004000000 */
[----:B------:R2:W-:Y:S04]  /*2160*/  STG.E.64 desc[UR4][R22.64], R16 ;  /* 0x0000001016007986 */ /* 0x0005e8000c101b04 */
[----:B------:R-:W3:Y:S04]  /*2170*/  LDG.E.64 R2, desc[UR4][R18.64+0x400] ;  /* 0x0004000412027981 */ /* 0x000ee8000c1e1b00 */
[----:B------:R-:W3:Y:S01]  /*2180*/  LDG.E.64 R10, desc[UR4][R20.64+0x400] ;  /* 0x00040004140a7981 */ /* 0x000ee2000c1e1b00 */
[----:B------:R-:W-:Y:S01]  /*2190*/  VIADD R34, R34, 0x2 ;  /* 0x0000000222227836 */ /* 0x000fe20000000000 */
[----:B---3--:R-:W-:-:S02]  /*21a0*/  DADD R14, R2, -R10 ;  /* 0x00000000020e7229 */ /* 0x008fc4000000080a */
[----:B------:R-:W-:-:S08]  /*21b0*/  DADD R2, -R2, R10 ;  /* 0x0000000002027229 */ /* 0x000fd0000000010a */
[----:B------:R-:W-:-:S06]  /*21c0*/  DSETP.GEU.AND P0, PT, R14, R2, PT ;  /* 0x000000020e00722a */ /* 0x000fcc0003f0e000 */
[----:B------:R-:W-:Y:S02]  /*21d0*/  FSEL R2, R2, R14, !P0 ;  /* 0x0000000e02027208 */ /* 0x000fe40004000000 */
[----:B------:R-:W-:-:S05]  /*21e0*/  FSEL R3, R3, R15, !P0 ;  /* 0x0000000f03037208 */ /* 0x000fca0004000000 */
[----:B------:R2:W-:Y:S02]  /*21f0*/  STG.E.64 desc[UR4][R22.64+0x400], R2 ;  /* 0x0004000216007986 */ /* 0x0005e4000c101b04 */
.L_x_1461:
[----:B------:R-:W-:Y:S05]  /*2200*/  @P1 EXIT ;  /* 0x000000000000194d */ /* 0x000fea0003800000 */
[----:B0-----:R-:W-:-:S04]  /*2210*/  IMAD R13, R34, 0x80, R13 ;  /* 0x00000080220d7824 */ /* 0x001fc800078e020d */
[----:B------:R-:W-:-:S04]  /*2220*/  IMAD.WIDE R6, R13, 0x8, R6 ;  /* 0x000000080d067825 */ /* 0x000fc800078e0206 */
[C---:B------:R-:W-:Y:S02]  /*2230*/  IMAD.WIDE R8, R13.reuse, 0x8, R8 ;  /* 0x000000080d087825 */ /* 0x040fe400078e0208 */
        /* <DEDUP_REMOVED lines=8> */
[----:B------:R-:W-:Y:S01]  /*22c0*/  STG.E.64 desc[UR4][R4.64], R2 ;  /* 0x0000000204007986 */ /* 0x000fe2000c101b04 */
[----:B------:R-:W-:Y:S05]  /*22d0*/  EXIT ;  /* 0x000000000000794d */ /* 0x000fea0003800000 */
.L_x_1462:
        /* <DEDUP_REMOVED lines=10> */
.L_x_1806:


//--------------------- .text._ZN3cub18CUB_300001_SM_10006detail9transform16transform_kernelINS2_10policy_hubILb1EN4cuda3std3__45tupleIJN6thrust24THRUST_300001_SM_1000_NS6detail15normal_iteratorINSA_10device_ptrIdEEEESF_EEEE10policy1000Ei12diff_functorIdESF_JPdSL_EEEvT0_iT1_T2_DpNS2_10kernel_argIT3_EE --------------------------
	.section	.text._ZN3cub18CUB_300001_SM_10006detail9transform16transform_kernelINS2_10policy_hubILb1EN4cuda3std3__45tupleIJN6thrust24THRUST_300001_SM_1000_NS6detail15normal_iteratorINSA_10device_ptrIdEEEESF_EEEE10policy1000Ei12diff_functorIdESF_JPdSL_EEEvT0_iT1_T2_DpNS2_10kernel_argIT3_EE,"ax",@progbits
	.align	128
        .global         _ZN3cub18CUB_300001_SM_10006detail9transform16transform_kernelINS2_10policy_hubILb1EN4cuda3std3__45tupleIJN6thrust24THRUST_300001_SM_1000_NS6detail15normal_iteratorINSA_10device_ptrIdEEEESF_EEEE10policy1000Ei12diff_functorIdESF_JPdSL_EEEvT0_iT1_T2_DpNS2_10kernel_argIT3_EE
        .type           _ZN3cub18CUB_300001_SM_10006detail9transform16transform_kernelINS2_10policy_hubILb1EN4cuda3std3__45tupleIJN6thrust24THRUST_300001_SM_1000_NS6detail15normal_iteratorINSA_10device_ptrIdEEEESF_EEEE10policy1000Ei12diff_functorIdESF_JPdSL_EEEvT0_iT1_T2_DpNS2_10kernel_argIT3_EE,@function
        .size           _ZN3cub18CUB_300001_SM_10006detail9transform16transform_kernelINS2_10policy_hubILb1EN4cuda3std3__45tupleIJN6thrust24THRUST_300001_SM_1000_NS6detail15normal_iteratorINSA_10device_ptrIdEEEESF_EEEE10policy1000Ei12diff_functorIdESF_JPdSL_EEEvT0_iT1_T2_DpNS2_10kernel_argIT3_EE,(.L_x_1807 - _ZN3cub18CUB_300001_SM_10006detail9transform16transform_kernelINS2_10policy_hubILb1EN4cuda3std3__45tupleIJN6thrust24THRUST_300001_SM_1000_NS6detail15normal_iteratorINSA_10device_ptrIdEEEESF_EEEE10policy1000Ei12diff_functorIdESF_JPdSL_EEEvT0_iT1_T2_DpNS2_10kernel_argIT3_EE)
        .other          _ZN3cub18CUB_300001_SM_10006detail9transform16transform_kernelINS2_10policy_hubILb1EN4cuda3std3__45tupleIJN6thrust24THRUST_300001_SM_1000_NS6detail15normal_iteratorINSA_10device_ptrIdEEEESF_EEEE10policy1000Ei12diff_functorIdESF_JPdSL_EEEvT0_iT1_T2_DpNS2_10kernel_argIT3_EE,@"STO_CUDA_ENTRY STV_DEFAULT"
_ZN3cub18CUB_300001_SM_10006detail9transform16transform_kernelINS2_10policy_hubILb1EN4cuda3std3__45tupleIJN6thrust24THRUST_300001_SM_1000_NS6detail15normal_iteratorINSA_10device_ptrIdEEEESF_EEEE10policy1000Ei12diff_functorIdESF_JPdSL_EEEvT0_iT1_T2_DpNS2_10kernel_argIT3_EE:
.text._ZN3cub18CUB_300001_SM_10006detail9transform16transform_kernelINS2_10policy_hubILb1EN4cuda3std3__45tupleIJN6thrust24THRUST_300001_SM_1000_NS6detail15normal_iteratorINSA_10device_ptrIdEEEESF_EEEE10policy1000Ei12diff_functorIdESF_JPdSL_EEEvT0_iT1_T2_DpNS2_10kernel_argIT3_EE:
        /* <DEDUP_REMOVED lines=9> */
[----:B--2---:R-:W-:-:S03]  /*0090*/  IMAD.SHL.U32 R0, R8, 0x80, RZ ;  /* 0x0000008008007824 */ /* 0x004fc600078e00ff */
[----:B------:R-:W-:-:S04]  /*00a0*/  USEL UR8, UR7, UR6, UP0 ;  /* 0x0000000607087287 */ /* 0x000fc80008000000 */
[----:B------:R-:W-:-:S06]  /*00b0*/  USHF.L.U32 UR5, UR8, 0x3, URZ ;  /* 0x0000000308057899 */ /* 0x000fcc00080006ff */
[----:B------:R-:W-:-:S13]  /*00c0*/  ISETP.GE.AND P0, PT, R0, UR5, PT ;  /* 0x0000000500007c0c */ /* 0x000fda000bf06270 */
[----:B------:R-:W-:Y:S05]  /*00d0*/  @P0 BRA `(.L_x_1464) ;  /* 0x0000000000580947 */ /* 0x000fea0003800000 */
[----:B------:R-:W0:Y:S01]  /*00e0*/  LDC.64 R2, c[0x0][0x398] ;  /* 0x0000e600ff027b82 */ /* 0x000e220000000a00 */
[----:B------:R-:W-:Y:S01]  /*00f0*/  IMAD.U32 R5, RZ, RZ, UR4 ;  /* 0x00000004ff057e24 */ /* 0x000fe2000f8e00ff */
[----:B------:R-:W-:Y:S01]  /*0100*/  BSSY.RECONVERGENT B1, `(.L_x_1465) ;  /* 0x000000a000017945 */ /* 0x000fe20003800200 */
[----:B------:R-:W-:Y:S02]  /*0110*/  IMAD.MOV.U32 R4, RZ, RZ, R0 ;  /* 0x000000ffff047224 */ /* 0x000fe400078e0000 */
[----:B0-----:R-:W-:-:S04]  /*0120*/  IMAD.WIDE.U32 R2, R8, 0x80, R2 ;  /* 0x0000008008027825 */ /* 0x001fc800078e0002 */
[----:B------:R-:W-:-:S07]  /*0130*/  IMAD.WIDE R2, R5, 0x8, R2 ;  /* 0x0000000805027825 */ /* 0x000fce00078e0202 */
.L_x_1466:
[----:B------:R-:W-:Y:S01]  /*0140*/  VIADD R4, R4, 0x4000 ;  /* 0x0000400004047836 */ /* 0x000fe20000000000 */
[----:B------:R0:W-:Y:S04]  /*0150*/  CCTL.E.PF2 [R2] ;  /* 0x000000000200798f */ /* 0x0001e80000800100 */
[----:B------:R-:W-:Y:S02]  /*0160*/  ISETP.GE.AND P0, PT, R4, UR5, PT ;  /* 0x0000000504007c0c */ /* 0x000fe4000bf06270 */
[----:B0-----:R-:W-:-:S05]  /*0170*/  IADD3 R2, P1, PT, R2, 0x4000, RZ ;  /* 0x0000400002027810 */ /* 0x001fca0007f3e0ff */
[----:B------:R-:W-:-:S06]  /*0180*/  IMAD.X R3, RZ, RZ, R3, P1 ;  /* 0x000000ffff037224 */ /* 0x000fcc00008e0603 */
[----:B------:R-:W-:Y:S05]  /*0190*/  @!P0 BRA `(.L_x_1466) ;  /* 0xfffffffc00e88947 */ /* 0x000fea000383ffff */
[----:B------:R-:W-:Y:S05]  /*01a0*/  BSYNC.RECONVERGENT B1 ;  /* 0x0000000000017941 */ /* 0x000fea0003800200 */
.L_x_1465:
[----:B------:R-:W0:Y:S02]  /*01b0*/  LDC.64 R2, c[0x0][0x3a8] ;  /* 0x0000ea00ff027b82 */ /* 0x000e240000000a00 */
[----:B0-----:R-:W-:-:S04]  /*01c0*/  IMAD.WIDE.U32 R2, R8, 0x80, R2 ;  /* 0x0000008008027825 */ /* 0x001fc800078e0002 */
[----:B------:R-:W-:-:S07]  /*01d0*/  IMAD.WIDE R2, R5, 0x8, R2 ;  /* 0x0000000805027825 */ /* 0x000fce00078e0202 */
.L_x_1467:
[----:B------:R-:W-:Y:S01]  /*01e0*/  VIADD R0, R0, 0x4000 ;  /* 0x0000400000007836 */ /* 0x000fe20000000000 */
[----:B------:R0:W-:Y:S04]  /*01f0*/  CCTL.E.PF2 [R2] ;  /* 0x000000000200798f */ /* 0x0001e80000800100 */
[----:B------:R-:W-:Y:S02]  /*0200*/  ISETP.GE.AND P0, PT, R0, UR5, PT ;  /* 0x0000000500007c0c */ /* 0x000fe4000bf06270 */
[----:B0-----:R-:W-:-:S05]  /*0210*/  IADD3 R2, P1, PT, R2, 0x4000, RZ ;  /* 0x0000400002027810 */ /* 0x001fca0007f3e0ff */
[----:B------:R-:W-:-:S06]  /*0220*/  IMAD.X R3, RZ, RZ, R3, P1 ;  /* 0x000000ffff037224 */ /* 0x000fcc00008e0603 */
[----:B------:R-:W-:Y:S05]  /*0230*/  @!P0 BRA `(.L_x_1467) ;  /* 0xfffffffc00e88947 */ /* 0x000fea000383ffff */
.L_x_1464:
[----:B------:R-:W-:Y:S05]  /*0240*/  BSYNC.RECONVERGENT B0 ;  /* 0x0000000000007941 */ /* 0x000fea0003800200 */
.L_x_1463:
[----:B------:R-:W-:Y:S01]  /*0250*/  UISETP.GT.AND UP0, UPT, UR7, UR6, UPT ;  /* 0x000000060700728c */ /* 0x000fe2000bf04270 */
[----:B------:R-:W0:Y:S01]  /*0260*/  LDCU.64 UR20, c[0x0][0x358] ;  /* 0x00006b00ff1477ac */ /* 0x000e220008000a00 */
[----:B------:R-:W1:Y:S01]  /*0270*/  LDCU.64 UR12, c[0x0][0x390] ;  /* 0x00007200ff0c77ac */ /* 0x000e620008000a00 */
[----:B------:R-:W2:Y:S01]  /*0280*/  LDCU.64 UR10, c[0x0][0x3a8] ;  /* 0x00007500ff0a77ac */ /* 0x000ea20008000a00 */
[----:B------:R-:W-:-:S05]  /*0290*/  UIMAD.WIDE UR4, UR4, 0x8, URZ ;  /* 0x00000008040478a5 */ /* 0x000fca000f8e02ff */
[----:B------:R-:W-:Y:S07]  /*02a0*/  BRA.U UP0, `(.L_x_1468) ;  /* 0x0000000d004c7547 */ /* 0x000fee000b800000 */
[----:B------:R-:W-:-:S06]  /*02b0*/  UISETP.GE.AND UP0, UPT, UR9, 0x1, UPT ;  /* 0x000000010900788c */ /* 0x000fcc000bf06270 */
[----:B------:R-:W-:-:S13]  /*02c0*/  PLOP3.LUT P0, PT, PT, PT, UP0, 0x80, 0x8 ;  /* 0x000000000008781c */ /* 0x000fda0003f0f008 */
[----:B012---:R-:W-:Y:S05]  /*02d0*/  @!P0 EXIT ;  /* 0x000000000000894d */ /* 0x007fea0003800000 */
[----:B------:R-:W-:Y:S01]  /*02e0*/  UISETP.GE.U32.AND UP0, UPT, UR9, 0x8, UPT ;  /* 0x000000080900788c */ /* 0x000fe2000bf06070 */
[----:B------:R-:W-:-:S08]  /*02f0*/  IMAD.MOV.U32 R0, RZ, RZ, RZ ;  /* 0x000000ffff007224 */ /* 0x000fd000078e00ff */
[----:B------:R-:W-:Y:S05]  /*0300*/  BRA.U !UP0, `(.L_x_1469) ;  /* 0x0000000508b47547 */ /* 0x000fea000b800000 */
[----:B------:R-:W0:Y:S01]  /*0310*/  LDC.64 R2, c[0x0][0x3a8] ;  /* 0x0000ea00ff027b82 */ /* 0x000e220000000a00 */
[----:B------:R-:W1:Y:S01]  /*0320*/  LDCU.128 UR16, c[0x0][0x390] ;  /* 0x00007200ff1077ac */ /* 0x000e620008000c00 */
[----:B------:R-:W-:Y:S01]  /*0330*/  VIADD R0, R8, 0x80 ;  /* 0x0000008008007836 */ /* 0x000fe20000000000 */
[----:B------:R-:W-:Y:S01]  /*0340*/  UMOV UR7, UR4 ;  /* 0x0000000400077c82 */ /* 0x000fe20008000000 */
[----:B------:R-:W-:Y:S01]  /*0350*/  UMOV UR8, UR5 ;  /* 0x0000000500087c82 */ /* 0x000fe20008000000 */
[----:B------:R-:W-:Y:S02]  /*0360*/  UIADD3 UR4, UP0, UPT, UR7, 0xc00, URZ ;  /* 0x00000c0007047890 */ /* 0x000fe4000ff1e0ff */
[----:B------:R-:W-:Y:S02]  /*0370*/  ULOP3.LUT UR6, UR9, 0x7ffffff8, URZ, 0xc0, !UPT ;  /* 0x7ffffff809067892 */ /* 0x000fe4000f8ec0ff */
[----:B------:R-:W-:Y:S02]  /*0380*/  UIADD3.X UR5, UPT, UPT, URZ, UR8, URZ, UP0, !UPT ;  /* 0x00000008ff057290 */ /* 0x000fe400087fe4ff */
[----:B------:R-:W-:-:S02]  /*0390*/  UIADD3 UR10, UP0, UPT, UR4, UR10, URZ ;  /* 0x0000000a040a7290 */ /* 0x000fc4000ff1e0ff */
[----:B------:R-:W-:Y:S02]  /*03a0*/  UIADD3 UR12, UP1, UPT, UR4, UR12, URZ ;  /* 0x0000000c040c7290 */ /* 0x000fe4000ff3e0ff */
[----:B------:R-:W-:Y:S01]  /*03b0*/  UIMAD UR4, UR14, UR9, URZ ;  /* 0x000000090e0472a4 */ /* 0x000fe2000f8e02ff */
[----:B-1----:R-:W-:Y:S01]  /*03c0*/  IMAD.U32 R4, RZ, RZ, UR16 ;  /* 0x00000010ff047e24 */ /* 0x002fe2000f8e00ff */
[----:B------:R-:W-:Y:S01]  /*03d0*/  UIADD3.X UR11, UPT, UPT, UR5, UR11, URZ, UP0, !UPT ;  /* 0x0000000b050b7290 */ /* 0x000fe200087fe4ff */
[----:B------:R-:W-:Y:S01]  /*03e0*/  IMAD.U32 R5, RZ, RZ, UR17 ;  /* 0x00000011ff057e24 */ /* 0x000fe2000f8e00ff */
[----:B------:R-:W-:Y:S01]  /*03f0*/  USHF.L.U32 UR4, UR4, 0x7, URZ ;  /* 0x0000000704047899 */ /* 0x000fe200080006ff */
[----:B------:R-:W-:Y:S01]  /*0400*/  IMAD.U32 R6, RZ, RZ, UR18 ;  /* 0x00000012ff067e24 */ /* 0x000fe2000f8e00ff */
[----:B------:R-:W-:Y:S01]  /*0410*/  UIADD3.X UR13, UPT, UPT, UR5, UR13, URZ, UP1, !UPT ;  /* 0x0000000d050d7290 */ /* 0x000fe20008ffe4ff */
[----:B------:R-:W-:Y:S01]  /*0420*/  IMAD.U32 R7, RZ, RZ, UR19 ;  /* 0x00000013ff077e24 */ /* 0x000fe2000f8e00ff */
[----:B------:R-:W-:Y:S01]  /*0430*/  UIMAD.WIDE UR4, UR4, 0x8, UR18 ;  /* 0x00000008040478a5 */ /* 0x000fe2000f8e0212 */
[----:B0-----:R-:W-:Y:S01]  /*0440*/  IMAD.WIDE.U32 R2, R8, 0x8, R2 ;  /* 0x0000000808027825 */ /* 0x001fe200078e0002 */
[----:B------:R-:W-:-:S03]  /*0450*/  UIADD3 UR6, UPT, UPT, -UR6, URZ, URZ ;  /* 0x000000ff06067290 */ /* 0x000fc6000fffe1ff */
[----:B------:R-:W-:-:S04]  /*0460*/  IMAD.WIDE.U32 R4, R8, 0x8, R4 ;  /* 0x0000000808047825 */ /* 0x000fc800078e0004 */
[----:B------:R-:W-:-:S07]  /*0470*/  IMAD.WIDE.U32 R6, R8, 0x8, R6 ;  /* 0x0000000808067825 */ /* 0x000fce00078e0006 */
.L_x_1470:
[----:B------:R-:W-:Y:S02]  /*0480*/  IADD3 R10, P1, PT, R2, UR7, RZ ;  /* 0x00000007020a7c10 */ /* 0x000fe4000ff3e0ff */
[----:B------:R-:W-:Y:S02]  /*0490*/  IADD3 R16, P0, PT, R6, UR7, RZ ;  /* 0x0000000706107c10 */ /* 0x000fe4000ff1e0ff */
[----:B------:R-:W-:Y:S02]  /*04a0*/  IADD3.X R11, PT, PT, R3, UR8, RZ, P1, !PT ;  /* 0x00000008030b7c10 */ /* 0x000fe40008ffe4ff */
[----:B------:R-:W-:-:S04]  /*04b0*/  IADD3.X R17, PT, PT, R7, UR8, RZ, P0, !PT ;  /* 0x0000000807117c10 */ /* 0x000fc800087fe4ff */
[----:B------:R-:W2:Y:S04]  /*04c0*/  LDG.E.64 R10, desc[UR20][R10.64] ;  /* 0x000000140a0a7981 */ /* 0x000ea8000c1e1b00 */
[----:B------:R-:W2:Y:S01]  /*04d0*/  LDG.E.64 R8, desc[UR20][R16.64] ;  /* 0x0000001410087981 */ /* 0x000ea2000c1e1b00 */
[----:B-1----:R-:W-:Y:S01]  /*04e0*/  IADD3 R20, P1, PT, R4, UR7, RZ ;  /* 0x0000000704147c10 */ /* 0x002fe2000ff3e0ff */
[----:B------:R-:W-:Y:S02]  /*04f0*/  IMAD.U32 R14, RZ, RZ, UR10 ;  /* 0x0000000aff0e7e24 */ /* 0x000fe4000f8e00ff */
[----:B------:R-:W-:Y:S02]  /*0500*/  IMAD.U32 R15, RZ, RZ, UR11 ;  /* 0x0000000bff0f7e24 */ /* 0x000fe4000f8e00ff */
[----:B------:R-:W-:Y:S01]  /*0510*/  IMAD.MOV.U32 R23, RZ, RZ, 0x8 ;  /* 0x00000008ff177424 */ /* 0x000fe200078e00ff */
[----:B------:R-:W-:Y:S01]  /*0520*/  IADD3.X R21, PT, PT, R5, UR8, RZ, P1, !PT ;  /* 0x0000000805157c10 */ /* 0x000fe20008ffe4ff */
[----:B--2---:R-:W-:-:S02]  /*0530*/  DADD R12, R8, -R10 ;  /* 0x00000000080c7229 */ /* 0x004fc4000000080a */
[----:B------:R-:W-:-:S08]  /*0540*/  DADD R8, -R8, R10 ;  /* 0x0000000008087229 */ /* 0x000fd0000000010a */
[----:B------:R-:W-:Y:S01]  /*0550*/  DSETP.GEU.AND P0, PT, R12, R8, PT ;  /* 0x000000080c00722a */ /* 0x000fe20003f0e000 */
[----:B------:R-:W-:-:S05]  /*0560*/  IMAD.WIDE R10, R0, R23, UR4 ;  /* 0x00000004000a7e25 */ /* 0x000fca000f8e0217 */
[----:B------:R-:W-:Y:S02]  /*0570*/  FSEL R18, R8, R12, !P0 ;  /* 0x0000000c08127208 */ /* 0x000fe40004000000 */
[----:B------:R-:W-:Y:S01]  /*0580*/  FSEL R19, R9, R13, !P0 ;  /* 0x0000000d09137208 */ /* 0x000fe20004000000 */
[----:B------:R-:W-:-:S04]  /*0590*/  IMAD.WIDE R8, R0, 0x8, R14 ;  /* 0x0000000800087825 */ /* 0x000fc800078e020e */
[----:B------:R0:W-:Y:S04]  /*05a0*/  STG.E.64 desc[UR20][R20.64], R18 ;  /* 0x0000001214007986 */ /* 0x0001e8000c101b14 */
[----:B------:R-:W2:Y:S04]  /*05b0*/  LDG.E.64 R12, desc[UR20][R10.64] ;  /* 0x000000140a0c7981 */ /* 0x000ea8000c1e1b00 */
[----:B------:R-:W2:Y:S02]  /*05c0*/  LDG.E.64 R14, desc[UR20][R8.64+-0xc00] ;  /* 0xfff40014080e7981 */ /* 0x000ea4000c1e1b00 */
[----:B--2---:R-:W-:-:S02]  /*05d0*/  DADD R16, R12, -R14 ;  /* 0x000000000c107229 */ /* 0x004fc4000000080e */
[----:B------:R-:W-:Y:S01]  /*05e0*/  DADD R12, -R12, R14 ;  /* 0x000000000c0c7229 */ /* 0x000fe2000000010e */
[----:B------:R-:W-:Y:S02]  /*05f0*/  IMAD.U32 R14, RZ, RZ, UR12 ;  /* 0x0000000cff0e7e24 */ /* 0x000fe4000f8e00ff */
[----:B------:R-:W-:-:S05]  /*0600*/  IMAD.U32 R15, RZ, RZ, UR13 ;  /* 0x0000000dff0f7e24 */ /* 0x000fca000f8e00ff */
        /* <DEDUP_REMOVED lines=18> */
[----:B-1----:R-:W-:Y:S02]  /*0730*/  FSEL R22, R14, R18, !P0 ;  /* 0x000000120e167208 */ /* 0x002fe40004000000 */
        /* <DEDUP_REMOVED lines=28> */
[----:B------:R-:W-:Y:S02]  /*0900*/  UIADD3 UR7, UP0, UPT, UR7, 0x2000, URZ ;  /* 0x0000200007077890 */ /* 0x000fe4000ff1e0ff */
[----:B------:R-:W-:-:S02]  /*0910*/  UIADD3 UR6, UPT, UPT, UR6, 0x8, URZ ;  /* 0x0000000806067890 */ /* 0x000fc4000fffe0ff */
[----:B------:R-:W-:Y:S02]  /*0920*/  UIADD3.X UR8, UPT, UPT, URZ, UR8, URZ, UP0, !UPT ;  /* 0x00000008ff087290 */ /* 0x000fe400087fe4ff */
[----:B------:R-:W-:Y:S01]  /*0930*/  UISETP.NE.AND UP0, UPT, UR6, URZ, UPT ;  /* 0x000000ff0600728c */ /* 0x000fe2000bf05270 */
[----:B------:R-:W-:Y:S01]  /*0940*/  VIADD R0, R0, 0x400 ;  /* 0x0000040000007836 */ /* 0x000fe20000000000 */
[C-C-:B--2---:R-:W-:Y:S02]  /*0950*/  DADD R18, R14.reuse, -R16.reuse ;  /* 0x000000000e127229 */ /* 0x144fe40000000810 */
[----:B------:R-:W-:-:S08]  /*0960*/  DADD R14, -R14, R16 ;  /* 0x000000000e0e7229 */ /* 0x000fd00000000110 */
[----:B------:R-:W-:-:S06]  /*0970*/  DSETP.GEU.AND P0, PT, R18, R14, PT ;  /* 0x0000000e1200722a */ /* 0x000fcc0003f0e000 */
[----:B------:R-:W-:Y:S02]  /*0980*/  FSEL R14, R14, R18, !P0 ;  /* 0x000000120e0e7208 */ /* 0x000fe40004000000 */
[----:B------:R-:W-:-:S05]  /*0990*/  FSEL R15, R15, R19, !P0 ;  /* 0x000000130f0f7208 */ /* 0x000fca0004000000 */
[----:B------:R1:W-:Y:S01]  /*09a0*/  STG.E.64 desc[UR20][R12.64+0xc00], R14 ;  /* 0x000c000e0c007986 */ /* 0x0003e2000c101b14 */
[----:B------:R-:W-:Y:S05]  /*09b0*/  BRA.U UP0, `(.L_x_1470) ;  /* 0xfffffff900b07547 */ /* 0x000fea000b83ffff */
[----:B------:R-:W0:Y:S02]  /*09c0*/  LDC R0, c[0x0][0x384] ;  /* 0x0000e100ff007b82 */ /* 0x000e240000000800 */
[----:B0-----:R-:W-:-:S07]  /*09d0*/  LOP3.LUT R0, R0, 0x7ffffff8, RZ, 0xc0, !PT ;  /* 0x7ffffff800007812 */ /* 0x001fce00078ec0ff */
.L_x_1469:
[----:B-1----:R-:W0:Y:S02]  /*09e0*/  LDC R12, c[0x0][0x384] ;  /* 0x0000e100ff0c7b82 */ /* 0x002e240000000800 */
[----:B0-----:R-:W-:-:S13]  /*09f0*/  LOP3.LUT P0, R3, R12, 0x7, RZ, 0xc0, !PT ;  /* 0x000000070c037812 */ /* 0x001fda000780c0ff */
[----:B------:R-:W-:Y:S05]  /*0a00*/  @!P0 EXIT ;  /* 0x000000000000894d */ /* 0x000fea0003800000 */
[----:B------:R-:W0:Y:S01]  /*0a10*/  LDCU.64 UR4, c[0x0][0x3a8] ;  /* 0x00007500ff0477ac */ /* 0x000e220008000a00 */
[----:B------:R-:W-:Y:S01]  /*0a20*/  IMAD.SHL.U32 R2, R12, 0x80, RZ ;  /* 0x000000800c027824 */ /* 0x000fe200078e00ff */
[----:B------:R-:W1:Y:S01]  /*0a30*/  S2R R13, SR_TID.X ;  /* 0x00000000000d7919 */ /* 0x000e620000002100 */
[----:B------:R-:W-:Y:S01]  /*0a40*/  ISETP.GE.U32.AND P1, PT, R3, 0x4, PT ;  /* 0x000000040300780c */ /* 0x000fe20003f26070 */
[----:B------:R-:W2:Y:S01]  /*0a50*/  LDCU.128 UR8, c[0x0][0x390] ;  /* 0x00007200ff0877ac */ /* 0x000ea20008000c00 */
[----:B------:R-:W-:Y:S01]  /*0a60*/  IMAD R2, R2, UR14, RZ ;  /* 0x0000000e02027c24 */ /* 0x000fe2000f8e02ff */
[----:B------:R-:W-:-:S03]  /*0a70*/  LOP3.LUT R20, R12, 0x3, RZ, 0xc0, !PT ;  /* 0x000000030c147812 */ /* 0x000fc600078ec0ff */
[----:B------:R-:W-:-:S03]  /*0a80*/  IMAD.WIDE R6, R2, 0x8, RZ ;  /* 0x0000000802067825 */ /* 0x000fc600078e02ff */
[C---:B0-----:R-:W-:Y:S02]  /*0a90*/  IADD3 R2, P0, PT, R6.reuse, UR4, RZ ;  /* 0x0000000406027c10 */ /* 0x041fe4000ff1e0ff */
[C---:B--2---:R-:W-:Y:S02]  /*0aa0*/  IADD3 R4, P2, PT, R6.reuse, UR8, RZ ;  /* 0x0000000806047c10 */ /* 0x044fe4000ff5e0ff */
[----:B------:R-:W-:Y:S02]  /*0ab0*/  IADD3 R6, P3, PT, R6, UR10, RZ ;  /* 0x0000000a06067c10 */ /* 0x000fe4000ff7e0ff */
[C---:B------:R-:W-:Y:S02]  /*0ac0*/  IADD3.X R3, PT, PT, R7.reuse, UR5, RZ, P0, !PT ;  /* 0x0000000507037c10 */ /* 0x040fe400087fe4ff */
[C---:B------:R-:W-:Y:S02]  /*0ad0*/  IADD3.X R5, PT, PT, R7.reuse, UR9, RZ, P2, !PT ;  /* 0x0000000907057c10 */ /* 0x040fe400097fe4ff */
[----:B------:R-:W-:-:S02]  /*0ae0*/  IADD3.X R7, PT, PT, R7, UR11, RZ, P3, !PT ;  /* 0x0000000b07077c10 */ /* 0x000fc40009ffe4ff */
[----:B------:R-:W-:Y:S01]  /*0af0*/  ISETP.NE.AND P0, PT, R20, RZ, PT ;  /* 0x000000ff1400720c */ /* 0x000fe20003f05270 */
[----:B------:R-:W-:-:S12]  /*0b00*/  @!P1 BRA `(.L_x_1471) ;  /* 0x0000000000949947 */ /* 0x000fd80003800000 */
[----:B-1----:R-:W-:-:S04]  /*0b10*/  IMAD R21, R0, 0x80, R13 ;  /* 0x0000008000157824 */ /* 0x002fc800078e020d */
        /* <DEDUP_REMOVED lines=19> */
[----:B------:R-:W3:Y:S04]  /*0c50*/  LDG.E.64 R16, desc[UR20][R10.64+0x800] ;  /* 0x000800140a107981 */ /* 0x000ee8000c1e1b00 */
[----:B------:R-:W3:Y:S02]  /*0c60*/  LDG.E.64 R18, desc[UR20][R8.64+0x800] ;  /* 0x0008001408127981 */ /* 0x000ee4000c1e1b00 */
[----:B---3--:R-:W-:-:S02]  /*0c70*/  DADD R22, R16, -R18 ;  /* 0x0000000010167229 */ /* 0x008fc40000000812 */
[----:B------:R-:W-:-:S08]  /*0c80*/  DADD R16, -R16, R18 ;  /* 0x0000000010107229 */ /* 0x000fd00000000112 */
[----:B------:R-:W-:-:S06]  /*0c90*/  DSETP.GEU.AND P1, PT, R22, R16, PT ;  /* 0x000000101600722a */ /* 0x000fcc0003f2e000 */
[----:B0-----:R-:W-:Y:S02]  /*0ca0*/  FSEL R24, R16, R22, !P1 ;  /* 0x0000001610187208 */ /* 0x001fe40004800000 */
        /* <DEDUP_REMOVED lines=11> */
.L_x_1471:
[----:B------:R-:W-:Y:S05]  /*0d60*/  @!P0 EXIT ;  /* 0x000000000000894d */ /* 0x000fea0003800000 */
[----:B------:R-:W-:Y:S02]  /*0d70*/  ISETP.NE.AND P0, PT, R20, 0x1, PT ;  /* 0x000000011400780c */ /* 0x000fe40003f05270 */
[----:B------:R-:W-:-:S04]  /*0d80*/  LOP3.LUT R12, R12, 0x1, RZ, 0xc0, !PT ;  /* 0x000000010c0c7812 */ /* 0x000fc800078ec0ff */
[----:B------:R-:W-:-:S07]  /*0d90*/  ISETP.NE.U32.AND P1, PT, R12, 0x1, PT ;  /* 0x000000010c00780c */ /* 0x000fce0003f25070 */
[----:B------:R-:W-:Y:S06]  /*0da0*/  @!P0 BRA `(.L_x_1472) ;  /* 0x0000000000548947 */ /* 0x000fec0003800000 */
[----:B-1----:R-:W-:-:S04]  /*0db0*/  IMAD R23, R0, 0x80, R13 ;  /* 0x0000008000177824 */ /* 0x002fc800078e020d */
[----:B------:R-:W-:-:S04]  /*0dc0*/  IMAD.WIDE R20, R23, 0x8, R6 ;  /* 0x0000000817147825 */ /* 0x000fc800078e0206 */
[C---:B------:R-:W-:Y:S01]  /*0dd0*/  IMAD.WIDE R8, R23.reuse, 0x8, R2 ;  /* 0x0000000817087825 */ /* 0x040fe200078e0202 */
[----:B------:R-:W3:Y:S04]  /*0de0*/  LDG.E.64 R10, desc[UR20][R20.64] ;  /* 0x00000014140a7981 */ /* 0x000ee8000c1e1b00 */
[----:B--2---:R-:W3:Y:S01]  /*0df0*/  LDG.E.64 R14, desc[UR20][R8.64] ;  /* 0x00000014080e7981 */ /* 0x004ee2000c1e1b00 */
[----:B------:R-:W-:Y:S01]  /*0e00*/  IMAD.WIDE R22, R23, 0x8, R4 ;  /* 0x0000000817167825 */ /* 0x000fe200078e0204 */
[C-C-:B---3--:R-:W-:Y:S02]  /*0e10*/  DADD R16, R10.reuse, -R14.reuse ;  /* 0x000000000a107229 */ /* 0x148fe4000000080e */
        /* <DEDUP_REMOVED lines=14> */
.L_x_1472:
[----:B------:R-:W-:Y:S05]  /*0f00*/  @P1 EXIT ;  /* 0x000000000000194d */ /* 0x000fea0003800000 */
[----:B-1----:R-:W-:-:S04]  /*0f10*/  IMAD R13, R0, 0x80, R13 ;  /* 0x00000080000d7824 */ /* 0x002fc800078e020d */
[----:B------:R-:W-:-:S04]  /*0f20*/  IMAD.WIDE R6, R13, 0x8, R6 ;  /* 0x000000080d067825 */ /* 0x000fc800078e0206 */
[C---:B------:R-:W-:Y:S02]  /*0f30*/  IMAD.WIDE R2, R13.reuse, 0x8, R2 ;  /* 0x000000080d027825 */ /* 0x040fe400078e0202 */
[----:B------:R-:W3:Y:S04]  /*0f40*/  LDG.E.64 R6, desc[UR20][R6.64] ;  /* 0x0000001406067981 */ /* 0x000ee8000c1e1b00 */
[----:B------:R-:W3:Y:S01]  /*0f50*/  LDG.E.64 R2, desc[UR20][R2.64] ;  /* 0x0000001402027981 */ /* 0x000ee2000c1e1b00 */
[----:B------:R-:W-:Y:S01]  /*0f60*/  IMAD.WIDE R4, R13, 0x8, R4 ;  /* 0x000000080d047825 */ /* 0x000fe200078e0204 */
[C-C-:B---3--:R-:W-:Y:S02]  /*0f70*/  DADD R8, R6.reuse, -R2.reuse ;  /* 0x0000000006087229 */ /* 0x148fe40000000802 */
[----:B0-----:R-:W-:-:S08]  /*0f80*/  DADD R10, -R6, R2 ;  /* 0x00000000060a7229 */ /* 0x001fd00000000102 */
[----:B------:R-:W-:-:S06]  /*0f90*/  DSETP.GEU.AND P0, PT, R8, R10, PT ;  /* 0x0000000a0800722a */ /* 0x000fcc0003f0e000 */
[----:B------:R-:W-:Y:S02]  /*0fa0*/  FSEL R8, R10, R8, !P0 ;  /* 0x000000080a087208 */ /* 0x000fe40004000000 */
[----:B------:R-:W-:-:S05]  /*0fb0*/  FSEL R9, R11, R9, !P0 ;  /* 0x000000090b097208 */ /* 0x000fca0004000000 */
[----:B------:R-:W-:Y:S01]  /*0fc0*/  STG.E.64 desc[UR20][R4.64], R8 ;  /* 0x0000000804007986 */ /* 0x000fe2000c101b14 */
[----:B------:R-:W-:Y:S05]  /*0fd0*/  EXIT ;  /* 0x000000000000794d */ /* 0x000fea0003800000 */
.L_x_1468:
[----:B------:R-:W3:Y:S02]  /*0fe0*/  LDC R8, c[0x0][0x384] ;  /* 0x0000e100ff087b82 */ /* 0x000ee40000000800 */
[----:B---3--:R-:W-:-:S13]  /*0ff0*/  ISETP.GE.AND P0, PT, R8, 0x1, PT ;  /* 0x000000010800780c */ /* 0x008fda0003f06270 */
[----:B012---:R-:W-:Y:S05]  /*1000*/  @!P0 EXIT ;  /* 0x000000000000894d */ /* 0x007fea0003800000 */
[----:B------:R-:W0:Y:S01]  /*1010*/  LDCU.128 UR4, c[0x0][0x390] ;  /* 0x00007200ff0477ac */ /* 0x000e220008000c00 */
[C---:B------:R-:W-:Y:S01]  /*1020*/  IMAD.SHL.U32 R2, R8.reuse, 0x80, RZ ;  /* 0x0000008008027824 */ /* 0x040fe200078e00ff */
[----:B------:R-:W1:Y:S01]  /*1030*/  S2R R0, SR_TID.X ;  /* 0x0000000000007919 */ /* 0x000e620000002100 */
[----:B------:R-:W-:Y:S01]  /*1040*/  LOP3.LUT R16, R8, 0x7, RZ, 0xc0, !PT ;  /* 0x0000000708107812 */ /* 0x000fe200078ec0ff */
[----:B------:R-:W2:Y:S01]  /*1050*/  LDCU.64 UR10, c[0x0][0x3a8] ;  /* 0x00007500ff0a77ac */ /* 0x000ea20008000a00 */
[----:B------:R-:W-:Y:S02]  /*1060*/  IMAD R2, R2, UR14, RZ ;  /* 0x0000000e02027c24 */ /* 0x000fe4000f8e02ff */
[----:B------:R-:W-:Y:S02]  /*1070*/  IMAD.MOV.U32 R15, RZ, RZ, RZ ;  /* 0x000000ffff0f7224 */ /* 0x000fe400078e00ff */
[----:B------:R-:W-:-:S03]  /*1080*/  IMAD.WIDE R6, R2, 0x8, RZ ;  /* 0x0000000802067825 */ /* 0x000fc600078e02ff */
[----:B0-----:R-:W-:-:S04]  /*1090*/  IADD3 R4, P0, PT, R6, UR6, RZ ;  /* 0x0000000606047c10 */ /* 0x001fc8000ff1e0ff */
[C---:B------:R-:W-:Y:S02]  /*10a0*/  IADD3.X R5, PT, PT, R7.reuse, UR7, RZ, P0, !PT ;  /* 0x0000000707057c10 */ /* 0x040fe400087fe4ff */
[----:B------:R-:W-:Y:S02]  /*10b0*/  ISETP.GE.U32.AND P0, PT, R8, 0x8, PT ;  /* 0x000000080800780c */ /* 0x000fe40003f06070 */
[C---:B--2---:R-:W-:Y:S02]  /*10c0*/  IADD3 R2, P1, PT, R6.reuse, UR10, RZ ;  /* 0x0000000a06027c10 */ /* 0x044fe4000ff3e0ff */
[----:B------:R-:W-:Y:S02]  /*10d0*/  IADD3 R6, P2, PT, R6, UR4, RZ ;  /* 0x0000000406067c10 */ /* 0x000fe4000ff5e0ff */
[C---:B------:R-:W-:Y:S02]  /*10e0*/  IADD3.X R3, PT, PT, R7.reuse, UR11, RZ, P1, !PT ;  /* 0x0000000b07037c10 */ /* 0x040fe40008ffe4ff */
[----:B------:R-:W-:-:S05]  /*10f0*/  IADD3.X R7, PT, PT, R7, UR5, RZ, P2, !PT ;  /* 0x0000000507077c10 */ /* 0x000fca00097fe4ff */
[----:B-1----:R-:W-:Y:S05]  /*1100*/  @!P0 BRA `(.L_x_1473) ;  /* 0x0000000400788947 */ /* 0x002fea0003800000 */
[----:B------:R-:W-:Y:S01]  /*1110*/  LOP3.LUT R15, R8, 0x7ffffff8, RZ, 0xc0, !PT ;  /* 0x7ffffff8080f7812 */ /* 0x000fe200078ec0ff */
[----:B------:R-:W-:-:S07]  /*1120*/  IMAD.MOV.U32 R14, RZ, RZ, RZ ;  /* 0x000000ffff0e7224 */ /* 0x000fce00078e00ff */
.L_x_1476:
[----:B------:R-:W-:-:S05]  /*1130*/  IMAD R17, R14, 0x80, R0 ;  /* 0x000000800e117824 */ /* 0x000fca00078e0200 */
[----:B------:R-:W-:-:S13]  /*1140*/  ISETP.GE.AND P1, PT, R17, UR8, PT ;  /* 0x0000000811007c0c */ /* 0x000fda000bf26270 */
[----:B------:R-:W-:-:S04]  /*1150*/  @!P1 IMAD.WIDE.U32 R10, R17, 0x8, R4 ;  /* 0x00000008110a9825 */ /* 0x000fc800078e0004 */
[C---:B01----:R-:W-:Y:S02]  /*1160*/  @!P1 IMAD.WIDE.U32 R12, R17.reuse, 0x8, R2 ;  /* 0x00000008110c9825 */ /* 0x043fe400078e0002 */
[----:B------:R-:W2:Y:S04]  /*1170*/  @!P1 LDG.E.64 R10, desc[UR20][R10.64] ;  /* 0x000000140a0a9981 */ /* 0x000ea8000c1e1b00 */
[----:B------:R-:W2:Y:S01]  /*1180*/  @!P1 LDG.E.64 R12, desc[UR20][R12.64] ;  /* 0x000000140c0c9981 */ /* 0x000ea2000c1e1b00 */
[----:B------:R-:W-:-:S05]  /*1190*/  VIADD R19, R17, 0x80 ;  /* 0x0000008011137836 */ /* 0x000fca0000000000 */
[C---:B------:R-:W-:Y:S01]  /*11a0*/  ISETP.GE.AND P0, PT, R19.reuse, UR8, PT ;  /* 0x0000000813007c0c */ /* 0x040fe2000bf06270 */
        /* <DEDUP_REMOVED lines=11> */
[----:B------:R-:W-:-:S05]  /*1260*/  VIADD R18, R17, 0x100 ;  /* 0x0000010011127836 */ /* 0x000fca0000000000 */
[----:B------:R-:W-:Y:S01]  /*1270*/  ISETP.GE.AND P1, PT, R18, UR8, PT ;  /* 0x0000000812007c0c */ /* 0x000fe2000bf26270 */
[C-C-:B--2---:R-:W-:Y:S02]  /*1280*/  @!P0 DADD R12, R22.reuse, -R24.reuse ;  /* 0x00000000160c8229 */ /* 0x144fe40000000818 */
[----:B------:R-:W-:-:S08]  /*1290*/  @!P0 DADD R22, -R22, R24 ;  /* 0x0000000016168229 */ /* 0x000fd00000000118 */
[----:B------:R-:W-:-:S06]  /*12a0*/  @!P0 DSETP.GEU.AND P2, PT, R12, R22, PT ;  /* 0x000000160c00822a */ /* 0x000fcc0003f4e000 */
[----:B------:R-:W-:Y:S02]  /*12b0*/  @!P0 FSEL R24, R22, R12, !P2 ;  /* 0x0000000c16188208 */ /* 0x000fe40005000000 */
[----:B------:R-:W-:Y:S01]  /*12c0*/  @!P0 FSEL R25, R23, R13, !P2 ;  /* 0x0000000d17198208 */ /* 0x000fe20005000000 */
[----:B------:R-:W-:-:S05]  /*12d0*/  IMAD.WIDE R12, R19, 0x8, R6 ;  /* 0x00000008130c7825 */ /* 0x000fca00078e0206 */
[----:B------:R1:W-:Y:S04]  /*12e0*/  @!P0 STG.E.64 desc[UR20][R12.64], R24 ;  /* 0x000000180c008986 */ /* 0x0003e8000c101b14 */
[----:B0-----:R-:W2:Y:S04]  /*12f0*/  @!P1 LDG.E.64 R20, desc[UR20][R8.64+0x400] ;  /* 0x0004001408149981 */ /* 0x001ea8000c1e1b00 */
[----:B------:R-:W2:Y:S02]  /*1300*/  @!P1 LDG.E.64 R22, desc[UR20][R10.64+0x400] ;  /* 0x000400140a169981 */ /* 0x000ea4000c1e1b00 */
[----:B--2---:R-:W-:-:S02]  /*1310*/  @!P1 DADD R18, R20, -R22 ;  /* 0x0000000014129229 */ /* 0x004fc40000000816 */
[----:B------:R-:W-:Y:S01]  /*1320*/  @!P1 DADD R20, -R20, R22 ;  /* 0x0000000014149229 */ /* 0x000fe20000000116 */
[----:B------:R-:W-:-:S05]  /*1330*/  VIADD R22, R17, 0x180 ;  /* 0x0000018011167836 */ /* 0x000fca0000000000 */
[----:B------:R-:W-:Y:S02]  /*1340*/  ISETP.GE.AND P0, PT, R22, UR8, PT ;  /* 0x0000000816007c0c */ /* 0x000fe4000bf06270 */
[----:B------:R-:W-:-:S06]  /*1350*/  @!P1 DSETP.GEU.AND P2, PT, R18, R20, PT ;  /* 0x000000141200922a */ /* 0x000fcc0003f4e000 */
[----:B------:R-:W-:Y:S02]  /*1360*/  @!P1 FSEL R26, R20, R18, !P2 ;  /* 0x00000012141a9208 */ /* 0x000fe40005000000 */
[----:B------:R-:W-:-:S05]  /*1370*/  @!P1 FSEL R27, R21, R19, !P2 ;  /* 0x00000013151b9208 */ /* 0x000fca0005000000 */
[----:B------:R0:W-:Y:S04]  /*1380*/  @!P1 STG.E.64 desc[UR20][R12.64+0x400], R26 ;  /* 0x0004001a0c009986 */ /* 0x0001e8000c101b14 */
[----:B------:R-:W2:Y:S04]  /*1390*/  @!P0 LDG.E.64 R20, desc[UR20][R8.64+0x800] ;  /* 0x0008001408148981 */ /* 0x000ea8000c1e1b00 */
[----:B------:R-:W2:Y:S02]  /*13a0*/  @!P0 LDG.E.64 R22, desc[UR20][R10.64+0x800] ;  /* 0x000800140a168981 */ /* 0x000ea4000c1e1b00 */
[----:B--2---:R-:W-:-:S02]  /*13b0*/  @!P0 DADD R18, R20, -R22 ;  /* 0x0000000014128229 */ /* 0x004fc40000000816 */
[----:B------:R-:W-:Y:S01]  /*13c0*/  @!P0 DADD R20, -R20, R22 ;  /* 0x0000000014148229 */ /* 0x000fe20000000116 */
[----:B------:R-:W-:-:S05]  /*13d0*/  VIADD R22, R17, 0x200 ;  /* 0x0000020011167836 */ /* 0x000fca0000000000 */
[----:B------:R-:W-:Y:S02]  /*13e0*/  ISETP.GE.AND P1, PT, R22, UR8, PT ;  /* 0x0000000816007c0c */ /* 0x000fe4000bf26270 */
[----:B------:R-:W-:-:S06]  /*13f0*/  @!P0 DSETP.GEU.AND P2, PT, R18, R20, PT ;  /* 0x000000141200822a */ /* 0x000fcc0003f4e000 */
[----:B-1----:R-:W-:Y:S02]  /*1400*/  @!P0 FSEL R24, R20, R18, !P2 ;  /* 0x0000001214188208 */ /* 0x002fe40005000000 */
        /* <DEDUP_REMOVED lines=9> */
[----:B0-----:R-:W-:Y:S02]  /*14a0*/  @!P1 FSEL R26, R20, R18, !P2 ;  /* 0x00000012141a9208 */ /* 0x001fe40005000000 */
        /* <DEDUP_REMOVED lines=16> */
[----:B------:R-:W-:-:S05]  /*15b0*/  VIADD R14, R14, 0x8 ;  /* 0x000000080e0e7836 */ /* 0x000fca0000000000 */
[----:B------:R-:W-:Y:S01]  /*15c0*/  ISETP.NE.AND P1, PT, R14, R15, PT ;  /* 0x0000000f0e00720c */ /* 0x000fe20003f25270 */
[C-C-:B--2---:R-:W-:Y:S02]  /*15d0*/  @!P2 DADD R18, R20.reuse, -R22.reuse ;  /* 0x000000001412a229 */ /* 0x144fe40000000816 */
[----:B------:R-:W-:-:S08]  /*15e0*/  @!P2 DADD R20, -R20, R22 ;  /* 0x000000001414a229 */ /* 0x000fd00000000116 */
[----:B------:R-:W-:-:S06]  /*15f0*/  @!P2 DSETP.GEU.AND P0, PT, R18, R20, PT ;  /* 0x000000141200a22a */ /* 0x000fcc0003f0e000 */
[----:B------:R-:W-:Y:S02]  /*1600*/  @!P2 FSEL R18, R20, R18, !P0 ;  /* 0x000000121412a208 */ /* 0x000fe40004000000 */
[----:B------:R-:W-:Y:S02]  /*1610*/  @!P2 FSEL R19, R21, R19, !P0 ;  /* 0x000000131513a208 */ /* 0x000fe40004000000 */
[----:B------:R-:W-:-:S03]  /*1620*/  ISETP.GE.AND P0, PT, R17, UR8, PT ;  /* 0x0000000811007c0c */ /* 0x000fc6000bf06270 */
[----:B------:R0:W-:Y:S10]  /*1630*/  @!P2 STG.E.64 desc[UR20][R12.64+0x1400], R18 ;  /* 0x001400120c00a986 */ /* 0x0001f4000c101b14 */
        /* <DEDUP_REMOVED lines=9> */
.L_x_1475:
[----:B------:R-:W-:Y:S05]  /*16d0*/  BSYNC.RECONVERGENT B0 ;  /* 0x0000000000007941 */ /* 0x000fea0003800200 */
.L_x_1474:
[----:B------:R-:W-:Y:S05]  /*16e0*/  @P1 BRA `(.L_x_1476) ;  /* 0xfffffff800901947 */ /* 0x000fea000383ffff */
.L_x_1473:
        /* <DEDUP_REMOVED lines=8> */
[----:B------:R-:W-:-:S13]  /*1770*/  ISETP.GE.AND P2, PT, R9, UR8, PT ;  /* 0x0000000809007c0c */ /* 0x000fda000bf46270 */
[----:B01----:R-:W-:-:S04]  /*1780*/  @!P2 IMAD.WIDE R12, R9, 0x8, R4 ;  /* 0x00000008090ca825 */ /* 0x003fc800078e0204 */
[C---:B------:R-:W-:Y:S02]  /*1790*/  @!P2 IMAD.WIDE R16, R9.reuse, 0x8, R2 ;  /* 0x000000080910a825 */ /* 0x040fe400078e0202 */
[----:B------:R-:W2:Y:S04]  /*17a0*/  @!P2 LDG.E.64 R12, desc[UR20][R12.64] ;  /* 0x000000140c0ca981 */ /* 0x000ea8000c1e1b00 */
[----:B------:R-:W2:Y:S01]  /*17b0*/  @!P2 LDG.E.64 R16, desc[UR20][R16.64] ;  /* 0x000000141010a981 */ /* 0x000ea2000c1e1b00 */
[----:B------:R-:W-:-:S05]  /*17c0*/  VIADD R11, R9, 0x80 ;  /* 0x00000080090b7836 */ /* 0x000fca0000000000 */
[----:B------:R-:W-:-:S13]  /*17d0*/  ISETP.GE.AND P1, PT, R11, UR8, PT ;  /* 0x000000080b007c0c */ /* 0x000fda000bf26270 */
        /* <DEDUP_REMOVED lines=12> */
[----:B------:R-:W-:-:S13]  /*18a0*/  ISETP.GE.AND P2, PT, R13, UR8, PT ;  /* 0x000000080d007c0c */ /* 0x000fda000bf46270 */
        /* <DEDUP_REMOVED lines=12> */
[----:B------:R-:W-:Y:S01]  /*1970*/  ISETP.GE.AND P1, PT, R9, UR8, PT ;  /* 0x0000000809007c0c */ /* 0x000fe2000bf26270 */
        /* <DEDUP_REMOVED lines=9> */
[----:B------:R-:W3:Y:S04]  /*1a10*/  @!P1 LDG.E.64 R16, desc[UR20][R16.64] ;  /* 0x0000001410109981 */ /* 0x000ee8000c1e1b00 */
[----:B------:R-:W3:Y:S01]  /*1a20*/  @!P1 LDG.E.64 R18, desc[UR20][R18.64] ;  /* 0x0000001412129981 */ /* 0x000ee2000c1e1b00 */
[----:B------:R-:W-:Y:S01]  /*1a30*/  VIADD R15, R15, 0x4 ;  /* 0x000000040f0f7836 */ /* 0x000fe20000000000 */
[----:B---3--:R-:W-:-:S02]  /*1a40*/  @!P1 DADD R20, R16, -R18 ;  /* 0x0000000010149229 */ /* 0x008fc40000000812 */
[----:B------:R-:W-:-:S08]  /*1a50*/  @!P1 DADD R22, -R16, R18 ;  /* 0x0000000010169229 */ /* 0x000fd00000000112 */
[----:B------:R-:W-:-:S06]  /*1a60*/  @!P1 DSETP.GEU.AND P2, PT, R20, R22, PT ;  /* 0x000000161400922a */ /* 0x000fcc0003f4e000 */
[----:B------:R-:W-:Y:S02]  /*1a70*/  @!P1 FSEL R22, R22, R20, !P2 ;  /* 0x0000001416169208 */ /* 0x000fe40005000000 */
[----:B------:R-:W-:Y:S01]  /*1a80*/  @!P1 FSEL R23, R23, R21, !P2 ;  /* 0x0000001517179208 */ /* 0x000fe20005000000 */
[----:B------:R-:W-:-:S05]  /*1a90*/  @!P1 IMAD.WIDE R20, R9, 0x8, R6 ;  /* 0x0000000809149825 */ /* 0x000fca00078e0206 */
[----:B------:R2:W-:Y:S02]  /*1aa0*/  @!P1 STG.E.64 desc[UR20][R20.64], R22 ;  /* 0x0000001614009986 */ /* 0x0005e4000c101b14 */
.L_x_1477:
[----:B------:R-:W-:Y:S05]  /*1ab0*/  @!P0 EXIT ;  /* 0x000000000000894d */ /* 0x000fea0003800000 */
[----:B------:R-:W-:Y:S02]  /*1ac0*/  ISETP.NE.AND P1, PT, R10, 0x1, PT ;  /* 0x000000010a00780c */ /* 0x000fe40003f25270 */
[----:B------:R-:W-:-:S04]  /*1ad0*/  LOP3.LUT R8, R8, 0x1, RZ, 0xc0, !PT ;  /* 0x0000000108087812 */ /* 0x000fc800078ec0ff */
[----:B------:R-:W-:-:S07]  /*1ae0*/  ISETP.NE.U32.AND P0, PT, R8, 0x1, PT ;  /* 0x000000010800780c */ /* 0x000fce0003f05070 */
[----:B------:R-:W-:Y:S06]  /*1af0*/  @!P1 BRA `(.L_x_1478) ;  /* 0x00000000006c9947 */ /* 0x000fec0003800000 */
[----:B--2---:R-:W-:-:S05]  /*1b00*/  IMAD R21, R15, 0x80, R0 ;  /* 0x000000800f157824 */ /* 0x004fca00078e0200 */
[----:B------:R-:W-:-:S13]  /*1b10*/  ISETP.GE.AND P2, PT, R21, UR8, PT ;  /* 0x0000000815007c0c */ /* 0x000fda000bf46270 */
[----:B------:R-:W-:-:S04]  /*1b20*/  @!P2 IMAD.WIDE R10, R21, 0x8, R4 ;  /* 0x00000008150aa825 */ /* 0x000fc800078e0204 */
[C---:B01----:R-:W-:Y:S02]  /*1b30*/  @!P2 IMAD.WIDE R12, R21.reuse, 0x8, R2 ;  /* 0x00000008150ca825 */ /* 0x043fe400078e0202 */
[----:B------:R-:W2:Y:S04]  /*1b40*/  @!P2 LDG.E.64 R10, desc[UR20][R10.64] ;  /* 0x000000140a0aa981 */ /* 0x000ea8000c1e1b00 */
[----:B------:R-:W2:Y:S01]  /*1b50*/  @!P2 LDG.E.64 R12, desc[UR20][R12.64] ;  /* 0x000000140c0ca981 */ /* 0x000ea2000c1e1b00 */
[----:B------:R-:W-:-:S05]  /*1b60*/  VIADD R9, R21, 0x80 ;  /* 0x0000008015097836 */ /* 0x000fca0000000000 */
[----:B------:R-:W-:Y:S01]  /*1b70*/  ISETP.GE.AND P1, PT, R9, UR8, PT ;  /* 0x0000000809007c0c */ /* 0x000fe2000bf26270 */
[C-C-:B--2---:R-:W-:Y:S02]  /*1b80*/  @!P2 DADD R16, R10.reuse, -R12.reuse ;  /* 0x000000000a10a229 */ /* 0x144fe4000000080c */
[----:B------:R-:W-:-:S10]  /*1b90*/  @!P2 DADD R18, -R10, R12 ;  /* 0x000000000a12a229 */ /* 0x000fd4000000010c */
[----:B------:R-:W-:Y:S01]  /*1ba0*/  @!P1 IMAD.WIDE R10, R9, 0x8, R2 ;  /* 0x00000008090a9825 */ /* 0x000fe200078e0202 */
[----:B------:R-:W-:-:S06]  /*1bb0*/  @!P2 DSETP.GEU.AND P3, PT, R16, R18, PT ;  /* 0x000000121000a22a */ /* 0x000fcc0003f6e000 */
[----:B------:R-:W-:Y:S02]  /*1bc0*/  @!P2 FSEL R22, R18, R16, !P3 ;  /* 0x000000101216a208 */ /* 0x000fe40005800000 */
[----:B------:R-:W-:Y:S01]  /*1bd0*/  @!P2 FSEL R23, R19, R17, !P3 ;  /* 0x000000111317a208 */ /* 0x000fe20005800000 */
[----:B------:R-:W-:-:S04]  /*1be0*/  @!P2 IMAD.WIDE R16, R21, 0x8, R6 ;  /* 0x000000081510a825 */ /* 0x000fc800078e0206 */
[C---:B------:R-:W-:Y:S01]  /*1bf0*/  @!P1 IMAD.WIDE R18, R9.reuse, 0x8, R4 ;  /* 0x0000000809129825 */ /* 0x040fe200078e0204 */
[----:B------:R3:W-:Y:S04]  /*1c00*/  @!P2 STG.E.64 desc[UR20][R16.64], R22 ;  /* 0x000000161000a986 */ /* 0x0007e8000c101b14 */
[----:B------:R-:W2:Y:S04]  /*1c10*/  @!P1 LDG.E.64 R10, desc[UR20][R10.64] ;  /* 0x000000140a0a9981 */ /* 0x000ea8000c1e1b00 */
[----:B------:R-:W2:Y:S01]  /*1c20*/  @!P1 LDG.E.64 R18, desc[UR20][R18.64] ;  /* 0x0000001412129981 */ /* 0x000ea2000c1e1b00 */
[----:B------:R-:W-:-:S04]  /*1c30*/  @!P1 IMAD.WIDE R8, R9, 0x8, R6 ;  /* 0x0000000809089825 */ /* 0x000fc800078e0206 */
[----:B------:R-:W-:Y:S01]  /*1c40*/  VIADD R15, R15, 0x2 ;  /* 0x000000020f0f7836 */ /* 0x000fe20000000000 */
[C-C-:B--2---:R-:W-:Y:S02]  /*1c50*/  @!P1 DADD R12, R18.reuse, -R10.reuse ;  /* 0x00000000120c9229 */ /* 0x144fe4000000080a */
[----:B------:R-:W-:-:S08]  /*1c60*/  @!P1 DADD R20, -R18, R10 ;  /* 0x0000000012149229 */ /* 0x000fd0000000010a */
[----:B------:R-:W-:-:S06]  /*1c70*/  @!P1 DSETP.GEU.AND P2, PT, R12, R20, PT ;  /* 0x000000140c00922a */ /* 0x000fcc0003f4e000 */
[----:B------:R-:W-:Y:S02]  /*1c80*/  @!P1 FSEL R12, R20, R12, !P2 ;  /* 0x0000000c140c9208 */ /* 0x000fe40005000000 */
[----:B------:R-:W-:-:S05]  /*1c90*/  @!P1 FSEL R13, R21, R13, !P2 ;  /* 0x0000000d150d9208 */ /* 0x000fca0005000000 */
[----:B------:R3:W-:Y:S02]  /*1ca0*/  @!P1 STG.E.64 desc[UR20][R8.64], R12 ;  /* 0x0000000c08009986 */ /* 0x0007e4000c101b14 */
.L_x_1478:
[----:B------:R-:W-:Y:S05]  /*1cb0*/  @P0 EXIT ;  /* 0x000000000000094d */ /* 0x000fea0003800000 */
[----:B------:R-:W-:-:S05]  /*1cc0*/  IMAD R15, R15, 0x80, R0 ;  /* 0x000000800f0f7824 */ /* 0x000fca00078e0200 */
[----:B------:R-:W-:-:S13]  /*1cd0*/  ISETP.GE.AND P0, PT, R15, UR8, PT ;  /* 0x000000080f007c0c */ /* 0x000fda000bf06270 */
[----:B------:R-:W-:Y:S05]  /*1ce0*/  @P0 EXIT ;  /* 0x000000000000094d */ /* 0x000fea0003800000 */
[----:B------:R-:W-:-:S04]  /*1cf0*/  IMAD.WIDE R4, R15, 0x8, R4 ;  /* 0x000000080f047825 */ /* 0x000fc800078e0204 */
[C---:B------:R-:W-:Y:S02]  /*1d00*/  IMAD.WIDE R2, R15.reuse, 0x8, R2 ;  /* 0x000000080f027825 */ /* 0x040fe400078e0202 */
[----:B------:R-:W3:Y:S04]  /*1d10*/  LDG.E.64 R4, desc[UR20][R4.64] ;  /* 0x0000001404047981 */ /* 0x000ee8000c1e1b00 */
[----:B------:R-:W3:Y:S01]  /*1d20*/  LDG.E.64 R2, desc[UR20][R2.64] ;  /* 0x0000001402027981 */ /* 0x000ee2000c1e1b00 */
[----:B------:R-:W-:Y:S01]  /*1d30*/  IMAD.WIDE R6, R15, 0x8, R6 ;  /* 0x000000080f067825 */ /* 0x000fe200078e0206 */
[C-C-:B---3--:R-:W-:Y:S02]  /*1d40*/  DADD R8, R4.reuse, -R2.reuse ;  /* 0x0000000004087229 */ /* 0x148fe40000000802 */
[----:B------:R-:W-:-:S08]  /*1d50*/  DADD R10, -R4, R2 ;  /* 0x00000000040a7229 */ /* 0x000fd00000000102 */
[----:B------:R-:W-:-:S06]  /*1d60*/  DSETP.GEU.AND P0, PT, R8, R10, PT ;  /* 0x0000000a0800722a */ /* 0x000fcc0003f0e000 */
[----:B------:R-:W-:Y:S02]  /*1d70*/  FSEL R8, R10, R8, !P0 ;  /* 0x000000080a087208 */ /* 0x000fe40004000000 */
[----:B------:R-:W-:-:S05]  /*1d80*/  FSEL R9, R11, R9, !P0 ;  /* 0x000000090b097208 */ /* 0x000fca0004000000 */
[----:B------:R-:W-:Y:S01]  /*1d90*/  STG.E.64 desc[UR20][R6.64], R8 ;  /* 0x0000000806007986 */ /* 0x000fe2000c101b14 */
[----:B------:R-:W-:Y:S05]  /*1da0*/  EXIT ;  /* 0x000000000000794d */ /* 0x000fea0003800000 */
.L_x_1479:
        /* <DEDUP_REMOVED lines=13> */
.L_x_1807:


//--------------------- .text._ZN3cub18CUB_300001_SM_10006detail8for_each13static_kernelINS2_12policy_hub_t12policy_500_tEmN6thrust24THRUST_300001_SM_1000_NS8cuda_cub20__uninitialized_fill7functorINS7_10device_ptrIbEEbEEEEvT0_T1_ --------------------------
	.section	.text._ZN3cub18CUB_300001_SM_10006detail8for_each13static_kernelINS2_12policy_hub_t12policy_500_tEmN6thrust24THRUST_300001_SM_1000_NS8cuda_cub20__uninitialized_fill7functorINS7_10device_ptrIbEEbEEEEvT0_T1_,"ax",@progbits
	.align	128
        .global         _ZN3cub18CUB_300001_SM_10006detail8for_each13static_kernelINS2_12policy_hub_t12policy_500_tEmN6thrust24THRUST_300001_SM_1000_NS8cuda_cub20__uninitialized_fill7functorINS7_10device_ptrIbEEbEEEEvT0_T1_
        .type           _ZN3cub18CUB_300001_SM_10006detail8for_each13static_kernelINS2_12policy_hub_t12policy_500_tEmN6thrust24THRUST_300001_SM_1000_NS8cuda_cub20__uninitialized_fill7functorINS7_10device_ptrIbEEbEEEEvT0_T1_,@function
        .size           _ZN3cub18CUB_300001_SM_10006detail8for_each13static_kernelINS2_12policy_hub_t12policy_500_tEmN6thrust24THRUST_300001_SM_1000_NS8cuda_cub20__uninitialized_fill7functorINS7_10device_ptrIbEEbEEEEvT0_T1_,(.L_x_1808 - _ZN3cub18CUB_300001_SM_10006detail8for_each13static_kernelINS2_12policy_hub_t12policy_500_tEmN6thrust24THRUST_300001_SM_1000_NS8cuda_cub20__uninitialized_fill7functorINS7_10device_ptrIbEEbEEEEvT0_T1_)
        .other          _ZN3cub18CUB_300001_SM_10006detail8for_each13static_kernelINS2_12policy_hub_t12policy_500_tEmN6thrust24THRUST_300001_SM_1000_NS8cuda_cub20__uninitialized_fill7functorINS7_10device_ptrIbEEbEEEEvT0_T1_,@"STO_CUDA_ENTRY STV_DEFAULT"
_ZN3cub18CUB_300001_SM_10006detail8for_each13static_kernelINS2_12policy_hub_t12policy_500_tEmN6thrust24THRUST_300001_SM_1000_NS8cuda_cub20__uninitialized_fill7functorINS7_10device_ptrIbEEbEEEEvT0_T1_:
.text._ZN3cub18CUB_300001_SM_10006detail8for_each13static_kernelINS2_12policy_hub_t12policy_500_tEmN6thrust24THRUST_300001_SM_1000_NS8cuda_cub20__uninitialized_fill7functorINS7_10device_ptrIbEEbEEEEvT0_T1_:
[----:B------:R-:W-:Y:S08]  /*0000*/  LDC R1, c[0x0][0x37c] ;  /* 0x0000df00ff017b82 */ /* 0x000ff00000000800 */
[----:B------:R-:W0:Y:S01]  /*0010*/  S2UR UR4, SR_CTAID.X ;  /* 0x00000000000479c3 */ /* 0x000e220000002500 */
[----:B------:R-:W1:Y:S01]  /*0020*/  LDCU.64 UR6, c[0x0][0x380] ;  /* 0x00007000ff0677ac */ /* 0x000e620008000a00 */
[----:B------:R-:W2:Y:S06]  /*0030*/  LDCU.64 UR8, c[0x0][0x358] ;  /* 0x00006b00ff0877ac */ /* 0x000eac0008000a00 */
[----:B------:R-:W3:Y:S01]  /*0040*/  LDC R5, c[0x0][0x390] ;  /* 0x0000e400ff057b82 */ /* 0x000ee20000000800 */
[----:B0-----:R-:W-:-:S04]  /*0050*/  UIMAD.WIDE.U32 UR4, UR4, 0x200, URZ ;  /* 0x00000200040478a5 */ /* 0x001fc8000f8e00ff */
[----:B-1----:R-:W-:-:S04]  /*0060*/  UIADD3 UR6, UP0, UPT, -UR4, UR6, URZ ;  /* 0x0000000604067290 */ /* 0x002fc8000ff1e1ff */
[----:B------:R-:W-:Y:S01]  /*0070*/  UIADD3.X UR7, UPT, UPT, ~UR5, UR7, URZ, UP0, !UPT ;  /* 0x0000000705077290 */ /* 0x000fe200087fe5ff */
[----:B---3--:R-:W-:Y:S01]  /*0080*/  PRMT R5, R5, 0x7770, RZ ;  /* 0x0000777005057816 */ /* 0x008fe200000000ff */
[----:B------:R-:W-:-:S04]  /*0090*/  UISETP.GE.U32.AND UP0, UPT, UR6, 0x200, UPT ;  /* 0x000002000600788c */ /* 0x000fc8000bf06070 */
[----:B------:R-:W-:-:S09]  /*00a0*/  UISETP.GE.U32.AND.EX UP0, UPT, UR7, URZ, UPT, UP0 ;  /* 0x000000ff0700728c */ /* 0x000fd2000bf06100 */
[----:B--2---:R-:W-:Y:S05]  /*00b0*/  BRA.U !UP0, `(.L_x_1480) ;  /* 0x00000001081c7547 */ /* 0x004fea000b800000 */
[----:B------:R-:W0:Y:S01]  /*00c0*/  S2R R3, SR_TID.X ;  /* 0x0000000000037919 */ /* 0x000e220000002100 */
[----:B------:R-:W0:Y:S02]  /*00d0*/  LDC.64 R6, c[0x0][0x388] ;  /* 0x0000e200ff067b82 */ /* 0x000e240000000a00 */
[----:B0-----:R-:W-:-:S04]  /*00e0*/  IADD3 R2, P0, P1, R6, UR4, R3 ;  /* 0x0000000406027c10 */ /* 0x001fc8000f91e003 */
[----:B------:R-:W-:-:S05]  /*00f0*/  IADD3.X R3, PT, PT, R7, UR5, RZ, P0, P1 ;  /* 0x0000000507037c10 */ /* 0x000fca00087e24ff */
[----:B------:R-:W-:Y:S04]  /*0100*/  STG.E.U8 desc[UR8][R2.64], R5 ;  /* 0x0000000502007986 */ /* 0x000fe8000c101108 */
[----:B------:R-:W-:Y:S01]  /*0110*/  STG.E.U8 desc[UR8][R2.64+0x100], R5 ;  /* 0x0001000502007986 */ /* 0x000fe2000c101108 */
[----:B------:R-:W-:Y:S05]  /*0120*/  EXIT ;  /* 0x000000000000794d */ /* 0x000fea0003800000 */
.L_x_1480:
[----:B------:R-:W0:Y:S01]  /*0130*/  S2R R3, SR_TID.X ;  /* 0x0000000000037919 */ /* 0x000e220000002100 */
[----:B------:R-:W1:Y:S01]  /*0140*/  LDC.64 R6, c[0x0][0x388] ;  /* 0x0000e200ff067b82 */ /* 0x000e620000000a00 */
[----:B------:R-:W-:Y:S02]  /*0150*/  IMAD.U32 R2, RZ, RZ, UR7 ;  /* 0x00000007ff027e24 */ /* 0x000fe4000f8e00ff */
[C---:B0-----:R-:W-:Y:S01]  /*0160*/  VIADD R0, R3.reuse, 0x100 ;  /* 0x0000010003007836 */ /* 0x041fe20000000000 */
[----:B------:R-:W-:-:S04]  /*0170*/  ISETP.LT.U32.AND P0, PT, R3, UR6, PT ;  /* 0x0000000603007c0c */ /* 0x000fc8000bf01070 */
[----:B------:R-:W-:Y:S01]  /*0180*/  ISETP.LT.U32.AND P1, PT, R0, UR6, PT ;  /* 0x0000000600007c0c */ /* 0x000fe2000bf21070 */
[----:B------:R-:W-:Y:S01]  /*0190*/  IMAD.U32 R0, RZ, RZ, UR7 ;  /* 0x00000007ff007e24 */ /* 0x000fe2000f8e00ff */
[----:B------:R-:W-:Y:S02]  /*01a0*/  ISETP.GT.U32.AND.EX P0, PT, R2, RZ, PT, P0 ;  /* 0x000000ff0200720c */ /* 0x000fe40003f04100 */
[----:B-1----:R-:W-:Y:S02]  /*01b0*/  IADD3 R2, P2, P3, R6, UR4, R3 ;  /* 0x0000000406027c10 */ /* 0x002fe4000fb5e003 */
[----:B------:R-:W-:Y:S02]  /*01c0*/  ISETP.GT.U32.AND.EX P1, PT, R0, RZ, PT, P1 ;  /* 0x000000ff0000720c */ /* 0x000fe40003f24110 */
[----:B------:R-:W-:-:S07]  /*01d0*/  IADD3.X R3, PT, PT, R7, UR5, RZ, P2, P3 ;  /* 0x0000000507037c10 */ /* 0x000fce00097e64ff */
[----:B------:R0:W-:Y:S04]  /*01e0*/  @P0 STG.E.U8 desc[UR8][R2.64], R5 ;  /* 0x0000000502000986 */ /* 0x0001e8000c101108 */
[----:B------:R-:W-:Y:S05]  /*01f0*/  @!P1 EXIT ;  /* 0x000000000000994d */ /* 0x000fea0003800000 */
[----:B------:R-:W-:Y:S01]  /*0200*/  STG.E.U8 desc[UR8][R2.64+0x100], R5 ;  /* 0x0001000502007986 */ /* 0x000fe2000c101108 */
[----:B------:R-:W-:Y:S05]  /*0210*/  EXIT ;  /* 0x000000000000794d */ /* 0x000fea0003800000 */
.L_x_1481:
        /* <DEDUP_REMOVED lines=14> */
.L_x_1808:


//--------------------- .text._ZN3cub18CUB_300001_SM_10006detail8for_each13static_kernelINS2_12policy_hub_t12policy_500_tEmN6thrust24THRUST_300001_SM_1000_NS8cuda_cub20__uninitialized_fill7functorINS7_10device_ptrIdEEdEEEEvT0_T1_ --------------------------
	.section	.text._ZN3cub18CUB_300001_SM_10006detail8for_each13static_kernelINS2_12policy_hub_t12policy_500_tEmN6thrust24THRUST_300001_SM_1000_NS8cuda_cub20__uninitialized_fill7functorINS7_10device_ptrIdEEdEEEEvT0_T1_,"ax",@progbits
	.align	128
        .global         _ZN3cub18CUB_300001_SM_10006detail8for_each13static_kernelINS2_12policy_hub_t12policy_500_tEmN6thrust24THRUST_300001_SM_1000_NS8cuda_cub20__uninitialized_fill7functorINS7_10device_ptrIdEEdEEEEvT0_T1_
        .type           _ZN3cub18CUB_300001_SM_10006detail8for_each13static_kernelINS2_12policy_hub_t12policy_500_tEmN6thrust24THRUST_300001_SM_1000_NS8cuda_cub20__uninitialized_fill7functorINS7_10device_ptrIdEEdEEEEvT0_T1_,@function
        .size           _ZN3cub18CUB_300001_SM_10006detail8for_each13static_kernelINS2_12policy_hub_t12policy_500_tEmN6thrust24THRUST_300001_SM_1000_NS8cuda_cub20__uninitialized_fill7functorINS7_10device_ptrIdEEdEEEEvT0_T1_,(.L_x_1809 - _ZN3cub18CUB_300001_SM_10006detail8for_each13static_kernelINS2_12policy_hub_t12policy_500_tEmN6thrust24THRUST_300001_SM_1000_NS8cuda_cub20__uninitialized_fill7functorINS7_10device_ptrIdEEdEEEEvT0_T1_)
        .other          _ZN3cub18CUB_300001_SM_10006detail8for_each13static_kernelINS2_12policy_hub_t12policy_500_tEmN6thrust24THRUST_300001_SM_1000_NS8cuda_cub20__uninitialized_fill7functorINS7_10device_ptrIdEEdEEEEvT0_T1_,@"STO_CUDA_ENTRY STV_DEFAULT"
_ZN3cub18CUB_300001_SM_10006detail8for_each13static_kernelINS2_12policy_hub_t12policy_500_tEmN6thrust24THRUST_300001_SM_1000_NS8cuda_cub20__uninitialized_fill7functorINS7_10device_ptrIdEEdEEEEvT0_T1_:
.text._ZN3cub18CUB_300001_SM_10006detail8for_each13static_kernelINS2_12policy_hub_t12policy_500_tEmN6thrust24THRUST_300001_SM_1000_NS8cuda_cub20__uninitialized_fill7functorINS7_10device_ptrIdEEdEEEEvT0_T1_:
[----:B------:R-:W-:Y:S08]  /*0000*/  LDC R1, c[0x0][0x37c] ;  /* 0x0000df00ff017b82 */ /* 0x000ff00000000800 */
[----:B------:R-:W0:Y:S01]  /*0010*/  S2UR UR4, SR_CTAID.X ;  /* 0x00000000000479c3 */ /* 0x000e220000002500 */
[----:B------:R-:W1:Y:S01]  /*0020*/  LDCU.64 UR6, c[0x0][0x380] ;  /* 0x00007000ff0677ac */ /* 0x000e620008000a00 */
[----:B------:R-:W2:Y:S01]  /*0030*/  LDCU.64 UR8, c[0x0][0x358] ;  /* 0x00006b00ff0877ac */ /* 0x000ea20008000a00 */
[----:B0-----:R-:W-:-:S04]  /*0040*/  UIMAD.WIDE.U32 UR4, UR4, 0x200, URZ ;  /* 0x00000200040478a5 */ /* 0x001fc8000f8e00ff */
[----:B-1----:R-:W-:-:S04]  /*0050*/  UIADD3 UR6, UP0, UPT, -UR4, UR6, URZ ;  /* 0x0000000604067290 */ /* 0x002fc8000ff1e1ff */
[----:B------:R-:W-:Y:S02]  /*0060*/  UIADD3.X UR7, UPT, UPT, ~UR5, UR7, URZ, UP0, !UPT ;  /* 0x0000000705077290 */ /* 0x000fe400087fe5ff */
[----:B------:R-:W-:-:S04]  /*0070*/  UISETP.GE.U32.AND UP0, UPT, UR6, 0x200, UPT ;  /* 0x000002000600788c */ /* 0x000fc8000bf06070 */
[----:B------:R-:W-:-:S09]  /*0080*/  UISETP.GE.U32.AND.EX UP0, UPT, UR7, URZ, UPT, UP0 ;  /* 0x000000ff0700728c */ /* 0x000fd2000bf06100 */
[----:B--2---:R-:W-:Y:S05]  /*0090*/  BRA.U !UP0, `(.L_x_1482) ;  /* 0x0000000108287547 */ /* 0x004fea000b800000 */
[----:B------:R-:W0:Y:S01]  /*00a0*/  S2R R0, SR_TID.X ;  /* 0x0000000000007919 */ /* 0x000e220000002100 */
[----:B------:R-:W1:Y:S01]  /*00b0*/  LDCU.64 UR6, c[0x0][0x388] ;  /* 0x00007100ff0677ac */ /* 0x000e620008000a00 */
[----:B------:R-:W2:Y:S01]  /*00c0*/  LDC.64 R4, c[0x0][0x390] ;  /* 0x0000e400ff047b82 */ /* 0x000ea20000000a00 */
[----:B0-----:R-:W-:-:S05]  /*00d0*/  IADD3 R0, P0, PT, R0, UR4, RZ ;  /* 0x0000000400007c10 */ /* 0x001fca000ff1e0ff */
[----:B------:R-:W-:Y:S01]  /*00e0*/  IMAD.X R3, RZ, RZ, UR5, P0 ;  /* 0x00000005ff037e24 */ /* 0x000fe200080e06ff */
[----:B-1----:R-:W-:-:S04]  /*00f0*/  LEA R2, P0, R0, UR6, 0x3 ;  /* 0x0000000600027c11 */ /* 0x002fc8000f8018ff */
[----:B------:R-:W-:-:S05]  /*0100*/  LEA.HI.X R3, R0, UR7, R3, 0x3, P0 ;  /* 0x0000000700037c11 */ /* 0x000fca00080f1c03 */
[----:B--2---:R-:W-:Y:S04]  /*0110*/  STG.E.64 desc[UR8][R2.64], R4 ;  /* 0x0000000402007986 */ /* 0x004fe8000c101b08 */
[----:B------:R-:W-:Y:S01]  /*0120*/  STG.E.64 desc[UR8][R2.64+0x800], R4 ;  /* 0x0008000402007986 */ /* 0x000fe2000c101b08 */
[----:B------:R-:W-:Y:S05]  /*0130*/  EXIT ;  /* 0x000000000000794d */ /* 0x000fea0003800000 */
.L_x_1482:
[----:B------:R-:W0:Y:S01]  /*0140*/  S2R R0, SR_TID.X ;  /* 0x0000000000007919 */ /* 0x000e220000002100 */
[----:B------:R-:W-:Y:S01]  /*0150*/  IMAD.U32 R2, RZ, RZ, UR7 ;  /* 0x00000007ff027e24 */ /* 0x000fe2000f8e00ff */
[----:B------:R-:W1:Y:S01]  /*0160*/  LDCU.64 UR10, c[0x0][0x388] ;  /* 0x00007100ff0a77ac */ /* 0x000e620008000a00 */
[----:B------:R-:W-:Y:S01]  /*0170*/  IMAD.U32 R6, RZ, RZ, UR7 ;  /* 0x00000007ff067e24 */ /* 0x000fe2000f8e00ff */
[----:B0-----:R-:W-:-:S04]  /*0180*/  ISETP.LT.U32.AND P0, PT, R0, UR6, PT ;  /* 0x0000000600007c0c */ /* 0x001fc8000bf01070 */
[----:B------:R-:W-:Y:S01]  /*0190*/  ISETP.GT.U32.AND.EX P0, PT, R2, RZ, PT, P0 ;  /* 0x000000ff0200720c */ /* 0x000fe20003f04100 */
[C---:B------:R-:W-:Y:S01]  /*01a0*/  VIADD R2, R0.reuse, 0x100 ;  /* 0x0000010000027836 */ /* 0x040fe20000000000 */
[----:B------:R-:W-:-:S04]  /*01b0*/  IADD3 R0, P2, PT, R0, UR4, RZ ;  /* 0x0000000400007c10 */ /* 0x000fc8000ff5e0ff */
[----:B------:R-:W-:Y:S01]  /*01c0*/  ISETP.LT.U32.AND P1, PT, R2, UR6, PT ;  /* 0x0000000602007c0c */ /* 0x000fe2000bf21070 */
[----:B------:R-:W-:Y:S01]  /*01d0*/  IMAD.X R3, RZ, RZ, UR5, P2 ;  /* 0x00000005ff037e24 */ /* 0x000fe200090e06ff */
[----:B-1----:R-:W-:Y:S02]  /*01e0*/  LEA R2, P2, R0, UR10, 0x3 ;  /* 0x0000000a00027c11 */ /* 0x002fe4000f8418ff */
[----:B------:R-:W-:Y:S02]  /*01f0*/  ISETP.GT.U32.AND.EX P1, PT, R6, RZ, PT, P1 ;  /* 0x000000ff0600720c */ /* 0x000fe40003f24110 */
[----:B------:R-:W-:Y:S01]  /*0200*/  LEA.HI.X R3, R0, UR11, R3, 0x3, P2 ;  /* 0x0000000b00037c11 */ /* 0x000fe200090f1c03 */
[----:B------:R-:W0:Y:S04]  /*0210*/  @P0 LDC.64 R4, c[0x0][0x390] ;  /* 0x0000e400ff040b82 */ /* 0x000e280000000a00 */
[----:B0-----:R0:W-:Y:S06]  /*0220*/  @P0 STG.E.64 desc[UR8][R2.64], R4 ;  /* 0x0000000402000986 */ /* 0x0011ec000c101b08 */
[----:B------:R-:W-:Y:S05]  /*0230*/  @!P1 EXIT ;  /* 0x000000000000994d */ /* 0x000fea0003800000 */
[----:B0-----:R-:W0:Y:S02]  /*0240*/  LDC.64 R4, c[0x0][0x390] ;  /* 0x0000e400ff047b82 */ /* 0x001e240000000a00 */
[----:B0-----:R-:W-:Y:S01]  /*0250*/  STG.E.64 desc[UR8][R2.64+0x800], R4 ;  /* 0x0008000402007986 */ /* 0x001fe2000c101b08 */
[----:B------:R-:W-:Y:S05]  /*0260*/  EXIT ;  /* 0x000000000000794d */ /* 0x000fea0003800000 */
.L_x_1483:
        /* <DEDUP_REMOVED lines=9> */
.L_x_1809:


//--------------------- .text._ZN3cub18CUB_300001_SM_10006detail8for_each13static_kernelINS2_12policy_hub_t12policy_500_tEmN6thrust24THRUST_300001_SM_1000_NS8cuda_cub20__uninitialized_fill7functorINS7_10device_ptrIjEEjEEEEvT0_T1_ --------------------------
	.section	.text._ZN3cub18CUB_300001_SM_10006detail8for_each13static_kernelINS2_12policy_hub_t12policy_500_tEmN6thrust24THRUST_300001_SM_1000_NS8cuda_cub20__uninitialized_fill7functorINS7_10device_ptrIjEEjEEEEvT0_T1_,"ax",@progbits
	.align	128
        .global         _ZN3cub18CUB_300001_SM_10006detail8for_each13static_kernelINS2_12policy_hub_t12policy_500_tEmN6thrust24THRUST_300001_SM_1000_NS8cuda_cub20__uninitialized_fill7functorINS7_10device_ptrIjEEjEEEEvT0_T1_
        .type           _ZN3cub18CUB_300001_SM_10006detail8for_each13static_kernelINS2_12policy_hub_t12policy_500_tEmN6thrust24THRUST_300001_SM_1000_NS8cuda_cub20__uninitialized_fill7functorINS7_10device_ptrIjEEjEEEEvT0_T1_,@function
        .size           _ZN3cub18CUB_300001_SM_10006detail8for_each13static_kernelINS2_12policy_hub_t12policy_500_tEmN6thrust24THRUST_300001_SM_1000_NS8cuda_cub20__uninitialized_fill7functorINS7_10device_ptrIjEEjEEEEvT0_T1_,(.L_x_1810 - _ZN3cub18CUB_300001_SM_10006detail8for_each13static_kernelINS2_12policy_hub_t12policy_500_tEmN6thrust24THRUST_300001_SM_1000_NS8cuda_cub20__uninitialized_fill7functorINS7_10device_ptrIjEEjEEEEvT0_T1_)
        .other          _ZN3cub18CUB_300001_SM_10006detail8for_each13static_kernelINS2_12policy_hub_t12policy_500_tEmN6thrust24THRUST_300001_SM_1000_NS8cuda_cub20__uninitialized_fill7functorINS7_10device_ptrIjEEjEEEEvT0_T1_,@"STO_CUDA_ENTRY STV_DEFAULT"
_ZN3cub18CUB_300001_SM_10006detail8for_each13static_kernelINS2_12policy_hub_t12policy_500_tEmN6thrust24THRUST_300001_SM_1000_NS8cuda_cub20__uninitialized_fill7functorINS7_10device_ptrIjEEjEEEEvT0_T1_:
.text._ZN3cub18CUB_300001_SM_10006detail8for_each13static_kernelINS2_12policy_hub_t12policy_500_tEmN6thrust24THRUST_300001_SM_1000_NS8cuda_cub20__uninitialized_fill7functorINS7_10device_ptrIjEEjEEEEvT0_T1_:
        /* <DEDUP_REMOVED lines=12> */
[----:B------:R-:W2:Y:S01]  /*00c0*/  LDC R5, c[0x0][0x390] ;  /* 0x0000e400ff057b82 */ /* 0x000ea20000000800 */
[----:B0-----:R-:W-:-:S05]  /*00d0*/  IADD3 R0, P0, PT, R0, UR4, RZ ;  /* 0x0000000400007c10 */ /* 0x001fca000ff1e0ff */
[----:B------:R-:W-:Y:S01]  /*00e0*/  IMAD.X R3, RZ, RZ, UR5, P0 ;  /* 0x00000005ff037e24 */ /* 0x000fe200080e06ff */
[----:B-1----:R-:W-:-:S04]  /*00f0*/  LEA R2, P0, R0, UR6, 0x2 ;  /* 0x0000000600027c11 */ /* 0x002fc8000f8010ff */
[----:B------:R-:W-:-:S05]  /*0100*/  LEA.HI.X R3, R0, UR7, R3, 0x2, P0 ;  /* 0x0000000700037c11 */ /* 0x000fca00080f1403 */
[----:B--2---:R-:W-:Y:S04]  /*0110*/  STG.E desc[UR8][R2.64], R5 ;  /* 0x0000000502007986 */ /* 0x004fe8000c101908 */
[----:B------:R-:W-:Y:S01]  /*0120*/  STG.E desc[UR8][R2.64+0x400], R5 ;  /* 0x0004000502007986 */ /* 0x000fe2000c101908 */
[----:B------:R-:W-:Y:S05]  /*0130*/  EXIT ;  /* 0x000000000000794d */ /* 0x000fea0003800000 */
.L_x_1484:
        /* <DEDUP_REMOVED lines=13> */
[----:B------:R-:W0:Y:S04]  /*0210*/  @P0 LDC R5, c[0x0][0x390] ;  /* 0x0000e400ff050b82 */ /* 0x000e280000000800 */
[----:B0-----:R0:W-:Y:S06]  /*0220*/  @P0 STG.E desc[UR8][R2.64], R5 ;  /* 0x0000000502000986 */ /* 0x0011ec000c101908 */
[----:B------:R-:W-:Y:S05]  /*0230*/  @!P1 EXIT ;  /* 0x000000000000994d */ /* 0x000fea0003800000 */
[----:B0-----:R-:W0:Y:S02]  /*0240*/  LDC R5, c[0x0][0x390] ;  /* 0x0000e400ff057b82 */ /* 0x001e240000000800 */
[----:B0-----:R-:W-:Y:S01]  /*0250*/  STG.E desc[UR8][R2.64+0x400], R5 ;  /* 0x0004000502007986 */ /* 0x001fe2000c101908 */
[----:B------:R-:W-:Y:S05]  /*0260*/  EXIT ;  /* 0x000000000000794d */ /* 0x000fea0003800000 */
.L_x_1485:
        /* <DEDUP_REMOVED lines=9> */
.L_x_1810:


//--------------------- .text._ZN3cub18CUB_300001_SM_10006detail11EmptyKernelIvEEvv --------------------------
	.section	.text._ZN3cub18CUB_300001_SM_10006detail11EmptyKernelIvEEvv,"ax",@progbits
	.align	128
        .global         _ZN3cub18CUB_300001_SM_10006detail11EmptyKernelIvEEvv
        .type           _ZN3cub18CUB_300001_SM_10006detail11EmptyKernelIvEEvv,@function
        .size           _ZN3cub18CUB_300001_SM_10006detail11EmptyKernelIvEEvv,(.L_x_1811 - _ZN3cub18CUB_300001_SM_10006detail11EmptyKernelIvEEvv)
        .other          _ZN3cub18CUB_300001_SM_10006detail11EmptyKernelIvEEvv,@"STO_CUDA_ENTRY STV_DEFAULT"
_ZN3cub18CUB_300001_SM_10006detail11EmptyKernelIvEEvv:
.text._ZN3cub18CUB_300001_SM_10006detail11EmptyKernelIvEEvv:
[----:B------:R-:W-:Y:S01]  /*0000*/  LDC R1, c[0x0][0x37c] ;  /* 0x0000df00ff017b82 */ /* 0x000fe20000000800 */
[----:B------:R-:W-:Y:S05]  /*0010*/  EXIT ;  /* 0x000000000000794d */ /* 0x000fea0003800000 */
.L_x_1486:
        /* <DEDUP_REMOVED lines=14> */
.L_x_1811:


//--------------------- .text._Z7kernel2PdS_S_S_PbS_S_ddij --------------------------
	.section	.text._Z7kernel2PdS_S_S_PbS_S_ddij,"ax",@progbits
	.align	128
        .global         _Z7kernel2PdS_S_S_PbS_S_ddij
        .type           _Z7kernel2PdS_S_S_PbS_S_ddij,@function
        .size           _Z7kernel2PdS_S_S_PbS_S_ddij,(.L_x_1767 - _Z7kernel2PdS_S_S_PbS_S_ddij)
        .other          _Z7kernel2PdS_S_S_PbS_S_ddij,@"STO_CUDA_ENTRY STV_DEFAULT"
_Z7kernel2PdS_S_S_PbS_S_ddij:
.text._Z7kernel2PdS_S_S_PbS_S_ddij:
[----:B------:R-:W0:Y:S01]  /*0000*/  LDC R1, c[0x0][0x37c] ;  /* 0x0000df00ff017b82 */ /* 0x000e220000000800 */
[----:B------:R-:W1:Y:S01]  /*0010*/  S2R R5, SR_CTAID.X ;  /* 0x0000000000057919 */ /* 0x000e620000002500 */
[----:B------:R-:W1:Y:S01]  /*0020*/  LDCU UR4, c[0x0][0x360] ;  /* 0x00006c00ff0477ac */ /* 0x000e620008000800 */
[----:B0-----:R-:W-:Y:S01]  /*0030*/  VIADD R1, R1, 0xfffffff0 ;  /* 0xfffffff001017836 */ /* 0x001fe20000000000 */
[----:B------:R-:W1:Y:S01]  /*0040*/  S2R R0, SR_TID.X ;  /* 0x0000000000007919 */ /* 0x000e620000002100 */
[----:B------:R-:W0:Y:S03]  /*0050*/  LDCU UR8, c[0x0][0x3c8] ;  /* 0x00007900ff0877ac */ /* 0x000e260008000800 */
[----:B------:R-:W-:Y:S01]  /*0060*/  R2UR UR19, R1 ;  /* 0x00000000011372ca */ /* 0x000fe200000e0000 */
[----:B------:R-:W2:Y:S01]  /*0070*/  LDCU.64 UR6, c[0x0][0x3a0] ;  /* 0x00007400ff0677ac */ /* 0x000ea20008000a00 */
[----:B------:R-:W3:Y:S01]  /*0080*/  LDCU.64 UR14, c[0x0][0x358] ;  /* 0x00006b00ff0e77ac */ /* 0x000ee20008000a00 */
[----:B-1----:R-:W-:-:S04]  /*0090*/  IMAD R5, R5, UR4, R0 ;  /* 0x0000000405057c24 */ /* 0x002fc8000f8e0200 */
[C---:B0-----:R-:W-:Y:S01]  /*00a0*/  VIADD R3, R5.reuse, -UR8 ;  /* 0x8000000805037c36 */ /* 0x041fe20008000000 */
[----:B------:R-:W-:Y:S02]  /*00b0*/  SHF.R.S32.HI R0, RZ, 0x1f, R5 ;  /* 0x0000001fff007819 */ /* 0x000fe40000011405 */
[----:B--2---:R-:W-:Y:S02]  /*00c0*/  IADD3 R22, P1, PT, R5, UR6, RZ ;  /* 0x0000000605167c10 */ /* 0x004fe4000ff3e0ff */
[----:B------:R-:W-:Y:S02]  /*00d0*/  ISETP.GT.AND P0, PT, R3, UR8, PT ;  /* 0x0000000803007c0c */ /* 0x000fe4000bf04270 */
[----:B------:R-:W-:-:S05]  /*00e0*/  IADD3.X R23, PT, PT, R0, UR7, RZ, P1, !PT ;  /* 0x0000000700177c10 */ /* 0x000fca0008ffe4ff */
[----:B---3--:R0:W-:Y:S06]  /*00f0*/  STG.E.U8 desc[UR14][R22.64], RZ ;  /* 0x000000ff16007986 */ /* 0x0081ec000c10110e */
[----:B------:R-:W-:Y:S05]  /*0100*/  @P0 EXIT ;  /* 0x000000000000094d */ /* 0x000fea0003800000 */
[----:B------:R-:W1:Y:S01]  /*0110*/  LDCU UR6, c[0x0][0x3cc] ;  /* 0x00007980ff0677ac */ /* 0x000e620008000800 */
[----:B------:R-:W2:Y:S01]  /*0120*/  LDC.64 R24, c[0x0][0x398] ;  /* 0x0000e600ff187b82 */ /* 0x000ea20000000a00 */
[----:B------:R-:W3:Y:S01]  /*0130*/  I2F.F64 R6, UR8 ;  /* 0x0000000800067d12 */ /* 0x000ee20008201c00 */
[----:B------:R-:W4:Y:S01]  /*0140*/  LDCU.64 UR10, c[0x0][0x390] ;  /* 0x00007200ff0a77ac */ /* 0x000f220008000a00 */
[----:B------:R-:W5:Y:S01]  /*0150*/  LDCU UR5, c[0x0][0x370] ;  /* 0x00006e00ff0577ac */ /* 0x000f620008000800 */
[----:B------:R-:W0:Y:S01]  /*0160*/  LDCU UR7, c[0x0][0x3c8] ;  /* 0x00007900ff0777ac */ /* 0x000e220008000800 */
[----:B------:R-:W0:Y:S01]  /*0170*/  LDCU.64 UR8, c[0x0][0x3c0] ;  /* 0x00007800ff0877ac */ /* 0x000e220008000a00 */
[----:B---3--:R-:W-:Y:S02]  /*0180*/  R2UR UR16, R6 ;  /* 0x00000000061072ca */ /* 0x008fe400000e0000 */
[----:B------:R-:W-:Y:S01]  /*0190*/  R2UR UR17, R7 ;  /* 0x00000000071172ca */ /* 0x000fe200000e0000 */
[----:B-1----:R-:W-:Y:S01]  /*01a0*/  UISETP.NE.AND UP0, UPT, UR6, URZ, UPT ;  /* 0x000000ff0600728c */ /* 0x002fe2000bf05270 */
[C---:B----4-:R-:W-:Y:S01]  /*01b0*/  LEA R20, P0, R5.reuse, UR10, 0x3 ;  /* 0x0000000a05147c11 */ /* 0x050fe2000f8018ff */
[----:B------:R-:W1:Y:S01]  /*01c0*/  LDCU.64 UR12, c[0x0][0x3b8] ;  /* 0x00007700ff0c77ac */ /* 0x000e620008000a00 */
[----:B--2---:R-:W-:-:S02]  /*01d0*/  IMAD.WIDE R24, R5, 0x8, R24 ;  /* 0x0000000805187825 */ /* 0x004fc400078e0218 */
[----:B------:R-:W-:Y:S01]  /*01e0*/  LEA.HI.X R21, R5, UR11, R0, 0x3, P0 ;  /* 0x0000000b05157c11 */ /* 0x000fe200080f1c00 */
[----:B-----5:R-:W-:-:S03]  /*01f0*/  UIMAD UR4, UR4, UR5, URZ ;  /* 0x00000005040472a4 */ /* 0x020fc6000f8e02ff */
[----:B01----:R-:W-:Y:S09]  /*0200*/  BRA.U UP0, `(.L_x_1487) ;  /* 0x0000000100e07547 */ /* 0x003ff2000b800000 */
.L_x_1493:
[----:B0-----:R-:W0:Y:S01]  /*0210*/  MUFU.RCP64H R9, UR17 ;  /* 0x0000001100097d08 */ /* 0x001e220008001800 */
[----:B-1----:R-:W-:Y:S01]  /*0220*/  IMAD.U32 R4, RZ, RZ, UR16 ;  /* 0x00000010ff047e24 */ /* 0x002fe2000f8e00ff */
[----:B------:R-:W-:Y:S01]  /*0230*/  MOV R5, UR17 ;  /* 0x0000001100057c02 */ /* 0x000fe20008000f00 */
[----:B------:R-:W-:Y:S01]  /*0240*/  IMAD.MOV.U32 R8, RZ, RZ, 0x1 ;  /* 0x00000001ff087424 */ /* 0x000fe200078e00ff */
[C---:B------:R-:W-:Y:S01]  /*0250*/  IADD3 R0, PT, PT, -R3.reuse, UR7, RZ ;  /* 0x0000000703007c10 */ /* 0x040fe2000fffe1ff */
[----:B------:R-:W-:Y:S01]  /*0260*/  VIADD R2, R3, UR7 ;  /* 0x0000000703027c36 */ /* 0x000fe20008000000 */
[----:B------:R-:W-:Y:S03]  /*0270*/  BSSY.RECONVERGENT B0, `(.L_x_1488) ;  /* 0x000001d000007945 */ /* 0x000fe60003800200 */
[----:B------:R-:W1:Y:S01]  /*0280*/  I2F.F64 R6, R2 ;  /* 0x0000000200067312 */ /* 0x000e620000201c00 */
[----:B0-----:R-:W-:-:S02]  /*0290*/  DFMA R4, R8, -R4, 1 ;  /* 0x3ff000000804742b */ /* 0x001fc40000000804 */
[----:B-1----:R-:W-:-:S06]  /*02a0*/  DMUL R6, R6, UR8 ;  /* 0x0000000806067c28 */ /* 0x002fcc0008000000 */
[----:B------:R-:W-:Y:S02]  /*02b0*/  DFMA R10, R4, R4, R4 ;  /* 0x00000004040a722b */ /* 0x000fe40000000004 */
[----:B------:R-:W0:Y:S06]  /*02c0*/  I2F.F64 R4, R0 ;  /* 0x0000000000047312 */ /* 0x000e2c0000201c00 */
[----:B------:R-:W-:Y:S01]  /*02d0*/  DFMA R10, R8, R10, R8 ;  /* 0x0000000a080a722b */ /* 0x000fe20000000008 */
[----:B------:R-:W-:Y:S01]  /*02e0*/  IMAD.U32 R8, RZ, RZ, UR16 ;  /* 0x00000010ff087e24 */ /* 0x000fe2000f8e00ff */
[----:B------:R-:W-:-:S06]  /*02f0*/  MOV R9, UR17 ;  /* 0x0000001100097c02 */ /* 0x000fcc0008000f00 */
[----:B------:R-:W-:Y:S02]  /*0300*/  DFMA R8, R10, -R8, 1 ;  /* 0x3ff000000a08742b */ /* 0x000fe40000000808 */
[----:B0-----:R-:W-:-:S06]  /*0310*/  DFMA R14, R4, UR12, R6 ;  /* 0x0000000c040e7c2b */ /* 0x001fcc0008000006 */
[----:B------:R-:W-:-:S04]  /*0320*/  DFMA R8, R10, R8, R10 ;  /* 0x000000080a08722b */ /* 0x000fc8000000000a */
[----:B------:R-:W-:-:S04]  /*0330*/  FSETP.GEU.AND P1, PT, |R15|, 6.5827683646048100446e-37, PT ;  /* 0x036000000f00780b */ /* 0x000fc80003f2e200 */
[----:B------:R-:W-:-:S08]  /*0340*/  DMUL R4, R14, R8 ;  /* 0x000000080e047228 */ /* 0x000fd00000000000 */
[----:B------:R-:W-:-:S08]  /*0350*/  DFMA R6, R4, -UR16, R14 ;  /* 0x8000001004067c2b */ /* 0x000fd0000800000e */
[----:B------:R-:W-:-:S10]  /*0360*/  DFMA R4, R8, R6, R4 ;  /* 0x000000060804722b */ /* 0x000fd40000000004 */
[----:B------:R-:W-:-:S05]  /*0370*/  FFMA R2, RZ, UR17, R5 ;  /* 0x00000011ff027c23 */ /* 0x000fca0008000005 */
[----:B------:R-:W-:-:S13]  /*0380*/  FSETP.GT.AND P0, PT, |R2|, 1.469367938527859385e-39, PT ;  /* 0x001000000200780b */ /* 0x000fda0003f04200 */
[----:B------:R-:W-:Y:S05]  /*0390*/  @P0 BRA P1, `(.L_x_1489) ;  /* 0x0000000000280947 */ /* 0x000fea0000800000 */
[----:B------:R-:W-:Y:S01]  /*03a0*/  MOV R7, UR17 ;  /* 0x0000001100077c02 */ /* 0x000fe20008000f00 */
[----:B------:R-:W-:Y:S01]  /*03b0*/  IMAD.U32 R4, RZ, RZ, UR16 ;  /* 0x00000010ff047e24 */ /* 0x000fe2000f8e00ff */
[----:B------:R-:W-:Y:S01]  /*03c0*/  MOV R30, 0x420 ;  /* 0x00000420001e7802 */ /* 0x000fe20000000f00 */
[----:B------:R-:W-:Y:S02]  /*03d0*/  IMAD.U32 R5, RZ, RZ, UR17 ;  /* 0x00000011ff057e24 */ /* 0x000fe4000f8e00ff */
[----:B------:R-:W-:Y:S02]  /*03e0*/  IMAD.U32 R6, RZ, RZ, UR16 ;  /* 0x00000010ff067e24 */ /* 0x000fe4000f8e00ff */
[----:B------:R-:W-:Y:S02]  /*03f0*/  IMAD.MOV.U32 R12, RZ, RZ, R4 ;  /* 0x000000ffff0c7224 */ /* 0x000fe400078e0004 */
[----:B------:R-:W-:-:S07]  /*0400*/  IMAD.MOV.U32 R13, RZ, RZ, R7 ;  /* 0x000000ffff0d7224 */ /* 0x000fce00078e0007 */
[----:B------:R-:W-:Y:S05]  /*0410*/  CALL.REL.NOINC `($__internal_0_$__cuda_sm20_div_rn_f64_full) ;  /* 0x00000044005c7944 */ /* 0x000fea0003c00000 */
[----:B------:R-:W-:Y:S01]  /*0420*/  IMAD.MOV.U32 R4, RZ, RZ, R8 ;  /* 0x000000ffff047224 */ /* 0x000fe200078e0008 */
[----:B------:R-:W-:-:S07]  /*0430*/  MOV R5, R9 ;  /* 0x0000000900057202 */ /* 0x000fce0000000f00 */
.L_x_1489:
[----:B------:R-:W-:Y:S05]  /*0440*/  BSYNC.RECONVERGENT B0 ;  /* 0x0000000000007941 */ /* 0x000fea0003800200 */
.L_x_1488:
[----:B------:R-:W2:Y:S01]  /*0450*/  LDG.E.U8 R0, desc[UR14][R22.64] ;  /* 0x0000000e16007981 */ /* 0x000ea2000c1e1100 */
[----:B------:R-:W-:Y:S01]  /*0460*/  BSSY.RECONVERGENT B0, `(.L_x_1490) ;  /* 0x000000e000007945 */ /* 0x000fe20003800200 */
[----:B------:R-:W-:Y:S01]  /*0470*/  DMUL R4, R4, 0.5 ;  /* 0x3fe0000004047828 */ /* 0x000fe20000000000 */
[----:B--2---:R-:W-:-:S13]  /*0480*/  ISETP.NE.AND P0, PT, R0, RZ, PT ;  /* 0x000000ff0000720c */ /* 0x004fda0003f05270 */
[----:B------:R-:W-:Y:S05]  /*0490*/  @!P0 BRA `(.L_x_1491) ;  /* 0x0000000000188947 */ /* 0x000fea0003800000 */
[----:B------:R-:W2:Y:S02]  /*04a0*/  LDG.E.64 R6, desc[UR14][R20.64] ;  /* 0x0000000e14067981 */ /* 0x000ea4000c1e1b00 */
[----:B--2---:R-:W-:-:S14]  /*04b0*/  DSETP.GT.AND P0, PT, R6, RZ, PT ;  /* 0x000000ff0600722a */ /* 0x004fdc0003f04000 */
[----:B------:R-:W-:Y:S05]  /*04c0*/  @!P0 BRA `(.L_x_1492) ;  /* 0x00000000001c8947 */ /* 0x000fea0003800000 */
[----:B------:R1:W-:Y:S04]  /*04d0*/  STG.E.64 desc[UR14][R20.64], RZ ;  /* 0x000000ff14007986 */ /* 0x0003e8000c101b0e */
[----:B------:R1:W-:Y:S01]  /*04e0*/  STG.E.64 desc[UR14][R24.64], R4 ;  /* 0x0000000418007986 */ /* 0x0003e2000c101b0e */
[----:B------:R-:W-:Y:S05]  /*04f0*/  BRA `(.L_x_1492) ;  /* 0x0000000000107947 */ /* 0x000fea0003800000 */
.L_x_1491:
[----:B------:R-:W-:Y:S01]  /*0500*/  IMAD.MOV.U32 R11, RZ, RZ, 0x1 ;  /* 0x00000001ff0b7424 */ /* 0x000fe200078e00ff */
[----:B------:R0:W-:Y:S04]  /*0510*/  STG.E.64 desc[UR14][R20.64], RZ ;  /* 0x000000ff14007986 */ /* 0x0001e8000c101b0e */
[----:B------:R0:W-:Y:S04]  /*0520*/  STG.E.64 desc[UR14][R24.64], R4 ;  /* 0x0000000418007986 */ /* 0x0001e8000c101b0e */
[----:B------:R0:W-:Y:S02]  /*0530*/  STG.E.U8 desc[UR14][R22.64], R11 ;  /* 0x0000000b16007986 */ /* 0x0001e4000c10110e */
.L_x_1492:
[----:B------:R-:W-:Y:S05]  /*0540*/  BSYNC.RECONVERGENT B0 ;  /* 0x0000000000007941 */ /* 0x000fea0003800200 */
.L_x_1490:
[----:B------:R-:W-:-:S05]  /*0550*/  VIADD R3, R3, UR4 ;  /* 0x0000000403037c36 */ /* 0x000fca0008000000 */
[----:B------:R-:W-:-:S13]  /*0560*/  ISETP.GT.AND P0, PT, R3, UR7, PT ;  /* 0x0000000703007c0c */ /* 0x000fda000bf04270 */
[----:B------:R-:W-:Y:S05]  /*0570*/  @P0 EXIT ;  /* 0x000000000000094d */ /* 0x000fea0003800000 */
[----:B------:R-:W-:Y:S05]  /*0580*/  BRA `(.L_x_1493) ;  /* 0xfffffffc00207947 */ /* 0x000fea000383ffff */
.L_x_1487:
[----:B------:R-:W0:Y:S01]  /*0590*/  LDC.64 R10, c[0x0][0x380] ;  /* 0x0000e000ff0a7b82 */ /* 0x000e220000000a00 */
[----:B------:R-:W-:Y:S01]  /*05a0*/  IMAD R5, R5, UR6, RZ ;  /* 0x0000000605057c24 */ /* 0x000fe2000f8e02ff */
[----:B------:R-:W-:Y:S02]  /*05b0*/  ULOP3.LUT UR5, UR6, 0xfffffff0, URZ, 0xc0, !UPT ;  /* 0xfffffff006057892 */ /* 0x000fe4000f8ec0ff */
[----:B------:R-:W-:Y:S02]  /*05c0*/  ULOP3.LUT UR13, UR6, 0xf, URZ, 0xc0, !UPT ;  /* 0x0000000f060d7892 */ /* 0x000fe4000f8ec0ff */
[----:B------:R-:W-:Y:S02]  /*05d0*/  ULOP3.LUT UR18, UR6, 0x7, URZ, 0xc0, !UPT ;  /* 0x0000000706127892 */ /* 0x000fe4000f8ec0ff */
[----:B------:R-:W1:Y:S01]  /*05e0*/  LDC.64 R6, c[0x0][0x388] ;  /* 0x0000e200ff067b82 */ /* 0x000e620000000a00 */
[----:B------:R-:W-:Y:S01]  /*05f0*/  IMAD.U32 R2, RZ, RZ, UR5 ;  /* 0x00000005ff027e24 */ /* 0x000fe2000f8e00ff */
[----:B------:R-:W-:Y:S01]  /*0600*/  ULOP3.LUT UR4, UR6, 0x3, URZ, 0xc0, !UPT ;  /* 0x0000000306047892 */ /* 0x000fe2000f8ec0ff */
[----:B0-----:R-:W-:-:S03]  /*0610*/  IMAD.WIDE.U32 R10, R5, 0x8, R10 ;  /* 0x00000008050a7825 */ /* 0x001fc600078e000a */
[----:B------:R-:W-:Y:S01]  /*0620*/  IADD3 R0, P0, PT, R10, 0x40, RZ ;  /* 0x000000400a007810 */ /* 0x000fe20007f1e0ff */
[----:B-1----:R-:W-:-:S03]  /*0630*/  IMAD.WIDE.U32 R6, R5, 0x8, R6 ;  /* 0x0000000805067825 */ /* 0x002fc600078e0006 */
[----:B------:R-:W-:-:S09]  /*0640*/  IADD3.X R4, PT, PT, RZ, R11, RZ, P0, !PT ;  /* 0x0000000bff047210 */ /* 0x000fd200007fe4ff */
.L_x_1540:
[----:B-1----:R-:W0:Y:S01]  /*0650*/  LDC.64 R12, c[0x0][0x3c8] ;  /* 0x0000f200ff0c7b82 */ /* 0x002e220000000a00 */
[----:B------:R-:W1:Y:S01]  /*0660*/  MUFU.RCP64H R15, UR17 ;  /* 0x00000011000f7d08 */ /* 0x000e620008001800 */
[----:B------:R-:W-:Y:S01]  /*0670*/  IMAD.U32 R8, RZ, RZ, UR16 ;  /* 0x00000010ff087e24 */ /* 0x000fe2000f8e00ff */
[----:B------:R-:W2:Y:S01]  /*0680*/  LDCU.64 UR6, c[0x0][0x3c0] ;  /* 0x00007800ff0677ac */ /* 0x000ea20008000a00 */
[----:B------:R-:W-:Y:S01]  /*0690*/  IMAD.U32 R9, RZ, RZ, UR17 ;  /* 0x00000011ff097e24 */ /* 0x000fe2000f8e00ff */
[----:B------:R-:W-:Y:S01]  /*06a0*/  BSSY.RECONVERGENT B0, `(.L_x_1494) ;  /* 0x000001f000007945 */ /* 0x000fe20003800200 */
[----:B------:R-:W-:Y:S01]  /*06b0*/  IMAD.MOV.U32 R14, RZ, RZ, 0x1 ;  /* 0x00000001ff0e7424 */ /* 0x000fe200078e00ff */
[----:B------:R-:W3:Y:S01]  /*06c0*/  LDCU.64 UR8, c[0x0][0x3b8] ;  /* 0x00007700ff0877ac */ /* 0x000ee20008000a00 */
[----:B------:R-:W-:Y:S02]  /*06d0*/  IMAD.U32 R18, RZ, RZ, UR16 ;  /* 0x00000010ff127e24 */ /* 0x000fe4000f8e00ff */
[----:B------:R-:W-:-:S02]  /*06e0*/  IMAD.U32 R19, RZ, RZ, UR17 ;  /* 0x00000011ff137e24 */ /* 0x000fc4000f8e00ff */
[----:B-1----:R-:W-:Y:S01]  /*06f0*/  DFMA R8, R14, -R8, 1 ;  /* 0x3ff000000e08742b */ /* 0x002fe20000000808 */
[----:B0-----:R-:W-:Y:S01]  /*0700*/  IADD3 R5, PT, PT, R3, R12, RZ ;  /* 0x0000000c03057210 */ /* 0x001fe20007ffe0ff */
[----:B------:R-:W-:-:S06]  /*0710*/  IMAD.IADD R12, R12, 0x1, -R3 ;  /* 0x000000010c0c7824 */ /* 0x000fcc00078e0a03 */
[----:B------:R-:W-:Y:S01]  /*0720*/  DFMA R16, R8, R8, R8 ;  /* 0x000000080810722b */ /* 0x000fe20000000008 */
[----:B------:R-:W-:Y:S01]  /*0730*/  ISETP.GE.U32.AND P1, PT, R13, 0x10, PT ;  /* 0x000000100d00780c */ /* 0x000fe20003f26070 */
[----:B------:R-:W2:Y:S06]  /*0740*/  I2F.F64 R8, R5 ;  /* 0x0000000500087312 */ /* 0x000eac0000201c00 */
[----:B------:R-:W-:Y:S02]  /*0750*/  DFMA R16, R14, R16, R14 ;  /* 0x000000100e10722b */ /* 0x000fe4000000000e */
[----:B------:R-:W3:Y:S06]  /*0760*/  I2F.F64 R14, R12 ;  /* 0x0000000c000e7312 */ /* 0x000eec0000201c00 */
[----:B------:R-:W-:-:S02]  /*0770*/  DFMA R18, R16, -R18, 1 ;  /* 0x3ff000001012742b */ /* 0x000fc40000000812 */
[----:B--2---:R-:W-:-:S06]  /*0780*/  DMUL R8, R8, UR6 ;  /* 0x0000000608087c28 */ /* 0x004fcc0008000000 */
[----:B------:R-:W-:Y:S02]  /*0790*/  DFMA R18, R16, R18, R16 ;  /* 0x000000121012722b */ /* 0x000fe40000000010 */
[----:B---3--:R-:W-:-:S08]  /*07a0*/  DFMA R14, R14, UR8, R8 ;  /* 0x000000080e0e7c2b */ /* 0x008fd00008000008 */
[----:B------:R-:W-:Y:S02]  /*07b0*/  DMUL R8, R18, R14 ;  /* 0x0000000e12087228 */ /* 0x000fe40000000000 */
[----:B------:R-:W-:-:S06]  /*07c0*/  FSETP.GEU.AND P2, PT, |R15|, 6.5827683646048100446e-37, PT ;  /* 0x036000000f00780b */ /* 0x000fcc0003f4e200 */
        /* <DEDUP_REMOVED lines=8> */
[----:B------:R-:W-:Y:S01]  /*0850*/  IMAD.U32 R9, RZ, RZ, UR17 ;  /* 0x00000011ff097e24 */ /* 0x000fe2000f8e00ff */
[----:B------:R-:W-:Y:S01]  /*0860*/  MOV R12, R8 ;  /* 0x00000008000c7202 */ /* 0x000fe20000000f00 */
[----:B------:R-:W-:-:S07]  /*0870*/  IMAD.U32 R13, RZ, RZ, UR17 ;  /* 0x00000011ff0d7e24 */ /* 0x000fce000f8e00ff */
[----:B------:R-:W-:Y:S05]  /*0880*/  CALL.REL.NOINC `($__internal_0_$__cuda_sm20_div_rn_f64_full) ;  /* 0x0000004000407944 */ /* 0x000fea0003c00000 */
.L_x_1495:
[----:B------:R-:W-:Y:S05]  /*0890*/  BSYNC.RECONVERGENT B0 ;  /* 0x0000000000007941 */ /* 0x000fea0003800200 */
.L_x_1494:
[----:B------:R-:W-:Y:S01]  /*08a0*/  DMUL R8, R8, 0.5 ;  /* 0x3fe0000008087828 */ /* 0x000fe20000000000 */
[----:B------:R-:W-:Y:S01]  /*08b0*/  IMAD.MOV.U32 R5, RZ, RZ, RZ ;  /* 0x000000ffff057224 */ /* 0x000fe200078e00ff */
[----:B------:R-:W-:Y:S09]  /*08c0*/  @!P1 BRA `(.L_x_1496) ;  /* 0x0000000400b09947 */ /* 0x000ff20003800000 */
[----:B------:R-:W0:Y:S01]  /*08d0*/  LDCU UR5, c[0x0][0x3cc] ;  /* 0x00007980ff0577ac */ /* 0x000e220008000800 */
[----:B------:R-:W-:Y:S01]  /*08e0*/  IMAD.MOV.U32 R28, RZ, RZ, R0 ;  /* 0x000000ffff1c7224 */ /* 0x000fe200078e0000 */
[----:B------:R-:W-:Y:S01]  /*08f0*/  MOV R29, R4 ;  /* 0x00000004001d7202 */ /* 0x000fe20000000f00 */
[----:B------:R-:W1:Y:S01]  /*0900*/  LDCU.64 UR8, c[0x0][0x3b0] ;  /* 0x00007600ff0877ac */ /* 0x000e620008000a00 */
[----:B------:R-:W2:Y:S01]  /*0910*/  LDCU.64 UR10, c[0x0][0x3a8] ;  /* 0x00007500ff0a77ac */ /* 0x000ea20008000a00 */
[----:B0-----:R-:W-:Y:S02]  /*0920*/  ULOP3.LUT UR12, UR5, 0xfffffff0, URZ, 0xc0, !UPT ;  /* 0xfffffff0050c7892 */ /* 0x001fe4000f8ec0ff */
[----:B-1----:R-:W-:-:S04]  /*0930*/  UIADD3 UR7, UP0, UPT, UR8, 0x40, URZ ;  /* 0x0000004008077890 */ /* 0x002fc8000ff1e0ff */
[----:B------:R-:W-:Y:S01]  /*0940*/  IMAD.U32 R2, RZ, RZ, UR12 ;  /* 0x0000000cff027e24 */ /* 0x000fe2000f8e00ff */
[----:B--2---:R-:W-:Y:S02]  /*0950*/  UIADD3 UR5, UP1, UPT, UR10, 0x40, URZ ;  /* 0x000000400a057890 */ /* 0x004fe4000ff3e0ff */
[----:B------:R-:W-:Y:S01]  /*0960*/  UIADD3.X UR8, UPT, UPT, URZ, UR9, URZ, UP0, !UPT ;  /* 0x00000009ff087290 */ /* 0x000fe200087fe4ff */
[----:B------:R-:W-:Y:S01]  /*0970*/  IMAD.U32 R12, RZ, RZ, UR7 ;  /* 0x00000007ff0c7e24 */ /* 0x000fe2000f8e00ff */
[----:B------:R-:W-:Y:S01]  /*0980*/  UIADD3.X UR6, UPT, UPT, URZ, UR11, URZ, UP1, !UPT ;  /* 0x0000000bff067290 */ /* 0x000fe20008ffe4ff */
[----:B------:R-:W-:Y:S01]  /*0990*/  IADD3 R5, PT, PT, -R2, RZ, RZ ;  /* 0x000000ff02057210 */ /* 0x000fe20007ffe1ff */
[----:B------:R-:W-:Y:S02]  /*09a0*/  IMAD.U32 R14, RZ, RZ, UR5 ;  /* 0x00000005ff0e7e24 */ /* 0x000fe4000f8e00ff */
[----:B------:R-:W-:Y:S02]  /*09b0*/  IMAD.U32 R13, RZ, RZ, UR8 ;  /* 0x00000008ff0d7e24 */ /* 0x000fe4000f8e00ff */
[----:B------:R-:W-:-:S07]  /*09c0*/  IMAD.U32 R15, RZ, RZ, UR6 ;  /* 0x00000006ff0f7e24 */ /* 0x000fce000f8e00ff */
.L_x_1497:
[----:B--2---:R-:W2:Y:S04]  /*09d0*/  LDG.E.64 R16, desc[UR14][R12.64+-0x40] ;  /* 0xffffc00e0c107981 */ /* 0x004ea8000c1e1b00 */
[----:B------:R-:W2:Y:S02]  /*09e0*/  LDG.E.64 R18, desc[UR14][R14.64+-0x40] ;  /* 0xffffc00e0e127981 */ /* 0x000ea4000c1e1b00 */
[----:B--2---:R-:W-:-:S08]  /*09f0*/  DADD R18, -R16, R18 ;  /* 0x0000000010127229 */ /* 0x004fd00000000112 */
[----:B------:R-:W-:Y:S01]  /*0a00*/  DFMA R18, R8, R18, R16 ;  /* 0x000000120812722b */ /* 0x000fe20000000010 */
[----:B------:R-:W-:Y:S01]  /*0a10*/  MOV R16, R28 ;  /* 0x0000001c00107202 */ /* 0x000fe20000000f00 */
[----:B------:R-:W-:-:S05]  /*0a20*/  IMAD.MOV.U32 R17, RZ, RZ, R29 ;  /* 0x000000ffff117224 */ /* 0x000fca00078e001d */
[----:B------:R0:W-:Y:S04]  /*0a30*/  STG.E.64 desc[UR14][R16.64+-0x40], R18 ;  /* 0xffffc01210007986 */ /* 0x0001e8000c101b0e */
[----:B------:R-:W2:Y:S04]  /*0a40*/  LDG.E.64 R26, desc[UR14][R12.64+-0x38] ;  /* 0xffffc80e0c1a7981 */ /* 0x000ea8000c1e1b00 */
[----:B------:R-:W2:Y:S02]  /*0a50*/  LDG.E.64 R28, desc[UR14][R14.64+-0x38] ;  /* 0xffffc80e0e1c7981 */ /* 0x000ea4000c1e1b00 */
[----:B--2---:R-:W-:-:S08]  /*0a60*/  DADD R28, -R26, R28 ;  /* 0x000000001a1c7229 */ /* 0x004fd0000000011c */
[----:B------:R-:W-:-:S07]  /*0a70*/  DFMA R28, R8, R28, R26 ;  /* 0x0000001c081c722b */ /* 0x000fce000000001a */
[----:B------:R1:W-:Y:S04]  /*0a80*/  STG.E.64 desc[UR14][R16.64+-0x38], R28 ;  /* 0xffffc81c10007986 */ /* 0x0003e8000c101b0e */
[----:B------:R-:W2:Y:S04]  /*0a90*/  LDG.E.64 R26, desc[UR14][R12.64+-0x30] ;  /* 0xffffd00e0c1a7981 */ /* 0x000ea8000c1e1b00 */
[----:B------:R-:W2:Y:S02]  /*0aa0*/  LDG.E.64 R30, desc[UR14][R14.64+-0x30] ;  /* 0xffffd00e0e1e7981 */ /* 0x000ea4000c1e1b00 */
[----:B--2---:R-:W-:-:S08]  /*0ab0*/  DADD R30, -R26, R30 ;  /* 0x000000001a1e7229 */ /* 0x004fd0000000011e */
[----:B------:R-:W-:-:S07]  /*0ac0*/  DFMA R30, R8, R30, R26 ;  /* 0x0000001e081e722b */ /* 0x000fce000000001a */
[----:B------:R2:W-:Y:S04]  /*0ad0*/  STG.E.64 desc[UR14][R16.64+-0x30], R30 ;  /* 0xffffd01e10007986 */ /* 0x0005e8000c101b0e */
[----:B0-----:R-:W3:Y:S04]  /*0ae0*/  LDG.E.64 R18, desc[UR14][R12.64+-0x28] ;  /* 0xffffd80e0c127981 */ /* 0x001ee8000c1e1b00 */
[----:B------:R-:W3:Y:S02]  /*0af0*/  LDG.E.64 R26, desc[UR14][R14.64+-0x28] ;  /* 0xffffd80e0e1a7981 */ /* 0x000ee4000c1e1b00 */
[----:B---3--:R-:W-:-:S08]  /*0b00*/  DADD R26, -R18, R26 ;  /* 0x00000000121a7229 */ /* 0x008fd0000000011a */
[----:B------:R-:W-:-:S07]  /*0b10*/  DFMA R26, R8, R26, R18 ;  /* 0x0000001a081a722b */ /* 0x000fce0000000012 */
[----:B------:R0:W-:Y:S04]  /*0b20*/  STG.E.64 desc[UR14][R16.64+-0x28], R26 ;  /* 0xffffd81a10007986 */ /* 0x0001e8000c101b0e */
[----:B------:R-:W3:Y:S04]  /*0b30*/  LDG.E.64 R18, desc[UR14][R12.64+-0x20] ;  /* 0xffffe00e0c127981 */ /* 0x000ee8000c1e1b00 */
[----:B-1----:R-:W3:Y:S02]  /*0b40*/  LDG.E.64 R28, desc[UR14][R14.64+-0x20] ;  /* 0xffffe00e0e1c7981 */ /* 0x002ee4000c1e1b00 */
[----:B---3--:R-:W-:-:S08]  /*0b50*/  DADD R28, -R18, R28 ;  /* 0x00000000121c7229 */ /* 0x008fd0000000011c */
[----:B------:R-:W-:-:S07]  /*0b60*/  DFMA R28, R8, R28, R18 ;  /* 0x0000001c081c722b */ /* 0x000fce0000000012 */
[----:B------:R1:W-:Y:S04]  /*0b70*/  STG.E.64 desc[UR14][R16.64+-0x20], R28 ;  /* 0xffffe01c10007986 */ /* 0x0003e8000c101b0e */
[----:B------:R-:W3:Y:S04]  /*0b80*/  LDG.E.64 R18, desc[UR14][R12.64+-0x18] ;  /* 0xffffe80e0c127981 */ /* 0x000ee8000c1e1b00 */
[----:B--2---:R-:W3:Y:S02]  /*0b90*/  LDG.E.64 R30, desc[UR14][R14.64+-0x18] ;  /* 0xffffe80e0e1e7981 */ /* 0x004ee4000c1e1b00 */
[----:B---3--:R-:W-:-:S08]  /*0ba0*/  DADD R30, -R18, R30 ;  /* 0x00000000121e7229 */ /* 0x008fd0000000011e */
[----:B------:R-:W-:-:S07]  /*0bb0*/  DFMA R30, R8, R30, R18 ;  /* 0x0000001e081e722b */ /* 0x000fce0000000012 */
[----:B------:R2:W-:Y:S04]  /*0bc0*/  STG.E.64 desc[UR14][R16.64+-0x18], R30 ;  /* 0xffffe81e10007986 */ /* 0x0005e8000c101b0e */
[----:B------:R-:W3:Y:S04]  /*0bd0*/  LDG.E.64 R18, desc[UR14][R12.64+-0x10] ;  /* 0xfffff00e0c127981 */ /* 0x000ee8000c1e1b00 */
[----:B0-----:R-:W3:Y:S02]  /*0be0*/  LDG.E.64 R26, desc[UR14][R14.64+-0x10] ;  /* 0xfffff00e0e1a7981 */ /* 0x001ee4000c1e1b00 */
        /* <DEDUP_REMOVED lines=43> */
[----:B------:R3:W4:Y:S04]  /*0ea0*/  LDG.E.64 R18, desc[UR14][R12.64+0x38] ;  /* 0x0000380e0c127981 */ /* 0x000728000c1e1b00 */
[----:B0-----:R0:W4:Y:S01]  /*0eb0*/  LDG.E.64 R26, desc[UR14][R14.64+0x38] ;  /* 0x0000380e0e1a7981 */ /* 0x001122000c1e1b00 */
[----:B------:R-:W-:Y:S01]  /*0ec0*/  VIADD R5, R5, 0x10 ;  /* 0x0000001005057836 */ /* 0x000fe20000000000 */
[----:B-1----:R-:W-:-:S04]  /*0ed0*/  IADD3 R28, P3, PT, R16, 0x80, RZ ;  /* 0x00000080101c7810 */ /* 0x002fc80007f7e0ff */
[----:B------:R-:W-:Y:S01]  /*0ee0*/  ISETP.NE.AND P0, PT, R5, RZ, PT ;  /* 0x000000ff0500720c */ /* 0x000fe20003f05270 */
[----:B------:R-:W-:Y:S01]  /*0ef0*/  IMAD.X R29, RZ, RZ, R17, P3 ;  /* 0x000000ffff1d7224 */ /* 0x000fe200018e0611 */
[----:B---3--:R-:W-:Y:S02]  /*0f00*/  IADD3 R12, P1, PT, R12, 0x80, RZ ;  /* 0x000000800c0c7810 */ /* 0x008fe40007f3e0ff */
[----:B0-----:R-:W-:Y:S02]  /*0f10*/  IADD3 R14, P2, PT, R14, 0x80, RZ ;  /* 0x000000800e0e7810 */ /* 0x001fe40007f5e0ff */
[----:B------:R-:W-:-:S03]  /*0f20*/  IADD3.X R13, PT, PT, RZ, R13, RZ, P1, !PT ;  /* 0x0000000dff0d7210 */ /* 0x000fc60000ffe4ff */
[----:B------:R-:W-:Y:S01]  /*0f30*/  IMAD.X R15, RZ, RZ, R15, P2 ;  /* 0x000000ffff0f7224 */ /* 0x000fe200010e060f */
[----:B----4-:R-:W-:-:S08]  /*0f40*/  DADD R26, -R18, R26 ;  /* 0x00000000121a7229 */ /* 0x010fd0000000011a */
[----:B------:R-:W-:-:S07]  /*0f50*/  DFMA R26, R8, R26, R18 ;  /* 0x0000001a081a722b */ /* 0x000fce0000000012 */
[----:B------:R2:W-:Y:S01]  /*0f60*/  STG.E.64 desc[UR14][R16.64+0x38], R26 ;  /* 0x0000381a10007986 */ /* 0x0005e2000c101b0e */
[----:B------:R-:W-:Y:S05]  /*0f70*/  @P0 BRA `(.L_x_1497) ;  /* 0xfffffff800940947 */ /* 0x000fea000383ffff */
[----:B------:R-:W-:-:S07]  /*0f80*/  MOV R5, R2 ;  /* 0x0000000200057202 */ /* 0x000fce0000000f00 */
.L_x_1496:
[----:B------:R-:W-:-:S13]  /*0f90*/  ISETP.NE.AND P0, PT, RZ, UR13, PT ;  /* 0x0000000dff007c0c */ /* 0x000fda000bf05270 */
[----:B------:R-:W-:Y:S05]  /*0fa0*/  @!P0 BRA `(.L_x_1498) ;  /* 0x0000000400a88947 */ /* 0x000fea0003800000 */
[----:B------:R-:W-:Y:S02]  /*0fb0*/  UIADD3 UR5, UPT, UPT, UR13, -0x1, URZ ;  /* 0xffffffff0d057890 */ /* 0x000fe4000fffe0ff */
[----:B------:R-:W-:Y:S02]  /*0fc0*/  UISETP.NE.AND UP1, UPT, UR18, URZ, UPT ;  /* 0x000000ff1200728c */ /* 0x000fe4000bf25270 */
[----:B------:R-:W-:-:S09]  /*0fd0*/  UISETP.GE.U32.AND UP0, UPT, UR5, 0x7, UPT ;  /* 0x000000070500788c */ /* 0x000fd2000bf06070 */
[----:B------:R-:W-:Y:S05]  /*0fe0*/  BRA.U !UP0, `(.L_x_1499) ;  /* 0x0000000108b87547 */ /* 0x000fea000b800000 */
[----:B------:R-:W0:Y:S08]  /*0ff0*/  LDC.64 R14, c[0x0][0x3b0] ;  /* 0x0000ec00ff0e7b82 */ /* 0x000e300000000a00 */
[----:B------:R-:W1:Y:S01]  /*1000*/  LDC.64 R12, c[0x0][0x3a8] ;  /* 0x0000ea00ff0c7b82 */ /* 0x000e620000000a00 */
[----:B0-----:R-:W-:-:S05]  /*1010*/  IMAD.WIDE.U32 R14, R5, 0x8, R14 ;  /* 0x00000008050e7825 */ /* 0x001fca00078e000e */
[----:B--2---:R-:W2:Y:S01]  /*1020*/  LDG.E.64 R16, desc[UR14][R14.64] ;  /* 0x0000000e0e107981 */ /* 0x004ea2000c1e1b00 */
[----:B-1----:R-:W-:-:S05]  /*1030*/  IMAD.WIDE.U32 R12, R5, 0x8, R12 ;  /* 0x00000008050c7825 */ /* 0x002fca00078e000c */
[----:B------:R-:W2:Y:S02]  /*1040*/  LDG.E.64 R18, desc[UR14][R12.64] ;  /* 0x0000000e0c127981 */ /* 0x000ea4000c1e1b00 */
[----:B--2---:R-:W-:-:S08]  /*1050*/  DADD R18, -R16, R18 ;  /* 0x0000000010127229 */ /* 0x004fd00000000112 */
[----:B------:R-:W-:Y:S01]  /*1060*/  DFMA R18, R8, R18, R16 ;  /* 0x000000120812722b */ /* 0x000fe20000000010 */
[----:B------:R-:W-:-:S06]  /*1070*/  IMAD.WIDE.U32 R16, R5, 0x8, R10 ;  /* 0x0000000805107825 */ /* 0x000fcc00078e000a */
        /* <DEDUP_REMOVED lines=26> */
[----:B------:R-:W2:Y:S04]  /*1220*/  LDG.E.64 R18, desc[UR14][R14.64+0x30] ;  /* 0x0000300e0e127981 */ /* 0x000ea8000c1e1b00 */
[----:B0-----:R-:W2:Y:S02]  /*1230*/  LDG.E.64 R26, desc[UR14][R12.64+0x30] ;  /* 0x0000300e0c1a7981 */ /* 0x001ea4000c1e1b00 */
[----:B--2---:R-:W-:-:S08]  /*1240*/  DADD R26, -R18, R26 ;  /* 0x00000000121a7229 */ /* 0x004fd0000000011a */
[----:B------:R-:W-:-:S07]  /*1250*/  DFMA R26, R8, R26, R18 ;  /* 0x0000001a081a722b */ /* 0x000fce0000000012 */
[----:B------:R3:W-:Y:S04]  /*1260*/  STG.E.64 desc[UR14][R16.64+0x30], R26 ;  /* 0x0000301a10007986 */ /* 0x0007e8000c101b0e */
[----:B------:R-:W2:Y:S04]  /*1270*/  LDG.E.64 R18, desc[UR14][R14.64+0x38] ;  /* 0x0000380e0e127981 */ /* 0x000ea8000c1e1b00 */
[----:B-1----:R-:W2:Y:S01]  /*1280*/  LDG.E.64 R28, desc[UR14][R12.64+0x38] ;  /* 0x0000380e0c1c7981 */ /* 0x002ea2000c1e1b00 */
[----:B------:R-:W-:Y:S01]  /*1290*/  VIADD R5, R5, 0x8 ;  /* 0x0000000805057836 */ /* 0x000fe20000000000 */
[----:B--2---:R-:W-:-:S08]  /*12a0*/  DADD R28, -R18, R28 ;  /* 0x00000000121c7229 */ /* 0x004fd0000000011c */
[----:B------:R-:W-:-:S07]  /*12b0*/  DFMA R28, R8, R28, R18 ;  /* 0x0000001c081c722b */ /* 0x000fce0000000012 */
[----:B------:R3:W-:Y:S04]  /*12c0*/  STG.E.64 desc[UR14][R16.64+0x38], R28 ;  /* 0x0000381c10007986 */ /* 0x0007e8000c101b0e */
.L_x_1499:
[----:B------:R-:W-:Y:S05]  /*12d0*/  BRA.U !UP1, `(.L_x_1498) ;  /* 0x0000000109dc7547 */ /* 0x000fea000b800000 */
[----:B------:R-:W-:Y:S02]  /*12e0*/  UIADD3 UR5, UPT, UPT, UR18, -0x1, URZ ;  /* 0xffffffff12057890 */ /* 0x000fe4000fffe0ff */
[----:B------:R-:W-:Y:S02]  /*12f0*/  UISETP.NE.AND UP1, UPT, UR4, URZ, UPT ;  /* 0x000000ff0400728c */ /* 0x000fe4000bf25270 */
[----:B------:R-:W-:-:S09]  /*1300*/  UISETP.GE.U32.AND UP0, UPT, UR5, 0x3, UPT ;  /* 0x000000030500788c */ /* 0x000fd2000bf06070 */
[----:B------:R-:W-:Y:S05]  /*1310*/  BRA.U !UP0, `(.L_x_1500) ;  /* 0x0000000108687547 */ /* 0x000fea000b800000 */
[----:B------:R-:W0:Y:S08]  /*1320*/  LDC.64 R14, c[0x0][0x3b0] ;  /* 0x0000ec00ff0e7b82 */ /* 0x000e300000000a00 */
[----:B------:R-:W1:Y:S01]  /*1330*/  LDC.64 R12, c[0x0][0x3a8] ;  /* 0x0000ea00ff0c7b82 */ /* 0x000e620000000a00 */
[----:B0-----:R-:W-:-:S05]  /*1340*/  IMAD.WIDE.U32 R14, R5, 0x8, R14 ;  /* 0x00000008050e7825 */ /* 0x001fca00078e000e */
[----:B--23--:R-:W2:Y:S01]  /*1350*/  LDG.E.64 R16, desc[UR14][R14.64] ;  /* 0x0000000e0e107981 */ /* 0x00cea2000c1e1b00 */
        /* <DEDUP_REMOVED lines=16> */
[----:B0-----:R-:W2:Y:S04]  /*1460*/  LDG.E.64 R18, desc[UR14][R14.64+0x18] ;  /* 0x0000180e0e127981 */ /* 0x001ea8000c1e1b00 */
[----:B------:R-:W2:Y:S01]  /*1470*/  LDG.E.64 R26, desc[UR14][R12.64+0x18] ;  /* 0x0000180e0c1a7981 */ /* 0x000ea2000c1e1b00 */
[----:B------:R-:W-:Y:S01]  /*1480*/  VIADD R5, R5, 0x4 ;  /* 0x0000000405057836 */ /* 0x000fe20000000000 */
[----:B--2---:R-:W-:-:S08]  /*1490*/  DADD R26, -R18, R26 ;  /* 0x00000000121a7229 */ /* 0x004fd0000000011a */
[----:B------:R-:W-:-:S07]  /*14a0*/  DFMA R26, R8, R26, R18 ;  /* 0x0000001a081a722b */ /* 0x000fce0000000012 */
[----:B------:R1:W-:Y:S04]  /*14b0*/  STG.E.64 desc[UR14][R16.64+0x18], R26 ;  /* 0x0000181a10007986 */ /* 0x0003e8000c101b0e */
.L_x_1500:
[----:B------:R-:W-:Y:S05]  /*14c0*/  BRA.U !UP1, `(.L_x_1498) ;  /* 0x0000000109607547 */ /* 0x000fea000b800000 */
[----:B------:R-:W0:Y:S08]  /*14d0*/  LDC.64 R12, c[0x0][0x3b0] ;  /* 0x0000ec00ff0c7b82 */ /* 0x000e300000000a00 */
[----:B------:R-:W4:Y:S01]  /*14e0*/  LDC.64 R14, c[0x0][0x3a8] ;  /* 0x0000ea00ff0e7b82 */ /* 0x000f220000000a00 */
[----:B0-----:R-:W-:-:S05]  /*14f0*/  IMAD.WIDE.U32 R12, R5, 0x8, R12 ;  /* 0x00000008050c7825 */ /* 0x001fca00078e000c */
[----:B-123--:R-:W2:Y:S01]  /*1500*/  LDG.E.64 R16, desc[UR14][R12.64] ;  /* 0x0000000e0c107981 */ /* 0x00eea2000c1e1b00 */
[----:B----4-:R-:W-:-:S05]  /*1510*/  IMAD.WIDE.U32 R14, R5, 0x8, R14 ;  /* 0x00000008050e7825 */ /* 0x010fca00078e000e */
[----:B------:R-:W2:Y:S01]  /*1520*/  LDG.E.64 R18, desc[UR14][R14.64] ;  /* 0x0000000e0e127981 */ /* 0x000ea2000c1e1b00 */
[----:B------:R-:W-:Y:S01]  /*1530*/  UISETP.NE.AND UP0, UPT, UR4, 0x1, UPT ;  /* 0x000000010400788c */ /* 0x000fe2000bf05270 */
[----:B--2---:R-:W-:-:S08]  /*1540*/  DADD R18, -R16, R18 ;  /* 0x0000000010127229 */ /* 0x004fd00000000112 */
[----:B------:R-:W-:Y:S01]  /*1550*/  DFMA R18, R8, R18, R16 ;  /* 0x000000120812722b */ /* 0x000fe20000000010 */
[----:B------:R-:W-:-:S06]  /*1560*/  IMAD.WIDE.U32 R16, R5, 0x8, R10 ;  /* 0x0000000805107825 */ /* 0x000fcc00078e000a */
[----:B------:R0:W-:Y:S01]  /*1570*/  STG.E.64 desc[UR14][R16.64], R18 ;  /* 0x0000001210007986 */ /* 0x0001e2000c101b0e */
[----:B------:R-:W-:Y:S05]  /*1580*/  BRA.U !UP0, `(.L_x_1498) ;  /* 0x0000000108307547 */ /* 0x000fea000b800000 */
[----:B0-----:R-:W2:Y:S04]  /*1590*/  LDG.E.64 R18, desc[UR14][R12.64+0x8] ;  /* 0x0000080e0c127981 */ /* 0x001ea8000c1e1b00 */
[----:B------:R-:W2:Y:S01]  /*15a0*/  LDG.E.64 R26, desc[UR14][R14.64+0x8] ;  /* 0x0000080e0e1a7981 */ /* 0x000ea2000c1e1b00 */
[----:B------:R-:W-:Y:S01]  /*15b0*/  UISETP.NE.AND UP0, UPT, UR4, 0x2, UPT ;  /* 0x000000020400788c */ /* 0x000fe2000bf05270 */
[----:B--2---:R-:W-:-:S08]  /*15c0*/  DADD R26, -R18, R26 ;  /* 0x00000000121a7229 */ /* 0x004fd0000000011a */
[----:B------:R-:W-:-:S07]  /*15d0*/  DFMA R26, R8, R26, R18 ;  /* 0x0000001a081a722b */ /* 0x000fce0000000012 */
[----:B------:R4:W-:Y:S01]  /*15e0*/  STG.E.64 desc[UR14][R16.64+0x8], R26 ;  /* 0x0000081a10007986 */ /* 0x0009e2000c101b0e */
[----:B------:R-:W-:Y:S05]  /*15f0*/  BRA.U !UP0, `(.L_x_1498) ;  /* 0x0000000108147547 */ /* 0x000fea000b800000 */
[----:B------:R-:W2:Y:S04]  /*1600*/  LDG.E.64 R12, desc[UR14][R12.64+0x10] ;  /* 0x0000100e0c0c7981 */ /* 0x000ea8000c1e1b00 */
[----:B------:R-:W2:Y:S02]  /*1610*/  LDG.E.64 R14, desc[UR14][R14.64+0x10] ;  /* 0x0000100e0e0e7981 */ /* 0x000ea4000c1e1b00 */
[----:B--2---:R-:W-:-:S08]  /*1620*/  DADD R18, -R12, R14 ;  /* 0x000000000c127229 */ /* 0x004fd0000000010e */
[----:B------:R-:W-:-:S07]  /*1630*/  DFMA R18, R8, R18, R12 ;  /* 0x000000120812722b */ /* 0x000fce000000000c */
[----:B------:R0:W-:Y:S04]  /*1640*/  STG.E.64 desc[UR14][R16.64+0x10], R18 ;  /* 0x0000101210007986 */ /* 0x0001e8000c101b0e */
.L_x_1498:
[----:B------:R-:W5:Y:S01]  /*1650*/  LDC R5, c[0x0][0x3cc] ;  /* 0x0000f300ff057b82 */ /* 0x000f620000000800 */
[----:B------:R-:W-:Y:S01]  /*1660*/  MOV R12, 0x0 ;  /* 0x00000000000c7802 */ /* 0x000fe20000000f00 */
[----:B------:R-:W-:Y:S01]  /*1670*/  IMAD.MOV.U32 R13, RZ, RZ, 0x3ff00000 ;  /* 0x3ff00000ff0d7424 */ /* 0x000fe200078e00ff */
[----:B------:R-:W-:Y:S01]  /*1680*/  MOV R15, 0x3ff00000 ;  /* 0x3ff00000000f7802 */ /* 0x000fe20000000f00 */
[----:B------:R-:W-:Y:S01]  /*1690*/  IMAD.MOV.U32 R14, RZ, RZ, 0x0 ;  /* 0x00000000ff0e7424 */ /* 0x000fe200078e00ff */
[----:B-123--:R-:W-:-:S04]  /*16a0*/  CS2R R30, SRZ ;  /* 0x00000000001e7805 */ /* 0x00efc8000001ff00 */
[----:B------:R1:W-:Y:S01]  /*16b0*/  STL.128 [R1], R12 ;  /* 0x0000000c01007387 */ /* 0x0003e20000100c00 */
[----:B-----5:R-:W-:Y:S01]  /*16c0*/  ISETP.GE.U32.AND P1, PT, R5, 0x10, PT ;  /* 0x000000100500780c */ /* 0x020fe20003f26070 */
[----:B------:R-:W-:-:S12]  /*16d0*/  IMAD.MOV.U32 R5, RZ, RZ, RZ ;  /* 0x000000ffff057224 */ /* 0x000fd800078e00ff */
[----:B-1----:R-:W-:Y:S05]  /*16e0*/  @!P1 BRA `(.L_x_1501) ;  /* 0x0000000400089947 */ /* 0x002fea0003800000 */
[----:B------:R-:W-:Y:S01]  /*16f0*/  BSSY.RECONVERGENT B0, `(.L_x_1502) ;  /* 0x0000040000007945 */ /* 0x000fe20003800200 */
[----:B------:R-:W-:Y:S01]  /*1700*/  IMAD.MOV.U32 R5, RZ, RZ, RZ ;  /* 0x000000ffff057224 */ /* 0x000fe200078e00ff */
[----:B------:R-:W-:-:S07]  /*1710*/  CS2R R30, SRZ ;  /* 0x00000000001e7805 */ /* 0x000fce000001ff00 */
.L_x_1503:
[C---:B------:R-:W-:Y:S01]  /*1720*/  IMAD.WIDE.U32 R28, R5.reuse, 0x8, R10 ;  /* 0x00000008051c7825 */ /* 0x040fe200078e000a */
[----:B----4-:R-:W-:-:S04]  /*1730*/  LEA R26, R5, UR19, 0x3 ;  /* 0x00000013051a7c11 */ /* 0x010fc8000f8e18ff */
[----:B------:R-:W2:Y:S04]  /*1740*/  LDG.E.64 R32, desc[UR14][R28.64] ;  /* 0x0000000e1c207981 */ /* 0x000ea8000c1e1b00 */
[----:B0-----:R-:W2:Y:S04]  /*1750*/  LDL.128 R16, [R26] ;  /* 0x000000001a107983 */ /* 0x001ea80000100c00 */
[----:B------:R-:W3:Y:S04]  /*1760*/  LDG.E.64 R34, desc[UR14][R28.64+0x8] ;  /* 0x0000080e1c227981 */ /* 0x000ee8000c1e1b00 */
[----:B------:R-:W4:Y:S01]  /*1770*/  LDL.128 R12, [R26+0x10] ;  /* 0x000010001a0c7983 */ /* 0x000f220000100c00 */
[----:B--2---:R-:W-:-:S03]  /*1780*/  DADD R32, R32, -R16 ;  /* 0x0000000020207229 */ /* 0x004fc60000000810 */
[----:B------:R-:W4:Y:S05]  /*1790*/  LDG.E.64 R16, desc[UR14][R28.64+0x10] ;  /* 0x0000100e1c107981 */ /* 0x000f2a000c1e1b00 */
[----:B------:R-:W-:Y:S02]  /*17a0*/  DFMA R30, R32, R32, R30 ;  /* 0x00000020201e722b */ /* 0x000fe4000000001e */
[----:B------:R-:W2:Y:S01]  /*17b0*/  LDG.E.64 R32, desc[UR14][R28.64+0x18] ;  /* 0x0000180e1c207981 */ /* 0x000ea2000c1e1b00 */
[----:B---3--:R-:W-:-:S03]  /*17c0*/  DADD R18, -R18, R34 ;  /* 0x0000000012127229 */ /* 0x008fc60000000122 */
[----:B------:R-:W3:Y:S05]  /*17d0*/  LDG.E.64 R34, desc[UR14][R28.64+0x28] ;  /* 0x0000280e1c227981 */ /* 0x000eea000c1e1b00 */
[----:B------:R-:W-:Y:S01]  /*17e0*/  DFMA R36, R18, R18, R30 ;  /* 0x000000121224722b */ /* 0x000fe2000000001e */
[----:B------:R-:W5:Y:S01]  /*17f0*/  LDG.E.64 R30, desc[UR14][R28.64+0x20] ;  /* 0x0000200e1c1e7981 */ /* 0x000f62000c1e1b00 */
[----:B----4-:R-:W-:-:S03]  /*1800*/  DADD R12, R16, -R12 ;  /* 0x00000000100c7229 */ /* 0x010fc6000000080c */
[----:B------:R-:W5:Y:S01]  /*1810*/  LDL.128 R16, [R26+0x20] ;  /* 0x000020001a107983 */ /* 0x000f620000100c00 */
[----:B--2---:R-:W-:-:S04]  /*1820*/  DADD R14, -R14, R32 ;  /* 0x000000000e0e7229 */ /* 0x004fc80000000120 */
[----:B------:R-:W-:Y:S01]  /*1830*/  DFMA R36, R12, R12, R36 ;  /* 0x0000000c0c24722b */ /* 0x000fe20000000024 */
[----:B------:R-:W2:Y:S07]  /*1840*/  LDG.E.64 R32, desc[UR14][R28.64+0x30] ;  /* 0x0000300e1c207981 */ /* 0x000eae000c1e1b00 */
[----:B------:R-:W-:Y:S01]  /*1850*/  DFMA R36, R14, R14, R36 ;  /* 0x0000000e0e24722b */ /* 0x000fe20000000024 */
[----:B------:R-:W2:Y:S01]  /*1860*/  LDL.128 R12, [R26+0x30] ;  /* 0x000030001a0c7983 */ /* 0x000ea20000100c00 */
[----:B-----5:R-:W-:-:S03]  /*1870*/  DADD R16, R30, -R16 ;  /* 0x000000001e107229 */ /* 0x020fc60000000810 */
[----:B------:R-:W4:Y:S01]  /*1880*/  LDG.E.64 R30, desc[UR14][R28.64+0x38] ;  /* 0x0000380e1c1e7981 */ /* 0x000f22000c1e1b00 */
[----:B---3--:R-:W-:-:S04]  /*1890*/  DADD R34, -R18, R34 ;  /* 0x0000000012227229 */ /* 0x008fc80000000122 */
[----:B------:R-:W-:Y:S02]  /*18a0*/  DFMA R36, R16, R16, R36 ;  /* 0x000000101024722b */ /* 0x000fe40000000024 */
[----:B------:R-:W3:Y:S01]  /*18b0*/  LDL.128 R16, [R26+0x40] ;  /* 0x000040001a107983 */ /* 0x000ee20000100c00 */
[----:B--2---:R-:W-:-:S03]  /*18c0*/  DADD R32, R32, -R12 ;  /* 0x0000000020207229 */ /* 0x004fc6000000080c */
[----:B------:R-:W3:Y:S02]  /*18d0*/  LDG.E.64 R12, desc[UR14][R28.64+0x40] ;  /* 0x0000400e1c0c7981 */ /* 0x000ee4000c1e1b00 */
[----:B------:R-:W-:-:S08]  /*18e0*/  DFMA R34, R34, R34, R36 ;  /* 0x000000222222722b */ /* 0x000fd00000000024 */
[----:B------:R-:W-:Y:S01]  /*18f0*/  DFMA R34, R32, R32, R34 ;  /* 0x000000202022722b */ /* 0x000fe20000000022 */
[----:B------:R-:W2:Y:S01]  /*1900*/  LDG.E.64 R32, desc[UR14][R28.64+0x48] ;  /* 0x0000480e1c207981 */ /* 0x000ea2000c1e1b00 */
[----:B----4-:R-:W-:-:S03]  /*1910*/  DADD R14, -R14, R30 ;  /* 0x000000000e0e7229 */ /* 0x010fc6000000011e */
[----:B------:R-:W4:Y:S05]  /*1920*/  LDG.E.64 R30, desc[UR14][R28.64+0x50] ;  /* 0x0000500e1c1e7981 */ /* 0x000f2a000c1e1b00 */
[----:B------:R-:W-:Y:S02]  /*1930*/  DFMA R34, R14, R14, R34 ;  /* 0x0000000e0e22722b */ /* 0x000fe40000000022 */
[----:B---3--:R-:W-:-:S08]  /*1940*/  DADD R12, R12, -R16 ;  /* 0x000000000c0c7229 */ /* 0x008fd00000000810 */
[----:B------:R-:W-:Y:S02]  /*1950*/  DFMA R36, R12, R12, R34 ;  /* 0x0000000c0c24722b */ /* 0x000fe40000000022 */
[----:B------:R-:W4:Y:S01]  /*1960*/  LDL.128 R12, [R26+0x50] ;  /* 0x000050001a0c7983 */ /* 0x000f220000100c00 */
[----:B--2---:R-:W-:-:S03]  /*1970*/  DADD R18, -R18, R32 ;  /* 0x0000000012127229 */ /* 0x004fc60000000120 */
[----:B------:R-:W2:Y:S04]  /*1980*/  LDG.E.64 R34, desc[UR14][R28.64+0x58] ;  /* 0x0000580e1c227981 */ /* 0x000ea8000c1e1b00 */
[----:B------:R-:W3:Y:S01]  /*1990*/  LDG.E.64 R32, desc[UR14][R28.64+0x60] ;  /* 0x0000600e1c207981 */ /* 0x000ee2000c1e1b00 */
[----:B------:R-:W-:-:S03]  /*19a0*/  DFMA R36, R18, R18, R36 ;  /* 0x000000121224722b */ /* 0x000fc60000000024 */
[----:B------:R-:W3:Y:S01]  /*19b0*/  LDL.128 R16, [R26+0x60] ;  /* 0x000060001a107983 */ /* 0x000ee20000100c00 */
[----:B----4-:R-:W-:-:S03]  /*19c0*/  DADD R12, R30, -R12 ;  /* 0x000000001e0c7229 */ /* 0x010fc6000000080c */
[----:B------:R-:W4:Y:S01]  /*19d0*/  LDG.E.64 R30, desc[UR14][R28.64+0x68] ;  /* 0x0000680e1c1e7981 */ /* 0x000f22000c1e1b00 */
[----:B--2---:R-:W-:-:S03]  /*19e0*/  DADD R14, -R14, R34 ;  /* 0x000000000e0e7229 */ /* 0x004fc60000000122 */
[----:B------:R-:W2:Y:S01]  /*19f0*/  LDG.E.64 R34, desc[UR14][R28.64+0x78] ;  /* 0x0000780e1c227981 */ /* 0x000ea2000c1e1b00 */
[----:B------:R-:W-:Y:S02]  /*1a00*/  DFMA R36, R12, R12, R36 ;  /* 0x0000000c0c24722b */ /* 0x000fe40000000024 */
[----:B---3--:R-:W-:Y:S01]  /*1a10*/  DADD R16, R32, -R16 ;  /* 0x0000000020107229 */ /* 0x008fe20000000810 */
[----:B------:R-:W3:Y:S05]  /*1a20*/  LDG.E.64 R32, desc[UR14][R28.64+0x70] ;  /* 0x0000700e1c207981 */ /* 0x000eea000c1e1b00 */
[----:B------:R-:W-:Y:S01]  /*1a30*/  DFMA R36, R14, R14, R36 ;  /* 0x0000000e0e24722b */ /* 0x000fe20000000024 */
[----:B------:R-:W3:Y:S07]  /*1a40*/  LDL.128 R12, [R26+0x70] ;  /* 0x000070001a0c7983 */ /* 0x000eee0000100c00 */
[----:B------:R-:W-:Y:S01]  /*1a50*/  DFMA R36, R16, R16, R36 ;  /* 0x000000101024722b */ /* 0x000fe20000000024 */
[----:B------:R-:W-:-:S04]  /*1a60*/  IADD3 R5, PT, PT, R5, 0x10, RZ ;  /* 0x0000001005057810 */ /* 0x000fc80007ffe0ff */
[----:B------:R-:W-:Y:S01]  /*1a70*/  ISETP.NE.AND P2, PT, R5, R2, PT ;  /* 0x000000020500720c */ /* 0x000fe20003f45270 */
[----:B----4-:R-:W-:-:S08]  /*1a80*/  DADD R18, -R18, R30 ;  /* 0x0000000012127229 */ /* 0x010fd0000000011e */
[----:B------:R-:W-:Y:S02]  /*1a90*/  DFMA R36, R18, R18, R36 ;  /* 0x000000121224722b */ /* 0x000fe40000000024 */
[----:B---3--:R-:W-:Y:S02]  /*1aa0*/  DADD R12, R32, -R12 ;  /* 0x00000000200c7229 */ /* 0x008fe4000000080c */
[----:B--2---:R-:W-:-:S06]  /*1ab0*/  DADD R14, -R14, R34 ;  /* 0x000000000e0e7229 */ /* 0x004fcc0000000122 */
[----:B------:R-:W-:-:S08]  /*1ac0*/  DFMA R36, R12, R12, R36 ;  /* 0x0000000c0c24722b */ /* 0x000fd00000000024 */
[----:B------:R-:W-:Y:S01]  /*1ad0*/  DFMA R30, R14, R14, R36 ;  /* 0x0000000e0e1e722b */ /* 0x000fe20000000024 */
[----:B------:R-:W-:Y:S10]  /*1ae0*/  @P2 BRA `(.L_x_1503) ;  /* 0xfffffffc000c2947 */ /* 0x000ff4000383ffff */
[----:B------:R-:W-:Y:S05]  /*1af0*/  BSYNC.RECONVERGENT B0 ;  /* 0x0000000000007941 */ /* 0x000fea0003800200 */
.L_x_1502:
[----:B------:R-:W-:-:S07]  /*1b00*/  IMAD.MOV.U32 R5, RZ, RZ, R2 ;  /* 0x000000ffff057224 */ /* 0x000fce00078e0002 */
.L_x_1501:
[----:B------:R-:W-:Y:S05]  /*1b10*/  @!P0 BRA `(.L_x_1504) ;  /* 0x00000004002c8947 */ /* 0x000fea0003800000 */
[----:B------:R-:W-:Y:S02]  /*1b20*/  UIADD3 UR5, UPT, UPT, UR13, -0x1, URZ ;  /* 0xffffffff0d057890 */ /* 0x000fe4000fffe0ff */
[----:B------:R-:W-:Y:S02]  /*1b30*/  UISETP.NE.AND UP1, UPT, UR18, URZ, UPT ;  /* 0x000000ff1200728c */ /* 0x000fe4000bf25270 */
[----:B------:R-:W-:-:S09]  /*1b40*/  UISETP.GE.U32.AND UP0, UPT, UR5, 0x7, UPT ;  /* 0x000000070500788c */ /* 0x000fd2000bf06070 */
[----:B------:R-:W-:Y:S05]  /*1b50*/  BRA.U !UP0, `(.L_x_1505) ;  /* 0x00000001087c7547 */ /* 0x000fea000b800000 */
[C---:B----4-:R-:W-:Y:S01]  /*1b60*/  IMAD.WIDE.U32 R26, R5.reuse, 0x8, R10 ;  /* 0x00000008051a7825 */ /* 0x050fe200078e000a */
[----:B------:R-:W-:-:S04]  /*1b70*/  LEA R32, R5, UR19, 0x3 ;  /* 0x0000001305207c11 */ /* 0x000fc8000f8e18ff */
[----:B------:R-:W2:Y:S04]  /*1b80*/  LDG.E.64 R12, desc[UR14][R26.64] ;  /* 0x0000000e1a0c7981 */ /* 0x000ea8000c1e1b00 */
[----:B0-----:R-:W2:Y:S04]  /*1b90*/  LDL.128 R16, [R32] ;  /* 0x0000000020107983 */ /* 0x001ea80000100c00 */
[----:B------:R-:W3:Y:S04]  /*1ba0*/  LDG.E.64 R34, desc[UR14][R26.64+0x8] ;  /* 0x0000080e1a227981 */ /* 0x000ee8000c1e1b00 */
[----:B------:R-:W4:Y:S01]  /*1bb0*/  LDG.E.64 R28, desc[UR14][R26.64+0x10] ;  /* 0x0000100e1a1c7981 */ /* 0x000f22000c1e1b00 */
[----:B--2---:R-:W-:-:S08]  /*1bc0*/  DADD R12, R12, -R16 ;  /* 0x000000000c0c7229 */ /* 0x004fd00000000810 */
[----:B------:R-:W-:Y:S02]  /*1bd0*/  DFMA R36, R12, R12, R30 ;  /* 0x0000000c0c24722b */ /* 0x000fe4000000001e */
[----:B------:R-:W4:Y:S01]  /*1be0*/  LDL.128 R12, [R32+0x10] ;  /* 0x00001000200c7983 */ /* 0x000f220000100c00 */
[----:B---3--:R-:W-:-:S03]  /*1bf0*/  DADD R18, R34, -R18 ;  /* 0x0000000022127229 */ /* 0x008fc60000000812 */
[----:B------:R-:W2:Y:S04]  /*1c00*/  LDG.E.64 R34, desc[UR14][R26.64+0x18] ;  /* 0x0000180e1a227981 */ /* 0x000ea8000c1e1b00 */
[----:B------:R-:W3:Y:S01]  /*1c10*/  LDG.E.64 R30, desc[UR14][R26.64+0x20] ;  /* 0x0000200e1a1e7981 */ /* 0x000ee2000c1e1b00 */
[----:B------:R-:W-:-:S03]  /*1c20*/  DFMA R36, R18, R18, R36 ;  /* 0x000000121224722b */ /* 0x000fc60000000024 */
[----:B------:R-:W3:Y:S01]  /*1c30*/  LDL.128 R16, [R32+0x20] ;  /* 0x0000200020107983 */ /* 0x000ee20000100c00 */
[----:B----4-:R-:W-:-:S03]  /*1c40*/  DADD R12, R28, -R12 ;  /* 0x000000001c0c7229 */ /* 0x010fc6000000080c */
[----:B------:R-:W4:Y:S01]  /*1c50*/  LDG.E.64 R28, desc[UR14][R26.64+0x28] ;  /* 0x0000280e1a1c7981 */ /* 0x000f22000c1e1b00 */
[----:B--2---:R-:W-:-:S03]  /*1c60*/  DADD R14, R34, -R14 ;  /* 0x00000000220e7229 */ /* 0x004fc6000000080e */
[----:B------:R-:W2:Y:S01]  /*1c70*/  LDG.E.64 R34, desc[UR14][R26.64+0x38] ;  /* 0x0000380e1a227981 */ /* 0x000ea2000c1e1b00 */
[----:B------:R-:W-:Y:S02]  /*1c80*/  DFMA R36, R12, R12, R36 ;  /* 0x0000000c0c24722b */ /* 0x000fe40000000024 */
[----:B---3--:R-:W-:Y:S01]  /*1c90*/  DADD R16, R30, -R16 ;  /* 0x000000001e107229 */ /* 0x008fe20000000810 */
[----:B------:R-:W3:Y:S05]  /*1ca0*/  LDG.E.64 R30, desc[UR14][R26.64+0x30] ;  /* 0x0000300e1a1e7981 */ /* 0x000eea000c1e1b00 */
[----:B------:R-:W-:Y:S01]  /*1cb0*/  DFMA R36, R14, R14, R36 ;  /* 0x0000000e0e24722b */ /* 0x000fe20000000024 */
[----:B------:R-:W3:Y:S07]  /*1cc0*/  LDL.128 R12, [R32+0x30] ;  /* 0x00003000200c7983 */ /* 0x000eee0000100c00 */
[----:B------:R-:W-:Y:S01]  /*1cd0*/  DFMA R36, R16, R16, R36 ;  /* 0x000000101024722b */ /* 0x000fe20000000024 */
[----:B------:R-:W-:Y:S01]  /*1ce0*/  VIADD R5, R5, 0x8 ;  /* 0x0000000805057836 */ /* 0x000fe20000000000 */
[----:B----4-:R-:W-:-:S08]  /*1cf0*/  DADD R18, R28, -R18 ;  /* 0x000000001c127229 */ /* 0x010fd00000000812 */
[----:B------:R-:W-:Y:S02]  /*1d00*/  DFMA R36, R18, R18, R36 ;  /* 0x000000121224722b */ /* 0x000fe40000000024 */
[----:B---3--:R-:W-:Y:S02]  /*1d10*/  DADD R12, R30, -R12 ;  /* 0x000000001e0c7229 */ /* 0x008fe4000000080c */
[----:B--2---:R-:W-:-:S06]  /*1d20*/  DADD R14, R34, -R14 ;  /* 0x00000000220e7229 */ /* 0x004fcc000000080e */
[----:B------:R-:W-:-:S08]  /*1d30*/  DFMA R36, R12, R12, R36 ;  /* 0x0000000c0c24722b */ /* 0x000fd00000000024 */
[----:B------:R-:W-:-:S11]  /*1d40*/  DFMA R30, R14, R14, R36 ;  /* 0x0000000e0e1e722b */ /* 0x000fd60000000024 */
.L_x_1505:
[----:B------:R-:W-:Y:S05]  /*1d50*/  BRA.U !UP1, `(.L_x_1504) ;  /* 0x00000001099c7547 */ /* 0x000fea000b800000 */
[----:B------:R-:W-:Y:S02]  /*1d60*/  UIADD3 UR5, UPT, UPT, UR18, -0x1, URZ ;  /* 0xffffffff12057890 */ /* 0x000fe4000fffe0ff */
[----:B------:R-:W-:Y:S02]  /*1d70*/  UISETP.NE.AND UP1, UPT, UR4, URZ, UPT ;  /* 0x000000ff0400728c */ /* 0x000fe4000bf25270 */
[----:B------:R-:W-:-:S09]  /*1d80*/  UISETP.GE.U32.AND UP0, UPT, UR5, 0x3, UPT ;  /* 0x000000030500788c */ /* 0x000fd2000bf06070 */
[----:B------:R-:W-:Y:S05]  /*1d90*/  BRA.U !UP0, `(.L_x_1506) ;  /* 0x0000000108447547 */ /* 0x000fea000b800000 */
[C---:B----4-:R-:W-:Y:S01]  /*1da0*/  IMAD.WIDE.U32 R26, R5.reuse, 0x8, R10 ;  /* 0x00000008051a7825 */ /* 0x050fe200078e000a */
[----:B------:R-:W-:-:S04]  /*1db0*/  LEA R36, R5, UR19, 0x3 ;  /* 0x0000001305247c11 */ /* 0x000fc8000f8e18ff */
[----:B------:R-:W2:Y:S04]  /*1dc0*/  LDG.E.64 R32, desc[UR14][R26.64] ;  /* 0x0000000e1a207981 */ /* 0x000ea8000c1e1b00 */
[----:B------:R-:W2:Y:S04]  /*1dd0*/  LDL.128 R12, [R36] ;  /* 0x00000000240c7983 */ /* 0x000ea80000100c00 */
[----:B------:R-:W3:Y:S04]  /*1de0*/  LDG.E.64 R28, desc[UR14][R26.64+0x8] ;  /* 0x0000080e1a1c7981 */ /* 0x000ee8000c1e1b00 */
[----:B0-----:R-:W4:Y:S04]  /*1df0*/  LDL.128 R16, [R36+0x10] ;  /* 0x0000100024107983 */ /* 0x001f280000100c00 */
[----:B------:R-:W4:Y:S01]  /*1e00*/  LDG.E.64 R34, desc[UR14][R26.64+0x18] ;  /* 0x0000180e1a227981 */ /* 0x000f22000c1e1b00 */
[----:B--2---:R-:W-:-:S03]  /*1e10*/  DADD R32, R32, -R12 ;  /* 0x0000000020207229 */ /* 0x004fc6000000080c */
[----:B------:R-:W2:Y:S01]  /*1e20*/  LDG.E.64 R12, desc[UR14][R26.64+0x10] ;  /* 0x0000100e1a0c7981 */ /* 0x000ea2000c1e1b00 */
[----:B---3--:R-:W-:-:S04]  /*1e30*/  DADD R14, R28, -R14 ;  /* 0x000000001c0e7229 */ /* 0x008fc8000000080e */
[----:B------:R-:W-:-:S08]  /*1e40*/  DFMA R30, R32, R32, R30 ;  /* 0x00000020201e722b */ /* 0x000fd0000000001e */
[----:B------:R-:W-:Y:S02]  /*1e50*/  DFMA R30, R14, R14, R30 ;  /* 0x0000000e0e1e722b */ /* 0x000fe4000000001e */
[----:B----4-:R-:W-:Y:S01]  /*1e60*/  DADD R18, R34, -R18 ;  /* 0x0000000022127229 */ /* 0x010fe20000000812 */
[----:B------:R-:W-:Y:S01]  /*1e70*/  IADD3 R5, PT, PT, R5, 0x4, RZ ;  /* 0x0000000405057810 */ /* 0x000fe20007ffe0ff */
[----:B--2---:R-:W-:-:S08]  /*1e80*/  DADD R12, R12, -R16 ;  /* 0x000000000c0c7229 */ /* 0x004fd00000000810 */
[----:B------:R-:W-:-:S08]  /*1e90*/  DFMA R30, R12, R12, R30 ;  /* 0x0000000c0c1e722b */ /* 0x000fd0000000001e */
[----:B------:R-:W-:-:S11]  /*1ea0*/  DFMA R30, R18, R18, R30 ;  /* 0x00000012121e722b */ /* 0x000fd6000000001e */
.L_x_1506:
[----:B------:R-:W-:Y:S05]  /*1eb0*/  BRA.U !UP1, `(.L_x_1504) ;  /* 0x0000000109447547 */ /* 0x000fea000b800000 */
[C---:B0---4-:R-:W-:Y:S01]  /*1ec0*/  IMAD.WIDE.U32 R16, R5.reuse, 0x8, R10 ;  /* 0x0000000805107825 */ /* 0x051fe200078e000a */
[----:B------:R-:W-:-:S04]  /*1ed0*/  LEA R26, R5, UR19, 0x3 ;  /* 0x00000013051a7c11 */ /* 0x000fc8000f8e18ff */
[----:B------:R-:W2:Y:S04]  /*1ee0*/  LDG.E.64 R18, desc[UR14][R16.64] ;  /* 0x0000000e10127981 */ /* 0x000ea8000c1e1b00 */
[----:B------:R-:W2:Y:S01]  /*1ef0*/  LDL.128 R12, [R26] ;  /* 0x000000001a0c7983 */ /* 0x000ea20000100c00 */
[----:B------:R-:W-:Y:S01]  /*1f00*/  UISETP.NE.AND UP0, UPT, UR4, 0x1, UPT ;  /* 0x000000010400788c */ /* 0x000fe2000bf05270 */
[----:B--2---:R-:W-:-:S08]  /*1f10*/  DADD R12, R18, -R12 ;  /* 0x00000000120c7229 */ /* 0x004fd0000000080c */
[----:B------:R-:W-:Y:S01]  /*1f20*/  DFMA R30, R12, R12, R30 ;  /* 0x0000000c0c1e722b */ /* 0x000fe2000000001e */
[----:B------:R-:W-:Y:S10]  /*1f30*/  BRA.U !UP0, `(.L_x_1504) ;  /* 0x0000000108247547 */ /* 0x000ff4000b800000 */
[----:B------:R-:W-:Y:S01]  /*1f40*/  UISETP.NE.AND UP0, UPT, UR4, 0x2, UPT ;  /* 0x000000020400788c */ /* 0x000fe2000bf05270 */
[----:B------:R-:W2:Y:S05]  /*1f50*/  LDG.E.64 R12, desc[UR14][R16.64+0x8] ;  /* 0x0000080e100c7981 */ /* 0x000eaa000c1e1b00 */
[----:B------:R-:W-:-:S13]  /*1f60*/  PLOP3.LUT P2, PT, PT, PT, UP0, 0x80, 0x8 ;  /* 0x000000000008781c */ /* 0x000fda0003f4f008 */
[----:B------:R-:W3:Y:S04]  /*1f70*/  @P2 LDG.E.64 R18, desc[UR14][R16.64+0x10] ;  /* 0x0000100e10122981 */ /* 0x000ee8000c1e1b00 */
[----:B------:R-:W3:Y:S01]  /*1f80*/  @P2 LDL.64 R26, [R26+0x10] ;  /* 0x000010001a1a2983 */ /* 0x000ee20000100a00 */
[----:B--2---:R-:W-:-:S08]  /*1f90*/  DADD R12, R12, -R14 ;  /* 0x000000000c0c7229 */ /* 0x004fd0000000080e */
[----:B------:R-:W-:Y:S02]  /*1fa0*/  DFMA R30, R12, R12, R30 ;  /* 0x0000000c0c1e722b */ /* 0x000fe4000000001e */
[----:B---3--:R-:W-:-:S08]  /*1fb0*/  @P2 DADD R18, R18, -R26 ;  /* 0x0000000012122229 */ /* 0x008fd0000000081a */
[----:B------:R-:W-:-:S11]  /*1fc0*/  @P2 DFMA R30, R18, R18, R30 ;  /* 0x00000012121e222b */ /* 0x000fd6000000001e */
.L_x_1504:
[----:B------:R-:W-:Y:S01]  /*1fd0*/  DSETP.GEU.AND P2, PT, R30, 16, PT ;  /* 0x403000001e00742a */ /* 0x000fe20003f4e000 */
[----:B------:R-:W-:-:S13]  /*1fe0*/  BSSY.RECONVERGENT B0, `(.L_x_1507) ;  /* 0x0000293000007945 */ /* 0x000fda0003800200 */
[----:B------:R-:W-:Y:S05]  /*1ff0*/  @P2 BRA `(.L_x_1508) ;  /* 0x0000002800442947 */ /* 0x000fea0003800000 */
[----:B------:R-:W-:Y:S01]  /*2000*/  IMAD.MOV.U32 R12, RZ, RZ, 0x0 ;  /* 0x00000000ff0c7424 */ /* 0x000fe200078e00ff */
[----:B------:R-:W-:Y:S01]  /*2010*/  MOV R14, 0x0 ;  /* 0x00000000000e7802 */ /* 0x000fe20000000f00 */
[----:B------:R-:W-:Y:S01]  /*2020*/  IMAD.MOV.U32 R13, RZ, RZ, 0x40000000 ;  /* 0x40000000ff0d7424 */ /* 0x000fe200078e00ff */
[----:B------:R-:W-:Y:S01]  /*2030*/  CS2R R30, SRZ ;  /* 0x00000000001e7805 */ /* 0x000fe2000001ff00 */
[----:B------:R-:W-:Y:S02]  /*2040*/  IMAD.MOV.U32 R15, RZ, RZ, 0x40000000 ;  /* 0x40000000ff0f7424 */ /* 0x000fe400078e00ff */
[----:B------:R-:W-:-:S03]  /*2050*/  IMAD.MOV.U32 R5, RZ, RZ, RZ ;  /* 0x000000ffff057224 */ /* 0x000fc600078e00ff */
[----:B------:R1:W-:Y:S01]  /*2060*/  STL.128 [R1], R12 ;  /* 0x0000000c01007387 */ /* 0x0003e20000100c00 */
[----:B------:R-:W-:Y:S05]  /*2070*/  @!P1 BRA `(.L_x_1509) ;  /* 0x0000000400089947 */ /* 0x000fea0003800000 */
[----:B------:R-:W-:Y:S01]  /*2080*/  BSSY.RECONVERGENT B1, `(.L_x_1510) ;  /* 0x0000040000017945 */ /* 0x000fe20003800200 */
[----:B------:R-:W-:Y:S02]  /*2090*/  MOV R5, RZ ;  /* 0x000000ff00057202 */ /* 0x000fe40000000f00 */
[----:B------:R-:W-:-:S07]  /*20a0*/  CS2R R30, SRZ ;  /* 0x00000000001e7805 */ /* 0x000fce000001ff00 */
.L_x_1511:
[C---:B------:R-:W-:Y:S01]  /*20b0*/  IMAD.WIDE.U32 R28, R5.reuse, 0x8, R10 ;  /* 0x00000008051c7825 */ /* 0x040fe200078e000a */
[----:B----4-:R-:W-:-:S04]  /*20c0*/  LEA R26, R5, UR19, 0x3 ;  /* 0x00000013051a7c11 */ /* 0x010fc8000f8e18ff */
[----:B------:R-:W2:Y:S04]  /*20d0*/  LDG.E.64 R32, desc[UR14][R28.64] ;  /* 0x0000000e1c207981 */ /* 0x000ea8000c1e1b00 */
[----:B0-----:R-:W2:Y:S04]  /*20e0*/  LDL.128 R16, [R26] ;  /* 0x000000001a107983 */ /* 0x001ea80000100c00 */
[----:B------:R-:W3:Y:S04]  /*20f0*/  LDG.E.64 R34, desc[UR14][R28.64+0x8] ;  /* 0x0000080e1c227981 */ /* 0x000ee8000c1e1b00 */
[----:B-1----:R-:W4:Y:S01]  /*2100*/  LDL.128 R12, [R26+0x10] ;  /* 0x000010001a0c7983 */ /* 0x002f220000100c00 */
        /* <DEDUP_REMOVED lines=46> */
[----:B------:R-:W-:-:S05]  /*23f0*/  VIADD R5, R5, 0x10 ;  /* 0x0000001005057836 */ /* 0x000fca0000000000 */
        /* <DEDUP_REMOVED lines=9> */
.L_x_1510:
[----:B------:R-:W-:-:S07]  /*2490*/  IMAD.MOV.U32 R5, RZ, RZ, R2 ;  /* 0x000000ffff057224 */ /* 0x000fce00078e0002 */
.L_x_1509:
[----:B------:R-:W-:Y:S05]  /*24a0*/  @!P0 BRA `(.L_x_1512) ;  /* 0x00000004002c8947 */ /* 0x000fea0003800000 */
[----:B------:R-:W-:Y:S02]  /*24b0*/  UIADD3 UR5, UPT, UPT, UR13, -0x1, URZ ;  /* 0xffffffff0d057890 */ /* 0x000fe4000fffe0ff */
[----:B------:R-:W-:Y:S02]  /*24c0*/  UISETP.NE.AND UP1, UPT, UR18, URZ, UPT ;  /* 0x000000ff1200728c */ /* 0x000fe4000bf25270 */
[----:B------:R-:W-:-:S09]  /*24d0*/  UISETP.GE.U32.AND UP0, UPT, UR5, 0x7, UPT ;  /* 0x000000070500788c */ /* 0x000fd2000bf06070 */
[----:B------:R-:W-:Y:S05]  /*24e0*/  BRA.U !UP0, `(.L_x_1513) ;  /* 0x00000001087c7547 */ /* 0x000fea000b800000 */
[C---:B----4-:R-:W-:Y:S01]  /*24f0*/  IMAD.WIDE.U32 R26, R5.reuse, 0x8, R10 ;  /* 0x00000008051a7825 */ /* 0x050fe200078e000a */
[----:B------:R-:W-:-:S04]  /*2500*/  LEA R32, R5, UR19, 0x3 ;  /* 0x0000001305207c11 */ /* 0x000fc8000f8e18ff */
[----:B-1----:R-:W2:Y:S04]  /*2510*/  LDG.E.64 R12, desc[UR14][R26.64] ;  /* 0x0000000e1a0c7981 */ /* 0x002ea8000c1e1b00 */
        /* <DEDUP_REMOVED lines=21> */
[----:B------:R-:W-:Y:S01]  /*2670*/  IADD3 R5, PT, PT, R5, 0x8, RZ ;  /* 0x0000000805057810 */ /* 0x000fe20007ffe0ff */
[----:B----4-:R-:W-:-:S08]  /*2680*/  DADD R18, R28, -R18 ;  /* 0x000000001c127229 */ /* 0x010fd00000000812 */
[----:B------:R-:W-:Y:S02]  /*2690*/  DFMA R36, R18, R18, R36 ;  /* 0x000000121224722b */ /* 0x000fe40000000024 */
[----:B---3--:R-:W-:Y:S02]  /*26a0*/  DADD R12, R30, -R12 ;  /* 0x000000001e0c7229 */ /* 0x008fe4000000080c */
[----:B--2---:R-:W-:-:S06]  /*26b0*/  DADD R14, R34, -R14 ;  /* 0x00000000220e7229 */ /* 0x004fcc000000080e */
[----:B------:R-:W-:-:S08]  /*26c0*/  DFMA R36, R12, R12, R36 ;  /* 0x0000000c0c24722b */ /* 0x000fd00000000024 */
[----:B------:R-:W-:-:S11]  /*26d0*/  DFMA R30, R14, R14, R36 ;  /* 0x0000000e0e1e722b */ /* 0x000fd60000000024 */
.L_x_1513:
        /* <DEDUP_REMOVED lines=8> */
[----:B-1----:R-:W2:Y:S04]  /*2760*/  LDL.128 R12, [R36] ;  /* 0x00000000240c7983 */ /* 0x002ea80000100c00 */
        /* <DEDUP_REMOVED lines=9> */
[----:B------:R-:W-:Y:S01]  /*2800*/  VIADD R5, R5, 0x4 ;  /* 0x0000000405057836 */ /* 0x000fe20000000000 */
[----:B--2---:R-:W-:-:S08]  /*2810*/  DADD R12, R12, -R16 ;  /* 0x000000000c0c7229 */ /* 0x004fd00000000810 */
[----:B------:R-:W-:-:S08]  /*2820*/  DFMA R30, R12, R12, R30 ;  /* 0x0000000c0c1e722b */ /* 0x000fd0000000001e */
[----:B------:R-:W-:-:S11]  /*2830*/  DFMA R30, R18, R18, R30 ;  /* 0x00000012121e722b */ /* 0x000fd6000000001e */
.L_x_1514:
[----:B------:R-:W-:Y:S05]  /*2840*/  BRA.U !UP1, `(.L_x_1512) ;  /* 0x0000000109447547 */ /* 0x000fea000b800000 */
[C---:B0---4-:R-:W-:Y:S01]  /*2850*/  IMAD.WIDE.U32 R16, R5.reuse, 0x8, R10 ;  /* 0x0000000805107825 */ /* 0x051fe200078e000a */
[----:B------:R-:W-:-:S04]  /*2860*/  LEA R26, R5, UR19, 0x3 ;  /* 0x00000013051a7c11 */ /* 0x000fc8000f8e18ff */
[----:B------:R-:W2:Y:S04]  /*2870*/  LDG.E.64 R18, desc[UR14][R16.64] ;  /* 0x0000000e10127981 */ /* 0x000ea8000c1e1b00 */
[----:B-1----:R-:W2:Y:S01]  /*2880*/  LDL.128 R12, [R26] ;  /* 0x000000001a0c7983 */ /* 0x002ea20000100c00 */
        /* <DEDUP_REMOVED lines=13> */
.L_x_1512:
[----:B------:R-:W-:-:S14]  /*2960*/  DSETP.GEU.AND P2, PT, R30, 16, PT ;  /* 0x403000001e00742a */ /* 0x000fdc0003f4e000 */
[----:B------:R-:W-:Y:S05]  /*2970*/  @P2 BRA `(.L_x_1508) ;  /* 0x0000001c00e42947 */ /* 0x000fea0003800000 */
[----:B------:R-:W2:Y:S02]  /*2980*/  LDG.E.U8 R5, desc[UR14][R22.64] ;  /* 0x0000000e16057981 */ /* 0x000ea4000c1e1100 */
[----:B--2---:R-:W-:-:S13]  /*2990*/  ISETP.NE.AND P2, PT, R5, RZ, PT ;  /* 0x000000ff0500720c */ /* 0x004fda0003f45270 */
[----:B------:R-:W-:Y:S05]  /*29a0*/  @P2 BRA `(.L_x_1515) ;  /* 0x0000000c00ec2947 */ /* 0x000fea0003800000 */
[----:B-1----:R-:W-:Y:S01]  /*29b0*/  IMAD.MOV.U32 R12, RZ, RZ, -0x55555555 ;  /* 0xaaaaaaabff0c7424 */ /* 0x002fe200078e00ff */
[----:B------:R-:W-:Y:S01]  /*29c0*/  MOV R13, 0x4002aaaa ;  /* 0x4002aaaa000d7802 */ /* 0x000fe20000000f00 */
[----:B------:R-:W-:Y:S02]  /*29d0*/  IMAD.MOV.U32 R14, RZ, RZ, -0x55555555 ;  /* 0xaaaaaaabff0e7424 */ /* 0x000fe400078e00ff */
[----:B------:R-:W-:Y:S02]  /*29e0*/  HFMA2 R5, -RZ, RZ, 0, 0 ;  /* 0x00000000ff057431 */ /* 0x000fe400000001ff */
[----:B------:R-:W-:Y:S01]  /*29f0*/  IMAD.MOV.U32 R15, RZ, RZ, 0x400aaaaa ;  /* 0x400aaaaaff0f7424 */ /* 0x000fe200078e00ff */
[----:B------:R-:W-:-:S04]  /*2a00*/  CS2R R30, SRZ ;  /* 0x00000000001e7805 */ /* 0x000fc8000001ff00 */
[----:B------:R1:W-:Y:S01]  /*2a10*/  STL.128 [R1], R12 ;  /* 0x0000000c01007387 */ /* 0x0003e20000100c00 */
[----:B------:R-:W-:Y:S05]  /*2a20*/  @!P1 BRA `(.L_x_1516) ;  /* 0x0000000400089947 */ /* 0x000fea0003800000 */
[----:B------:R-:W-:Y:S01]  /*2a30*/  BSSY.RECONVERGENT B1, `(.L_x_1517) ;  /* 0x0000040000017945 */ /* 0x000fe20003800200 */
[----:B------:R-:W-:Y:S01]  /*2a40*/  IMAD.MOV.U32 R5, RZ, RZ, RZ ;  /* 0x000000ffff057224 */ /* 0x000fe200078e00ff */
[----:B------:R-:W-:-:S07]  /*2a50*/  CS2R R30, SRZ ;  /* 0x00000000001e7805 */ /* 0x000fce000001ff00 */
.L_x_1518:
        /* <DEDUP_REMOVED lines=62> */
.L_x_1517:
[----:B------:R-:W-:-:S07]  /*2e40*/  MOV R5, R2 ;  /* 0x0000000200057202 */ /* 0x000fce0000000f00 */
.L_x_1516:
        /* <DEDUP_REMOVED lines=36> */
.L_x_1520:
        /* <DEDUP_REMOVED lines=22> */
.L_x_1521:
        /* <DEDUP_REMOVED lines=18> */
.L_x_1519:
[----:B------:R2:W-:Y:S01]  /*3310*/  STG.E.64 desc[UR14][R20.64], R30 ;  /* 0x0000001e14007986 */ /* 0x0005e2000c101b0e */
[----:B------:R-:W-:-:S03]  /*3320*/  MOV R5, RZ ;  /* 0x000000ff00057202 */ /* 0x000fc60000000f00 */
[----:B------:R2:W-:Y:S01]  /*3330*/  STG.E.64 desc[UR14][R24.64], R8 ;  /* 0x0000000818007986 */ /* 0x0005e2000c101b0e */
[----:B------:R-:W-:Y:S05]  /*3340*/  @!P1 BRA `(.L_x_1522) ;  /* 0x0000000000a49947 */ /* 0x000fea0003800000 */
[----:B------:R-:W-:Y:S01]  /*3350*/  BSSY.RECONVERGENT B1, `(.L_x_1523) ;  /* 0x0000027000017945 */ /* 0x000fe20003800200 */
[----:B------:R-:W-:-:S07]  /*3360*/  IMAD.MOV.U32 R5, RZ, RZ, RZ ;  /* 0x000000ffff057224 */ /* 0x000fce00078e00ff */
.L_x_1524:
[----:B-1----:R-:W-:-:S05]  /*3370*/  IMAD.WIDE.U32 R12, R5, 0x8, R10 ;  /* 0x00000008050c7825 */ /* 0x002fca00078e000a */
[----:B----4-:R-:W3:Y:S01]  /*3380*/  LDG.E.64 R14, desc[UR14][R12.64] ;  /* 0x0000000e0c0e7981 */ /* 0x010ee2000c1e1b00 */
[----:B--2---:R-:W-:-:S05]  /*3390*/  IMAD.WIDE.U32 R8, R5, 0x8, R6 ;  /* 0x0000000805087825 */ /* 0x004fca00078e0006 */
[----:B---3--:R1:W-:Y:S04]  /*33a0*/  STG.E.64 desc[UR14][R8.64], R14 ;  /* 0x0000000e08007986 */ /* 0x0083e8000c101b0e */
[----:B0---4-:R-:W2:Y:S04]  /*33b0*/  LDG.E.64 R16, desc[UR14][R12.64+0x8] ;  /* 0x0000080e0c107981 */ /* 0x011ea8000c1e1b00 */
[----:B--2---:R0:W-:Y:S04]  /*33c0*/  STG.E.64 desc[UR14][R8.64+0x8], R16 ;  /* 0x0000081008007986 */ /* 0x0041e8000c101b0e */
[----:B------:R-:W2:Y:S04]  /*33d0*/  LDG.E.64 R18, desc[UR14][R12.64+0x10] ;  /* 0x0000100e0c127981 */ /* 0x000ea8000c1e1b00 */
[----:B--2---:R2:W-:Y:S04]  /*33e0*/  STG.E.64 desc[UR14][R8.64+0x10], R18 ;  /* 0x0000101208007986 */ /* 0x0045e8000c101b0e */
[----:B------:R-:W3:Y:S04]  /*33f0*/  LDG.E.64 R26, desc[UR14][R12.64+0x18] ;  /* 0x0000180e0c1a7981 */ /* 0x000ee8000c1e1b00 */
[----:B---3--:R3:W-:Y:S04]  /*3400*/  STG.E.64 desc[UR14][R8.64+0x18], R26 ;  /* 0x0000181a08007986 */ /* 0x0087e8000c101b0e */
[----:B------:R-:W4:Y:S04]  /*3410*/  LDG.E.64 R28, desc[UR14][R12.64+0x20] ;  /* 0x0000200e0c1c7981 */ /* 0x000f28000c1e1b00 */
[----:B----4-:R4:W-:Y:S04]  /*3420*/  STG.E.64 desc[UR14][R8.64+0x20], R28 ;  /* 0x0000201c08007986 */ /* 0x0109e8000c101b0e */
[----:B------:R-:W5:Y:S04]  /*3430*/  LDG.E.64 R30, desc[UR14][R12.64+0x28] ;  /* 0x0000280e0c1e7981 */ /* 0x000f68000c1e1b00 */
[----:B-----5:R5:W-:Y:S04]  /*3440*/  STG.E.64 desc[UR14][R8.64+0x28], R30 ;  /* 0x0000281e08007986 */ /* 0x020be8000c101b0e */
[----:B-1----:R-:W2:Y:S04]  /*3450*/  LDG.E.64 R14, desc[UR14][R12.64+0x30] ;  /* 0x0000300e0c0e7981 */ /* 0x002ea8000c1e1b00 */
[----:B--2---:R1:W-:Y:S04]  /*3460*/  STG.E.64 desc[UR14][R8.64+0x30], R14 ;  /* 0x0000300e08007986 */ /* 0x0043e8000c101b0e */
[----:B0-----:R-:W2:Y:S04]  /*3470*/  LDG.E.64 R16, desc[UR14][R12.64+0x38] ;  /* 0x0000380e0c107981 */ /* 0x001ea8000c1e1b00 */
[----:B--2---:R0:W-:Y:S04]  /*3480*/  STG.E.64 desc[UR14][R8.64+0x38], R16 ;  /* 0x0000381008007986 */ /* 0x0041e8000c101b0e */
[----:B------:R-:W2:Y:S04]  /*3490*/  LDG.E.64 R18, desc[UR14][R12.64+0x40] ;  /* 0x0000400e0c127981 */ /* 0x000ea8000c1e1b00 */
[----:B--2---:R2:W-:Y:S04]  /*34a0*/  STG.E.64 desc[UR14][R8.64+0x40], R18 ;  /* 0x0000401208007986 */ /* 0x0045e8000c101b0e */
[----:B---3--:R-:W3:Y:S04]  /*34b0*/  LDG.E.64 R26, desc[UR14][R12.64+0x48] ;  /* 0x0000480e0c1a7981 */ /* 0x008ee8000c1e1b00 */
[----:B---3--:R3:W-:Y:S04]  /*34c0*/  STG.E.64 desc[UR14][R8.64+0x48], R26 ;  /* 0x0000481a08007986 */ /* 0x0087e8000c101b0e */
[----:B----4-:R-:W4:Y:S04]  /*34d0*/  LDG.E.64 R28, desc[UR14][R12.64+0x50] ;  /* 0x0000500e0c1c7981 */ /* 0x010f28000c1e1b00 */
[----:B----4-:R4:W-:Y:S04]  /*34e0*/  STG.E.64 desc[UR14][R8.64+0x50], R28 ;  /* 0x0000501c08007986 */ /* 0x0109e8000c101b0e */
[----:B-----5:R-:W5:Y:S04]  /*34f0*/  LDG.E.64 R30, desc[UR14][R12.64+0x58] ;  /* 0x0000580e0c1e7981 */ /* 0x020f68000c1e1b00 */
[----:B-----5:R4:W-:Y:S04]  /*3500*/  STG.E.64 desc[UR14][R8.64+0x58], R30 ;  /* 0x0000581e08007986 */ /* 0x0209e8000c101b0e */
[----:B-1----:R-:W5:Y:S04]  /*3510*/  LDG.E.64 R14, desc[UR14][R12.64+0x60] ;  /* 0x0000600e0c0e7981 */ /* 0x002f68000c1e1b00 */
[----:B-----5:R4:W-:Y:S04]  /*3520*/  STG.E.64 desc[UR14][R8.64+0x60], R14 ;  /* 0x0000600e08007986 */ /* 0x0209e8000c101b0e */
[----:B0-----:R-:W5:Y:S04]  /*3530*/  LDG.E.64 R16, desc[UR14][R12.64+0x68] ;  /* 0x0000680e0c107981 */ /* 0x001f68000c1e1b00 */
[----:B-----5:R4:W-:Y:S04]  /*3540*/  STG.E.64 desc[UR14][R8.64+0x68], R16 ;  /* 0x0000681008007986 */ /* 0x0209e8000c101b0e */
[----:B--2---:R-:W2:Y:S04]  /*3550*/  LDG.E.64 R18, desc[UR14][R12.64+0x70] ;  /* 0x0000700e0c127981 */ /* 0x004ea8000c1e1b00 */
[----:B--2---:R4:W-:Y:S04]  /*3560*/  STG.E.64 desc[UR14][R8.64+0x70], R18 ;  /* 0x0000701208007986 */ /* 0x0049e8000c101b0e */
[----:B---3--:R-:W2:Y:S01]  /*3570*/  LDG.E.64 R26, desc[UR14][R12.64+0x78] ;  /* 0x0000780e0c1a7981 */ /* 0x008ea2000c1e1b00 */
[----:B------:R-:W-:-:S05]  /*3580*/  VIADD R5, R5, 0x10 ;  /* 0x0000001005057836 */ /* 0x000fca0000000000 */
[----:B------:R-:W-:Y:S01]  /*3590*/  ISETP.NE.AND P1, PT, R5, R2, PT ;  /* 0x000000020500720c */ /* 0x000fe20003f25270 */
[----:B--2---:R4:W-:-:S12]  /*35a0*/  STG.E.64 desc[UR14][R8.64+0x78], R26 ;  /* 0x0000781a08007986 */ /* 0x0049d8000c101b0e */
[----:B------:R-:W-:Y:S05]  /*35b0*/  @P1 BRA `(.L_x_1524) ;  /* 0xfffffffc006c1947 */ /* 0x000fea000383ffff */
[----:B------:R-:W-:Y:S05]  /*35c0*/  BSYNC.RECONVERGENT B1 ;  /* 0x0000000000017941 */ /* 0x000fea0003800200 */
.L_x_1523:
[----:B------:R-:W-:-:S07]  /*35d0*/  MOV R5, R2 ;  /* 0x0000000200057202 */ /* 0x000fce0000000f00 */
.L_x_1522:
[----:B------:R-:W-:Y:S05]  /*35e0*/  @!P0 BRA `(.L_x_1525) ;  /* 0x0000000000d08947 */ /* 0x000fea0003800000 */
[----:B------:R-:W-:Y:S02]  /*35f0*/  UIADD3 UR5, UPT, UPT, UR13, -0x1, URZ ;  /* 0xffffffff0d057890 */ /* 0x000fe4000fffe0ff */
[----:B------:R-:W-:Y:S02]  /*3600*/  UISETP.NE.AND UP1, UPT, UR18, URZ, UPT ;  /* 0x000000ff1200728c */ /* 0x000fe4000bf25270 */
[----:B------:R-:W-:-:S09]  /*3610*/  UISETP.GE.U32.AND UP0, UPT, UR5, 0x7, UPT ;  /* 0x000000070500788c */ /* 0x000fd2000bf06070 */
[----:B------:R-:W-:Y:S05]  /*3620*/  BRA.U !UP0, `(.L_x_1526) ;  /* 0x00000001084c7547 */ /* 0x000fea000b800000 */
[----:B-1----:R-:W-:-:S05]  /*3630*/  IMAD.WIDE.U32 R12, R5, 0x8, R10 ;  /* 0x00000008050c7825 */ /* 0x002fca00078e000a */
[----:B----4-:R-:W3:Y:S01]  /*3640*/  LDG.E.64 R14, desc[UR14][R12.64] ;  /* 0x0000000e0c0e7981 */ /* 0x010ee2000c1e1b00 */
[----:B--2---:R-:W-:-:S05]  /*3650*/  IMAD.WIDE.U32 R8, R5, 0x8, R6 ;  /* 0x0000000805087825 */ /* 0x004fca00078e0006 */
[----:B---3--:R1:W-:Y:S04]  /*3660*/  STG.E.64 desc[UR14][R8.64], R14 ;  /* 0x0000000e08007986 */ /* 0x0083e8000c101b0e */
[----:B0-----:R-:W2:Y:S04]  /*3670*/  LDG.E.64 R16, desc[UR14][R12.64+0x8] ;  /* 0x0000080e0c107981 */ /* 0x001ea8000c1e1b00 */
[----:B--2---:R0:W-:Y:S04]  /*3680*/  STG.E.64 desc[UR14][R8.64+0x8], R16 ;  /* 0x0000081008007986 */ /* 0x0041e8000c101b0e */
[----:B------:R-:W2:Y:S04]  /*3690*/  LDG.E.64 R18, desc[UR14][R12.64+0x10] ;  /* 0x0000100e0c127981 */ /* 0x000ea8000c1e1b00 */
[----:B--2---:R3:W-:Y:S04]  /*36a0*/  STG.E.64 desc[UR14][R8.64+0x10], R18 ;  /* 0x0000101208007986 */ /* 0x0047e8000c101b0e */
[----:B------:R-:W2:Y:S04]  /*36b0*/  LDG.E.64 R26, desc[UR14][R12.64+0x18] ;  /* 0x0000180e0c1a7981 */ /* 0x000ea8000c1e1b00 */
[----:B--2---:R3:W-:Y:S04]  /*36c0*/  STG.E.64 desc[UR14][R8.64+0x18], R26 ;  /* 0x0000181a08007986 */ /* 0x0047e8000c101b0e */
[----:B------:R-:W2:Y:S04]  /*36d0*/  LDG.E.64 R28, desc[UR14][R12.64+0x20] ;  /* 0x0000200e0c1c7981 */ /* 0x000ea8000c1e1b00 */
[----:B--2---:R3:W-:Y:S04]  /*36e0*/  STG.E.64 desc[UR14][R8.64+0x20], R28 ;  /* 0x0000201c08007986 */ /* 0x0047e8000c101b0e */
[----:B------:R-:W2:Y:S04]  /*36f0*/  LDG.E.64 R30, desc[UR14][R12.64+0x28] ;  /* 0x0000280e0c1e7981 */ /* 0x000ea8000c1e1b00 */
[----:B--2---:R3:W-:Y:S04]  /*3700*/  STG.E.64 desc[UR14][R8.64+0x28], R30 ;  /* 0x0000281e08007986 */ /* 0x0047e8000c101b0e */
[----:B-1----:R-:W2:Y:S04]  /*3710*/  LDG.E.64 R14, desc[UR14][R12.64+0x30] ;  /* 0x0000300e0c0e7981 */ /* 0x002ea8000c1e1b00 */
[----:B--2---:R3:W-:Y:S04]  /*3720*/  STG.E.64 desc[UR14][R8.64+0x30], R14 ;  /* 0x0000300e08007986 */ /* 0x0047e8000c101b0e */
[----:B0-----:R-:W2:Y:S01]  /*3730*/  LDG.E.64 R16, desc[UR14][R12.64+0x38] ;  /* 0x0000380e0c107981 */ /* 0x001ea2000c1e1b00 */
[----:B------:R-:W-:-:S03]  /*3740*/  VIADD R5, R5, 0x8 ;  /* 0x0000000805057836 */ /* 0x000fc60000000000 */
[----:B--2---:R3:W-:Y:S04]  /*3750*/  STG.E.64 desc[UR14][R8.64+0x38], R16 ;  /* 0x0000381008007986 */ /* 0x0047e8000c101b0e */
.L_x_1526:
[----:B------:R-:W-:Y:S05]  /*3760*/  BRA.U !UP1, `(.L_x_1525) ;  /* 0x0000000109707547 */ /* 0x000fea000b800000 */
[----:B------:R-:W-:Y:S02]  /*3770*/  UIADD3 UR5, UPT, UPT, UR18, -0x1, URZ ;  /* 0xffffffff12057890 */ /* 0x000fe4000fffe0ff */
[----:B------:R-:W-:Y:S02]  /*3780*/  UISETP.NE.AND UP1, UPT, UR4, URZ, UPT ;  /* 0x000000ff0400728c */ /* 0x000fe4000bf25270 */
[----:B------:R-:W-:-:S09]  /*3790*/  UISETP.GE.U32.AND UP0, UPT, UR5, 0x3, UPT ;  /* 0x000000030500788c */ /* 0x000fd2000bf06070 */
[----:B------:R-:W-:Y:S05]  /*37a0*/  BRA.U !UP0, `(.L_x_1527) ;  /* 0x00000001082c7547 */ /* 0x000fea000b800000 */
[----:B0--34-:R-:W-:-:S05]  /*37b0*/  IMAD.WIDE.U32 R18, R5, 0x8, R10 ;  /* 0x0000000805127825 */ /* 0x019fca00078e000a */
[----:B--2---:R-:W2:Y:S01]  /*37c0*/  LDG.E.64 R8, desc[UR14][R18.64] ;  /* 0x0000000e12087981 */ /* 0x004ea2000c1e1b00 */
[----:B------:R-:W-:-:S05]  /*37d0*/  IMAD.WIDE.U32 R26, R5, 0x8, R6 ;  /* 0x00000008051a7825 */ /* 0x000fca00078e0006 */
[----:B--2---:R0:W-:Y:S04]  /*37e0*/  STG.E.64 desc[UR14][R26.64], R8 ;  /* 0x000000081a007986 */ /* 0x0041e8000c101b0e */
[----:B-1----:R-:W2:Y:S04]  /*37f0*/  LDG.E.64 R12, desc[UR14][R18.64+0x8] ;  /* 0x0000080e120c7981 */ /* 0x002ea8000c1e1b00 */
[----:B--2---:R0:W-:Y:S04]  /*3800*/  STG.E.64 desc[UR14][R26.64+0x8], R12 ;  /* 0x0000080c1a007986 */ /* 0x0041e8000c101b0e */
[----:B------:R-:W2:Y:S04]  /*3810*/  LDG.E.64 R14, desc[UR14][R18.64+0x10] ;  /* 0x0000100e120e7981 */ /* 0x000ea8000c1e1b00 */
[----:B--2---:R0:W-:Y:S04]  /*3820*/  STG.E.64 desc[UR14][R26.64+0x10], R14 ;  /* 0x0000100e1a007986 */ /* 0x0041e8000c101b0e */
[----:B------:R-:W2:Y:S01]  /*3830*/  LDG.E.64 R16, desc[UR14][R18.64+0x18] ;  /* 0x0000180e12107981 */ /* 0x000ea2000c1e1b00 */
[----:B------:R-:W-:-:S03]  /*3840*/  VIADD R5, R5, 0x4 ;  /* 0x0000000405057836 */ /* 0x000fc60000000000 */
[----:B--2---:R0:W-:Y:S04]  /*3850*/  STG.E.64 desc[UR14][R26.64+0x18], R16 ;  /* 0x000018101a007986 */ /* 0x0041e8000c101b0e */
.L_x_1527:
[----:B------:R-:W-:Y:S05]  /*3860*/  BRA.U !UP1, `(.L_x_1525) ;  /* 0x0000000109307547 */ /* 0x000fea000b800000 */
[----:B01----:R-:W-:-:S05]  /*3870*/  IMAD.WIDE.U32 R12, R5, 0x8, R10 ;  /* 0x00000008050c7825 */ /* 0x003fca00078e000a */
[----:B--234-:R-:W2:Y:S01]  /*3880*/  LDG.E.64 R8, desc[UR14][R12.64] ;  /* 0x0000000e0c087981 */ /* 0x01cea2000c1e1b00 */
[----:B------:R-:W-:Y:S01]  /*3890*/  IMAD.WIDE.U32 R14, R5, 0x8, R6 ;  /* 0x00000008050e7825 */ /* 0x000fe200078e0006 */
[----:B------:R-:W-:-:S04]  /*38a0*/  UISETP.NE.AND UP0, UPT, UR4, 0x1, UPT ;  /* 0x000000010400788c */ /* 0x000fc8000bf05270 */
[----:B--2---:R0:W-:Y:S05]  /*38b0*/  STG.E.64 desc[UR14][R14.64], R8 ;  /* 0x000000080e007986 */ /* 0x0041ea000c101b0e */
[----:B------:R-:W-:Y:S05]  /*38c0*/  BRA.U !UP0, `(.L_x_1525) ;  /* 0x0000000108187547 */ /* 0x000fea000b800000 */
[----:B0-----:R-:W2:Y:S01]  /*38d0*/  LDG.E.64 R8, desc[UR14][R12.64+0x8] ;  /* 0x0000080e0c087981 */ /* 0x001ea2000c1e1b00 */
[----:B------:R-:W-:-:S03]  /*38e0*/  UISETP.NE.AND UP0, UPT, UR4, 0x2, UPT ;  /* 0x000000020400788c */ /* 0x000fc6000bf05270 */
[----:B--2---:R0:W-:Y:S06]  /*38f0*/  STG.E.64 desc[UR14][R14.64+0x8], R8 ;  /* 0x000008080e007986 */ /* 0x0041ec000c101b0e */
[----:B------:R-:W-:Y:S05]  /*3900*/  BRA.U !UP0, `(.L_x_1525) ;  /* 0x0000000108087547 */ /* 0x000fea000b800000 */
[----:B0-----:R-:W2:Y:S04]  /*3910*/  LDG.E.64 R8, desc[UR14][R12.64+0x10] ;  /* 0x0000100e0c087981 */ /* 0x001ea8000c1e1b00 */
[----:B--2---:R0:W-:Y:S02]  /*3920*/  STG.E.64 desc[UR14][R14.64+0x10], R8 ;  /* 0x000010080e007986 */ /* 0x0041e4000c101b0e */
.L_x_1525:
[----:B------:R-:W-:-:S05]  /*3930*/  HFMA2 R5, -RZ, RZ, 0, 5.9604644775390625e-08 ;  /* 0x00000001ff057431 */ /* 0x000fca00000001ff */
[----:B------:R0:W-:Y:S01]  /*3940*/  STG.E.U8 desc[UR14][R22.64], R5 ;  /* 0x0000000516007986 */ /* 0x0001e2000c10110e */
[----:B------:R-:W-:Y:S05]  /*3950*/  BRA `(.L_x_1508) ;  /* 0x0000000c00ec7947 */ /* 0x000fea0003800000 */
.L_x_1515:
[----:B-1----:R-:W-:Y:S01]  /*3960*/  IMAD.MOV.U32 R12, RZ, RZ, -0x55555555 ;  /* 0xaaaaaaabff0c7424 */ /* 0x002fe200078e00ff */
[----:B------:R-:W-:Y:S01]  /*3970*/  MOV R14, 0xaaaaaaab ;  /* 0xaaaaaaab000e7802 */ /* 0x000fe20000000f00 */
[----:B------:R-:W-:Y:S01]  /*3980*/  IMAD.MOV.U32 R13, RZ, RZ, 0x4002aaaa ;  /* 0x4002aaaaff0d7424 */ /* 0x000fe200078e00ff */
[----:B------:R-:W-:Y:S01]  /*3990*/  CS2R R30, SRZ ;  /* 0x00000000001e7805 */ /* 0x000fe2000001ff00 */
[----:B------:R-:W-:Y:S02]  /*39a0*/  IMAD.MOV.U32 R15, RZ, RZ, 0x400aaaaa ;  /* 0x400aaaaaff0f7424 */ /* 0x000fe400078e00ff */
[----:B------:R-:W-:-:S03]  /*39b0*/  IMAD.MOV.U32 R5, RZ, RZ, RZ ;  /* 0x000000ffff057224 */ /* 0x000fc600078e00ff */
[----:B------:R1:W-:Y:S01]  /*39c0*/  STL.128 [R1], R12 ;  /* 0x0000000c01007387 */ /* 0x0003e20000100c00 */
[----:B------:R-:W-:Y:S05]  /*39d0*/  @!P1 BRA `(.L_x_1528) ;  /* 0x0000000400089947 */ /* 0x000fea0003800000 */
[----:B------:R-:W-:Y:S01]  /*39e0*/  HFMA2 R5, -RZ, RZ, 0, 0 ;  /* 0x00000000ff057431 */ /* 0x000fe200000001ff */
[----:B------:R-:W-:Y:S01]  /*39f0*/  BSSY.RECONVERGENT B1, `(.L_x_1529) ;  /* 0x000003f000017945 */ /* 0x000fe20003800200 */
[----:B------:R-:W-:-:S07]  /*3a00*/  CS2R R30, SRZ ;  /* 0x00000000001e7805 */ /* 0x000fce000001ff00 */
.L_x_1530:
        /* <DEDUP_REMOVED lines=62> */
.L_x_1529:
[----:B------:R-:W-:-:S07]  /*3df0*/  IMAD.MOV.U32 R5, RZ, RZ, R2 ;  /* 0x000000ffff057224 */ /* 0x000fce00078e0002 */
.L_x_1528:
        /* <DEDUP_REMOVED lines=36> */
.L_x_1532:
        /* <DEDUP_REMOVED lines=22> */
.L_x_1533:
        /* <DEDUP_REMOVED lines=18> */
.L_x_1531:
[----:B-1----:R-:W2:Y:S02]  /*42c0*/  LDG.E.64 R12, desc[UR14][R20.64] ;  /* 0x0000000e140c7981 */ /* 0x002ea4000c1e1b00 */
[----:B--2---:R-:W-:-:S14]  /*42d0*/  DSETP.GEU.AND P2, PT, R30, R12, PT ;  /* 0x0000000c1e00722a */ /* 0x004fdc0003f4e000 */
[----:B------:R-:W-:Y:S05]  /*42e0*/  @P2 BRA `(.L_x_1508) ;  /* 0x0000000400882947 */ /* 0x000fea0003800000 */
[----:B------:R-:W-:Y:S01]  /*42f0*/  IMAD.MOV.U32 R5, RZ, RZ, RZ ;  /* 0x000000ffff057224 */ /* 0x000fe200078e00ff */
[----:B------:R-:W-:Y:S06]  /*4300*/  @!P1 BRA `(.L_x_1534) ;  /* 0x0000000000a49947 */ /* 0x000fec0003800000 */
[----:B------:R-:W-:Y:S01]  /*4310*/  BSSY.RECONVERGENT B1, `(.L_x_1535) ;  /* 0x0000027000017945 */ /* 0x000fe20003800200 */
[----:B------:R-:W-:-:S07]  /*4320*/  MOV R5, RZ ;  /* 0x000000ff00057202 */ /* 0x000fce0000000f00 */
.L_x_1536:
[----:B------:R-:W-:-:S05]  /*4330*/  IMAD.WIDE.U32 R14, R5, 0x8, R10 ;  /* 0x00000008050e7825 */ /* 0x000fca00078e000a */
[----:B0---4-:R-:W2:Y:S01]  /*4340*/  LDG.E.64 R16, desc[UR14][R14.64] ;  /* 0x0000000e0e107981 */ /* 0x011ea2000c1e1b00 */
[----:B------:R-:W-:-:S05]  /*4350*/  IMAD.WIDE.U32 R12, R5, 0x8, R6 ;  /* 0x00000008050c7825 */ /* 0x000fca00078e0006 */
[----:B--2---:R0:W-:Y:S04]  /*4360*/  STG.E.64 desc[UR14][R12.64], R16 ;  /* 0x000000100c007986 */ /* 0x0041e8000c101b0e */
[----:B------:R-:W2:Y:S04]  /*4370*/  LDG.E.64 R18, desc[UR14][R14.64+0x8] ;  /* 0x0000080e0e127981 */ /* 0x000ea8000c1e1b00 */
        /* <DEDUP_REMOVED lines=9> */
[----:B0-----:R-:W2:Y:S04]  /*4410*/  LDG.E.64 R16, desc[UR14][R14.64+0x30] ;  /* 0x0000300e0e107981 */ /* 0x001ea8000c1e1b00 */
[----:B--2---:R0:W-:Y:S04]  /*4420*/  STG.E.64 desc[UR14][R12.64+0x30], R16 ;  /* 0x000030100c007986 */ /* 0x0041e8000c101b0e */
[----:B-1----:R-:W2:Y:S04]  /*4430*/  LDG.E.64 R18, desc[UR14][R14.64+0x38] ;  /* 0x0000380e0e127981 */ /* 0x002ea8000c1e1b00 */
        /* <DEDUP_REMOVED lines=9> */
[----:B0-----:R-:W5:Y:S04]  /*44d0*/  LDG.E.64 R16, desc[UR14][R14.64+0x60] ;  /* 0x0000600e0e107981 */ /* 0x001f68000c1e1b00 */
[----:B-----5:R4:W-:Y:S04]  /*44e0*/  STG.E.64 desc[UR14][R12.64+0x60], R16 ;  /* 0x000060100c007986 */ /* 0x0209e8000c101b0e */
[----:B-1----:R-:W5:Y:S04]  /*44f0*/  LDG.E.64 R18, desc[UR14][R14.64+0x68] ;  /* 0x0000680e0e127981 */ /* 0x002f68000c1e1b00 */
        /* <DEDUP_REMOVED lines=9> */
.L_x_1535:
[----:B------:R-:W-:-:S07]  /*4590*/  IMAD.MOV.U32 R5, RZ, RZ, R2 ;  /* 0x000000ffff057224 */ /* 0x000fce00078e0002 */
.L_x_1534:
[----:B------:R-:W-:Y:S05]  /*45a0*/  @!P0 BRA `(.L_x_1537) ;  /* 0x0000000000d08947 */ /* 0x000fea0003800000 */
[----:B------:R-:W-:Y:S02]  /*45b0*/  UIADD3 UR5, UPT, UPT, UR13, -0x1, URZ ;  /* 0xffffffff0d057890 */ /* 0x000fe4000fffe0ff */
[----:B------:R-:W-:Y:S02]  /*45c0*/  UISETP.NE.AND UP1, UPT, UR18, URZ, UPT ;  /* 0x000000ff1200728c */ /* 0x000fe4000bf25270 */
[----:B------:R-:W-:-:S09]  /*45d0*/  UISETP.GE.U32.AND UP0, UPT, UR5, 0x7, UPT ;  /* 0x000000070500788c */ /* 0x000fd2000bf06070 */
[----:B------:R-:W-:Y:S05]  /*45e0*/  BRA.U !UP0, `(.L_x_1538) ;  /* 0x00000001084c7547 */ /* 0x000fea000b800000 */
        /* <DEDUP_REMOVED lines=10> */
[----:B------:R-:W3:Y:S04]  /*4690*/  LDG.E.64 R32, desc[UR14][R14.64+0x20] ;  /* 0x0000200e0e207981 */ /* 0x000ee8000c1e1b00 */
[----:B---3--:R2:W-:Y:S04]  /*46a0*/  STG.E.64 desc[UR14][R12.64+0x20], R32 ;  /* 0x000020200c007986 */ /* 0x0085e8000c101b0e */
[----:B------:R-:W3:Y:S04]  /*46b0*/  LDG.E.64 R34, desc[UR14][R14.64+0x28] ;  /* 0x0000280e0e227981 */ /* 0x000ee8000c1e1b00 */
[----:B---3--:R2:W-:Y:S04]  /*46c0*/  STG.E.64 desc[UR14][R12.64+0x28], R34 ;  /* 0x000028220c007986 */ /* 0x0085e8000c101b0e */
[----:B0-----:R-:W3:Y:S04]  /*46d0*/  LDG.E.64 R16, desc[UR14][R14.64+0x30] ;  /* 0x0000300e0e107981 */ /* 0x001ee8000c1e1b00 */
[----:B---3--:R2:W-:Y:S04]  /*46e0*/  STG.E.64 desc[UR14][R12.64+0x30], R16 ;  /* 0x000030100c007986 */ /* 0x0085e8000c101b0e */
[----:B-1----:R-:W3:Y:S01]  /*46f0*/  LDG.E.64 R18, desc[UR14][R14.64+0x38] ;  /* 0x0000380e0e127981 */ /* 0x002ee2000c1e1b00 */
[----:B------:R-:W-:-:S03]  /*4700*/  IADD3 R5, PT, PT, R5, 0x8, RZ ;  /* 0x0000000805057810 */ /* 0x000fc60007ffe0ff */
[----:B---3--:R2:W-:Y:S04]  /*4710*/  STG.E.64 desc[UR14][R12.64+0x38], R18 ;  /* 0x000038120c007986 */ /* 0x0085e8000c101b0e */
.L_x_1538:
[----:B------:R-:W-:Y:S05]  /*4720*/  BRA.U !UP1, `(.L_x_1537) ;  /* 0x0000000109707547 */ /* 0x000fea000b800000 */
[----:B------:R-:W-:Y:S02]  /*4730*/  UIADD3 UR5, UPT, UPT, UR18, -0x1, URZ ;  /* 0xffffffff12057890 */ /* 0x000fe4000fffe0ff */
[----:B------:R-:W-:Y:S02]  /*4740*/  UISETP.NE.AND UP1, UPT, UR4, URZ, UPT ;  /* 0x000000ff0400728c */ /* 0x000fe4000bf25270 */
[----:B------:R-:W-:-:S09]  /*4750*/  UISETP.GE.U32.AND UP0, UPT, UR5, 0x3, UPT ;  /* 0x000000030500788c */ /* 0x000fd2000bf06070 */
[----:B------:R-:W-:Y:S05]  /*4760*/  BRA.U !UP0, `(.L_x_1539) ;  /* 0x00000001082c7547 */ /* 0x000fea000b800000 */
[----:B--2-4-:R-:W-:-:S05]  /*4770*/  IMAD.WIDE.U32 R26, R5, 0x8, R10 ;  /* 0x00000008051a7825 */ /* 0x014fca00078e000a */
[----:B------:R-:W2:Y:S01]  /*4780*/  LDG.E.64 R12, desc[UR14][R26.64] ;  /* 0x0000000e1a0c7981 */ /* 0x000ea2000c1e1b00 */
[----:B------:R-:W-:-:S05]  /*4790*/  IMAD.WIDE.U32 R28, R5, 0x8, R6 ;  /* 0x00000008051c7825 */ /* 0x000fca00078e0006 */
[----:B--2---:R1:W-:Y:S04]  /*47a0*/  STG.E.64 desc[UR14][R28.64], R12 ;  /* 0x0000000c1c007986 */ /* 0x0043e8000c101b0e */
[----:B------:R-:W2:Y:S04]  /*47b0*/  LDG.E.64 R14, desc[UR14][R26.64+0x8] ;  /* 0x0000080e1a0e7981 */ /* 0x000ea8000c1e1b00 */
[----:B--2---:R1:W-:Y:S04]  /*47c0*/  STG.E.64 desc[UR14][R28.64+0x8], R14 ;  /* 0x0000080e1c007986 */ /* 0x0043e8000c101b0e */
[----:B0-----:R-:W2:Y:S04]  /*47d0*/  LDG.E.64 R16, desc[UR14][R26.64+0x10] ;  /* 0x0000100e1a107981 */ /* 0x001ea8000c1e1b00 */
[----:B--2---:R1:W-:Y:S04]  /*47e0*/  STG.E.64 desc[UR14][R28.64+0x10], R16 ;  /* 0x000010101c007986 */ /* 0x0043e8000c101b0e */
[----:B------:R-:W2:Y:S01]  /*47f0*/  LDG.E.64 R18, desc[UR14][R26.64+0x18] ;  /* 0x0000180e1a127981 */ /* 0x000ea2000c1e1b00 */
[----:B------:R-:W-:-:S03]  /*4800*/  VIADD R5, R5, 0x4 ;  /* 0x0000000405057836 */ /* 0x000fc60000000000 */
[----:B--2---:R1:W-:Y:S04]  /*4810*/  STG.E.64 desc[UR14][R28.64+0x18], R18 ;  /* 0x000018121c007986 */ /* 0x0043e8000c101b0e */
.L_x_1539:
[----:B------:R-:W-:Y:S05]  /*4820*/  BRA.U !UP1, `(.L_x_1537) ;  /* 0x0000000109307547 */ /* 0x000fea000b800000 */
[----:B-1----:R-:W-:-:S05]  /*4830*/  IMAD.WIDE.U32 R14, R5, 0x8, R10 ;  /* 0x00000008050e7825 */ /* 0x002fca00078e000a */
[----:B--2-4-:R-:W2:Y:S01]  /*4840*/  LDG.E.64 R12, desc[UR14][R14.64] ;  /* 0x0000000e0e0c7981 */ /* 0x014ea2000c1e1b00 */
[----:B0-----:R-:W-:Y:S01]  /*4850*/  IMAD.WIDE.U32 R16, R5, 0x8, R6 ;  /* 0x0000000805107825 */ /* 0x001fe200078e0006 */
[----:B------:R-:W-:-:S04]  /*4860*/  UISETP.NE.AND UP0, UPT, UR4, 0x1, UPT ;  /* 0x000000010400788c */ /* 0x000fc8000bf05270 */
[----:B--2---:R3:W-:Y:S05]  /*4870*/  STG.E.64 desc[UR14][R16.64], R12 ;  /* 0x0000000c10007986 */ /* 0x0047ea000c101b0e */
[----:B------:R-:W-:Y:S05]  /*4880*/  BRA.U !UP0, `(.L_x_1537) ;  /* 0x0000000108187547 */ /* 0x000fea000b800000 */
[----:B---3--:R-:W2:Y:S01]  /*4890*/  LDG.E.64 R12, desc[UR14][R14.64+0x8] ;  /* 0x0000080e0e0c7981 */ /* 0x008ea2000c1e1b00 */
[----:B------:R-:W-:-:S03]  /*48a0*/  UISETP.NE.AND UP0, UPT, UR4, 0x2, UPT ;  /* 0x000000020400788c */ /* 0x000fc6000bf05270 */
[----:B--2---:R0:W-:Y:S06]  /*48b0*/  STG.E.64 desc[UR14][R16.64+0x8], R12 ;  /* 0x0000080c10007986 */ /* 0x0041ec000c101b0e */
[----:B------:R-:W-:Y:S05]  /*48c0*/  BRA.U !UP0, `(.L_x_1537) ;  /* 0x0000000108087547 */ /* 0x000fea000b800000 */
[----:B0-----:R-:W2:Y:S04]  /*48d0*/  LDG.E.64 R12, desc[UR14][R14.64+0x10] ;  /* 0x0000100e0e0c7981 */ /* 0x001ea8000c1e1b00 */
[----:B--2---:R0:W-:Y:S02]  /*48e0*/  STG.E.64 desc[UR14][R16.64+0x10], R12 ;  /* 0x0000100c10007986 */ /* 0x0041e4000c101b0e */
.L_x_1537:
[----:B------:R0:W-:Y:S04]  /*48f0*/  STG.E.64 desc[UR14][R20.64], R30 ;  /* 0x0000001e14007986 */ /* 0x0001e8000c101b0e */
[----:B------:R0:W-:Y:S02]  /*4900*/  STG.E.64 desc[UR14][R24.64], R8 ;  /* 0x0000000818007986 */ /* 0x0001e4000c101b0e */
.L_x_1508:
[----:B------:R-:W-:Y:S05]  /*4910*/  BSYNC.RECONVERGENT B0 ;  /* 0x0000000000007941 */ /* 0x000fea0003800200 */
.L_x_1507:
[----:B------:R-:W5:Y:S01]  /*4920*/  LDCU UR5, c[0x0][0x360] ;  /* 0x00006c00ff0577ac */ /* 0x000f620008000800 */
[----:B0-234-:R-:W5:Y:S01]  /*4930*/  LDC R8, c[0x0][0x370] ;  /* 0x0000dc00ff087b82 */ /* 0x01df620000000800 */
[----:B------:R-:W0:Y:S01]  /*4940*/  LDCU UR6, c[0x0][0x3c8] ;  /* 0x00007900ff0677ac */ /* 0x000e220008000800 */
[----:B-----5:R-:W-:-:S05]  /*4950*/  IMAD R3, R8, UR5, R3 ;  /* 0x0000000508037c24 */ /* 0x020fca000f8e0203 */
[----:B0-----:R-:W-:-:S13]  /*4960*/  ISETP.GT.AND P0, PT, R3, UR6, PT ;  /* 0x0000000603007c0c */ /* 0x001fda000bf04270 */
[----:B------:R-:W-:Y:S05]  /*4970*/  @!P0 BRA `(.L_x_1540) ;  /* 0xffffffbc00348947 */ /* 0x000fea000383ffff */
[----:B------:R-:W-:Y:S05]  /*4980*/  EXIT ;  /* 0x000000000000794d */ /* 0x000fea0003800000 */
        .weak           $__internal_0_$__cuda_sm20_div_rn_f64_full
        .type           $__internal_0_$__cuda_sm20_div_rn_f64_full,@function
        .size           $__internal_0_$__cuda_sm20_div_rn_f64_full,(.L_x_1767 - $__internal_0_$__cuda_sm20_div_rn_f64_full)
$__internal_0_$__cuda_sm20_div_rn_f64_full:
[C---:B------:R-:W-:Y:S01]  /*4990*/  FSETP.GEU.AND P0, PT, |R13|.reuse, 1.469367938527859385e-39, PT ;  /* 0x001000000d00780b */ /* 0x040fe20003f0e200 */
[----:B------:R-:W-:Y:S01]  /*49a0*/  IMAD.MOV.U32 R5, RZ, RZ, 0x1ca00000 ;  /* 0x1ca00000ff057424 */ /* 0x000fe200078e00ff */
[----:B------:R-:W-:Y:S01]  /*49b0*/  LOP3.LUT R8, R13, 0x800fffff, RZ, 0xc0, !PT ;  /* 0x800fffff0d087812 */ /* 0x000fe200078ec0ff */
[----:B------:R-:W-:Y:S01]  /*49c0*/  BSSY.RECONVERGENT B1, `(.L_x_1541) ;  /* 0x0000054000017945 */ /* 0x000fe20003800200 */
[C---:B------:R-:W-:Y:S02]  /*49d0*/  FSETP.GEU.AND P3, PT, |R15|.reuse, 1.469367938527859385e-39, PT ;  /* 0x001000000f00780b */ /* 0x040fe40003f6e200 */
[----:B------:R-:W-:Y:S01]  /*49e0*/  LOP3.LUT R9, R8, 0x3ff00000, RZ, 0xfc, !PT ;  /* 0x3ff0000008097812 */ /* 0x000fe200078efcff */
[----:B------:R-:W-:Y:S01]  /*49f0*/  IMAD.MOV.U32 R8, RZ, RZ, R12 ;  /* 0x000000ffff087224 */ /* 0x000fe200078e000c */
[----:B------:R-:W-:Y:S02]  /*4a00*/  MOV R18, 0x1 ;  /* 0x0000000100127802 */ /* 0x000fe40000000f00 */
[----:B------:R-:W-:-:S02]  /*4a10*/  LOP3.LUT R31, R15, 0x7ff00000, RZ, 0xc0, !PT ;  /* 0x7ff000000f1f7812 */ /* 0x000fc400078ec0ff */
[----:B------:R-:W-:Y:S01]  /*4a20*/  LOP3.LUT R32, R13, 0x7ff00000, RZ, 0xc0, !PT ;  /* 0x7ff000000d207812 */ /* 0x000fe200078ec0ff */
[----:B------:R-:W-:Y:S02]  /*4a30*/  @!P0 DMUL R8, R12, 8.98846567431157953865e+307 ;  /* 0x7fe000000c088828 */ /* 0x000fe40000000000 */
[----:B------:R-:W-:Y:S01]  /*4a40*/  IMAD.MOV.U32 R33, RZ, RZ, R31 ;  /* 0x000000ffff217224 */ /* 0x000fe200078e001f */
[----:B------:R-:W-:Y:S02]  /*4a50*/  ISETP.GE.U32.AND P2, PT, R31, R32, PT ;  /* 0x000000201f00720c */ /* 0x000fe40003f46070 */
[----:B------:R-:W-:Y:S01]  /*4a60*/  @!P3 LOP3.LUT R26, R13, 0x7ff00000, RZ, 0xc0, !PT ;  /* 0x7ff000000d1ab812 */ /* 0x000fe200078ec0ff */
[----:B------:R-:W0:Y:S03]  /*4a70*/  MUFU.RCP64H R19, R9 ;  /* 0x0000000900137308 */ /* 0x000e260000001800 */
[----:B------:R-:W-:-:S02]  /*4a80*/  @!P3 ISETP.GE.U32.AND P4, PT, R31, R26, PT ;  /* 0x0000001a1f00b20c */ /* 0x000fc40003f86070 */
[----:B------:R-:W-:Y:S02]  /*4a90*/  @!P3 MOV R26, RZ ;  /* 0x000000ff001ab202 */ /* 0x000fe40000000f00 */
[----:B------:R-:W-:Y:S02]  /*4aa0*/  @!P3 SEL R27, R5, 0x63400000, !P4 ;  /* 0x63400000051bb807 */ /* 0x000fe40006000000 */
[----:B------:R-:W-:Y:S02]  /*4ab0*/  @!P0 LOP3.LUT R32, R9, 0x7ff00000, RZ, 0xc0, !PT ;  /* 0x7ff0000009208812 */ /* 0x000fe400078ec0ff */
[----:B------:R-:W-:Y:S02]  /*4ac0*/  @!P3 LOP3.LUT R27, R27, 0x80000000, R15, 0xf8, !PT ;  /* 0x800000001b1bb812 */ /* 0x000fe400078ef80f */
[----:B------:R-:W-:Y:S02]  /*4ad0*/  IADD3 R34, PT, PT, R32, -0x1, RZ ;  /* 0xffffffff20227810 */ /* 0x000fe40007ffe0ff */
[----:B------:R-:W-:Y:S01]  /*4ae0*/  @!P3 LOP3.LUT R27, R27, 0x100000, RZ, 0xfc, !PT ;  /* 0x001000001b1bb812 */ /* 0x000fe200078efcff */
[----:B0-----:R-:W-:-:S08]  /*4af0*/  DFMA R16, R18, -R8, 1 ;  /* 0x3ff000001210742b */ /* 0x001fd00000000808 */
[----:B------:R-:W-:-:S08]  /*4b00*/  DFMA R16, R16, R16, R16 ;  /* 0x000000101010722b */ /* 0x000fd00000000010 */
[----:B------:R-:W-:Y:S01]  /*4b10*/  DFMA R18, R18, R16, R18 ;  /* 0x000000101212722b */ /* 0x000fe20000000012 */
[----:B------:R-:W-:Y:S01]  /*4b20*/  SEL R17, R5, 0x63400000, !P2 ;  /* 0x6340000005117807 */ /* 0x000fe20005000000 */
[----:B------:R-:W-:-:S03]  /*4b30*/  IMAD.MOV.U32 R16, RZ, RZ, R14 ;  /* 0x000000ffff107224 */ /* 0x000fc600078e000e */
[----:B------:R-:W-:-:S03]  /*4b40*/  LOP3.LUT R17, R17, 0x800fffff, R15, 0xf8, !PT ;  /* 0x800fffff11117812 */ /* 0x000fc600078ef80f */
[----:B------:R-:W-:-:S03]  /*4b50*/  DFMA R28, R18, -R8, 1 ;  /* 0x3ff00000121c742b */ /* 0x000fc60000000808 */
[----:B------:R-:W-:-:S05]  /*4b60*/  @!P3 DFMA R16, R16, 2, -R26 ;  /* 0x400000001010b82b */ /* 0x000fca000000081a */
[----:B------:R-:W-:-:S05]  /*4b70*/  DFMA R28, R18, R28, R18 ;  /* 0x0000001c121c722b */ /* 0x000fca0000000012 */
[----:B------:R-:W-:-:S03]  /*4b80*/  @!P3 LOP3.LUT R33, R17, 0x7ff00000, RZ, 0xc0, !PT ;  /* 0x7ff000001121b812 */ /* 0x000fc600078ec0ff */
[----:B------:R-:W-:Y:S02]  /*4b90*/  DMUL R18, R28, R16 ;  /* 0x000000101c127228 */ /* 0x000fe40000000000 */
[----:B------:R-:W-:-:S05]  /*4ba0*/  VIADD R26, R33, 0xffffffff ;  /* 0xffffffff211a7836 */ /* 0x000fca0000000000 */
[----:B------:R-:W-:Y:S01]  /*4bb0*/  ISETP.GT.U32.AND P0, PT, R26, 0x7feffffe, PT ;  /* 0x7feffffe1a00780c */ /* 0x000fe20003f04070 */
[----:B------:R-:W-:-:S03]  /*4bc0*/  DFMA R26, R18, -R8, R16 ;  /* 0x80000008121a722b */ /* 0x000fc60000000010 */
[----:B------:R-:W-:-:S05]  /*4bd0*/  ISETP.GT.U32.OR P0, PT, R34, 0x7feffffe, P0 ;  /* 0x7feffffe2200780c */ /* 0x000fca0000704470 */
[----:B------:R-:W-:-:S08]  /*4be0*/  DFMA R26, R28, R26, R18 ;  /* 0x0000001a1c1a722b */ /* 0x000fd00000000012 */
[----:B------:R-:W-:Y:S05]  /*4bf0*/  @P0 BRA `(.L_x_1542) ;  /* 0x00000000006c0947 */ /* 0x000fea0003800000 */
[----:B------:R-:W-:-:S04]  /*4c00*/  LOP3.LUT R18, R13, 0x7ff00000, RZ, 0xc0, !PT ;  /* 0x7ff000000d127812 */ /* 0x000fc800078ec0ff */
[CC--:B------:R-:W-:Y:S02]  /*4c10*/  VIADDMNMX R14, R31.reuse, -R18.reuse, 0xb9600000, !PT ;  /* 0xb96000001f0e7446 */ /* 0x0c0fe40007800912 */
[----:B------:R-:W-:Y:S02]  /*4c20*/  ISETP.GE.U32.AND P0, PT, R31, R18, PT ;  /* 0x000000121f00720c */ /* 0x000fe40003f06070 */
[----:B------:R-:W-:Y:S02]  /*4c30*/  VIMNMX R14, PT, PT, R14, 0x46a00000, PT ;  /* 0x46a000000e0e7848 */ /* 0x000fe40003fe0100 */
[----:B------:R-:W-:-:S05]  /*4c40*/  SEL R5, R5, 0x63400000, !P0 ;  /* 0x6340000005057807 */ /* 0x000fca0004000000 */
[----:B------:R-:W-:Y:S01]  /*4c50*/  IMAD.IADD R5, R14, 0x1, -R5 ;  /* 0x000000010e057824 */ /* 0x000fe200078e0a05 */
[----:B------:R-:W-:-:S03]  /*4c60*/  MOV R14, RZ ;  /* 0x000000ff000e7202 */ /* 0x000fc60000000f00 */
[----:B------:R-:W-:-:S06]  /*4c70*/  VIADD R15, R5, 0x7fe00000 ;  /* 0x7fe00000050f7836 */ /* 0x000fcc0000000000 */
[----:B------:R-:W-:-:S10]  /*4c80*/  DMUL R18, R26, R14 ;  /* 0x0000000e1a127228 */ /* 0x000fd40000000000 */
[----:B------:R-:W-:-:S13]  /*4c90*/  FSETP.GTU.AND P0, PT, |R19|, 1.469367938527859385e-39, PT ;  /* 0x001000001300780b */ /* 0x000fda0003f0c200 */
[----:B------:R-:W-:Y:S05]  /*4ca0*/  @P0 BRA `(.L_x_1543) ;  /* 0x0000000000940947 */ /* 0x000fea0003800000 */
[----:B------:R-:W-:Y:S01]  /*4cb0*/  DFMA R8, R26, -R8, R16 ;  /* 0x800000081a08722b */ /* 0x000fe20000000010 */
[----:B------:R-:W-:-:S09]  /*4cc0*/  IMAD.MOV.U32 R14, RZ, RZ, RZ ;  /* 0x000000ffff0e7224 */ /* 0x000fd200078e00ff */
[C---:B------:R-:W-:Y:S02]  /*4cd0*/  FSETP.NEU.AND P0, PT, R9.reuse, RZ, PT ;  /* 0x000000ff0900720b */ /* 0x040fe40003f0d000 */
[----:B------:R-:W-:-:S04]  /*4ce0*/  LOP3.LUT R13, R9, 0x80000000, R13, 0x48, !PT ;  /* 0x80000000090d7812 */ /* 0x000fc800078e480d */
[----:B------:R-:W-:-:S07]  /*4cf0*/  LOP3.LUT R15, R13, R15, RZ, 0xfc, !PT ;  /* 0x0000000f0d0f7212 */ /* 0x000fce00078efcff */
[----:B------:R-:W-:Y:S05]  /*4d00*/  @!P0 BRA `(.L_x_1543) ;  /* 0x00000000007c8947 */ /* 0x000fea0003800000 */
[----:B------:R-:W-:Y:S01]  /*4d10*/  IMAD.MOV R9, RZ, RZ, -R5 ;  /* 0x000000ffff097224 */ /* 0x000fe200078e0a05 */
[----:B------:R-:W-:Y:S01]  /*4d20*/  MOV R8, RZ ;  /* 0x000000ff00087202 */ /* 0x000fe20000000f00 */
[----:B------:R-:W-:Y:S01]  /*4d30*/  DMUL.RP R14, R26, R14 ;  /* 0x0000000e1a0e7228 */ /* 0x000fe20000008000 */
[----:B------:R-:W-:-:S04]  /*4d40*/  IADD3 R5, PT, PT, -R5, -0x43300000, RZ ;  /* 0xbcd0000005057810 */ /* 0x000fc80007ffe1ff */
[----:B------:R-:W-:-:S05]  /*4d50*/  DFMA R8, R18, -R8, R26 ;  /* 0x800000081208722b */ /* 0x000fca000000001a */
[----:B------:R-:W-:-:S05]  /*4d60*/  LOP3.LUT R13, R15, R13, RZ, 0x3c, !PT ;  /* 0x0000000d0f0d7212 */ /* 0x000fca00078e3cff */
[----:B------:R-:W-:-:S04]  /*4d70*/  FSETP.NEU.AND P0, PT, |R9|, R5, PT ;  /* 0x000000050900720b */ /* 0x000fc80003f0d200 */
[----:B------:R-:W-:Y:S02]  /*4d80*/  FSEL R18, R14, R18, !P0 ;  /* 0x000000120e127208 */ /* 0x000fe40004000000 */
[----:B------:R-:W-:Y:S01]  /*4d90*/  FSEL R19, R13, R19, !P0 ;  /* 0x000000130d137208 */ /* 0x000fe20004000000 */
[----:B------:R-:W-:Y:S06]  /*4da0*/  BRA `(.L_x_1543) ;  /* 0x0000000000547947 */ /* 0x000fec0003800000 */
.L_x_1542:
[----:B------:R-:W-:-:S14]  /*4db0*/  DSETP.NAN.AND P0, PT, R14, R14, PT ;  /* 0x0000000e0e00722a */ /* 0x000fdc0003f08000 */
[----:B------:R-:W-:Y:S05]  /*4dc0*/  @P0 BRA `(.L_x_1544) ;  /* 0x0000000000440947 */ /* 0x000fea0003800000 */
[----:B------:R-:W-:-:S14]  /*4dd0*/  DSETP.NAN.AND P0, PT, R12, R12, PT ;  /* 0x0000000c0c00722a */ /* 0x000fdc0003f08000 */
[----:B------:R-:W-:Y:S05]  /*4de0*/  @P0 BRA `(.L_x_1545) ;  /* 0x0000000000300947 */ /* 0x000fea0003800000 */
[----:B------:R-:W-:Y:S01]  /*4df0*/  ISETP.NE.AND P0, PT, R33, R32, PT ;  /* 0x000000202100720c */ /* 0x000fe20003f05270 */
[----:B------:R-:W-:Y:S02]  /*4e00*/  IMAD.MOV.U32 R18, RZ, RZ, 0x0 ;  /* 0x00000000ff127424 */ /* 0x000fe400078e00ff */
[----:B------:R-:W-:-:S10]  /*4e10*/  IMAD.MOV.U32 R19, RZ, RZ, -0x80000 ;  /* 0xfff80000ff137424 */ /* 0x000fd400078e00ff */
[----:B------:R-:W-:Y:S05]  /*4e20*/  @!P0 BRA `(.L_x_1543) ;  /* 0x0000000000348947 */ /* 0x000fea0003800000 */
[----:B------:R-:W-:Y:S02]  /*4e30*/  ISETP.NE.AND P0, PT, R33, 0x7ff00000, PT ;  /* 0x7ff000002100780c */ /* 0x000fe40003f05270 */
[----:B------:R-:W-:Y:S02]  /*4e40*/  LOP3.LUT R19, R15, 0x80000000, R13, 0x48, !PT ;  /* 0x800000000f137812 */ /* 0x000fe400078e480d */
[----:B------:R-:W-:-:S13]  /*4e50*/  ISETP.EQ.OR P0, PT, R32, RZ, !P0 ;  /* 0x000000ff2000720c */ /* 0x000fda0004702670 */
[----:B------:R-:W-:Y:S02]  /*4e60*/  @P0 LOP3.LUT R5, R19, 0x7ff00000, RZ, 0xfc, !PT ;  /* 0x7ff0000013050812 */ /* 0x000fe400078efcff */
[----:B------:R-:W-:Y:S01]  /*4e70*/  @!P0 MOV R18, RZ ;  /* 0x000000ff00128202 */ /* 0x000fe20000000f00 */
[----:B------:R-:W-:Y:S02]  /*4e80*/  @P0 IMAD.MOV.U32 R18, RZ, RZ, RZ ;  /* 0x000000ffff120224 */ /* 0x000fe400078e00ff */
[----:B------:R-:W-:Y:S01]  /*4e90*/  @P0 IMAD.MOV.U32 R19, RZ, RZ, R5 ;  /* 0x000000ffff130224 */ /* 0x000fe200078e0005 */
[----:B------:R-:W-:Y:S06]  /*4ea0*/  BRA `(.L_x_1543) ;  /* 0x0000000000147947 */ /* 0x000fec0003800000 */
.L_x_1545:
[----:B------:R-:W-:Y:S02]  /*4eb0*/  LOP3.LUT R19, R13, 0x80000, RZ, 0xfc, !PT ;  /* 0x000800000d137812 */ /* 0x000fe400078efcff */
[----:B------:R-:W-:Y:S01]  /*4ec0*/  MOV R18, R12 ;  /* 0x0000000c00127202 */ /* 0x000fe20000000f00 */
[----:B------:R-:W-:Y:S06]  /*4ed0*/  BRA `(.L_x_1543) ;  /* 0x0000000000087947 */ /* 0x000fec0003800000 */
.L_x_1544:
[----:B------:R-:W-:Y:S01]  /*4ee0*/  LOP3.LUT R19, R15, 0x80000, RZ, 0xfc, !PT ;  /* 0x000800000f137812 */ /* 0x000fe200078efcff */
[----:B------:R-:W-:-:S07]  /*4ef0*/  IMAD.MOV.U32 R18, RZ, RZ, R14 ;  /* 0x000000ffff127224 */ /* 0x000fce00078e000e */
.L_x_1543:
[----:B------:R-:W-:Y:S05]  /*4f00*/  BSYNC.RECONVERGENT B1 ;  /* 0x0000000000017941 */ /* 0x000fea0003800200 */
.L_x_1541:
[----:B------:R-:W-:Y:S01]  /*4f10*/  IMAD.MOV.U32 R31, RZ, RZ, 0x0 ;  /* 0x00000000ff1f7424 */ /* 0x000fe200078e00ff */
[----:B------:R-:W-:Y:S01]  /*4f20*/  MOV R9, R19 ;  /* 0x0000001300097202 */ /* 0x000fe20000000f00 */
[----:B------:R-:W-:Y:S02]  /*4f30*/  IMAD.MOV.U32 R8, RZ, RZ, R18 ;  /* 0x000000ffff087224 */ /* 0x000fe400078e0012 */
[----:B------:R-:W-:Y:S05]  /*4f40*/  RET.REL.NODEC R30 `(_Z7kernel2PdS_S_S_PbS_S_ddij) ;  /* 0xffffffb01e2c7950 */ /* 0x000fea0003c3ffff */
.L_x_1546:
        /* <DEDUP_REMOVED lines=11> */
.L_x_1767:


//--------------------- .text._Z7kernel1PdS_S_S_Pbjddjj --------------------------
	.section	.text._Z7kernel1PdS_S_S_Pbjddjj,"ax",@progbits
	.align	128
        .global         _Z7kernel1PdS_S_S_Pbjddjj
        .type           _Z7kernel1PdS_S_S_Pbjddjj,@function
        .size           _Z7kernel1PdS_S_S_Pbjddjj,(.L_x_1768 - _Z7kernel1PdS_S_S_Pbjddjj)
        .other          _Z7kernel1PdS_S_S_Pbjddjj,@"STO_CUDA_ENTRY STV_DEFAULT"
_Z7kernel1PdS_S_S_Pbjddjj:
.text._Z7kernel1PdS_S_S_Pbjddjj:
[----:B------:R-:W0:Y:S01]  /*0000*/  LDC R1, c[0x0][0x37c] ;  /* 0x0000df00ff017b82 */ /* 0x000e220000000800 */
[----:B------:R-:W1:Y:S01]  /*0010*/  S2R R0, SR_CTAID.X ;  /* 0x0000000000007919 */ /* 0x000e620000002500 */
[----:B------:R-:W2:Y:S06]  /*0020*/  LDCU UR6, c[0x0][0x3c4] ;  /* 0x00007880ff0677ac */ /* 0x000eac0008000800 */
[----:B------:R-:W3:Y:S01]  /*0030*/  LDC.64 R22, c[0x0][0x388] ;  /* 0x0000e200ff167b82 */ /* 0x000ee20000000a00 */
[----:B0-----:R-:W-:Y:S01]  /*0040*/  VIADD R1, R1, 0xfffffff0 ;  /* 0xfffffff001017836 */ /* 0x001fe20000000000 */
[----:B------:R-:W1:Y:S01]  /*0050*/  S2R R3, SR_TID.X ;  /* 0x0000000000037919 */ /* 0x000e620000002100 */
[----:B------:R-:W1:Y:S03]  /*0060*/  LDCU UR5, c[0x0][0x360] ;  /* 0x00006c00ff0577ac */ /* 0x000e660008000800 */
[C---:B------:R-:W-:Y:S01]  /*0070*/  R2UR UR21, R1.reuse ;  /* 0x00000000011572ca */ /* 0x040fe200000e0000 */
[----:B------:R-:W0:Y:S01]  /*0080*/  LDCU.64 UR8, c[0x0][0x3a0] ;  /* 0x00007400ff0877ac */ /* 0x000e220008000a00 */
[----:B------:R-:W4:Y:S01]  /*0090*/  LDC.64 R20, c[0x0][0x390] ;  /* 0x0000e400ff147b82 */ /* 0x000f220000000a00 */
[----:B------:R-:W-:Y:S01]  /*00a0*/  R2UR UR20, R1 ;  /* 0x00000000011472ca */ /* 0x000fe200000e0000 */
[----:B------:R-:W0:Y:S06]  /*00b0*/  LDCU.64 UR10, c[0x0][0x358] ;  /* 0x00006b00ff0a77ac */ /* 0x000e2c0008000a00 */
[----:B------:R-:W5:Y:S01]  /*00c0*/  LDC.64 R10, c[0x0][0x398] ;  /* 0x0000e600ff0a7b82 */ /* 0x000f620000000a00 */
[----:B--2---:R-:W-:Y:S01]  /*00d0*/  UISETP.NE.AND UP0, UPT, UR6, URZ, UPT ;  /* 0x000000ff0600728c */ /* 0x004fe2000bf05270 */
[----:B-1----:R-:W-:-:S04]  /*00e0*/  IMAD R0, R0, UR5, R3 ;  /* 0x0000000500007c24 */ /* 0x002fc8000f8e0203 */
[C---:B------:R-:W-:Y:S01]  /*00f0*/  IMAD R3, R0.reuse, UR6, RZ ;  /* 0x0000000600037c24 */ /* 0x040fe2000f8e02ff */
[C---:B0-----:R-:W-:Y:S01]  /*0100*/  IADD3 R6, P0, PT, R0.reuse, UR8, RZ ;  /* 0x0000000800067c10 */ /* 0x041fe2000ff1e0ff */
[----:B----4-:R-:W-:-:S03]  /*0110*/  IMAD.WIDE R20, R0, 0x8, R20 ;  /* 0x0000000800147825 */ /* 0x010fc600078e0214 */
[----:B------:R-:W-:Y:S01]  /*0120*/  LEA.HI.X.SX32 R7, R0, UR9, 0x1, P0 ;  /* 0x0000000900077c11 */ /* 0x000fe200080f0eff */
[----:B---3--:R-:W-:-:S04]  /*0130*/  IMAD.WIDE.U32 R22, R3, 0x8, R22 ;  /* 0x0000000803167825 */ /* 0x008fc800078e0016 */
[----:B-----5:R-:W-:Y:S01]  /*0140*/  IMAD.WIDE R10, R0, 0x8, R10 ;  /* 0x00000008000a7825 */ /* 0x020fe200078e020a */
[----:B------:R-:W-:Y:S06]  /*0150*/  BRA.U !UP0, `(.L_x_1547) ;  /* 0x00000005088c7547 */ /* 0x000fec000b800000 */
[----:B------:R-:W-:Y:S01]  /*0160*/  UISETP.GE.U32.AND UP0, UPT, UR6, 0x10, UPT ;  /* 0x000000100600788c */ /* 0x000fe2000bf06070 */
[----:B------:R-:W-:Y:S01]  /*0170*/  IMAD.MOV.U32 R9, RZ, RZ, RZ ;  /* 0x000000ffff097224 */ /* 0x000fe200078e00ff */
[----:B------:R-:W-:-:S04]  /*0180*/  ULOP3.LUT UR4, UR6, 0xf, URZ, 0xc0, !UPT ;  /* 0x0000000f06047892 */ /* 0x000fc8000f8ec0ff */
[----:B------:R-:W-:-:S03]  /*0190*/  UISETP.NE.AND UP1, UPT, UR4, URZ, UPT ;  /* 0x000000ff0400728c */ /* 0x000fc6000bf25270 */
[----:B------:R-:W-:Y:S08]  /*01a0*/  BRA.U !UP0, `(.L_x_1548) ;  /* 0x0000000108a47547 */ /* 0x000ff0000b800000 */
[----:B------:R-:W-:Y:S01]  /*01b0*/  ULOP3.LUT UR7, UR6, 0xfffffff0, URZ, 0xc0, !UPT ;  /* 0xfffffff006077892 */ /* 0x000fe2000f8ec0ff */
[----:B------:R-:W-:-:S05]  /*01c0*/  IMAD.MOV.U32 R8, RZ, RZ, RZ ;  /* 0x000000ffff087224 */ /* 0x000fca00078e00ff */
[----:B------:R-:W-:-:S07]  /*01d0*/  IMAD.U32 R9, RZ, RZ, UR7 ;  /* 0x00000007ff097e24 */ /* 0x000fce000f8e00ff */
.L_x_1549:
[----:B------:R-:W0:Y:S02]  /*01e0*/  LDC.64 R4, c[0x0][0x380] ;  /* 0x0000e000ff047b82 */ /* 0x000e240000000a00 */
[----:B0-----:R-:W-:-:S05]  /*01f0*/  IMAD.WIDE.U32 R4, R8, 0x8, R4 ;  /* 0x0000000808047825 */ /* 0x001fca00078e0004 */
[----:B----4-:R-:W2:Y:S01]  /*0200*/  LDG.E.64 R12, desc[UR10][R4.64] ;  /* 0x0000000a040c7981 */ /* 0x010ea2000c1e1b00 */
        /* <DEDUP_REMOVED lines=31> */
[----:B------:R-:W-:-:S04]  /*0400*/  IADD3 R8, PT, PT, R8, 0x10, RZ ;  /* 0x0000001008087810 */ /* 0x000fc80007ffe0ff */
[----:B------:R-:W-:Y:S01]  /*0410*/  ISETP.NE.AND P0, PT, R8, R9, PT ;  /* 0x000000090800720c */ /* 0x000fe20003f05270 */
[----:B--2---:R4:W-:-:S12]  /*0420*/  STG.E.64 desc[UR10][R2.64+0x78], R18 ;  /* 0x0000781202007986 */ /* 0x0049d8000c101b0a */
[----:B------:R-:W-:Y:S05]  /*0430*/  @P0 BRA `(.L_x_1549) ;  /* 0xfffffffc00680947 */ /* 0x000fea000383ffff */
.L_x_1548:
[----:B------:R-:W-:Y:S05]  /*0440*/  BRA.U !UP1, `(.L_x_1547) ;  /* 0x0000000109d07547 */ /* 0x000fea000b800000 */
[----:B------:R-:W-:Y:S02]  /*0450*/  UISETP.GE.U32.AND UP0, UPT, UR4, 0x8, UPT ;  /* 0x000000080400788c */ /* 0x000fe4000bf06070 */
[----:B------:R-:W-:-:S04]  /*0460*/  ULOP3.LUT UR7, UR6, 0x7, URZ, 0xc0, !UPT ;  /* 0x0000000706077892 */ /* 0x000fc8000f8ec0ff */
[----:B------:R-:W-:-:S03]  /*0470*/  UISETP.NE.AND UP1, UPT, UR7, URZ, UPT ;  /* 0x000000ff0700728c */ /* 0x000fc6000bf25270 */
[----:B------:R-:W-:Y:S08]  /*0480*/  BRA.U !UP0, `(.L_x_1550) ;  /* 0x0000000108507547 */ /* 0x000ff0000b800000 */
[----:B----4-:R-:W0:Y:S02]  /*0490*/  LDC.64 R2, c[0x0][0x380] ;  /* 0x0000e000ff027b82 */ /* 0x010e240000000a00 */
[----:B0-----:R-:W-:-:S05]  /*04a0*/  IMAD.WIDE.U32 R2, R9, 0x8, R2 ;  /* 0x0000000809027825 */ /* 0x001fca00078e0002 */
[----:B------:R-:W2:Y:S01]  /*04b0*/  LDG.E.64 R4, desc[UR10][R2.64] ;  /* 0x0000000a02047981 */ /* 0x000ea2000c1e1b00 */
        /* <DEDUP_REMOVED lines=15> */
[----:B------:R-:W-:-:S03]  /*05b0*/  VIADD R9, R9, 0x8 ;  /* 0x0000000809097836 */ /* 0x000fc60000000000 */
[----:B---3--:R2:W-:Y:S04]  /*05c0*/  STG.E.64 desc[UR10][R12.64+0x38], R14 ;  /* 0x0000380e0c007986 */ /* 0x0085e8000c101b0a */
.L_x_1550:
[----:B------:R-:W-:Y:S05]  /*05d0*/  BRA.U !UP1, `(.L_x_1547) ;  /* 0x00000001096c7547 */ /* 0x000fea000b800000 */
[----:B------:R-:W-:Y:S02]  /*05e0*/  UISETP.GE.U32.AND UP0, UPT, UR7, 0x4, UPT ;  /* 0x000000040700788c */ /* 0x000fe4000bf06070 */
[----:B------:R-:W-:-:S04]  /*05f0*/  ULOP3.LUT UR8, UR6, 0x3, URZ, 0xc0, !UPT ;  /* 0x0000000306087892 */ /* 0x000fc8000f8ec0ff */
[----:B------:R-:W-:-:S03]  /*0600*/  UISETP.NE.AND UP1, UPT, UR8, URZ, UPT ;  /* 0x000000ff0800728c */ /* 0x000fc6000bf25270 */
[----:B------:R-:W-:Y:S08]  /*0610*/  BRA.U !UP0, `(.L_x_1551) ;  /* 0x0000000108307547 */ /* 0x000ff0000b800000 */
[----:B----4-:R-:W2:Y:S02]  /*0620*/  LDC.64 R2, c[0x0][0x380] ;  /* 0x0000e000ff027b82 */ /* 0x010ea40000000a00 */
[----:B--2---:R-:W-:-:S05]  /*0630*/  IMAD.WIDE.U32 R16, R9, 0x8, R2 ;  /* 0x0000000809107825 */ /* 0x004fca00078e0002 */
[----:B------:R-:W2:Y:S01]  /*0640*/  LDG.E.64 R2, desc[UR10][R16.64] ;  /* 0x0000000a10027981 */ /* 0x000ea2000c1e1b00 */
[----:B------:R-:W-:-:S05]  /*0650*/  IMAD.WIDE.U32 R18, R9, 0x8, R22 ;  /* 0x0000000809127825 */ /* 0x000fca00078e0016 */
[----:B--2---:R0:W-:Y:S04]  /*0660*/  STG.E.64 desc[UR10][R18.64], R2 ;  /* 0x0000000212007986 */ /* 0x0041e8000c101b0a */
[----:B------:R-:W2:Y:S04]  /*0670*/  LDG.E.64 R4, desc[UR10][R16.64+0x8] ;  /* 0x0000080a10047981 */ /* 0x000ea8000c1e1b00 */
[----:B--2---:R0:W-:Y:S04]  /*0680*/  STG.E.64 desc[UR10][R18.64+0x8], R4 ;  /* 0x0000080412007986 */ /* 0x0041e8000c101b0a */
[----:B------:R-:W2:Y:S04]  /*0690*/  LDG.E.64 R12, desc[UR10][R16.64+0x10] ;  /* 0x0000100a100c7981 */ /* 0x000ea8000c1e1b00 */
[----:B--2---:R0:W-:Y:S04]  /*06a0*/  STG.E.64 desc[UR10][R18.64+0x10], R12 ;  /* 0x0000100c12007986 */ /* 0x0041e8000c101b0a */
[----:B------:R-:W2:Y:S01]  /*06b0*/  LDG.E.64 R14, desc[UR10][R16.64+0x18] ;  /* 0x0000180a100e7981 */ /* 0x000ea2000c1e1b00 */
[----:B------:R-:W-:-:S03]  /*06c0*/  VIADD R9, R9, 0x4 ;  /* 0x0000000409097836 */ /* 0x000fc60000000000 */
[----:B--2---:R0:W-:Y:S04]  /*06d0*/  STG.E.64 desc[UR10][R18.64+0x18], R14 ;  /* 0x0000180e12007986 */ /* 0x0041e8000c101b0a */
.L_x_1551:
[----:B------:R-:W-:Y:S05]  /*06e0*/  BRA.U !UP1, `(.L_x_1547) ;  /* 0x0000000109287547 */ /* 0x000fea000b800000 */
[----:B0-2-4-:R-:W0:Y:S01]  /*06f0*/  LDC.64 R12, c[0x0][0x380] ;  /* 0x0000e000ff0c7b82 */ /* 0x015e220000000a00 */
[----:B------:R-:W-:-:S05]  /*0700*/  UMOV UR4, URZ ;  /* 0x000000ff00047c82 */ /* 0x000fca0008000000 */
.L_x_1552:
[----:B01----:R-:W-:-:S06]  /*0710*/  IMAD.WIDE.U32 R2, R9, 0x8, R12 ;  /* 0x0000000809027825 */ /* 0x003fcc00078e000c */
[----:B------:R-:W2:Y:S01]  /*0720*/  LDG.E.64 R2, desc[UR10][R2.64] ;  /* 0x0000000a02027981 */ /* 0x000ea2000c1e1b00 */
[----:B------:R-:W-:Y:S01]  /*0730*/  IMAD.WIDE.U32 R4, R9, 0x8, R22 ;  /* 0x0000000809047825 */ /* 0x000fe200078e0016 */
[----:B------:R-:W-:-:S03]  /*0740*/  UIADD3 UR4, UPT, UPT, UR4, 0x1, URZ ;  /* 0x0000000104047890 */ /* 0x000fc6000fffe0ff */
[----:B------:R-:W-:Y:S01]  /*0750*/  VIADD R9, R9, 0x1 ;  /* 0x0000000109097836 */ /* 0x000fe20000000000 */
[----:B------:R-:W-:Y:S01]  /*0760*/  UISETP.NE.AND UP0, UPT, UR4, UR8, UPT ;  /* 0x000000080400728c */ /* 0x000fe2000bf05270 */
[----:B--2---:R1:W-:Y:S08]  /*0770*/  STG.E.64 desc[UR10][R4.64], R2 ;  /* 0x0000000204007986 */ /* 0x0043f0000c101b0a */
[----:B------:R-:W-:Y:S05]  /*0780*/  BRA.U UP0, `(.L_x_1552) ;  /* 0xfffffffd00e07547 */ /* 0x000fea000b83ffff */
.L_x_1547:
[----:B------:R-:W3:Y:S01]  /*0790*/  LDCU UR7, c[0x0][0x3a8] ;  /* 0x00007500ff0777ac */ /* 0x000ee20008000800 */
[----:B------:R0:W-:Y:S01]  /*07a0*/  STG.E.U8 desc[UR10][R6.64], RZ ;  /* 0x000000ff06007986 */ /* 0x0001e2000c10110a */
[----:B---3--:R-:W-:-:S13]  /*07b0*/  ISETP.GT.U32.AND P0, PT, R0, UR7, PT ;  /* 0x0000000700007c0c */ /* 0x008fda000bf04070 */
[----:B0-----:R-:W-:Y:S05]  /*07c0*/  @P0 EXIT ;  /* 0x000000000000094d */ /* 0x001fea0003800000 */
[----:B------:R-:W0:Y:S01]  /*07d0*/  LDC R9, c[0x0][0x3c0] ;  /* 0x0000f000ff097b82 */ /* 0x000e220000000800 */
[----:B-1--4-:R-:W1:Y:S01]  /*07e0*/  I2F.F64.U32 R2, UR7 ;  /* 0x0000000700027d12 */ /* 0x012e620008201800 */
[----:B------:R-:W3:Y:S01]  /*07f0*/  LDCU UR4, c[0x0][0x370] ;  /* 0x00006e00ff0477ac */ /* 0x000ee20008000800 */
[----:B------:R-:W-:Y:S01]  /*0800*/  UISETP.NE.AND UP0, UPT, UR6, URZ, UPT ;  /* 0x000000ff0600728c */ /* 0x000fe2000bf05270 */
[----:B------:R-:W4:Y:S01]  /*0810*/  LDCU UR7, c[0x0][0x3a8] ;  /* 0x00007500ff0777ac */ /* 0x000f220008000800 */
[----:B------:R-:W0:Y:S01]  /*0820*/  LDCU.128 UR12, c[0x0][0x3b0] ;  /* 0x00007600ff0c77ac */ /* 0x000e220008000c00 */
[----:B-1----:R-:W-:Y:S02]  /*0830*/  R2UR UR8, R2 ;  /* 0x00000000020872ca */ /* 0x002fe400000e0000 */
[----:B------:R-:W-:Y:S01]  /*0840*/  R2UR UR9, R3 ;  /* 0x00000000030972ca */ /* 0x000fe200000e0000 */
[----:B---3--:R-:W-:Y:S01]  /*0850*/  UIMAD UR4, UR5, UR4, URZ ;  /* 0x00000004050472a4 */ /* 0x008fe2000f8e02ff */
[----:B0-----:R-:W-:-:S02]  /*0860*/  IMAD.WIDE.U32 R8, R9, 0x8, R22 ;  /* 0x0000000809087825 */ /* 0x001fc400078e0016 */
[----:B----4-:R-:W-:Y:S11]  /*0870*/  BRA.U UP0, `(.L_x_1553) ;  /* 0x0000000100e47547 */ /* 0x010ff6000b800000 */
.L_x_1559:
[----:B0-2---:R-:W0:Y:S01]  /*0880*/  MUFU.RCP64H R13, UR9 ;  /* 0x00000009000d7d08 */ /* 0x005e220008001800 */
[----:B------:R-:W-:Y:S01]  /*0890*/  IMAD.U32 R4, RZ, RZ, UR8 ;  /* 0x00000008ff047e24 */ /* 0x000fe2000f8e00ff */
[----:B------:R-:W-:Y:S01]  /*08a0*/  MOV R5, UR9 ;  /* 0x0000000900057c02 */ /* 0x000fe20008000f00 */
[----:B------:R-:W-:Y:S01]  /*08b0*/  IMAD.MOV.U32 R12, RZ, RZ, 0x1 ;  /* 0x00000001ff0c7424 */ /* 0x000fe200078e00ff */
[----:B------:R-:W-:Y:S01]  /*08c0*/  IADD3 R18, PT, PT, -R0, UR7, RZ ;  /* 0x0000000700127c10 */ /* 0x000fe2000fffe1ff */
[----:B------:R-:W-:Y:S03]  /*08d0*/  BSSY.RECONVERGENT B0, `(.L_x_1554) ;  /* 0x000001e000007945 */ /* 0x000fe60003800200 */
[----:B-1----:R-:W1:Y:S01]  /*08e0*/  I2F.F64.U32 R2, R18 ;  /* 0x0000001200027312 */ /* 0x002e620000201800 */
[----:B0-----:R-:W-:Y:S02]  /*08f0*/  DFMA R4, R12, -R4, 1 ;  /* 0x3ff000000c04742b */ /* 0x001fe40000000804 */
[----:B-1----:R-:W-:-:S06]  /*0900*/  DMUL R2, R2, UR12 ;  /* 0x0000000c02027c28 */ /* 0x002fcc0008000000 */
[----:B------:R-:W-:Y:S02]  /*0910*/  DFMA R14, R4, R4, R4 ;  /* 0x00000004040e722b */ /* 0x000fe40000000004 */
[----:B------:R-:W0:Y:S06]  /*0920*/  I2F.F64.U32 R4, R0 ;  /* 0x0000000000047312 */ /* 0x000e2c0000201800 */
[----:B------:R-:W-:Y:S01]  /*0930*/  DFMA R14, R12, R14, R12 ;  /* 0x0000000e0c0e722b */ /* 0x000fe2000000000c */
[----:B------:R-:W-:Y:S02]  /*0940*/  IMAD.U32 R12, RZ, RZ, UR8 ;  /* 0x00000008ff0c7e24 */ /* 0x000fe4000f8e00ff */
[----:B------:R-:W-:Y:S01]  /*0950*/  IMAD.U32 R13, RZ, RZ, UR9 ;  /* 0x00000009ff0d7e24 */ /* 0x000fe2000f8e00ff */
[----:B0-----:R-:W-:-:S05]  /*0960*/  DFMA R16, R4, UR14, R2 ;  /* 0x0000000e04107c2b */ /* 0x001fca0008000002 */
[----:B------:R-:W-:-:S08]  /*0970*/  DFMA R12, R14, -R12, 1 ;  /* 0x3ff000000e0c742b */ /* 0x000fd0000000080c */
[----:B------:R-:W-:Y:S01]  /*0980*/  DFMA R12, R14, R12, R14 ;  /* 0x0000000c0e0c722b */ /* 0x000fe2000000000e */
[----:B------:R-:W-:-:S07]  /*0990*/  FSETP.GEU.AND P1, PT, |R17|, 6.5827683646048100446e-37, PT ;  /* 0x036000001100780b */ /* 0x000fce0003f2e200 */
[----:B------:R-:W-:-:S08]  /*09a0*/  DMUL R2, R16, R12 ;  /* 0x0000000c10027228 */ /* 0x000fd00000000000 */
[----:B------:R-:W-:-:S08]  /*09b0*/  DFMA R4, R2, -UR8, R16 ;  /* 0x8000000802047c2b */ /* 0x000fd00008000010 */
[----:B------:R-:W-:-:S10]  /*09c0*/  DFMA R2, R12, R4, R2 ;  /* 0x000000040c02722b */ /* 0x000fd40000000002 */
[----:B------:R-:W-:-:S05]  /*09d0*/  FFMA R4, RZ, UR9, R3 ;  /* 0x00000009ff047c23 */ /* 0x000fca0008000003 */
[----:B------:R-:W-:-:S13]  /*09e0*/  FSETP.GT.AND P0, PT, |R4|, 1.469367938527859385e-39, PT ;  /* 0x001000000400780b */ /* 0x000fda0003f04200 */
[----:B------:R-:W-:Y:S05]  /*09f0*/  @P0 BRA P1, `(.L_x_1555) ;  /* 0x00000000002c0947 */ /* 0x000fea0000800000 */
[----:B------:R-:W-:Y:S01]  /*0a00*/  IMAD.U32 R5, RZ, RZ, UR9 ;  /* 0x00000009ff057e24 */ /* 0x000fe2000f8e00ff */
[----:B------:R-:W-:Y:S01]  /*0a10*/  MOV R3, UR9 ;  /* 0x0000000900037c02 */ /* 0x000fe20008000f00 */
[----:B------:R-:W-:Y:S01]  /*0a20*/  IMAD.U32 R2, RZ, RZ, UR8 ;  /* 0x00000008ff027e24 */ /* 0x000fe2000f8e00ff */
[----:B------:R-:W-:Y:S01]  /*0a30*/  MOV R30, 0xa90 ;  /* 0x00000a90001e7802 */ /* 0x000fe20000000f00 */
[----:B------:R-:W-:Y:S01]  /*0a40*/  IMAD.U32 R4, RZ, RZ, UR8 ;  /* 0x00000008ff047e24 */ /* 0x000fe2000f8e00ff */
[----:B------:R-:W-:Y:S01]  /*0a50*/  MOV R15, R5 ;  /* 0x00000005000f7202 */ /* 0x000fe20000000f00 */
[----:B------:R-:W-:Y:S02]  /*0a60*/  IMAD.MOV.U32 R19, RZ, RZ, R17 ;  /* 0x000000ffff137224 */ /* 0x000fe400078e0011 */
[----:B------:R-:W-:-:S07]  /*0a70*/  IMAD.MOV.U32 R14, RZ, RZ, R2 ;  /* 0x000000ffff0e7224 */ /* 0x000fce00078e0002 */
[----:B------:R-:W-:Y:S05]  /*0a80*/  CALL.REL.NOINC `($__internal_1_$__cuda_sm20_div_rn_f64_full) ;  /* 0x0000002800f47944 */ /* 0x000fea0003c00000 */
[----:B------:R-:W-:Y:S02]  /*0a90*/  IMAD.MOV.U32 R2, RZ, RZ, R24 ;  /* 0x000000ffff027224 */ /* 0x000fe400078e0018 */
[----:B------:R-:W-:-:S07]  /*0aa0*/  IMAD.MOV.U32 R3, RZ, RZ, R25 ;  /* 0x000000ffff037224 */ /* 0x000fce00078e0019 */
.L_x_1555:
[----:B------:R-:W-:Y:S05]  /*0ab0*/  BSYNC.RECONVERGENT B0 ;  /* 0x0000000000007941 */ /* 0x000fea0003800200 */
.L_x_1554:
[----:B------:R0:W-:Y:S04]  /*0ac0*/  STG.E.64 desc[UR10][R8.64], R2 ;  /* 0x0000000208007986 */ /* 0x0001e8000c101b0a */
[----:B------:R-:W2:Y:S01]  /*0ad0*/  LDG.E.U8 R4, desc[UR10][R6.64] ;  /* 0x0000000a06047981 */ /* 0x000ea2000c1e1100 */
[----:B------:R-:W-:Y:S01]  /*0ae0*/  BSSY.RECONVERGENT B0, `(.L_x_1556) ;  /* 0x000000e000007945 */ /* 0x000fe20003800200 */
[----:B--2---:R-:W-:-:S13]  /*0af0*/  ISETP.NE.AND P0, PT, R4, RZ, PT ;  /* 0x000000ff0400720c */ /* 0x004fda0003f05270 */
[----:B0-----:R-:W-:Y:S05]  /*0b00*/  @!P0 BRA `(.L_x_1557) ;  /* 0x0000000000188947 */ /* 0x001fea0003800000 */
[----:B------:R-:W2:Y:S02]  /*0b10*/  LDG.E.64 R4, desc[UR10][R10.64] ;  /* 0x0000000a0a047981 */ /* 0x000ea4000c1e1b00 */
[----:B--2---:R-:W-:-:S14]  /*0b20*/  DSETP.GT.AND P0, PT, R4, RZ, PT ;  /* 0x000000ff0400722a */ /* 0x004fdc0003f04000 */
[----:B------:R-:W-:Y:S05]  /*0b30*/  @!P0 BRA `(.L_x_1558) ;  /* 0x0000000000208947 */ /* 0x000fea0003800000 */
[----:B------:R1:W-:Y:S04]  /*0b40*/  STG.E.64 desc[UR10][R20.64], R2 ;  /* 0x0000000214007986 */ /* 0x0003e8000c101b0a */
[----:B------:R1:W-:Y:S01]  /*0b50*/  STG.E.64 desc[UR10][R10.64], RZ ;  /* 0x000000ff0a007986 */ /* 0x0003e2000c101b0a */
[----:B------:R-:W-:Y:S05]  /*0b60*/  BRA `(.L_x_1558) ;  /* 0x0000000000147947 */ /* 0x000fea0003800000 */
.L_x_1557:
[----:B------:R0:W-:Y:S04]  /*0b70*/  STG.E.64 desc[UR10][R10.64], RZ ;  /* 0x000000ff0a007986 */ /* 0x0001e8000c101b0a */
[----:B------:R-:W2:Y:S01]  /*0b80*/  LDG.E.64 R2, desc[UR10][R8.64] ;  /* 0x0000000a08027981 */ /* 0x000ea2000c1e1b00 */
[----:B------:R-:W-:-:S03]  /*0b90*/  IMAD.MOV.U32 R4, RZ, RZ, 0x1 ;  /* 0x00000001ff047424 */ /* 0x000fc600078e00ff */
[----:B--2---:R0:W-:Y:S04]  /*0ba0*/  STG.E.64 desc[UR10][R20.64], R2 ;  /* 0x0000000214007986 */ /* 0x0041e8000c101b0a */
[----:B------:R0:W-:Y:S02]  /*0bb0*/  STG.E.U8 desc[UR10][R6.64], R4 ;  /* 0x0000000406007986 */ /* 0x0001e4000c10110a */
.L_x_1558:
[----:B------:R-:W-:Y:S05]  /*0bc0*/  BSYNC.RECONVERGENT B0 ;  /* 0x0000000000007941 */ /* 0x000fea0003800200 */
.L_x_1556:
[----:B------:R-:W-:-:S05]  /*0bd0*/  VIADD R0, R0, UR4 ;  /* 0x0000000400007c36 */ /* 0x000fca0008000000 */
[----:B------:R-:W-:-:S13]  /*0be0*/  ISETP.GT.U32.AND P0, PT, R0, UR7, PT ;  /* 0x0000000700007c0c */ /* 0x000fda000bf04070 */
[----:B------:R-:W-:Y:S05]  /*0bf0*/  @P0 EXIT ;  /* 0x000000000000094d */ /* 0x000fea0003800000 */
[----:B------:R-:W-:Y:S05]  /*0c00*/  BRA `(.L_x_1559) ;  /* 0xfffffffc001c7947 */ /* 0x000fea000383ffff */
.L_x_1553:
[----:B------:R-:W-:Y:S01]  /*0c10*/  ULOP3.LUT UR5, UR6, 0xfffffff0, URZ, 0xc0, !UPT ;  /* 0xfffffff006057892 */ /* 0x000fe2000f8ec0ff */
[----:B------:R-:W-:Y:S01]  /*0c20*/  IADD3 R2, P0, PT, R22, 0x40, RZ ;  /* 0x0000004016027810 */ /* 0x000fe20007f1e0ff */
[----:B------:R-:W-:Y:S02]  /*0c30*/  ULOP3.LUT UR12, UR6, 0xf, URZ, 0xc0, !UPT ;  /* 0x0000000f060c7892 */ /* 0x000fe4000f8ec0ff */
[----:B------:R-:W-:Y:S02]  /*0c40*/  ULOP3.LUT UR13, UR6, 0x7, URZ, 0xc0, !UPT ;  /* 0x00000007060d7892 */ /* 0x000fe4000f8ec0ff */
[----:B------:R-:W-:Y:S01]  /*0c50*/  MOV R3, UR5 ;  /* 0x0000000500037c02 */ /* 0x000fe20008000f00 */
[----:B--2---:R-:W-:Y:S01]  /*0c60*/  IMAD.X R4, RZ, RZ, R23, P0 ;  /* 0x000000ffff047224 */ /* 0x004fe200000e0617 */
[----:B------:R-:W-:-:S12]  /*0c70*/  ULOP3.LUT UR6, UR6, 0x3, URZ, 0xc0, !UPT ;  /* 0x0000000306067892 */ /* 0x000fd8000f8ec0ff */
.L_x_1588:
[----:B0-----:R-:W0:Y:S01]  /*0c80*/  MUFU.RCP64H R15, UR9 ;  /* 0x00000009000f7d08 */ /* 0x001e220008001800 */
[----:B-1----:R-:W1:Y:S01]  /*0c90*/  LDCU UR5, c[0x0][0x3a8] ;  /* 0x00007500ff0577ac */ /* 0x002e620008000800 */
[----:B------:R-:W-:Y:S01]  /*0ca0*/  IMAD.U32 R12, RZ, RZ, UR8 ;  /* 0x00000008ff0c7e24 */ /* 0x000fe2000f8e00ff */
[----:B------:R-:W-:Y:S01]  /*0cb0*/  MOV R18, UR8 ;  /* 0x0000000800127c02 */ /* 0x000fe20008000f00 */
[----:B------:R-:W-:Y:S01]  /*0cc0*/  IMAD.U32 R13, RZ, RZ, UR9 ;  /* 0x00000009ff0d7e24 */ /* 0x000fe2000f8e00ff */
[----:B--2---:R-:W2:Y:S01]  /*0cd0*/  LDCU.128 UR16, c[0x0][0x3b0] ;  /* 0x00007600ff1077ac */ /* 0x004ea20008000c00 */
[----:B------:R-:W-:Y:S01]  /*0ce0*/  IMAD.MOV.U32 R14, RZ, RZ, 0x1 ;  /* 0x00000001ff0e7424 */ /* 0x000fe200078e00ff */
[----:B------:R-:W-:Y:S01]  /*0cf0*/  BSSY.RECONVERGENT B0, `(.L_x_1560) ;  /* 0x000001e000007945 */ /* 0x000fe20003800200 */
[----:B------:R-:W-:-:S04]  /*0d00*/  IMAD.U32 R19, RZ, RZ, UR9 ;  /* 0x00000009ff137e24 */ /* 0x000fc8000f8e00ff */
[----:B0-----:R-:W-:Y:S01]  /*0d10*/  DFMA R12, R14, -R12, 1 ;  /* 0x3ff000000e0c742b */ /* 0x001fe2000000080c */
[----:B-1----:R-:W-:-:S07]  /*0d20*/  IADD3 R5, PT, PT, -R0, UR5, RZ ;  /* 0x0000000500057c10 */ /* 0x002fce000fffe1ff */
[----:B------:R-:W-:Y:S02]  /*0d30*/  DFMA R16, R12, R12, R12 ;  /* 0x0000000c0c10722b */ /* 0x000fe4000000000c */
[----:B------:R-:W2:Y:S06]  /*0d40*/  I2F.F64.U32 R12, R5 ;  /* 0x00000005000c7312 */ /* 0x000eac0000201800 */
[----:B------:R-:W-:Y:S02]  /*0d50*/  DFMA R16, R14, R16, R14 ;  /* 0x000000100e10722b */ /* 0x000fe4000000000e */
[----:B------:R-:W0:Y:S06]  /*0d60*/  I2F.F64.U32 R14, R0 ;  /* 0x00000000000e7312 */ /* 0x000e2c0000201800 */
[----:B------:R-:W-:-:S02]  /*0d70*/  DFMA R18, R16, -R18, 1 ;  /* 0x3ff000001012742b */ /* 0x000fc40000000812 */
[----:B--2---:R-:W-:-:S06]  /*0d80*/  DMUL R12, R12, UR16 ;  /* 0x000000100c0c7c28 */ /* 0x004fcc0008000000 */
[----:B------:R-:W-:Y:S02]  /*0d90*/  DFMA R18, R16, R18, R16 ;  /* 0x000000121012722b */ /* 0x000fe40000000010 */
[----:B0-----:R-:W-:Y:S01]  /*0da0*/  DFMA R12, R14, UR18, R12 ;  /* 0x000000120e0c7c2b */ /* 0x001fe2000800000c */
[----:B------:R-:W0:Y:S07]  /*0db0*/  LDC R16, c[0x0][0x3c4] ;  /* 0x0000f100ff107b82 */ /* 0x000e2e0000000800 */
[----:B------:R-:W-:-:S02]  /*0dc0*/  DMUL R24, R18, R12 ;  /* 0x0000000c12187228 */ /* 0x000fc40000000000 */
[----:B------:R-:W-:-:S06]  /*0dd0*/  FSETP.GEU.AND P2, PT, |R13|, 6.5827683646048100446e-37, PT ;  /* 0x036000000d00780b */ /* 0x000fcc0003f4e200 */
[----:B------:R-:W-:-:S08]  /*0de0*/  DFMA R14, R24, -UR8, R12 ;  /* 0x80000008180e7c2b */ /* 0x000fd0000800000c */
[----:B------:R-:W-:Y:S01]  /*0df0*/  DFMA R24, R18, R14, R24 ;  /* 0x0000000e1218722b */ /* 0x000fe20000000018 */
[----:B0-----:R-:W-:-:S09]  /*0e00*/  ISETP.GE.U32.AND P1, PT, R16, 0x10, PT ;  /* 0x000000101000780c */ /* 0x001fd20003f26070 */
        /* <DEDUP_REMOVED lines=9> */
[----:B------:R-:W-:Y:S02]  /*0ea0*/  IMAD.MOV.U32 R19, RZ, RZ, R13 ;  /* 0x000000ffff137224 */ /* 0x000fe400078e000d */
[----:B------:R-:W-:-:S07]  /*0eb0*/  IMAD.MOV.U32 R15, RZ, RZ, R17 ;  /* 0x000000ffff0f7224 */ /* 0x000fce00078e0011 */
[----:B------:R-:W-:Y:S05]  /*0ec0*/  CALL.REL.NOINC `($__internal_1_$__cuda_sm20_div_rn_f64_full) ;  /* 0x0000002400e47944 */ /* 0x000fea0003c00000 */
.L_x_1561:
[----:B------:R-:W-:Y:S05]  /*0ed0*/  BSYNC.RECONVERGENT B0 ;  /* 0x0000000000007941 */ /* 0x000fea0003800200 */
.L_x_1560:
[----:B------:R-:W-:Y:S01]  /*0ee0*/  IMAD.MOV.U32 R12, RZ, RZ, 0x0 ;  /* 0x00000000ff0c7424 */ /* 0x000fe200078e00ff */
[----:B------:R-:W-:Y:S01]  /*0ef0*/  MOV R13, 0x3ff00000 ;  /* 0x3ff00000000d7802 */ /* 0x000fe20000000f00 */
[----:B------:R-:W-:Y:S01]  /*0f00*/  IMAD.MOV.U32 R14, RZ, RZ, 0x0 ;  /* 0x00000000ff0e7424 */ /* 0x000fe200078e00ff */
[----:B------:R0:W-:Y:S01]  /*0f10*/  STG.E.64 desc[UR10][R8.64], R24 ;  /* 0x0000001808007986 */ /* 0x0001e2000c101b0a */
[----:B------:R-:W-:Y:S01]  /*0f20*/  IMAD.MOV.U32 R15, RZ, RZ, 0x3ff00000 ;  /* 0x3ff00000ff0f7424 */ /* 0x000fe200078e00ff */
[----:B------:R-:W-:Y:S01]  /*0f30*/  CS2R R28, SRZ ;  /* 0x00000000001c7805 */ /* 0x000fe2000001ff00 */
[----:B------:R-:W-:-:S03]  /*0f40*/  IMAD.MOV.U32 R5, RZ, RZ, RZ ;  /* 0x000000ffff057224 */ /* 0x000fc600078e00ff */
[----:B------:R0:W-:Y:S01]  /*0f50*/  STL.128 [R1], R12 ;  /* 0x0000000c01007387 */ /* 0x0001e20000100c00 */
[----:B------:R-:W-:Y:S05]  /*0f60*/  @!P1 BRA `(.L_x_1562) ;  /* 0x0000000400209947 */ /* 0x000fea0003800000 */
[----:B------:R-:W1:Y:S01]  /*0f70*/  LDCU UR5, c[0x0][0x3c4] ;  /* 0x00007880ff0577ac */ /* 0x000e620008000800 */
[----:B0-----:R-:W-:Y:S01]  /*0f80*/  MOV R12, R2 ;  /* 0x00000002000c7202 */ /* 0x001fe20000000f00 */
[----:B------:R-:W-:Y:S01]  /*0f90*/  IMAD.MOV.U32 R27, RZ, RZ, R4 ;  /* 0x000000ffff1b7224 */ /* 0x000fe200078e0004 */
[----:B------:R-:W-:Y:S01]  /*0fa0*/  CS2R R28, SRZ ;  /* 0x00000000001c7805 */ /* 0x000fe2000001ff00 */
[----:B------:R-:W-:Y:S02]  /*0fb0*/  UIADD3 UR7, UPT, UPT, UR21, 0x40, URZ ;  /* 0x0000004015077890 */ /* 0x000fe4000fffe0ff */
[----:B-1----:R-:W-:-:S06]  /*0fc0*/  ULOP3.LUT UR5, UR5, 0xfffffff0, URZ, 0xc0, !UPT ;  /* 0xfffffff005057892 */ /* 0x002fcc000f8ec0ff */
[----:B------:R-:W-:-:S04]  /*0fd0*/  IMAD.U32 R3, RZ, RZ, UR5 ;  /* 0x00000005ff037e24 */ /* 0x000fc8000f8e00ff */
[----:B------:R-:W-:-:S07]  /*0fe0*/  IMAD.MOV R5, RZ, RZ, -R3 ;  /* 0x000000ffff057224 */ /* 0x000fce00078e0a03 */
.L_x_1563:
[----:B------:R-:W-:Y:S01]  /*0ff0*/  IMAD.MOV.U32 R26, RZ, RZ, R12 ;  /* 0x000000ffff1a7224 */ /* 0x000fe200078e000c */
[----:B------:R-:W2:Y:S04]  /*1000*/  LDL.128 R16, [UR7+-0x40] ;  /* 0xffffc007ff107983 */ /* 0x000ea80008100c00 */
[----:B------:R-:W2:Y:S04]  /*1010*/  LDG.E.64 R30, desc[UR10][R26.64+-0x40] ;  /* 0xffffc00a1a1e7981 */ /* 0x000ea8000c1e1b00 */
[----:B------:R-:W3:Y:S04]  /*1020*/  LDG.E.64 R32, desc[UR10][R26.64+-0x38] ;  /* 0xffffc80a1a207981 */ /* 0x000ee8000c1e1b00 */
[----:B------:R-:W4:Y:S01]  /*1030*/  LDL.128 R12, [UR7+-0x30] ;  /* 0xffffd007ff0c7983 */ /* 0x000f220008100c00 */
        /* <DEDUP_REMOVED lines=9> */
[----:B------:R-:W5:Y:S01]  /*10d0*/  LDL.128 R16, [UR7+-0x20] ;  /* 0xffffe007ff107983 */ /* 0x000f620008100c00 */
[----:B--2---:R-:W-:-:S04]  /*10e0*/  DADD R14, -R14, R30 ;  /* 0x000000000e0e7229 */ /* 0x004fc8000000011e */
[----:B------:R-:W-:Y:S01]  /*10f0*/  DFMA R34, R12, R12, R34 ;  /* 0x0000000c0c22722b */ /* 0x000fe20000000022 */
[----:B------:R-:W2:Y:S07]  /*1100*/  LDG.E.64 R30, desc[UR10][R26.64+-0x10] ;  /* 0xfffff00a1a1e7981 */ /* 0x000eae000c1e1b00 */
[----:B------:R-:W-:Y:S01]  /*1110*/  DFMA R34, R14, R14, R34 ;  /* 0x0000000e0e22722b */ /* 0x000fe20000000022 */
[----:B------:R-:W2:Y:S01]  /*1120*/  LDL.128 R12, [UR7+-0x10] ;  /* 0xfffff007ff0c7983 */ /* 0x000ea20008100c00 */
[----:B-----5:R-:W-:-:S02]  /*1130*/  DADD R16, R28, -R16 ;  /* 0x000000001c107229 */ /* 0x020fc40000000810 */
[----:B---3--:R-:W-:Y:S01]  /*1140*/  DADD R18, -R18, R32 ;  /* 0x0000000012127229 */ /* 0x008fe20000000120 */
[----:B------:R-:W3:Y:S04]  /*1150*/  LDG.E.64 R28, desc[UR10][R26.64+-0x8] ;  /* 0xfffff80a1a1c7981 */ /* 0x000ee8000c1e1b00 */
[----:B------:R-:W4:Y:S01]  /*1160*/  LDG.E.64 R32, desc[UR10][R26.64] ;  /* 0x0000000a1a207981 */ /* 0x000f22000c1e1b00 */
[----:B------:R-:W-:-:S08]  /*1170*/  DFMA R34, R16, R16, R34 ;  /* 0x000000101022722b */ /* 0x000fd00000000022 */
[----:B------:R-:W-:Y:S01]  /*1180*/  DFMA R34, R18, R18, R34 ;  /* 0x000000121222722b */ /* 0x000fe20000000022 */
[----:B------:R-:W4:Y:S01]  /*1190*/  LDL.128 R16, [UR7] ;  /* 0x00000007ff107983 */ /* 0x000f220008100c00 */
[----:B--2---:R-:W-:-:S03]  /*11a0*/  DADD R12, R30, -R12 ;  /* 0x000000001e0c7229 */ /* 0x004fc6000000080c */
[----:B------:R-:W2:Y:S05]  /*11b0*/  LDG.E.64 R30, desc[UR10][R26.64+0x8] ;  /* 0x0000080a1a1e7981 */ /* 0x000eaa000c1e1b00 */
[----:B------:R-:W-:Y:S02]  /*11c0*/  DFMA R12, R12, R12, R34 ;  /* 0x0000000c0c0c722b */ /* 0x000fe40000000022 */
[----:B---3--:R-:W-:Y:S01]  /*11d0*/  DADD R14, -R14, R28 ;  /* 0x000000000e0e7229 */ /* 0x008fe2000000011c */
[----:B------:R-:W3:Y:S07]  /*11e0*/  LDG.E.64 R28, desc[UR10][R26.64+0x10] ;  /* 0x0000100a1a1c7981 */ /* 0x000eee000c1e1b00 */
[----:B------:R-:W-:-:S02]  /*11f0*/  DFMA R34, R14, R14, R12 ;  /* 0x0000000e0e22722b */ /* 0x000fc4000000000c */
[----:B------:R-:W3:Y:S01]  /*1200*/  LDL.128 R12, [UR7+0x10] ;  /* 0x00001007ff0c7983 */ /* 0x000ee20008100c00 */
[----:B----4-:R-:W-:-:S03]  /*1210*/  DADD R16, R32, -R16 ;  /* 0x0000000020107229 */ /* 0x010fc60000000810 */
[----:B------:R-:W4:Y:S01]  /*1220*/  LDG.E.64 R32, desc[UR10][R26.64+0x18] ;  /* 0x0000180a1a207981 */ /* 0x000f22000c1e1b00 */
[----:B--2---:R-:W-:-:S03]  /*1230*/  DADD R18, -R18, R30 ;  /* 0x0000000012127229 */ /* 0x004fc6000000011e */
[----:B------:R-:W2:Y:S01]  /*1240*/  LDG.E.64 R30, desc[UR10][R26.64+0x20] ;  /* 0x0000200a1a1e7981 */ /* 0x000ea2000c1e1b00 */
[----:B------:R-:W-:-:S08]  /*1250*/  DFMA R34, R16, R16, R34 ;  /* 0x000000101022722b */ /* 0x000fd00000000022 */
[----:B------:R-:W-:Y:S01]  /*1260*/  DFMA R34, R18, R18, R34 ;  /* 0x000000121222722b */ /* 0x000fe20000000022 */
[----:B------:R-:W2:Y:S01]  /*1270*/  LDL.128 R16, [UR7+0x20] ;  /* 0x00002007ff107983 */ /* 0x000ea20008100c00 */
[----:B---3--:R-:W-:-:S03]  /*1280*/  DADD R12, R28, -R12 ;  /* 0x000000001c0c7229 */ /* 0x008fc6000000080c */
[----:B------:R-:W3:Y:S01]  /*1290*/  LDG.E.64 R28, desc[UR10][R26.64+0x28] ;  /* 0x0000280a1a1c7981 */ /* 0x000ee2000c1e1b00 */
[----:B----4-:R-:W-:-:S04]  /*12a0*/  DADD R32, -R14, R32 ;  /* 0x000000000e207229 */ /* 0x010fc80000000120 */
[----:B------:R-:W-:Y:S02]  /*12b0*/  DFMA R34, R12, R12, R34 ;  /* 0x0000000c0c22722b */ /* 0x000fe40000000022 */
[----:B------:R-:W4:Y:S06]  /*12c0*/  LDL.128 R12, [UR7+0x30] ;  /* 0x00003007ff0c7983 */ /* 0x000f2c0008100c00 */
[----:B------:R-:W-:Y:S02]  /*12d0*/  DFMA R32, R32, R32, R34 ;  /* 0x000000202020722b */ /* 0x000fe40000000022 */
[----:B--2---:R-:W-:Y:S01]  /*12e0*/  DADD R30, R30, -R16 ;  /* 0x000000001e1e7229 */ /* 0x004fe20000000810 */
[----:B------:R-:W4:Y:S07]  /*12f0*/  LDG.E.64 R16, desc[UR10][R26.64+0x30] ;  /* 0x0000300a1a107981 */ /* 0x000f2e000c1e1b00 */
[----:B------:R-:W-:-:S02]  /*1300*/  DFMA R32, R30, R30, R32 ;  /* 0x0000001e1e20722b */ /* 0x000fc40000000020 */
[----:B------:R-:W2:Y:S01]  /*1310*/  LDG.E.64 R30, desc[UR10][R26.64+0x38] ;  /* 0x0000380a1a1e7981 */ /* 0x000ea2000c1e1b00 */
[----:B------:R-:W-:-:S05]  /*1320*/  VIADD R5, R5, 0x10 ;  /* 0x0000001005057836 */ /* 0x000fca0000000000 */
[----:B------:R-:W-:Y:S01]  /*1330*/  ISETP.NE.AND P0, PT, R5, RZ, PT ;  /* 0x000000ff0500720c */ /* 0x000fe20003f05270 */
[----:B------:R-:W-:Y:S01]  /*1340*/  UIADD3 UR7, UPT, UPT, UR7, 0x80, URZ ;  /* 0x0000008007077890 */ /* 0x000fe2000fffe0ff */
[----:B---3--:R-:W-:-:S08]  /*1350*/  DADD R18, -R18, R28 ;  /* 0x0000000012127229 */ /* 0x008fd0000000011c */
[----:B------:R-:W-:Y:S02]  /*1360*/  DFMA R32, R18, R18, R32 ;  /* 0x000000121220722b */ /* 0x000fe40000000020 */
[----:B----4-:R-:W-:Y:S02]  /*1370*/  DADD R12, R16, -R12 ;  /* 0x00000000100c7229 */ /* 0x010fe4000000080c */
[----:B--2---:R-:W-:-:S06]  /*1380*/  DADD R14, -R14, R30 ;  /* 0x000000000e0e7229 */ /* 0x004fcc000000011e */
[----:B------:R-:W-:Y:S01]  /*1390*/  DFMA R32, R12, R12, R32 ;  /* 0x0000000c0c20722b */ /* 0x000fe20000000020 */
[----:B------:R-:W-:-:S04]  /*13a0*/  IADD3 R12, P2, PT, R26, 0x80, RZ ;  /* 0x000000801a0c7810 */ /* 0x000fc80007f5e0ff */
[----:B------:R-:W-:-:S03]  /*13b0*/  IADD3.X R27, PT, PT, RZ, R27, RZ, P2, !PT ;  /* 0x0000001bff1b7210 */ /* 0x000fc600017fe4ff */
[----:B------:R-:W-:Y:S01]  /*13c0*/  DFMA R28, R14, R14, R32 ;  /* 0x0000000e0e1c722b */ /* 0x000fe20000000020 */
[----:B------:R-:W-:Y:S10]  /*13d0*/  @P0 BRA `(.L_x_1563) ;  /* 0xfffffffc00040947 */ /* 0x000ff4000383ffff */
[----:B------:R-:W-:-:S07]  /*13e0*/  IMAD.MOV.U32 R5, RZ, RZ, R3 ;  /* 0x000000ffff057224 */ /* 0x000fce00078e0003 */
.L_x_1562:
[----:B------:R-:W-:-:S13]  /*13f0*/  ISETP.NE.AND P0, PT, RZ, UR12, PT ;  /* 0x0000000cff007c0c */ /* 0x000fda000bf05270 */
[----:B------:R-:W-:Y:S05]  /*1400*/  @!P0 BRA `(.L_x_1564) ;  /* 0x00000004002c8947 */ /* 0x000fea0003800000 */
[----:B------:R-:W-:Y:S02]  /*1410*/  UIADD3 UR5, UPT, UPT, UR12, -0x1, URZ ;  /* 0xffffffff0c057890 */ /* 0x000fe4000fffe0ff */
[----:B------:R-:W-:Y:S02]  /*1420*/  UISETP.NE.AND UP1, UPT, UR13, URZ, UPT ;  /* 0x000000ff0d00728c */ /* 0x000fe4000bf25270 */
[----:B------:R-:W-:-:S09]  /*1430*/  UISETP.GE.U32.AND UP0, UPT, UR5, 0x7, UPT ;  /* 0x000000070500788c */ /* 0x000fd2000bf06070 */
[----:B------:R-:W-:Y:S05]  /*1440*/  BRA.U !UP0, `(.L_x_1565) ;  /* 0x00000001087c7547 */ /* 0x000fea000b800000 */
[C---:B------:R-:W-:Y:S01]  /*1450*/  IMAD.WIDE.U32 R26, R5.reuse, 0x8, R22 ;  /* 0x00000008051a7825 */ /* 0x040fe200078e0016 */
[----:B------:R-:W-:-:S04]  /*1460*/  LEA R32, R5, UR20, 0x3 ;  /* 0x0000001405207c11 */ /* 0x000fc8000f8e18ff */
[----:B0-----:R-:W2:Y:S04]  /*1470*/  LDG.E.64 R12, desc[UR10][R26.64] ;  /* 0x0000000a1a0c7981 */ /* 0x001ea8000c1e1b00 */
[----:B------:R-:W2:Y:S04]  /*1480*/  LDL.128 R16, [R32] ;  /* 0x0000000020107983 */ /* 0x000ea80000100c00 */
        /* <DEDUP_REMOVED lines=27> */
.L_x_1565:
[----:B------:R-:W-:Y:S05]  /*1640*/  BRA.U !UP1, `(.L_x_1564) ;  /* 0x00000001099c7547 */ /* 0x000fea000b800000 */
[----:B------:R-:W-:Y:S02]  /*1650*/  UIADD3 UR5, UPT, UPT, UR13, -0x1, URZ ;  /* 0xffffffff0d057890 */ /* 0x000fe4000fffe0ff */
[----:B------:R-:W-:Y:S02]  /*1660*/  UISETP.NE.AND UP1, UPT, UR6, URZ, UPT ;  /* 0x000000ff0600728c */ /* 0x000fe4000bf25270 */
[----:B------:R-:W-:-:S09]  /*1670*/  UISETP.GE.U32.AND UP0, UPT, UR5, 0x3, UPT ;  /* 0x000000030500788c */ /* 0x000fd2000bf06070 */
[----:B------:R-:W-:Y:S05]  /*1680*/  BRA.U !UP0, `(.L_x_1566) ;  /* 0x0000000108447547 */ /* 0x000fea000b800000 */
[C---:B------:R-:W-:Y:S01]  /*1690*/  IMAD.WIDE.U32 R26, R5.reuse, 0x8, R22 ;  /* 0x00000008051a7825 */ /* 0x040fe200078e0016 */
[----:B------:R-:W-:-:S04]  /*16a0*/  LEA R36, R5, UR20, 0x3 ;  /* 0x0000001405247c11 */ /* 0x000fc8000f8e18ff */
[----:B------:R-:W2:Y:S04]  /*16b0*/  LDG.E.64 R32, desc[UR10][R26.64] ;  /* 0x0000000a1a207981 */ /* 0x000ea8000c1e1b00 */
[----:B0-----:R-:W2:Y:S04]  /*16c0*/  LDL.128 R12, [R36] ;  /* 0x00000000240c7983 */ /* 0x001ea80000100c00 */
[----:B------:R-:W3:Y:S04]  /*16d0*/  LDG.E.64 R30, desc[UR10][R26.64+0x8] ;  /* 0x0000080a1a1e7981 */ /* 0x000ee8000c1e1b00 */
[----:B------:R-:W4:Y:S04]  /*16e0*/  LDL.128 R16, [R36+0x10] ;  /* 0x0000100024107983 */ /* 0x000f280000100c00 */
        /* <DEDUP_REMOVED lines=11> */
.L_x_1566:
[----:B------:R-:W-:Y:S05]  /*17a0*/  BRA.U !UP1, `(.L_x_1564) ;  /* 0x0000000109447547 */ /* 0x000fea000b800000 */
[C---:B------:R-:W-:Y:S01]  /*17b0*/  IMAD.WIDE.U32 R16, R5.reuse, 0x8, R22 ;  /* 0x0000000805107825 */ /* 0x040fe200078e0016 */
[----:B------:R-:W-:-:S04]  /*17c0*/  LEA R26, R5, UR20, 0x3 ;  /* 0x00000014051a7c11 */ /* 0x000fc8000f8e18ff */
[----:B------:R-:W2:Y:S04]  /*17d0*/  LDG.E.64 R18, desc[UR10][R16.64] ;  /* 0x0000000a10127981 */ /* 0x000ea8000c1e1b00 */
[----:B0-----:R-:W2:Y:S01]  /*17e0*/  LDL.128 R12, [R26] ;  /* 0x000000001a0c7983 */ /* 0x001ea20000100c00 */
        /* <DEDUP_REMOVED lines=13> */
.L_x_1564:
[----:B------:R-:W-:Y:S01]  /*18c0*/  DSETP.GEU.AND P2, PT, R28, 16, PT ;  /* 0x403000001c00742a */ /* 0x000fe20003f4e000 */
[----:B------:R-:W-:-:S13]  /*18d0*/  BSSY.RECONVERGENT B0, `(.L_x_1567) ;  /* 0x00001d3000007945 */ /* 0x000fda0003800200 */
[----:B------:R-:W-:Y:S05]  /*18e0*/  @P2 BRA `(.L_x_1568) ;  /* 0x0000001c00442947 */ /* 0x000fea0003800000 */
[----:B0-----:R-:W-:Y:S01]  /*18f0*/  MOV R12, 0x0 ;  /* 0x00000000000c7802 */ /* 0x001fe20000000f00 */
[----:B------:R-:W-:Y:S01]  /*1900*/  IMAD.MOV.U32 R13, RZ, RZ, 0x40000000 ;  /* 0x40000000ff0d7424 */ /* 0x000fe200078e00ff */
[----:B------:R-:W-:Y:S01]  /*1910*/  MOV R5, RZ ;  /* 0x000000ff00057202 */ /* 0x000fe20000000f00 */
[----:B------:R-:W-:Y:S01]  /*1920*/  IMAD.MOV.U32 R14, RZ, RZ, 0x0 ;  /* 0x00000000ff0e7424 */ /* 0x000fe200078e00ff */
[----:B------:R-:W-:Y:S01]  /*1930*/  CS2R R30, SRZ ;  /* 0x00000000001e7805 */ /* 0x000fe2000001ff00 */
[----:B------:R-:W-:-:S05]  /*1940*/  IMAD.MOV.U32 R15, RZ, RZ, 0x40000000 ;  /* 0x40000000ff0f7424 */ /* 0x000fca00078e00ff */
[----:B------:R0:W-:Y:S01]  /*1950*/  STL.128 [R1], R12 ;  /* 0x0000000c01007387 */ /* 0x0001e20000100c00 */
[----:B------:R-:W-:Y:S05]  /*1960*/  @!P1 BRA `(.L_x_1569) ;  /* 0x0000000400089947 */ /* 0x000fea0003800000 */
[----:B------:R-:W-:Y:S01]  /*1970*/  BSSY.RECONVERGENT B1, `(.L_x_1570) ;  /* 0x0000040000017945 */ /* 0x000fe20003800200 */
[----:B------:R-:W-:Y:S01]  /*1980*/  IMAD.MOV.U32 R5, RZ, RZ, RZ ;  /* 0x000000ffff057224 */ /* 0x000fe200078e00ff */
[----:B------:R-:W-:-:S07]  /*1990*/  CS2R R30, SRZ ;  /* 0x00000000001e7805 */ /* 0x000fce000001ff00 */
.L_x_1571:
[C---:B------:R-:W-:Y:S01]  /*19a0*/  IMAD.WIDE.U32 R28, R5.reuse, 0x8, R22 ;  /* 0x00000008051c7825 */ /* 0x040fe200078e0016 */
[----:B------:R-:W-:-:S04]  /*19b0*/  LEA R26, R5, UR20, 0x3 ;  /* 0x00000014051a7c11 */ /* 0x000fc8000f8e18ff */
[----:B------:R-:W2:Y:S04]  /*19c0*/  LDG.E.64 R32, desc[UR10][R28.64] ;  /* 0x0000000a1c207981 */ /* 0x000ea8000c1e1b00 */
[----:B------:R-:W2:Y:S04]  /*19d0*/  LDL.128 R16, [R26] ;  /* 0x000000001a107983 */ /* 0x000ea80000100c00 */
[----:B------:R-:W3:Y:S04]  /*19e0*/  LDG.E.64 R34, desc[UR10][R28.64+0x8] ;  /* 0x0000080a1c227981 */ /* 0x000ee8000c1e1b00 */
[----:B0-----:R-:W4:Y:S01]  /*19f0*/  LDL.128 R12, [R26+0x10] ;  /* 0x000010001a0c7983 */ /* 0x001f220000100c00 */
        /* <DEDUP_REMOVED lines=56> */
.L_x_1570:
[----:B------:R-:W-:-:S07]  /*1d80*/  IMAD.MOV.U32 R5, RZ, RZ, R3 ;  /* 0x000000ffff057224 */ /* 0x000fce00078e0003 */
.L_x_1569:
        /* <DEDUP_REMOVED lines=36> */
.L_x_1573:
        /* <DEDUP_REMOVED lines=22> */
.L_x_1574:
        /* <DEDUP_REMOVED lines=18> */
.L_x_1572:
[----:B------:R-:W-:-:S14]  /*2250*/  DSETP.GEU.AND P2, PT, R30, 16, PT ;  /* 0x403000001e00742a */ /* 0x000fdc0003f4e000 */
[----:B------:R-:W-:Y:S05]  /*2260*/  @P2 BRA `(.L_x_1568) ;  /* 0x0000001000e42947 */ /* 0x000fea0003800000 */
[----:B------:R-:W2:Y:S02]  /*2270*/  LDG.E.U8 R5, desc[UR10][R6.64] ;  /* 0x0000000a06057981 */ /* 0x000ea4000c1e1100 */
[----:B--2---:R-:W-:-:S13]  /*2280*/  ISETP.NE.AND P2, PT, R5, RZ, PT ;  /* 0x000000ff0500720c */ /* 0x004fda0003f45270 */
[----:B------:R-:W-:Y:S05]  /*2290*/  @P2 BRA `(.L_x_1575) ;  /* 0x0000000800702947 */ /* 0x000fea0003800000 */
[----:B0-----:R-:W-:Y:S01]  /*22a0*/  IMAD.MOV.U32 R12, RZ, RZ, -0x55555555 ;  /* 0xaaaaaaabff0c7424 */ /* 0x001fe200078e00ff */
        /* <DEDUP_REMOVED lines=8> */
[----:B------:R-:W-:Y:S01]  /*2330*/  IMAD.MOV.U32 R5, RZ, RZ, RZ ;  /* 0x000000ffff057224 */ /* 0x000fe200078e00ff */
[----:B------:R-:W-:-:S07]  /*2340*/  CS2R R28, SRZ ;  /* 0x00000000001c7805 */ /* 0x000fce000001ff00 */
.L_x_1578:
[C---:B------:R-:W-:Y:S01]  /*2350*/  IMAD.WIDE.U32 R26, R5.reuse, 0x8, R22 ;  /* 0x00000008051a7825 */ /* 0x040fe200078e0016 */
[----:B------:R-:W-:-:S04]  /*2360*/  LEA R24, R5, UR20, 0x3 ;  /* 0x0000001405187c11 */ /* 0x000fc8000f8e18ff */
[----:B------:R-:W2:Y:S04]  /*2370*/  LDG.E.64 R32, desc[UR10][R26.64] ;  /* 0x0000000a1a207981 */ /* 0x000ea8000c1e1b00 */
[----:B------:R-:W2:Y:S04]  /*2380*/  LDL.128 R16, [R24] ;  /* 0x0000000018107983 */ /* 0x000ea80000100c00 */
[----:B------:R-:W3:Y:S04]  /*2390*/  LDG.E.64 R34, desc[UR10][R26.64+0x8] ;  /* 0x0000080a1a227981 */ /* 0x000ee8000c1e1b00 */
[----:B------:R-:W4:Y:S04]  /*23a0*/  LDG.E.64 R30, desc[UR10][R26.64+0x10] ;  /* 0x0000100a1a1e7981 */ /* 0x000f28000c1e1b00 */
[----:B0-----:R-:W4:Y:S01]  /*23b0*/  LDL.128 R12, [R24+0x10] ;  /* 0x00001000180c7983 */ /* 0x001f220000100c00 */
[----:B--2---:R-:W-:-:S03]  /*23c0*/  DADD R16, R32, -R16 ;  /* 0x0000000020107229 */ /* 0x004fc60000000810 */
[----:B------:R-:W2:Y:S01]  /*23d0*/  LDG.E.64 R32, desc[UR10][R26.64+0x18] ;  /* 0x0000180a1a207981 */ /* 0x000ea2000c1e1b00 */
[----:B---3--:R-:W-:-:S03]  /*23e0*/  DADD R18, -R18, R34 ;  /* 0x0000000012127229 */ /* 0x008fc60000000122 */
[----:B------:R-:W3:Y:S01]  /*23f0*/  LDG.E.64 R34, desc[UR10][R26.64+0x28] ;  /* 0x0000280a1a227981 */ /* 0x000ee2000c1e1b00 */
[----:B------:R-:W-:-:S03]  /*2400*/  DFMA R36, R16, R16, R28 ;  /* 0x000000101024722b */ /* 0x000fc6000000001c */
[----:B------:R-:W5:Y:S05]  /*2410*/  LDG.E.64 R28, desc[UR10][R26.64+0x20] ;  /* 0x0000200a1a1c7981 */ /* 0x000f6a000c1e1b00 */
[----:B------:R-:W-:Y:S01]  /*2420*/  DFMA R36, R18, R18, R36 ;  /* 0x000000121224722b */ /* 0x000fe20000000024 */
[----:B------:R-:W5:Y:S01]  /*2430*/  LDL.128 R16, [R24+0x20] ;  /* 0x0000200018107983 */ /* 0x000f620000100c00 */
[----:B----4-:R-:W-:-:S03]  /*2440*/  DADD R12, R30, -R12 ;  /* 0x000000001e0c7229 */ /* 0x010fc6000000080c */
[----:B------:R-:W4:Y:S05]  /*2450*/  LDG.E.64 R30, desc[UR10][R26.64+0x30] ;  /* 0x0000300a1a1e7981 */ /* 0x000f2a000c1e1b00 */
[----:B------:R-:W-:Y:S02]  /*2460*/  DFMA R36, R12, R12, R36 ;  /* 0x0000000c0c24722b */ /* 0x000fe40000000024 */
[----:B--2---:R-:W-:Y:S01]  /*2470*/  DADD R14, -R14, R32 ;  /* 0x000000000e0e7229 */ /* 0x004fe20000000120 */
[----:B------:R-:W2:Y:S07]  /*2480*/  LDG.E.64 R32, desc[UR10][R26.64+0x38] ;  /* 0x0000380a1a207981 */ /* 0x000eae000c1e1b00 */
[----:B------:R-:W-:-:S02]  /*2490*/  DFMA R36, R14, R14, R36 ;  /* 0x0000000e0e24722b */ /* 0x000fc40000000024 */
[----:B------:R-:W4:Y:S01]  /*24a0*/  LDL.128 R12, [R24+0x30] ;  /* 0x00003000180c7983 */ /* 0x000f220000100c00 */
[----:B-----5:R-:W-:Y:S02]  /*24b0*/  DADD R16, R28, -R16 ;  /* 0x000000001c107229 */ /* 0x020fe40000000810 */
[----:B---3--:R-:W-:Y:S01]  /*24c0*/  DADD R34, -R18, R34 ;  /* 0x0000000012227229 */ /* 0x008fe20000000122 */
[----:B------:R-:W3:Y:S05]  /*24d0*/  LDG.E.64 R28, desc[UR10][R26.64+0x40] ;  /* 0x0000400a1a1c7981 */ /* 0x000eea000c1e1b00 */
[----:B------:R-:W-:Y:S02]  /*24e0*/  DFMA R36, R16, R16, R36 ;  /* 0x000000101024722b */ /* 0x000fe40000000024 */
[----:B------:R-:W3:Y:S06]  /*24f0*/  LDL.128 R16, [R24+0x40] ;  /* 0x0000400018107983 */ /* 0x000eec0000100c00 */
[----:B------:R-:W-:-:S02]  /*2500*/  DFMA R34, R34, R34, R36 ;  /* 0x000000222222722b */ /* 0x000fc40000000024 */
[----:B------:R-:W5:Y:S01]  /*2510*/  LDG.E.64 R36, desc[UR10][R26.64+0x78] ;  /* 0x0000780a1a247981 */ /* 0x000f62000c1e1b00 */
[----:B----4-:R-:W-:Y:S02]  /*2520*/  DADD R12, R30, -R12 ;  /* 0x000000001e0c7229 */ /* 0x010fe4000000080c */
[----:B--2---:R-:W-:Y:S01]  /*2530*/  DADD R14, -R14, R32 ;  /* 0x000000000e0e7229 */ /* 0x004fe20000000120 */
[----:B------:R-:W2:Y:S04]  /*2540*/  LDG.E.64 R30, desc[UR10][R26.64+0x50] ;  /* 0x0000500a1a1e7981 */ /* 0x000ea8000c1e1b00 */
[----:B------:R-:W4:Y:S01]  /*2550*/  LDG.E.64 R32, desc[UR10][R26.64+0x48] ;  /* 0x0000480a1a207981 */ /* 0x000f22000c1e1b00 */
[----:B------:R-:W-:-:S08]  /*2560*/  DFMA R34, R12, R12, R34 ;  /* 0x0000000c0c22722b */ /* 0x000fd00000000022 */
[----:B------:R-:W-:Y:S01]  /*2570*/  DFMA R34, R14, R14, R34 ;  /* 0x0000000e0e22722b */ /* 0x000fe20000000022 */
[----:B------:R-:W2:Y:S01]  /*2580*/  LDL.128 R12, [R24+0x50] ;  /* 0x00005000180c7983 */ /* 0x000ea20000100c00 */
[----:B---3--:R-:W-:-:S03]  /*2590*/  DADD R16, R28, -R16 ;  /* 0x000000001c107229 */ /* 0x008fc60000000810 */
[----:B------:R-:W3:Y:S05]  /*25a0*/  LDG.E.64 R28, desc[UR10][R26.64+0x58] ;  /* 0x0000580a1a1c7981 */ /* 0x000eea000c1e1b00 */
[----:B------:R-:W-:Y:S02]  /*25b0*/  DFMA R34, R16, R16, R34 ;  /* 0x000000101022722b */ /* 0x000fe40000000022 */
[----:B----4-:R-:W-:Y:S01]  /*25c0*/  DADD R18, -R18, R32 ;  /* 0x0000000012127229 */ /* 0x010fe20000000120 */
[----:B------:R-:W4:Y:S07]  /*25d0*/  LDG.E.64 R32, desc[UR10][R26.64+0x68] ;  /* 0x0000680a1a207981 */ /* 0x000f2e000c1e1b00 */
[----:B------:R-:W-:-:S02]  /*25e0*/  DFMA R34, R18, R18, R34 ;  /* 0x000000121222722b */ /* 0x000fc40000000022 */
[----:B------:R-:W5:Y:S01]  /*25f0*/  LDL.128 R16, [R24+0x60] ;  /* 0x0000600018107983 */ /* 0x000f620000100c00 */
[----:B--2---:R-:W-:-:S03]  /*2600*/  DADD R12, R30, -R12 ;  /* 0x000000001e0c7229 */ /* 0x004fc6000000080c */
[----:B------:R-:W5:Y:S01]  /*2610*/  LDG.E.64 R30, desc[UR10][R26.64+0x60] ;  /* 0x0000600a1a1e7981 */ /* 0x000f62000c1e1b00 */
[----:B---3--:R-:W-:-:S03]  /*2620*/  DADD R14, -R14, R28 ;  /* 0x000000000e0e7229 */ /* 0x008fc6000000011c */
[----:B------:R-:W2:Y:S01]  /*2630*/  LDG.E.64 R28, desc[UR10][R26.64+0x70] ;  /* 0x0000700a1a1c7981 */ /* 0x000ea2000c1e1b00 */
[----:B------:R-:W-:-:S08]  /*2640*/  DFMA R34, R12, R12, R34 ;  /* 0x0000000c0c22722b */ /* 0x000fd00000000022 */
[----:B------:R-:W-:Y:S01]  /*2650*/  DFMA R34, R14, R14, R34 ;  /* 0x0000000e0e22722b */ /* 0x000fe20000000022 */
[----:B------:R-:W2:Y:S01]  /*2660*/  LDL.128 R12, [R24+0x70] ;  /* 0x00007000180c7983 */ /* 0x000ea20000100c00 */
[----:B------:R-:W-:-:S04]  /*2670*/  IADD3 R5, PT, PT, R5, 0x10, RZ ;  /* 0x0000001005057810 */ /* 0x000fc80007ffe0ff */
[----:B------:R-:W-:Y:S01]  /*2680*/  ISETP.NE.AND P1, PT, R5, R3, PT ;  /* 0x000000030500720c */ /* 0x000fe20003f25270 */
[----:B-----5:R-:W-:Y:S02]  /*2690*/  DADD R16, R30, -R16 ;  /* 0x000000001e107229 */ /* 0x020fe40000000810 */
[----:B----4-:R-:W-:-:S06]  /*26a0*/  DADD R18, -R18, R32 ;  /* 0x0000000012127229 */ /* 0x010fcc0000000120 */
[----:B------:R-:W-:Y:S02]  /*26b0*/  DFMA R34, R16, R16, R34 ;  /* 0x000000101022722b */ /* 0x000fe40000000022 */
[----:B--2---:R-:W-:-:S06]  /*26c0*/  DADD R12, R28, -R12 ;  /* 0x000000001c0c7229 */ /* 0x004fcc000000080c */
[----:B------:R-:W-:Y:S02]  /*26d0*/  DFMA R34, R18, R18, R34 ;  /* 0x000000121222722b */ /* 0x000fe40000000022 */
[----:B------:R-:W-:-:S06]  /*26e0*/  DADD R14, -R14, R36 ;  /* 0x000000000e0e7229 */ /* 0x000fcc0000000124 */
[----:B------:R-:W-:-:S08]  /*26f0*/  DFMA R34, R12, R12, R34 ;  /* 0x0000000c0c22722b */ /* 0x000fd00000000022 */
[----:B------:R-:W-:Y:S01]  /*2700*/  DFMA R28, R14, R14, R34 ;  /* 0x0000000e0e1c722b */ /* 0x000fe20000000022 */
[----:B------:R-:W-:Y:S10]  /*2710*/  @P1 BRA `(.L_x_1578) ;  /* 0xfffffffc000c1947 */ /* 0x000ff4000383ffff */
[----:B------:R-:W-:Y:S05]  /*2720*/  BSYNC.RECONVERGENT B1 ;  /* 0x0000000000017941 */ /* 0x000fea0003800200 */
.L_x_1577:
[----:B------:R-:W-:-:S07]  /*2730*/  IMAD.MOV.U32 R5, RZ, RZ, R3 ;  /* 0x000000ffff057224 */ /* 0x000fce00078e0003 */
.L_x_1576:
[----:B------:R-:W-:Y:S05]  /*2740*/  @!P0 BRA `(.L_x_1579) ;  /* 0x00000004002c8947 */ /* 0x000fea0003800000 */
[----:B------:R-:W-:Y:S02]  /*2750*/  UIADD3 UR5, UPT, UPT, UR12, -0x1, URZ ;  /* 0xffffffff0c057890 */ /* 0x000fe4000fffe0ff */
[----:B------:R-:W-:Y:S02]  /*2760*/  UISETP.NE.AND UP1, UPT, UR13, URZ, UPT ;  /* 0x000000ff0d00728c */ /* 0x000fe4000bf25270 */
[----:B------:R-:W-:-:S09]  /*2770*/  UISETP.GE.U32.AND UP0, UPT, UR5, 0x7, UPT ;  /* 0x000000070500788c */ /* 0x000fd2000bf06070 */
[----:B------:R-:W-:Y:S05]  /*2780*/  BRA.U !UP0, `(.L_x_1580) ;  /* 0x00000001087c7547 */ /* 0x000fea000b800000 */
[C---:B------:R-:W-:Y:S01]  /*2790*/  IMAD.WIDE.U32 R24, R5.reuse, 0x8, R22 ;  /* 0x0000000805187825 */ /* 0x040fe200078e0016 */
[----:B------:R-:W-:-:S04]  /*27a0*/  LEA R26, R5, UR20, 0x3 ;  /* 0x00000014051a7c11 */ /* 0x000fc8000f8e18ff */
[----:B------:R-:W2:Y:S04]  /*27b0*/  LDG.E.64 R30, desc[UR10][R24.64] ;  /* 0x0000000a181e7981 */ /* 0x000ea8000c1e1b00 */
[----:B------:R-:W2:Y:S04]  /*27c0*/  LDL.128 R16, [R26] ;  /* 0x000000001a107983 */ /* 0x000ea80000100c00 */
[----:B------:R-:W3:Y:S04]  /*27d0*/  LDG.E.64 R34, desc[UR10][R24.64+0x8] ;  /* 0x0000080a18227981 */ /* 0x000ee8000c1e1b00 */
[----:B------:R-:W4:Y:S04]  /*27e0*/  LDG.E.64 R32, desc[UR10][R24.64+0x10] ;  /* 0x0000100a18207981 */ /* 0x000f28000c1e1b00 */
[----:B0-----:R-:W4:Y:S04]  /*27f0*/  LDL.128 R12, [R26+0x10] ;  /* 0x000010001a0c7983 */ /* 0x001f280000100c00 */
[----:B------:R-:W5:Y:S01]  /*2800*/  LDG.E.64 R36, desc[UR10][R24.64+0x38] ;  /* 0x0000380a18247981 */ /* 0x000f62000c1e1b00 */
[----:B--2---:R-:W-:-:S03]  /*2810*/  DADD R16, R30, -R16 ;  /* 0x000000001e107229 */ /* 0x004fc60000000810 */
[----:B------:R-:W2:Y:S01]  /*2820*/  LDG.E.64 R30, desc[UR10][R24.64+0x18] ;  /* 0x0000180a181e7981 */ /* 0x000ea2000c1e1b00 */
[----:B---3--:R-:W-:-:S04]  /*2830*/  DADD R34, R34, -R18 ;  /* 0x0000000022227229 */ /* 0x008fc80000000812 */
[----:B------:R-:W-:Y:S01]  /*2840*/  DFMA R16, R16, R16, R28 ;  /* 0x000000101010722b */ /* 0x000fe2000000001c */
[----:B------:R-:W3:Y:S01]  /*2850*/  LDG.E.64 R28, desc[UR10][R24.64+0x20] ;  /* 0x0000200a181c7981 */ /* 0x000ee2000c1e1b00 */
[----:B----4-:R-:W-:-:S03]  /*2860*/  DADD R12, R32, -R12 ;  /* 0x00000000200c7229 */ /* 0x010fc6000000080c */
[----:B------:R-:W4:Y:S03]  /*2870*/  LDG.E.64 R32, desc[UR10][R24.64+0x28] ;  /* 0x0000280a18207981 */ /* 0x000f26000c1e1b00 */
[----:B------:R-:W-:Y:S02]  /*2880*/  DFMA R34, R34, R34, R16 ;  /* 0x000000222222722b */ /* 0x000fe40000000010 */
[----:B------:R-:W3:Y:S06]  /*2890*/  LDL.128 R16, [R26+0x20] ;  /* 0x000020001a107983 */ /* 0x000eec0000100c00 */
[----:B------:R-:W-:-:S02]  /*28a0*/  DFMA R34, R12, R12, R34 ;  /* 0x0000000c0c22722b */ /* 0x000fc40000000022 */
[----:B--2---:R-:W-:Y:S01]  /*28b0*/  DADD R14, R30, -R14 ;  /* 0x000000001e0e7229 */ /* 0x004fe2000000080e */
[----:B------:R-:W2:Y:S07]  /*28c0*/  LDG.E.64 R30, desc[UR10][R24.64+0x30] ;  /* 0x0000300a181e7981 */ /* 0x000eae000c1e1b00 */
[----:B------:R-:W-:Y:S02]  /*28d0*/  DFMA R34, R14, R14, R34 ;  /* 0x0000000e0e22722b */ /* 0x000fe40000000022 */
[----:B------:R-:W2:Y:S01]  /*28e0*/  LDL.128 R12, [R26+0x30] ;  /* 0x000030001a0c7983 */ /* 0x000ea20000100c00 */
[----:B---3--:R-:W-:-:S02]  /*28f0*/  DADD R16, R28, -R16 ;  /* 0x000000001c107229 */ /* 0x008fc40000000810 */
[----:B----4-:R-:W-:-:S06]  /*2900*/  DADD R18, R32, -R18 ;  /* 0x0000000020127229 */ /* 0x010fcc0000000812 */
[----:B------:R-:W-:-:S08]  /*2910*/  DFMA R34, R16, R16, R34 ;  /* 0x000000101022722b */ /* 0x000fd00000000022 */
[----:B------:R-:W-:Y:S01]  /*2920*/  DFMA R34, R18, R18, R34 ;  /* 0x000000121222722b */ /* 0x000fe20000000022 */
[----:B------:R-:W-:Y:S01]  /*2930*/  VIADD R5, R5, 0x8 ;  /* 0x0000000805057836 */ /* 0x000fe20000000000 */
[----:B--2---:R-:W-:Y:S02]  /*2940*/  DADD R12, R30, -R12 ;  /* 0x000000001e0c7229 */ /* 0x004fe4000000080c */
[----:B-----5:R-:W-:-:S06]  /*2950*/  DADD R14, R36, -R14 ;  /* 0x00000000240e7229 */ /* 0x020fcc000000080e */
[----:B------:R-:W-:-:S08]  /*2960*/  DFMA R34, R12, R12, R34 ;  /* 0x0000000c0c22722b */ /* 0x000fd00000000022 */
[----:B------:R-:W-:-:S11]  /*2970*/  DFMA R28, R14, R14, R34 ;  /* 0x0000000e0e1c722b */ /* 0x000fd60000000022 */
.L_x_1580:
        /* <DEDUP_REMOVED lines=10> */
[----:B------:R-:W4:Y:S04]  /*2a20*/  LDG.E.64 R26, desc[UR10][R34.64+0x10] ;  /* 0x0000100a221a7981 */ /* 0x000f28000c1e1b00 */
[----:B------:R-:W4:Y:S04]  /*2a30*/  LDL.128 R16, [R36+0x10] ;  /* 0x0000100024107983 */ /* 0x000f280000100c00 */
[----:B------:R-:W5:Y:S01]  /*2a40*/  LDG.E.64 R30, desc[UR10][R34.64+0x18] ;  /* 0x0000180a221e7981 */ /* 0x000f62000c1e1b00 */
[----:B------:R-:W-:Y:S01]  /*2a50*/  VIADD R5, R5, 0x4 ;  /* 0x0000000405057836 */ /* 0x000fe20000000000 */
[----:B--2---:R-:W-:-:S02]  /*2a60*/  DADD R12, R32, -R12 ;  /* 0x00000000200c7229 */ /* 0x004fc4000000080c */
[----:B---3--:R-:W-:-:S06]  /*2a70*/  DADD R14, R24, -R14 ;  /* 0x00000000180e7229 */ /* 0x008fcc000000080e */
[----:B------:R-:W-:Y:S02]  /*2a80*/  DFMA R28, R12, R12, R28 ;  /* 0x0000000c0c1c722b */ /* 0x000fe4000000001c */
[----:B----4-:R-:W-:-:S06]  /*2a90*/  DADD R16, R26, -R16 ;  /* 0x000000001a107229 */ /* 0x010fcc0000000810 */
[----:B------:R-:W-:Y:S02]  /*2aa0*/  DFMA R28, R14, R14, R28 ;  /* 0x0000000e0e1c722b */ /* 0x000fe4000000001c */
[----:B-----5:R-:W-:-:S06]  /*2ab0*/  DADD R18, R30, -R18 ;  /* 0x000000001e127229 */ /* 0x020fcc0000000812 */
[----:B------:R-:W-:-:S08]  /*2ac0*/  DFMA R28, R16, R16, R28 ;  /* 0x00000010101c722b */ /* 0x000fd0000000001c */
[----:B------:R-:W-:-:S11]  /*2ad0*/  DFMA R28, R18, R18, R28 ;  /* 0x00000012121c722b */ /* 0x000fd6000000001c */
.L_x_1581:
        /* <DEDUP_REMOVED lines=18> */
.L_x_1579:
[----:B------:R1:W-:Y:S04]  /*2c00*/  STG.E.64 desc[UR10][R10.64], R28 ;  /* 0x0000001c0a007986 */ /* 0x0003e8000c101b0a */
[----:B0-----:R-:W2:Y:S01]  /*2c10*/  LDG.E.64 R12, desc[UR10][R8.64] ;  /* 0x0000000a080c7981 */ /* 0x001ea2000c1e1b00 */
[----:B------:R-:W-:-:S03]  /*2c20*/  MOV R5, 0x1 ;  /* 0x0000000100057802 */ /* 0x000fc60000000f00 */
[----:B--2---:R1:W-:Y:S04]  /*2c30*/  STG.E.64 desc[UR10][R20.64], R12 ;  /* 0x0000000c14007986 */ /* 0x0043e8000c101b0a */
[----:B------:R1:W-:Y:S01]  /*2c40*/  STG.E.U8 desc[UR10][R6.64], R5 ;  /* 0x0000000506007986 */ /* 0x0003e2000c10110a */
[----:B------:R-:W-:Y:S05]  /*2c50*/  BRA `(.L_x_1568) ;  /* 0x0000000800687947 */ /* 0x000fea0003800000 */
.L_x_1575:
[----:B0-----:R-:W-:Y:S01]  /*2c60*/  IMAD.MOV.U32 R12, RZ, RZ, -0x55555555 ;  /* 0xaaaaaaabff0c7424 */ /* 0x001fe200078e00ff */
[----:B------:R-:W-:Y:S01]  /*2c70*/  MOV R15, 0x400aaaaa ;  /* 0x400aaaaa000f7802 */ /* 0x000fe20000000f00 */
[----:B------:R-:W-:Y:S01]  /*2c80*/  IMAD.MOV.U32 R13, RZ, RZ, 0x4002aaaa ;  /* 0x4002aaaaff0d7424 */ /* 0x000fe200078e00ff */
[----:B------:R-:W-:Y:S01]  /*2c90*/  CS2R R30, SRZ ;  /* 0x00000000001e7805 */ /* 0x000fe2000001ff00 */
[----:B------:R-:W-:Y:S02]  /*2ca0*/  IMAD.MOV.U32 R14, RZ, RZ, -0x55555555 ;  /* 0xaaaaaaabff0e7424 */ /* 0x000fe400078e00ff */
[----:B------:R-:W-:-:S03]  /*2cb0*/  IMAD.MOV.U32 R5, RZ, RZ, RZ ;  /* 0x000000ffff057224 */ /* 0x000fc600078e00ff */
[----:B------:R0:W-:Y:S01]  /*2cc0*/  STL.128 [R1], R12 ;  /* 0x0000000c01007387 */ /* 0x0001e20000100c00 */
[----:B------:R-:W-:Y:S05]  /*2cd0*/  @!P1 BRA `(.L_x_1582) ;  /* 0x0000000400089947 */ /* 0x000fea0003800000 */
[----:B------:R-:W-:Y:S01]  /*2ce0*/  BSSY.RECONVERGENT B1, `(.L_x_1583) ;  /* 0x0000040000017945 */ /* 0x000fe20003800200 */
[----:B------:R-:W-:Y:S01]  /*2cf0*/  IMAD.MOV.U32 R5, RZ, RZ, RZ ;  /* 0x000000ffff057224 */ /* 0x000fe200078e00ff */
[----:B------:R-:W-:-:S07]  /*2d00*/  CS2R R30, SRZ ;  /* 0x00000000001e7805 */ /* 0x000fce000001ff00 */
.L_x_1584:
        /* <DEDUP_REMOVED lines=62> */
.L_x_1583:
[----:B------:R-:W-:-:S07]  /*30f0*/  MOV R5, R3 ;  /* 0x0000000300057202 */ /* 0x000fce0000000f00 */
.L_x_1582:
        /* <DEDUP_REMOVED lines=36> */
.L_x_1586:
        /* <DEDUP_REMOVED lines=22> */
.L_x_1587:
        /* <DEDUP_REMOVED lines=18> */
.L_x_1585:
[----:B0-----:R-:W2:Y:S02]  /*35c0*/  LDG.E.64 R12, desc[UR10][R10.64] ;  /* 0x0000000a0a0c7981 */ /* 0x001ea4000c1e1b00 */
[----:B--2---:R-:W-:-:S14]  /*35d0*/  DSETP.GEU.AND P0, PT, R30, R12, PT ;  /* 0x0000000c1e00722a */ /* 0x004fdc0003f0e000 */
[----:B------:R2:W-:Y:S04]  /*35e0*/  @!P0 STG.E.64 desc[UR10][R20.64], R24 ;  /* 0x0000001814008986 */ /* 0x0005e8000c101b0a */
[----:B------:R2:W-:Y:S02]  /*35f0*/  @!P0 STG.E.64 desc[UR10][R10.64], R30 ;  /* 0x0000001e0a008986 */ /* 0x0005e4000c101b0a */
.L_x_1568:
[----:B------:R-:W-:Y:S05]  /*3600*/  BSYNC.RECONVERGENT B0 ;  /* 0x0000000000007941 */ /* 0x000fea0003800200 */
.L_x_1567:
[----:B------:R-:W3:Y:S01]  /*3610*/  LDCU UR5, c[0x0][0x3a8] ;  /* 0x00007500ff0577ac */ /* 0x000ee20008000800 */
[----:B------:R-:W-:-:S05]  /*3620*/  VIADD R0, R0, UR4 ;  /* 0x0000000400007c36 */ /* 0x000fca0008000000 */
[----:B---3--:R-:W-:-:S13]  /*3630*/  ISETP.GT.U32.AND P0, PT, R0, UR5, PT ;  /* 0x0000000500007c0c */ /* 0x008fda000bf04070 */
[----:B------:R-:W-:Y:S05]  /*3640*/  @!P0 BRA `(.L_x_1588) ;  /* 0xffffffd4008c8947 */ /* 0x000fea000383ffff */
[----:B------:R-:W-:Y:S05]  /*3650*/  EXIT ;  /* 0x000000000000794d */ /* 0x000fea0003800000 */
        .weak           $__internal_1_$__cuda_sm20_div_rn_f64_full
        .type           $__internal_1_$__cuda_sm20_div_rn_f64_full,@function
        .size           $__internal_1_$__cuda_sm20_div_rn_f64_full,(.L_x_1768 - $__internal_1_$__cuda_sm20_div_rn_f64_full)
$__internal_1_$__cuda_sm20_div_rn_f64_full:
[C---:B------:R-:W-:Y:S01]  /*3660*/  FSETP.GEU.AND P0, PT, |R15|.reuse, 1.469367938527859385e-39, PT ;  /* 0x001000000f00780b */ /* 0x040fe20003f0e200 */
[----:B------:R-:W-:Y:S01]  /*3670*/  IMAD.MOV.U32 R17, RZ, RZ, R19 ;  /* 0x000000ffff117224 */ /* 0x000fe200078e0013 */
[C---:B------:R-:W-:Y:S01]  /*3680*/  LOP3.LUT R12, R15.reuse, 0x800fffff, RZ, 0xc0, !PT ;  /* 0x800fffff0f0c7812 */ /* 0x040fe200078ec0ff */
[----:B------:R-:W-:Y:S01]  /*3690*/  IMAD.MOV.U32 R24, RZ, RZ, 0x1 ;  /* 0x00000001ff187424 */ /* 0x000fe200078e00ff */
[----:B------:R-:W-:Y:S01]  /*36a0*/  LOP3.LUT R32, R15, 0x7ff00000, RZ, 0xc0, !PT ;  /* 0x7ff000000f207812 */ /* 0x000fe200078ec0ff */
[----:B------:R-:W-:Y:S01]  /*36b0*/  IMAD.MOV.U32 R5, RZ, RZ, 0x1ca00000 ;  /* 0x1ca00000ff057424 */ /* 0x000fe200078e00ff */
[----:B------:R-:W-:Y:S01]  /*36c0*/  LOP3.LUT R13, R12, 0x3ff00000, RZ, 0xfc, !PT ;  /* 0x3ff000000c0d7812 */ /* 0x000fe200078efcff */
[----:B------:R-:W-:Y:S01]  /*36d0*/  BSSY.RECONVERGENT B1, `(.L_x_1589) ;  /* 0x0000051000017945 */ /* 0x000fe20003800200 */
[----:B------:R-:W-:Y:S02]  /*36e0*/  MOV R12, R14 ;  /* 0x0000000e000c7202 */ /* 0x000fe40000000f00 */
[----:B------:R-:W-:-:S02]  /*36f0*/  FSETP.GEU.AND P3, PT, |R17|, 1.469367938527859385e-39, PT ;  /* 0x001000001100780b */ /* 0x000fc40003f6e200 */
[----:B------:R-:W-:Y:S01]  /*3700*/  LOP3.LUT R31, R17, 0x7ff00000, RZ, 0xc0, !PT ;  /* 0x7ff00000111f7812 */ /* 0x000fe200078ec0ff */
[----:B------:R-:W-:-:S03]  /*3710*/  @!P0 DMUL R12, R14, 8.98846567431157953865e+307 ;  /* 0x7fe000000e0c8828 */ /* 0x000fc60000000000 */
[----:B------:R-:W-:Y:S01]  /*3720*/  ISETP.GE.U32.AND P2, PT, R31, R32, PT ;  /* 0x000000201f00720c */ /* 0x000fe20003f46070 */
[----:B------:R-:W-:Y:S02]  /*3730*/  IMAD.MOV.U32 R33, RZ, RZ, R31 ;  /* 0x000000ffff217224 */ /* 0x000fe400078e001f */
[----:B------:R-:W0:Y:S04]  /*3740*/  MUFU.RCP64H R25, R13 ;  /* 0x0000000d00197308 */ /* 0x000e280000001800 */
[----:B------:R-:W-:Y:S02]  /*3750*/  @!P3 LOP3.LUT R26, R15, 0x7ff00000, RZ, 0xc0, !PT ;  /* 0x7ff000000f1ab812 */ /* 0x000fe400078ec0ff */
[----:B------:R-:W-:Y:S02]  /*3760*/  @!P0 LOP3.LUT R32, R13, 0x7ff00000, RZ, 0xc0, !PT ;  /* 0x7ff000000d208812 */ /* 0x000fe400078ec0ff */
[----:B------:R-:W-:Y:S01]  /*3770*/  @!P3 ISETP.GE.U32.AND P4, PT, R31, R26, PT ;  /* 0x0000001a1f00b20c */ /* 0x000fe20003f86070 */
[----:B------:R-:W-:Y:S01]  /*3780*/  @!P3 IMAD.MOV.U32 R26, RZ, RZ, RZ ;  /* 0x000000ffff1ab224 */ /* 0x000fe200078e00ff */
[----:B------:R-:W-:-:S02]  /*3790*/  IADD3 R34, PT, PT, R32, -0x1, RZ ;  /* 0xffffffff20227810 */ /* 0x000fc40007ffe0ff */
[----:B------:R-:W-:-:S04]  /*37a0*/  @!P3 SEL R27, R5, 0x63400000, !P4 ;  /* 0x63400000051bb807 */ /* 0x000fc80006000000 */
[----:B------:R-:W-:Y:S01]  /*37b0*/  @!P3 LOP3.LUT R27, R27, 0x80000000, R17, 0xf8, !PT ;  /* 0x800000001b1bb812 */ /* 0x000fe200078ef811 */
[----:B0-----:R-:W-:-:S03]  /*37c0*/  DFMA R18, R24, -R12, 1 ;  /* 0x3ff000001812742b */ /* 0x001fc6000000080c */
[----:B------:R-:W-:-:S05]  /*37d0*/  @!P3 LOP3.LUT R27, R27, 0x100000, RZ, 0xfc, !PT ;  /* 0x001000001b1bb812 */ /* 0x000fca00078efcff */
[----:B------:R-:W-:-:S08]  /*37e0*/  DFMA R18, R18, R18, R18 ;  /* 0x000000121212722b */ /* 0x000fd00000000012 */
[----:B------:R-:W-:Y:S01]  /*37f0*/  DFMA R24, R24, R18, R24 ;  /* 0x000000121818722b */ /* 0x000fe20000000018 */
[----:B------:R-:W-:Y:S02]  /*3800*/  SEL R19, R5, 0x63400000, !P2 ;  /* 0x6340000005137807 */ /* 0x000fe40005000000 */
[----:B------:R-:W-:Y:S02]  /*3810*/  MOV R18, R16 ;  /* 0x0000001000127202 */ /* 0x000fe40000000f00 */
        /* <DEDUP_REMOVED lines=17> */
[----:B------:R-:W-:Y:S02]  /*3930*/  IMAD.IADD R5, R16, 0x1, -R5 ;  /* 0x0000000110057824 */ /* 0x000fe400078e0a05 */
[----:B------:R-:W-:Y:S02]  /*3940*/  IMAD.MOV.U32 R16, RZ, RZ, RZ ;  /* 0x000000ffff107224 */ /* 0x000fe400078e00ff */
[----:B------:R-:W-:-:S06]  /*3950*/  VIADD R17, R5, 0x7fe00000 ;  /* 0x7fe0000005117836 */ /* 0x000fcc0000000000 */
[----:B------:R-:W-:-:S10]  /*3960*/  DMUL R24, R26, R16 ;  /* 0x000000101a187228 */ /* 0x000fd40000000000 */
[----:B------:R-:W-:-:S13]  /*3970*/  FSETP.GTU.AND P0, PT, |R25|, 1.469367938527859385e-39, PT ;  /* 0x001000001900780b */ /* 0x000fda0003f0c200 */
[----:B------:R-:W-:Y:S05]  /*3980*/  @P0 BRA `(.L_x_1591) ;  /* 0x0000000000940947 */ /* 0x000fea0003800000 */
[----:B------:R-:W-:Y:S01]  /*3990*/  DFMA R12, R26, -R12, R18 ;  /* 0x8000000c1a0c722b */ /* 0x000fe20000000012 */
[----:B------:R-:W-:-:S09]  /*39a0*/  MOV R16, RZ ;  /* 0x000000ff00107202 */ /* 0x000fd20000000f00 */
[C---:B------:R-:W-:Y:S02]  /*39b0*/  FSETP.NEU.AND P0, PT, R13.reuse, RZ, PT ;  /* 0x000000ff0d00720b */ /* 0x040fe40003f0d000 */
[----:B------:R-:W-:-:S04]  /*39c0*/  LOP3.LUT R15, R13, 0x80000000, R15, 0x48, !PT ;  /* 0x800000000d0f7812 */ /* 0x000fc800078e480f */
[----:B------:R-:W-:-:S07]  /*39d0*/  LOP3.LUT R17, R15, R17, RZ, 0xfc, !PT ;  /* 0x000000110f117212 */ /* 0x000fce00078efcff */
[----:B------:R-:W-:Y:S05]  /*39e0*/  @!P0 BRA `(.L_x_1591) ;  /* 0x00000000007c8947 */ /* 0x000fea0003800000 */
[----:B------:R-:W-:Y:S01]  /*39f0*/  IMAD.MOV R13, RZ, RZ, -R5 ;  /* 0x000000ffff0d7224 */ /* 0x000fe200078e0a05 */
[----:B------:R-:W-:Y:S01]  /*3a00*/  DMUL.RP R16, R26, R16 ;  /* 0x000000101a107228 */ /* 0x000fe20000008000 */
[----:B------:R-:W-:Y:S01]  /*3a10*/  IMAD.MOV.U32 R12, RZ, RZ, RZ ;  /* 0x000000ffff0c7224 */ /* 0x000fe200078e00ff */
[----:B------:R-:W-:-:S05]  /*3a20*/  IADD3 R5, PT, PT, -R5, -0x43300000, RZ ;  /* 0xbcd0000005057810 */ /* 0x000fca0007ffe1ff */
[----:B------:R-:W-:-:S03]  /*3a30*/  DFMA R12, R24, -R12, R26 ;  /* 0x8000000c180c722b */ /* 0x000fc6000000001a */
[----:B------:R-:W-:-:S07]  /*3a40*/  LOP3.LUT R15, R17, R15, RZ, 0x3c, !PT ;  /* 0x0000000f110f7212 */ /* 0x000fce00078e3cff */
[----:B------:R-:W-:-:S04]  /*3a50*/  FSETP.NEU.AND P0, PT, |R13|, R5, PT ;  /* 0x000000050d00720b */ /* 0x000fc80003f0d200 */
[----:B------:R-:W-:Y:S02]  /*3a60*/  FSEL R24, R16, R24, !P0 ;  /* 0x0000001810187208 */ /* 0x000fe40004000000 */
[----:B------:R-:W-:Y:S01]  /*3a70*/  FSEL R25, R15, R25, !P0 ;  /* 0x000000190f197208 */ /* 0x000fe20004000000 */
[----:B------:R-:W-:Y:S06]  /*3a80*/  BRA `(.L_x_1591) ;  /* 0x0000000000547947 */ /* 0x000fec0003800000 */
.L_x_1590:
[----:B------:R-:W-:-:S14]  /*3a90*/  DSETP.NAN.AND P0, PT, R16, R16, PT ;  /* 0x000000101000722a */ /* 0x000fdc0003f08000 */
[----:B------:R-:W-:Y:S05]  /*3aa0*/  @P0 BRA `(.L_x_1592) ;  /* 0x0000000000440947 */ /* 0x000fea0003800000 */
[----:B------:R-:W-:-:S14]  /*3ab0*/  DSETP.NAN.AND P0, PT, R14, R14, PT ;  /* 0x0000000e0e00722a */ /* 0x000fdc0003f08000 */
[----:B------:R-:W-:Y:S05]  /*3ac0*/  @P0 BRA `(.L_x_1593) ;  /* 0x0000000000300947 */ /* 0x000fea0003800000 */
[----:B------:R-:W-:Y:S01]  /*3ad0*/  ISETP.NE.AND P0, PT, R33, R32, PT ;  /* 0x000000202100720c */ /* 0x000fe20003f05270 */
[----:B------:R-:W-:Y:S01]  /*3ae0*/  IMAD.MOV.U32 R24, RZ, RZ, 0x0 ;  /* 0x00000000ff187424 */ /* 0x000fe200078e00ff */
[----:B------:R-:W-:-:S11]  /*3af0*/  MOV R25, 0xfff80000 ;  /* 0xfff8000000197802 */ /* 0x000fd60000000f00 */
[----:B------:R-:W-:Y:S05]  /*3b00*/  @!P0 BRA `(.L_x_1591) ;  /* 0x0000000000348947 */ /* 0x000fea0003800000 */
[----:B------:R-:W-:Y:S02]  /*3b10*/  ISETP.NE.AND P0, PT, R33, 0x7ff00000, PT ;  /* 0x7ff000002100780c */ /* 0x000fe40003f05270 */
[----:B------:R-:W-:Y:S02]  /*3b20*/  LOP3.LUT R25, R17, 0x80000000, R15, 0x48, !PT ;  /* 0x8000000011197812 */ /* 0x000fe400078e480f */
[----:B------:R-:W-:-:S13]  /*3b30*/  ISETP.EQ.OR P0, PT, R32, RZ, !P0 ;  /* 0x000000ff2000720c */ /* 0x000fda0004702670 */
[----:B------:R-:W-:Y:S01]  /*3b40*/  @P0 LOP3.LUT R5, R25, 0x7ff00000, RZ, 0xfc, !PT ;  /* 0x7ff0000019050812 */ /* 0x000fe200078efcff */
[----:B------:R-:W-:Y:S02]  /*3b50*/  @!P0 IMAD.MOV.U32 R24, RZ, RZ, RZ ;  /* 0x000000ffff188224 */ /* 0x000fe400078e00ff */
[----:B------:R-:W-:Y:S02]  /*3b60*/  @P0 IMAD.MOV.U32 R24, RZ, RZ, RZ ;  /* 0x000000ffff180224 */ /* 0x000fe400078e00ff */
[----:B------:R-:W-:Y:S01]  /*3b70*/  @P0 IMAD.MOV.U32 R25, RZ, RZ, R5 ;  /* 0x000000ffff190224 */ /* 0x000fe200078e0005 */
[----:B------:R-:W-:Y:S06]  /*3b80*/  BRA `(.L_x_1591) ;  /* 0x0000000000147947 */ /* 0x000fec0003800000 */
.L_x_1593:
[----:B------:R-:W-:Y:S02]  /*3b90*/  LOP3.LUT R25, R15, 0x80000, RZ, 0xfc, !PT ;  /* 0x000800000f197812 */ /* 0x000fe400078efcff */
[----:B------:R-:W-:Y:S01]  /*3ba0*/  MOV R24, R14 ;  /* 0x0000000e00187202 */ /* 0x000fe20000000f00 */
[----:B------:R-:W-:Y:S06]  /*3bb0*/  BRA `(.L_x_1591) ;  /* 0x0000000000087947 */ /* 0x000fec0003800000 */
.L_x_1592:
[----:B------:R-:W-:Y:S01]  /*3bc0*/  LOP3.LUT R25, R17, 0x80000, RZ, 0xfc, !PT ;  /* 0x0008000011197812 */ /* 0x000fe200078efcff */
[----:B------:R-:W-:-:S07]  /*3bd0*/  IMAD.MOV.U32 R24, RZ, RZ, R16 ;  /* 0x000000ffff187224 */ /* 0x000fce00078e0010 */
.L_x_1591:
[----:B------:R-:W-:Y:S05]  /*3be0*/  BSYNC.RECONVERGENT B1 ;  /* 0x0000000000017941 */ /* 0x000fea0003800200 */
.L_x_1589:
[----:B------:R-:W-:-:S04]  /*3bf0*/  IMAD.MOV.U32 R31, RZ, RZ, 0x0 ;  /* 0x00000000ff1f7424 */ /* 0x000fc800078e00ff */
[----:B------:R-:W-:Y:S05]  /*3c00*/  RET.REL.NODEC R30 `(_Z7kernel1PdS_S_S_Pbjddjj) ;  /* 0xffffffc01efc7950 */ /* 0x000fea0003c3ffff */
.L_x_1594:
        /* <DEDUP_REMOVED lines=15> */
.L_x_1768:


//--------------------- .text._Z7kernel0PjPdS0_S0_PbS_S0_S0_mj --------------------------
	.section	.text._Z7kernel0PjPdS0_S0_PbS_S0_S0_mj,"ax",@progbits
	.align	128
        .global         _Z7kernel0PjPdS0_S0_PbS_S0_S0_mj
        .type           _Z7kernel0PjPdS0_S0_PbS_S0_S0_mj,@function
        .size           _Z7kernel0PjPdS0_S0_PbS_S0_S0_mj,(.L_x_1771 - _Z7kernel0PjPdS0_S0_PbS_S0_S0_mj)
        .other          _Z7kernel0PjPdS0_S0_PbS_S0_S0_mj,@"STO_CUDA_ENTRY STV_DEFAULT"
_Z7kernel0PjPdS0_S0_PbS_S0_S0_mj:
.text._Z7kernel0PjPdS0_S0_PbS_S0_S0_mj:
[----:B------:R-:W0:Y:S01]  /*0000*/  LDC R1, c[0x0][0x37c] ;  /* 0x0000df00ff017b82 */ /* 0x000e220000000800 */
[----:B------:R-:W1:Y:S01]  /*0010*/  S2R R0, SR_CTAID.X ;  /* 0x0000000000007919 */ /* 0x000e620000002500 */
[----:B------:R-:W1:Y:S01]  /*0020*/  LDCU UR4, c[0x0][0x360] ;  /* 0x00006c00ff0477ac */ /* 0x000e620008000800 */
[----:B0-----:R-:W-:Y:S01]  /*0030*/  VIADD R1, R1, 0xfffffff0 ;  /* 0xfffffff001017836 */ /* 0x001fe20000000000 */
[----:B------:R-:W1:Y:S01]  /*0040*/  S2R R3, SR_TID.X ;  /* 0x0000000000037919 */ /* 0x000e620000002100 */
[----:B------:R-:W0:Y:S01]  /*0050*/  LDCU.64 UR10, c[0x0][0x3c0] ;  /* 0x00007800ff0a77ac */ /* 0x000e220008000a00 */
[----:B------:R-:W2:Y:S01]  /*0060*/  LDCU.64 UR6, c[0x0][0x3a0] ;  /* 0x00007400ff0677ac */ /* 0x000ea20008000a00 */
[----:B------:R-:W3:Y:S01]  /*0070*/  LDCU.64 UR8, c[0x0][0x358] ;  /* 0x00006b00ff0877ac */ /* 0x000ee20008000a00 */
[----:B-1----:R-:W-:-:S05]  /*0080*/  IMAD R0, R0, UR4, R3 ;  /* 0x0000000400007c24 */ /* 0x002fca000f8e0203 */
[C---:B0-----:R-:W-:Y:S02]  /*0090*/  ISETP.GE.U32.AND P0, PT, R0.reuse, UR10, PT ;  /* 0x0000000a00007c0c */ /* 0x041fe4000bf06070 */
[----:B------:R-:W-:Y:S02]  /*00a0*/  SHF.R.S32.HI R3, RZ, 0x1f, R0 ;  /* 0x0000001fff037819 */ /* 0x000fe40000011400 */
[----:B------:R-:W-:Y:S02]  /*00b0*/  ISETP.GE.U32.AND.EX P0, PT, RZ, UR11, PT, P0 ;  /* 0x0000000bff007c0c */ /* 0x000fe4000bf06100 */
[----:B--2---:R-:W-:-:S04]  /*00c0*/  IADD3 R34, P1, PT, R0, UR6, RZ ;  /* 0x0000000600227c10 */ /* 0x004fc8000ff3e0ff */
[----:B------:R-:W-:-:S05]  /*00d0*/  IADD3.X R35, PT, PT, R3, UR7, RZ, P1, !PT ;  /* 0x0000000703237c10 */ /* 0x000fca0008ffe4ff */
[----:B---3--:R0:W-:Y:S02]  /*00e0*/  STG.E.U8 desc[UR8][R34.64], RZ ;  /* 0x000000ff22007986 */ /* 0x0081e4000c101108 */
[----:B------:R-:W-:Y:S05]  /*00f0*/  @P0 EXIT ;  /* 0x000000000000094d */ /* 0x000fea0003800000 */
[----:B------:R-:W1:Y:S01]  /*0100*/  LDC R7, c[0x0][0x3c8] ;  /* 0x0000f200ff077b82 */ /* 0x000e620000000800 */
[----:B------:R-:W2:Y:S01]  /*0110*/  LDCU.64 UR6, c[0x0][0x398] ;  /* 0x00007300ff0677ac */ /* 0x000ea20008000a00 */
[----:B------:R-:W-:Y:S01]  /*0120*/  IMAD.MOV.U32 R2, RZ, RZ, RZ ;  /* 0x000000ffff027224 */ /* 0x000fe200078e00ff */
[----:B------:R-:W3:Y:S01]  /*0130*/  LDCU UR5, c[0x0][0x370] ;  /* 0x00006e00ff0577ac */ /* 0x000ee20008000800 */
[----:B------:R-:W4:Y:S01]  /*0140*/  LDCU.64 UR10, c[0x0][0x3c0] ;  /* 0x00007800ff0a77ac */ /* 0x000f220008000a00 */
[C---:B--2---:R-:W-:Y:S01]  /*0150*/  LEA R32, P1, R0.reuse, UR6, 0x3 ;  /* 0x0000000600207c11 */ /* 0x044fe2000f8218ff */
[----:B---3--:R-:W-:Y:S01]  /*0160*/  UIMAD UR4, UR4, UR5, URZ ;  /* 0x00000005040472a4 */ /* 0x008fe2000f8e02ff */
[----:B-1----:R-:W-:Y:S02]  /*0170*/  ISETP.NE.AND P0, PT, R7, RZ, PT ;  /* 0x000000ff0700720c */ /* 0x002fe40003f05270 */
[----:B------:R-:W-:-:S11]  /*0180*/  LEA.HI.X R33, R0, UR7, R3, 0x3, P1 ;  /* 0x0000000700217c11 */ /* 0x000fd600088f1c03 */
[----:B----4-:R-:W-:Y:S05]  /*0190*/  @P0 BRA `(.L_x_1595) ;  /* 0x00000000004c0947 */ /* 0x010fea0003800000 */
.L_x_1599:
[----:B--2---:R-:W2:Y:S01]  /*01a0*/  LDG.E.U8 R3, desc[UR8][R34.64] ;  /* 0x0000000822037981 */ /* 0x004ea2000c1e1100 */
[----:B------:R-:W-:Y:S01]  /*01b0*/  IADD3 R0, P0, PT, R0, UR4, RZ ;  /* 0x0000000400007c10 */ /* 0x000fe2000ff1e0ff */
[----:B------:R-:W-:Y:S04]  /*01c0*/  BSSY.RECONVERGENT B0, `(.L_x_1596) ;  /* 0x000000e000007945 */ /* 0x000fe80003800200 */
[----:B------:R-:W-:Y:S01]  /*01d0*/  IMAD.X R2, RZ, RZ, R2, P0 ;  /* 0x000000ffff027224 */ /* 0x000fe200000e0602 */
[----:B------:R-:W-:-:S04]  /*01e0*/  ISETP.GE.U32.AND P0, PT, R0, UR10, PT ;  /* 0x0000000a00007c0c */ /* 0x000fc8000bf06070 */
[----:B------:R-:W-:Y:S02]  /*01f0*/  ISETP.GE.U32.AND.EX P0, PT, R2, UR11, PT, P0 ;  /* 0x0000000b02007c0c */ /* 0x000fe4000bf06100 */
[----:B--2---:R-:W-:-:S13]  /*0200*/  ISETP.NE.AND P1, PT, R3, RZ, PT ;  /* 0x000000ff0300720c */ /* 0x004fda0003f25270 */
[----:B-1----:R-:W-:Y:S05]  /*0210*/  @!P1 BRA `(.L_x_1597) ;  /* 0x0000000000149947 */ /* 0x002fea0003800000 */
[----:B------:R-:W2:Y:S02]  /*0220*/  LDG.E.64 R4, desc[UR8][R32.64] ;  /* 0x0000000820047981 */ /* 0x000ea4000c1e1b00 */
[----:B--2---:R-:W-:-:S14]  /*0230*/  DSETP.GT.AND P1, PT, R4, RZ, PT ;  /* 0x000000ff0400722a */ /* 0x004fdc0003f24000 */
[----:B------:R-:W-:Y:S05]  /*0240*/  @!P1 BRA `(.L_x_1598) ;  /* 0x0000000000149947 */ /* 0x000fea0003800000 */
[----:B------:R1:W-:Y:S01]  /*0250*/  STG.E.64 desc[UR8][R32.64], RZ ;  /* 0x000000ff20007986 */ /* 0x0003e2000c101b08 */
[----:B------:R-:W-:Y:S05]  /*0260*/  BRA `(.L_x_1598) ;  /* 0x00000000000c7947 */ /* 0x000fea0003800000 */
.L_x_1597:
[----:B------:R-:W-:Y:S01]  /*0270*/  MOV R17, 0x1 ;  /* 0x0000000100117802 */ /* 0x000fe20000000f00 */
[----:B------:R2:W-:Y:S04]  /*0280*/  STG.E.64 desc[UR8][R32.64], RZ ;  /* 0x000000ff20007986 */ /* 0x0005e8000c101b08 */
[----:B------:R2:W-:Y:S02]  /*0290*/  STG.E.U8 desc[UR8][R34.64], R17 ;  /* 0x0000001122007986 */ /* 0x0005e4000c101108 */
.L_x_1598:
[----:B------:R-:W-:Y:S05]  /*02a0*/  BSYNC.RECONVERGENT B0 ;  /* 0x0000000000007941 */ /* 0x000fea0003800200 */
.L_x_1596:
[----:B------:R-:W-:Y:S05]  /*02b0*/  @!P0 BRA `(.L_x_1599) ;  /* 0xfffffffc00b88947 */ /* 0x000fea000383ffff */
[----:B------:R-:W-:Y:S05]  /*02c0*/  EXIT ;  /* 0x000000000000794d */ /* 0x000fea0003800000 */
.L_x_1595:
[----:B------:R-:W1:Y:S01]  /*02d0*/  LDC.64 R30, c[0x0][0x380] ;  /* 0x0000e000ff1e7b82 */ /* 0x000e620000000a00 */
[----:B------:R-:W-:Y:S01]  /*02e0*/  IMAD R5, R0, R7, RZ ;  /* 0x0000000700057224 */ /* 0x000fe200078e02ff */
[C---:B------:R-:W-:Y:S01]  /*02f0*/  LOP3.LUT R4, R7.reuse, 0x7, RZ, 0xc0, !PT ;  /* 0x0000000707047812 */ /* 0x040fe200078ec0ff */
[----:B------:R-:W2:Y:S01]  /*0300*/  LDCU UR11, c[0x0][0x3c8] ;  /* 0x00007900ff0b77ac */ /* 0x000ea20008000800 */
[----:B------:R-:W-:-:S04]  /*0310*/  LOP3.LUT R6, R7, 0xf, RZ, 0xc0, !PT ;  /* 0x0000000f07067812 */ /* 0x000fc800078ec0ff */
[----:B------:R-:W3:Y:S08]  /*0320*/  LDC.64 R28, c[0x0][0x388] ;  /* 0x0000e200ff1c7b82 */ /* 0x000ef00000000a00 */
[----:B------:R-:W4:Y:S01]  /*0330*/  LDC.64 R10, c[0x0][0x390] ;  /* 0x0000e400ff0a7b82 */ /* 0x000f220000000a00 */
[----:B-1----:R-:W-:-:S03]  /*0340*/  IMAD.WIDE.U32 R30, R5, 0x4, R30 ;  /* 0x00000004051e7825 */ /* 0x002fc600078e001e */
[----:B------:R-:W-:Y:S01]  /*0350*/  IADD3 R3, P0, PT, R30, 0x10, RZ ;  /* 0x000000101e037810 */ /* 0x000fe20007f1e0ff */
[----:B---3--:R-:W-:-:S04]  /*0360*/  IMAD.WIDE.U32 R28, R5, 0x8, R28 ;  /* 0x00000008051c7825 */ /* 0x008fc800078e001c */
[----:B----4-:R-:W-:Y:S01]  /*0370*/  IMAD.WIDE.U32 R10, R5, 0x8, R10 ;  /* 0x00000008050a7825 */ /* 0x010fe200078e000a */
[----:B------:R-:W-:-:S03]  /*0380*/  LOP3.LUT R5, R7, 0x3, RZ, 0xc0, !PT ;  /* 0x0000000307057812 */ /* 0x000fc600078ec0ff */
[----:B--2---:R-:W-:-:S07]  /*0390*/  IMAD.X R7, RZ, RZ, R31, P0 ;  /* 0x000000ffff077224 */ /* 0x004fce00000e061f */
.L_x_1760:
[----:B------:R-:W1:Y:S01]  /*03a0*/  LDCU.64 UR6, c[0x0][0x3a8] ;  /* 0x00007500ff0677ac */ /* 0x000e620008000a00 */
[----:B---34-:R-:W-:Y:S01]  /*03b0*/  IMAD.MOV.U32 R19, RZ, RZ, RZ ;  /* 0x000000ffff137224 */ /* 0x018fe200078e00ff */
[----:B------:R-:W-:Y:S01]  /*03c0*/  MOV R9, R2 ;  /* 0x0000000200097202 */ /* 0x000fe20000000f00 */
[----:B------:R-:W-:Y:S01]  /*03d0*/  IMAD.MOV.U32 R14, RZ, RZ, R0 ;  /* 0x000000ffff0e7224 */ /* 0x000fe200078e0000 */
[----:B--2---:R-:W2:Y:S01]  /*03e0*/  LDCU UR10, c[0x0][0x3c8] ;  /* 0x00007900ff0a77ac */ /* 0x004ea20008000800 */
[----:B-1----:R-:W-:-:S04]  /*03f0*/  UIADD3 UR5, UP0, UPT, UR6, 0x10, URZ ;  /* 0x0000001006057890 */ /* 0x002fc8000ff1e0ff */
[----:B------:R-:W-:Y:S02]  /*0400*/  UIADD3.X UR6, UPT, UPT, URZ, UR7, URZ, UP0, !UPT ;  /* 0x00000007ff067290 */ /* 0x000fe400087fe4ff */
[----:B--2---:R-:W-:Y:S02]  /*0410*/  UISETP.GT.U32.AND UP0, UPT, UR10, 0x7, UPT ;  /* 0x000000070a00788c */ /* 0x004fe4000bf04070 */
[----:B------:R-:W-:-:S04]  /*0420*/  ULOP3.LUT UR4, UR10, 0xfffffff8, URZ, 0xc0, !UPT ;  /* 0xfffffff80a047892 */ /* 0x000fc8000f8ec0ff */
[----:B------:R-:W-:-:S03]  /*0430*/  UIADD3 UR4, UPT, UPT, -UR4, URZ, URZ ;  /* 0x000000ff04047290 */ /* 0x000fc6000fffe1ff */
[----:B0-----:R-:W-:Y:S09]  /*0440*/  BRA.U !UP0, `(.L_x_1600) ;  /* 0x00000021085c7547 */ /* 0x001ff2000b800000 */
[----:B------:R-:W-:Y:S01]  /*0450*/  IMAD.U32 R19, RZ, RZ, UR4 ;  /* 0x00000004ff137e24 */ /* 0x000fe2000f8e00ff */
[----:B------:R-:W-:Y:S01]  /*0460*/  MOV R20, R3 ;  /* 0x0000000300147202 */ /* 0x000fe20000000f00 */
[----:B------:R-:W-:Y:S02]  /*0470*/  IMAD.U32 R22, RZ, RZ, UR5 ;  /* 0x00000005ff167e24 */ /* 0x000fe4000f8e00ff */
[----:B------:R-:W-:Y:S02]  /*0480*/  IMAD.U32 R23, RZ, RZ, UR6 ;  /* 0x00000006ff177e24 */ /* 0x000fe4000f8e00ff */
[----:B------:R-:W-:-:S07]  /*0490*/  IMAD.MOV.U32 R21, RZ, RZ, R7 ;  /* 0x000000ffff157224 */ /* 0x000fce00078e0007 */
.L_x_1649:
[----:B------:R-:W2:Y:S01]  /*04a0*/  LDG.E R8, desc[UR8][R22.64+-0x10] ;  /* 0xfffff00816087981 */ /* 0x000ea2000c1e1900 */
[----:B------:R-:W-:Y:S01]  /*04b0*/  VIADD R19, R19, 0x8 ;  /* 0x0000000813137836 */ /* 0x000fe20000000000 */
[----:B------:R-:W-:Y:S04]  /*04c0*/  BSSY.RECONVERGENT B0, `(.L_x_1601) ;  /* 0x000001d000007945 */ /* 0x000fe80003800200 */
[----:B------:R-:W-:Y:S02]  /*04d0*/  ISETP.NE.AND P2, PT, R19, RZ, PT ;  /* 0x000000ff1300720c */ /* 0x000fe40003f45270 */
[----:B--2---:R-:W-:-:S05]  /*04e0*/  IADD3 R16, P0, PT, R8, 0x1, RZ ;  /* 0x0000000108107810 */ /* 0x004fca0007f1e0ff */
[----:B------:R-:W-:-:S05]  /*04f0*/  IMAD.X R13, RZ, RZ, RZ, P0 ;  /* 0x000000ffff0d7224 */ /* 0x000fca00000e06ff */
[----:B------:R-:W-:-:S04]  /*0500*/  LOP3.LUT R8, R9, R13, RZ, 0xfc, !PT ;  /* 0x0000000d09087212 */ /* 0x000fc800078efcff */
[----:B------:R-:W-:-:S13]  /*0510*/  ISETP.NE.U32.AND P0, PT, R8, RZ, PT ;  /* 0x000000ff0800720c */ /* 0x000fda0003f05070 */
[----:B------:R-:W-:Y:S05]  /*0520*/  @P0 BRA `(.L_x_1602) ;  /* 0x0000000000480947 */ /* 0x000fea0003800000 */
[----:B------:R-:W1:Y:S01]  /*0530*/  I2F.U32.RP R8, R16 ;  /* 0x0000001000087306 */ /* 0x000e620000209000 */
[----:B------:R-:W-:-:S07]  /*0540*/  ISETP.NE.U32.AND P1, PT, R16, RZ, PT ;  /* 0x000000ff1000720c */ /* 0x000fce0003f25070 */
[----:B-1----:R-:W1:Y:S02]  /*0550*/  MUFU.RCP R8, R8 ;  /* 0x0000000800087308 */ /* 0x002e640000001000 */
[----:B-1----:R-:W-:-:S06]  /*0560*/  IADD3 R12, PT, PT, R8, 0xffffffe, RZ ;  /* 0x0ffffffe080c7810 */ /* 0x002fcc0007ffe0ff */
[----:B------:R1:W2:Y:S02]  /*0570*/  F2I.FTZ.U32.TRUNC.NTZ R13, R12 ;  /* 0x0000000c000d7305 */ /* 0x0002a4000021f000 */
[----:B-1----:R-:W-:Y:S02]  /*0580*/  IMAD.MOV.U32 R12, RZ, RZ, RZ ;  /* 0x000000ffff0c7224 */ /* 0x002fe400078e00ff */
[----:B--2---:R-:W-:-:S04]  /*0590*/  IMAD.MOV R15, RZ, RZ, -R13 ;  /* 0x000000ffff0f7224 */ /* 0x004fc800078e0a0d */
[----:B------:R-:W-:-:S04]  /*05a0*/  IMAD R15, R15, R16, RZ ;  /* 0x000000100f0f7224 */ /* 0x000fc800078e02ff */
[----:B------:R-:W-:-:S06]  /*05b0*/  IMAD.HI.U32 R13, R13, R15, R12 ;  /* 0x0000000f0d0d7227 */ /* 0x000fcc00078e000c */
[----:B------:R-:W-:-:S04]  /*05c0*/  IMAD.HI.U32 R13, R13, R14, RZ ;  /* 0x0000000e0d0d7227 */ /* 0x000fc800078e00ff */
[----:B------:R-:W-:-:S04]  /*05d0*/  IMAD.MOV R13, RZ, RZ, -R13 ;  /* 0x000000ffff0d7224 */ /* 0x000fc800078e0a0d */
[----:B------:R-:W-:-:S05]  /*05e0*/  IMAD R13, R16, R13, R14 ;  /* 0x0000000d100d7224 */ /* 0x000fca00078e020e */
[----:B------:R-:W-:-:S13]  /*05f0*/  ISETP.GE.U32.AND P0, PT, R13, R16, PT ;  /* 0x000000100d00720c */ /* 0x000fda0003f06070 */
[----:B------:R-:W-:-:S04]  /*0600*/  @P0 IADD3 R13, PT, PT, R13, -R16, RZ ;  /* 0x800000100d0d0210 */ /* 0x000fc80007ffe0ff */
[----:B------:R-:W-:-:S13]  /*0610*/  ISETP.GE.U32.AND P0, PT, R13, R16, PT ;  /* 0x000000100d00720c */ /* 0x000fda0003f06070 */
[----:B------:R-:W-:Y:S01]  /*0620*/  @P0 IMAD.IADD R13, R13, 0x1, -R16 ;  /* 0x000000010d0d0824 */ /* 0x000fe200078e0a10 */
[----:B------:R-:W-:Y:S01]  /*0630*/  @!P1 LOP3.LUT R13, RZ, R16, RZ, 0x33, !PT ;  /* 0x00000010ff0d9212 */ /* 0x000fe200078e33ff */
[----:B------:R-:W-:Y:S06]  /*0640*/  BRA `(.L_x_1603) ;  /* 0x0000000000107947 */ /* 0x000fec0003800000 */
.L_x_1602:
[----:B------:R-:W-:Y:S01]  /*0650*/  IMAD.MOV.U32 R12, RZ, RZ, R16 ;  /* 0x000000ffff0c7224 */ /* 0x000fe200078e0010 */
[----:B------:R-:W-:-:S07]  /*0660*/  MOV R8, 0x680 ;  /* 0x0000068000087802 */ /* 0x000fce0000000f00 */
[----:B0-----:R-:W-:Y:S05]  /*0670*/  CALL.REL.NOINC `($__internal_4_$__cuda_sm20_rem_u64) ;  /* 0x0000009400f47944 */ /* 0x001fea0003c00000 */
[----:B------:R-:W-:-:S07]  /*0680*/  IMAD.MOV.U32 R13, RZ, RZ, R12 ;  /* 0x000000ffff0d7224 */ /* 0x000fce00078e000c */
.L_x_1603:
[----:B------:R-:W-:Y:S05]  /*0690*/  BSYNC.RECONVERGENT B0 ;  /* 0x0000000000007941 */ /* 0x000fea0003800200 */
.L_x_1601:
[----:B------:R1:W-:Y:S04]  /*06a0*/  STG.E desc[UR8][R20.64+-0x10], R13 ;  /* 0xfffff00d14007986 */ /* 0x0003e8000c101908 */
[----:B------:R-:W2:Y:S01]  /*06b0*/  LDG.E R8, desc[UR8][R22.64+-0x10] ;  /* 0xfffff00816087981 */ /* 0x000ea2000c1e1900 */
[----:B------:R-:W-:Y:S01]  /*06c0*/  BSSY.RECONVERGENT B0, `(.L_x_1604) ;  /* 0x000001f000007945 */ /* 0x000fe20003800200 */
[----:B--2---:R-:W-:-:S04]  /*06d0*/  IADD3 R17, P0, PT, R8, 0x1, RZ ;  /* 0x0000000108117810 */ /* 0x004fc80007f1e0ff */
[----:B------:R-:W-:-:S04]  /*06e0*/  IADD3.X R12, PT, PT, RZ, RZ, RZ, P0, !PT ;  /* 0x000000ffff0c7210 */ /* 0x000fc800007fe4ff */
[----:B------:R-:W-:-:S04]  /*06f0*/  LOP3.LUT R8, R9, R12, RZ, 0xfc, !PT ;  /* 0x0000000c09087212 */ /* 0x000fc800078efcff */
[----:B------:R-:W-:-:S13]  /*0700*/  ISETP.NE.U32.AND P0, PT, R8, RZ, PT ;  /* 0x000000ff0800720c */ /* 0x000fda0003f05070 */
[----:B-1----:R-:W-:Y:S05]  /*0710*/  @P0 BRA `(.L_x_1605) ;  /* 0x0000000000500947 */ /* 0x002fea0003800000 */
[----:B------:R-:W1:Y:S01]  /*0720*/  I2F.U32.RP R12, R17 ;  /* 0x00000011000c7306 */ /* 0x000e620000209000 */
[----:B------:R-:W-:Y:S01]  /*0730*/  ISETP.NE.U32.AND P3, PT, R17, RZ, PT ;  /* 0x000000ff1100720c */ /* 0x000fe20003f65070 */
[----:B------:R-:W-:-:S06]  /*0740*/  HFMA2 R25, -RZ, RZ, 0, 0 ;  /* 0x00000000ff197431 */ /* 0x000fcc00000001ff */
[----:B-1----:R-:W1:Y:S02]  /*0750*/  MUFU.RCP R12, R12 ;  /* 0x0000000c000c7308 */ /* 0x002e640000001000 */
[----:B-1----:R-:W-:-:S06]  /*0760*/  VIADD R8, R12, 0xffffffe ;  /* 0x0ffffffe0c087836 */ /* 0x002fcc0000000000 */
[----:B------:R1:W2:Y:S02]  /*0770*/  F2I.FTZ.U32.TRUNC.NTZ R9, R8 ;  /* 0x0000000800097305 */ /* 0x0002a4000021f000 */
[----:B-1----:R-:W-:Y:S02]  /*0780*/  IMAD.MOV.U32 R8, RZ, RZ, RZ ;  /* 0x000000ffff087224 */ /* 0x002fe400078e00ff */
[----:B--2---:R-:W-:-:S04]  /*0790*/  IMAD.MOV R16, RZ, RZ, -R9 ;  /* 0x000000ffff107224 */ /* 0x004fc800078e0a09 */
[----:B------:R-:W-:-:S04]  /*07a0*/  IMAD R13, R16, R17, RZ ;  /* 0x00000011100d7224 */ /* 0x000fc800078e02ff */
[----:B------:R-:W-:-:S06]  /*07b0*/  IMAD.HI.U32 R9, R9, R13, R8 ;  /* 0x0000000d09097227 */ /* 0x000fcc00078e0008 */
[----:B------:R-:W-:-:S05]  /*07c0*/  IMAD.HI.U32 R24, R9, R14, RZ ;  /* 0x0000000e09187227 */ /* 0x000fca00078e00ff */
[----:B------:R-:W-:-:S05]  /*07d0*/  IADD3 R9, PT, PT, -R24, RZ, RZ ;  /* 0x000000ff18097210 */ /* 0x000fca0007ffe1ff */
[----:B------:R-:W-:-:S05]  /*07e0*/  IMAD R9, R17, R9, R14 ;  /* 0x0000000911097224 */ /* 0x000fca00078e020e */
[----:B------:R-:W-:-:S13]  /*07f0*/  ISETP.GE.U32.AND P0, PT, R9, R17, PT ;  /* 0x000000110900720c */ /* 0x000fda0003f06070 */
[----:B------:R-:W-:Y:S02]  /*0800*/  @P0 IMAD.IADD R9, R9, 0x1, -R17 ;  /* 0x0000000109090824 */ /* 0x000fe400078e0a11 */
[----:B------:R-:W-:-:S03]  /*0810*/  @P0 VIADD R24, R24, 0x1 ;  /* 0x0000000118180836 */ /* 0x000fc60000000000 */
[----:B------:R-:W-:-:S13]  /*0820*/  ISETP.GE.U32.AND P1, PT, R9, R17, PT ;  /* 0x000000110900720c */ /* 0x000fda0003f26070 */
[----:B------:R-:W-:Y:S01]  /*0830*/  @P1 VIADD R24, R24, 0x1 ;  /* 0x0000000118181836 */ /* 0x000fe20000000000 */
[----:B------:R-:W-:Y:S01]  /*0840*/  @!P3 LOP3.LUT R24, RZ, R17, RZ, 0x33, !PT ;  /* 0x00000011ff18b212 */ /* 0x000fe200078e33ff */
[----:B------:R-:W-:Y:S06]  /*0850*/  BRA `(.L_x_1606) ;  /* 0x0000000000147947 */ /* 0x000fec0003800000 */
.L_x_1605:
[----:B------:R-:W-:Y:S01]  /*0860*/  IMAD.MOV.U32 R25, RZ, RZ, R9 ;  /* 0x000000ffff197224 */ /* 0x000fe200078e0009 */
[----:B------:R-:W-:Y:S01]  /*0870*/  MOV R8, 0x8b0 ;  /* 0x000008b000087802 */ /* 0x000fe20000000f00 */
[----:B------:R-:W-:Y:S02]  /*0880*/  IMAD.MOV.U32 R24, RZ, RZ, R14 ;  /* 0x000000ffff187224 */ /* 0x000fe400078e000e */
[----:B------:R-:W-:-:S07]  /*0890*/  IMAD.MOV.U32 R9, RZ, RZ, R12 ;  /* 0x000000ffff097224 */ /* 0x000fce00078e000c */
[----:B0-----:R-:W-:Y:S05]  /*08a0*/  CALL.REL.NOINC `($__internal_3_$__cuda_sm20_div_u64) ;  /* 0x0000009000547944 */ /* 0x001fea0003c00000 */
.L_x_1606:
[----:B------:R-:W-:Y:S05]  /*08b0*/  BSYNC.RECONVERGENT B0 ;  /* 0x0000000000007941 */ /* 0x000fea0003800200 */
.L_x_1604:
[----:B------:R-:W2:Y:S01]  /*08c0*/  LDG.E R8, desc[UR8][R22.64+-0xc] ;  /* 0xfffff40816087981 */ /* 0x000ea2000c1e1900 */
[----:B------:R-:W-:Y:S01]  /*08d0*/  BSSY.RECONVERGENT B0, `(.L_x_1607) ;  /* 0x000001e000007945 */ /* 0x000fe20003800200 */
[----:B--2---:R-:W-:-:S04]  /*08e0*/  IADD3 R14, P0, PT, R8, 0x1, RZ ;  /* 0x00000001080e7810 */ /* 0x004fc80007f1e0ff */
[----:B------:R-:W-:-:S04]  /*08f0*/  IADD3.X R13, PT, PT, RZ, RZ, RZ, P0, !PT ;  /* 0x000000ffff0d7210 */ /* 0x000fc800007fe4ff */
[----:B------:R-:W-:-:S04]  /*0900*/  LOP3.LUT R8, R25, R13, RZ, 0xfc, !PT ;  /* 0x0000000d19087212 */ /* 0x000fc800078efcff */
[----:B------:R-:W-:-:S13]  /*0910*/  ISETP.NE.U32.AND P0, PT, R8, RZ, PT ;  /* 0x000000ff0800720c */ /* 0x000fda0003f05070 */
[----:B------:R-:W-:Y:S05]  /*0920*/  @P0 BRA `(.L_x_1608) ;  /* 0x0000000000480947 */ /* 0x000fea0003800000 */
[----:B------:R-:W1:Y:S01]  /*0930*/  I2F.U32.RP R12, R14 ;  /* 0x0000000e000c7306 */ /* 0x000e620000209000 */
[----:B------:R-:W-:-:S07]  /*0940*/  ISETP.NE.U32.AND P1, PT, R14, RZ, PT ;  /* 0x000000ff0e00720c */ /* 0x000fce0003f25070 */
        /* <DEDUP_REMOVED lines=11> */
[----:B------:R-:W-:-:S05]  /*0a00*/  @P0 IMAD.IADD R9, R9, 0x1, -R14 ;  /* 0x0000000109090824 */ /* 0x000fca00078e0a0e */
[----:B------:R-:W-:-:S13]  /*0a10*/  ISETP.GE.U32.AND P0, PT, R9, R14, PT ;  /* 0x0000000e0900720c */ /* 0x000fda0003f06070 */
[----:B------:R-:W-:Y:S01]  /*0a20*/  @P0 IMAD.IADD R9, R9, 0x1, -R14 ;  /* 0x0000000109090824 */ /* 0x000fe200078e0a0e */
[----:B------:R-:W-:Y:S01]  /*0a30*/  @!P1 LOP3.LUT R9, RZ, R14, RZ, 0x33, !PT ;  /* 0x0000000eff099212 */ /* 0x000fe200078e33ff */
[----:B------:R-:W-:Y:S06]  /*0a40*/  BRA `(.L_x_1609) ;  /* 0x0000000000187947 */ /* 0x000fec0003800000 */
.L_x_1608:
[----:B------:R-:W-:Y:S01]  /*0a50*/  IMAD.MOV.U32 R12, RZ, RZ, R14 ;  /* 0x000000ffff0c7224 */ /* 0x000fe200078e000e */
[----:B------:R-:W-:Y:S01]  /*0a60*/  MOV R14, R24 ;  /* 0x00000018000e7202 */ /* 0x000fe20000000f00 */
[----:B------:R-:W-:Y:S01]  /*0a70*/  IMAD.MOV.U32 R9, RZ, RZ, R25 ;  /* 0x000000ffff097224 */ /* 0x000fe200078e0019 */
[----:B------:R-:W-:-:S07]  /*0a80*/  MOV R8, 0xaa0 ;  /* 0x00000aa000087802 */ /* 0x000fce0000000f00 */
[----:B0-----:R-:W-:Y:S05]  /*0a90*/  CALL.REL.NOINC `($__internal_4_$__cuda_sm20_rem_u64) ;  /* 0x0000009000ec7944 */ /* 0x001fea0003c00000 */
[----:B------:R-:W-:-:S07]  /*0aa0*/  IMAD.MOV.U32 R9, RZ, RZ, R12 ;  /* 0x000000ffff097224 */ /* 0x000fce00078e000c */
.L_x_1609:
[----:B------:R-:W-:Y:S05]  /*0ab0*/  BSYNC.RECONVERGENT B0 ;  /* 0x0000000000007941 */ /* 0x000fea0003800200 */
.L_x_1607:
[----:B------:R1:W-:Y:S04]  /*0ac0*/  STG.E desc[UR8][R20.64+-0xc], R9 ;  /* 0xfffff40914007986 */ /* 0x0003e8000c101908 */
[----:B------:R-:W2:Y:S01]  /*0ad0*/  LDG.E R8, desc[UR8][R22.64+-0xc] ;  /* 0xfffff40816087981 */ /* 0x000ea2000c1e1900 */
[----:B------:R-:W-:Y:S01]  /*0ae0*/  BSSY.RECONVERGENT B0, `(.L_x_1610) ;  /* 0x000001e000007945 */ /* 0x000fe20003800200 */
[----:B--2---:R-:W-:-:S05]  /*0af0*/  IADD3 R17, P0, PT, R8, 0x1, RZ ;  /* 0x0000000108117810 */ /* 0x004fca0007f1e0ff */
[----:B------:R-:W-:-:S05]  /*0b00*/  IMAD.X R13, RZ, RZ, RZ, P0 ;  /* 0x000000ffff0d7224 */ /* 0x000fca00000e06ff */
[----:B------:R-:W-:-:S04]  /*0b10*/  LOP3.LUT R8, R25, R13, RZ, 0xfc, !PT ;  /* 0x0000000d19087212 */ /* 0x000fc800078efcff */
[----:B------:R-:W-:-:S13]  /*0b20*/  ISETP.NE.U32.AND P0, PT, R8, RZ, PT ;  /* 0x000000ff0800720c */ /* 0x000fda0003f05070 */
[----:B-1----:R-:W-:Y:S05]  /*0b30*/  @P0 BRA `(.L_x_1611) ;  /* 0x0000000000540947 */ /* 0x002fea0003800000 */
[----:B------:R-:W1:Y:S01]  /*0b40*/  I2F.U32.RP R12, R17 ;  /* 0x00000011000c7306 */ /* 0x000e620000209000 */
[----:B------:R-:W-:Y:S01]  /*0b50*/  ISETP.NE.U32.AND P3, PT, R17, RZ, PT ;  /* 0x000000ff1100720c */ /* 0x000fe20003f65070 */
[----:B------:R-:W-:-:S06]  /*0b60*/  HFMA2 R25, -RZ, RZ, 0, 0 ;  /* 0x00000000ff197431 */ /* 0x000fcc00000001ff */
        /* <DEDUP_REMOVED lines=11> */
[----:B------:R-:W-:Y:S01]  /*0c20*/  @P0 IADD3 R24, PT, PT, R24, -R17, RZ ;  /* 0x8000001118180210 */ /* 0x000fe20007ffe0ff */
[----:B------:R-:W-:-:S03]  /*0c30*/  @P0 VIADD R9, R9, 0x1 ;  /* 0x0000000109090836 */ /* 0x000fc60000000000 */
[----:B------:R-:W-:-:S13]  /*0c40*/  ISETP.GE.U32.AND P1, PT, R24, R17, PT ;  /* 0x000000111800720c */ /* 0x000fda0003f26070 */
[----:B------:R-:W-:Y:S01]  /*0c50*/  @P1 VIADD R9, R9, 0x1 ;  /* 0x0000000109091836 */ /* 0x000fe20000000000 */
[----:B------:R-:W-:-:S05]  /*0c60*/  @!P3 LOP3.LUT R9, RZ, R17, RZ, 0x33, !PT ;  /* 0x00000011ff09b212 */ /* 0x000fca00078e33ff */
[----:B------:R-:W-:Y:S01]  /*0c70*/  IMAD.MOV.U32 R24, RZ, RZ, R9 ;  /* 0x000000ffff187224 */ /* 0x000fe200078e0009 */
[----:B------:R-:W-:Y:S06]  /*0c80*/  BRA `(.L_x_1612) ;  /* 0x00000000000c7947 */ /* 0x000fec0003800000 */
.L_x_1611:
[----:B------:R-:W-:Y:S01]  /*0c90*/  IMAD.MOV.U32 R9, RZ, RZ, R13 ;  /* 0x000000ffff097224 */ /* 0x000fe200078e000d */
[----:B------:R-:W-:-:S07]  /*0ca0*/  MOV R8, 0xcc0 ;  /* 0x00000cc000087802 */ /* 0x000fce0000000f00 */
[----:B0-----:R-:W-:Y:S05]  /*0cb0*/  CALL.REL.NOINC `($__internal_3_$__cuda_sm20_div_u64) ;  /* 0x0000008c00507944 */ /* 0x001fea0003c00000 */
.L_x_1612:
[----:B------:R-:W-:Y:S05]  /*0cc0*/  BSYNC.RECONVERGENT B0 ;  /* 0x0000000000007941 */ /* 0x000fea0003800200 */
.L_x_1610:
[----:B------:R-:W2:Y:S01]  /*0cd0*/  LDG.E R8, desc[UR8][R22.64+-0x8] ;  /* 0xfffff80816087981 */ /* 0x000ea2000c1e1900 */
[----:B------:R-:W-:Y:S01]  /*0ce0*/  BSSY.RECONVERGENT B0, `(.L_x_1613) ;  /* 0x000001e000007945 */ /* 0x000fe20003800200 */
        /* <DEDUP_REMOVED lines=10> */
[----:B-1----:R-:W-:Y:S01]  /*0d90*/  IMAD.MOV.U32 R8, RZ, RZ, RZ ;  /* 0x000000ffff087224 */ /* 0x002fe200078e00ff */
[----:B--2---:R-:W-:-:S05]  /*0da0*/  IADD3 R13, PT, PT, RZ, -R9, RZ ;  /* 0x80000009ff0d7210 */ /* 0x004fca0007ffe0ff */
[----:B------:R-:W-:-:S04]  /*0db0*/  IMAD R13, R13, R14, RZ ;  /* 0x0000000e0d0d7224 */ /* 0x000fc800078e02ff */
[----:B------:R-:W-:-:S06]  /*0dc0*/  IMAD.HI.U32 R9, R9, R13, R8 ;  /* 0x0000000d09097227 */ /* 0x000fcc00078e0008 */
[----:B------:R-:W-:-:S04]  /*0dd0*/  IMAD.HI.U32 R9, R9, R24, RZ ;  /* 0x0000001809097227 */ /* 0x000fc800078e00ff */
[----:B------:R-:W-:-:S04]  /*0de0*/  IMAD.MOV R9, RZ, RZ, -R9 ;  /* 0x000000ffff097224 */ /* 0x000fc800078e0a09 */
[----:B------:R-:W-:-:S05]  /*0df0*/  IMAD R9, R14, R9, R24 ;  /* 0x000000090e097224 */ /* 0x000fca00078e0218 */
[----:B------:R-:W-:-:S13]  /*0e00*/  ISETP.GE.U32.AND P0, PT, R9, R14, PT ;  /* 0x0000000e0900720c */ /* 0x000fda0003f06070 */
[----:B------:R-:W-:-:S05]  /*0e10*/  @P0 IMAD.IADD R9, R9, 0x1, -R14 ;  /* 0x0000000109090824 */ /* 0x000fca00078e0a0e */
[----:B------:R-:W-:-:S13]  /*0e20*/  ISETP.GE.U32.AND P0, PT, R9, R14, PT ;  /* 0x0000000e0900720c */ /* 0x000fda0003f06070 */
[-C--:B------:R-:W-:Y:S02]  /*0e30*/  @P0 IADD3 R9, PT, PT, R9, -R14.reuse, RZ ;  /* 0x8000000e09090210 */ /* 0x080fe40007ffe0ff */
[----:B------:R-:W-:Y:S01]  /*0e40*/  @!P1 LOP3.LUT R9, RZ, R14, RZ, 0x33, !PT ;  /* 0x0000000eff099212 */ /* 0x000fe200078e33ff */
[----:B------:R-:W-:Y:S06]  /*0e50*/  BRA `(.L_x_1615) ;  /* 0x0000000000187947 */ /* 0x000fec0003800000 */
.L_x_1614:
[----:B------:R-:W-:Y:S01]  /*0e60*/  IMAD.MOV.U32 R12, RZ, RZ, R14 ;  /* 0x000000ffff0c7224 */ /* 0x000fe200078e000e */
[----:B------:R-:W-:Y:S01]  /*0e70*/  MOV R8, 0xeb0 ;  /* 0x00000eb000087802 */ /* 0x000fe20000000f00 */
[----:B------:R-:W-:Y:S02]  /*0e80*/  IMAD.MOV.U32 R14, RZ, RZ, R24 ;  /* 0x000000ffff0e7224 */ /* 0x000fe400078e0018 */
[----:B------:R-:W-:-:S07]  /*0e90*/  IMAD.MOV.U32 R9, RZ, RZ, R25 ;  /* 0x000000ffff097224 */ /* 0x000fce00078e0019 */
[----:B0-----:R-:W-:Y:S05]  /*0ea0*/  CALL.REL.NOINC `($__internal_4_$__cuda_sm20_rem_u64) ;  /* 0x0000008c00e87944 */ /* 0x001fea0003c00000 */
[----:B------:R-:W-:-:S07]  /*0eb0*/  MOV R9, R12 ;  /* 0x0000000c00097202 */ /* 0x000fce0000000f00 */
.L_x_1615:
[----:B------:R-:W-:Y:S05]  /*0ec0*/  BSYNC.RECONVERGENT B0 ;  /* 0x0000000000007941 */ /* 0x000fea0003800200 */
.L_x_1613:
        /* <DEDUP_REMOVED lines=10> */
[----:B------:R-:W-:-:S06]  /*0f70*/  IMAD.MOV.U32 R25, RZ, RZ, RZ ;  /* 0x000000ffff197224 */ /* 0x000fcc00078e00ff */
[----:B-1----:R-:W1:Y:S02]  /*0f80*/  MUFU.RCP R12, R12 ;  /* 0x0000000c000c7308 */ /* 0x002e640000001000 */
[----:B-1----:R-:W-:-:S06]  /*0f90*/  VIADD R8, R12, 0xffffffe ;  /* 0x0ffffffe0c087836 */ /* 0x002fcc0000000000 */
[----:B------:R1:W2:Y:S02]  /*0fa0*/  F2I.FTZ.U32.TRUNC.NTZ R9, R8 ;  /* 0x0000000800097305 */ /* 0x0002a4000021f000 */
[----:B-1----:R-:W-:Y:S02]  /*0fb0*/  HFMA2 R8, -RZ, RZ, 0, 0 ;  /* 0x00000000ff087431 */ /* 0x002fe400000001ff */
[----:B--2---:R-:W-:-:S04]  /*0fc0*/  IMAD.MOV R14, RZ, RZ, -R9 ;  /* 0x000000ffff0e7224 */ /* 0x004fc800078e0a09 */
[----:B------:R-:W-:-:S04]  /*0fd0*/  IMAD R13, R14, R17, RZ ;  /* 0x000000110e0d7224 */ /* 0x000fc800078e02ff */
[----:B------:R-:W-:-:S06]  /*0fe0*/  IMAD.HI.U32 R9, R9, R13, R8 ;  /* 0x0000000d09097227 */ /* 0x000fcc00078e0008 */
[----:B------:R-:W-:-:S04]  /*0ff0*/  IMAD.HI.U32 R9, R9, R24, RZ ;  /* 0x0000001809097227 */ /* 0x000fc800078e00ff */
[----:B------:R-:W-:-:S04]  /*1000*/  IMAD.MOV R13, RZ, RZ, -R9 ;  /* 0x000000ffff0d7224 */ /* 0x000fc800078e0a09 */
[----:B------:R-:W-:-:S05]  /*1010*/  IMAD R24, R17, R13, R24 ;  /* 0x0000000d11187224 */ /* 0x000fca00078e0218 */
[----:B------:R-:W-:-:S13]  /*1020*/  ISETP.GE.U32.AND P0, PT, R24, R17, PT ;  /* 0x000000111800720c */ /* 0x000fda0003f06070 */
[----:B------:R-:W-:Y:S02]  /*1030*/  @P0 IMAD.IADD R24, R24, 0x1, -R17 ;  /* 0x0000000118180824 */ /* 0x000fe400078e0a11 */
[----:B------:R-:W-:-:S03]  /*1040*/  @P0 VIADD R9, R9, 0x1 ;  /* 0x0000000109090836 */ /* 0x000fc60000000000 */
[----:B------:R-:W-:-:S13]  /*1050*/  ISETP.GE.U32.AND P1, PT, R24, R17, PT ;  /* 0x000000111800720c */ /* 0x000fda0003f26070 */
[----:B------:R-:W-:Y:S02]  /*1060*/  @P1 IADD3 R9, PT, PT, R9, 0x1, RZ ;  /* 0x0000000109091810 */ /* 0x000fe40007ffe0ff */
[----:B------:R-:W-:-:S05]  /*1070*/  @!P3 LOP3.LUT R9, RZ, R17, RZ, 0x33, !PT ;  /* 0x00000011ff09b212 */ /* 0x000fca00078e33ff */
[----:B------:R-:W-:Y:S01]  /*1080*/  IMAD.MOV.U32 R24, RZ, RZ, R9 ;  /* 0x000000ffff187224 */ /* 0x000fe200078e0009 */
[----:B------:R-:W-:Y:S06]  /*1090*/  BRA `(.L_x_1618) ;  /* 0x00000000000c7947 */ /* 0x000fec0003800000 */
.L_x_1617:
[----:B------:R-:W-:Y:S01]  /*10a0*/  IMAD.MOV.U32 R9, RZ, RZ, R13 ;  /* 0x000000ffff097224 */ /* 0x000fe200078e000d */
[----:B------:R-:W-:-:S07]  /*10b0*/  MOV R8, 0x10d0 ;  /* 0x000010d000087802 */ /* 0x000fce0000000f00 */
[----:B0-----:R-:W-:Y:S05]  /*10c0*/  CALL.REL.NOINC `($__internal_3_$__cuda_sm20_div_u64) ;  /* 0x00000088004c7944 */ /* 0x001fea0003c00000 */
.L_x_1618:
[----:B------:R-:W-:Y:S05]  /*10d0*/  BSYNC.RECONVERGENT B0 ;  /* 0x0000000000007941 */ /* 0x000fea0003800200 */
.L_x_1616:
        /* <DEDUP_REMOVED lines=25> */
.L_x_1620:
[----:B------:R-:W-:Y:S01]  /*1270*/  IMAD.MOV.U32 R12, RZ, RZ, R14 ;  /* 0x000000ffff0c7224 */ /* 0x000fe200078e000e */
[----:B------:R-:W-:Y:S01]  /*1280*/  MOV R14, R24 ;  /* 0x00000018000e7202 */ /* 0x000fe20000000f00 */
[----:B------:R-:W-:Y:S01]  /*1290*/  IMAD.MOV.U32 R9, RZ, RZ, R25 ;  /* 0x000000ffff097224 */ /* 0x000fe200078e0019 */
[----:B------:R-:W-:-:S07]  /*12a0*/  MOV R8, 0x12c0 ;  /* 0x000012c000087802 */ /* 0x000fce0000000f00 */
[----:B0-----:R-:W-:Y:S05]  /*12b0*/  CALL.REL.NOINC `($__internal_4_$__cuda_sm20_rem_u64) ;  /* 0x0000008800e47944 */ /* 0x001fea0003c00000 */
[----:B------:R-:W-:-:S07]  /*12c0*/  IMAD.MOV.U32 R9, RZ, RZ, R12 ;  /* 0x000000ffff097224 */ /* 0x000fce00078e000c */
.L_x_1621:
[----:B------:R-:W-:Y:S05]  /*12d0*/  BSYNC.RECONVERGENT B0 ;  /* 0x0000000000007941 */ /* 0x000fea0003800200 */
.L_x_1619:
        /* <DEDUP_REMOVED lines=29> */
.L_x_1623:
[----:B------:R-:W-:Y:S01]  /*14b0*/  IMAD.MOV.U32 R9, RZ, RZ, R13 ;  /* 0x000000ffff097224 */ /* 0x000fe200078e000d */
[----:B------:R-:W-:-:S07]  /*14c0*/  MOV R8, 0x14e0 ;  /* 0x000014e000087802 */ /* 0x000fce0000000f00 */
[----:B0-----:R-:W-:Y:S05]  /*14d0*/  CALL.REL.NOINC `($__internal_3_$__cuda_sm20_div_u64) ;  /* 0x0000008400487944 */ /* 0x001fea0003c00000 */
.L_x_1624:
[----:B------:R-:W-:Y:S05]  /*14e0*/  BSYNC.RECONVERGENT B0 ;  /* 0x0000000000007941 */ /* 0x000fea0003800200 */
.L_x_1622:
        /* <DEDUP_REMOVED lines=25> */
.L_x_1626:
[----:B------:R-:W-:Y:S01]  /*1680*/  IMAD.MOV.U32 R12, RZ, RZ, R14 ;  /* 0x000000ffff0c7224 */ /* 0x000fe200078e000e */
[----:B------:R-:W-:Y:S01]  /*1690*/  MOV R8, 0x16d0 ;  /* 0x000016d000087802 */ /* 0x000fe20000000f00 */
[----:B------:R-:W-:Y:S02]  /*16a0*/  IMAD.MOV.U32 R14, RZ, RZ, R24 ;  /* 0x000000ffff0e7224 */ /* 0x000fe400078e0018 */
[----:B------:R-:W-:-:S07]  /*16b0*/  IMAD.MOV.U32 R9, RZ, RZ, R25 ;  /* 0x000000ffff097224 */ /* 0x000fce00078e0019 */
[----:B0-----:R-:W-:Y:S05]  /*16c0*/  CALL.REL.NOINC `($__internal_4_$__cuda_sm20_rem_u64) ;  /* 0x0000008400e07944 */ /* 0x001fea0003c00000 */
[----:B------:R-:W-:-:S07]  /*16d0*/  MOV R9, R12 ;  /* 0x0000000c00097202 */ /* 0x000fce0000000f00 */
.L_x_1627:
[----:B------:R-:W-:Y:S05]  /*16e0*/  BSYNC.RECONVERGENT B0 ;  /* 0x0000000000007941 */ /* 0x000fea0003800200 */
.L_x_1625:
        /* <DEDUP_REMOVED lines=29> */
.L_x_1629:
[----:B------:R-:W-:Y:S01]  /*18c0*/  IMAD.MOV.U32 R9, RZ, RZ, R13 ;  /* 0x000000ffff097224 */ /* 0x000fe200078e000d */
[----:B------:R-:W-:-:S07]  /*18d0*/  MOV R8, 0x18f0 ;  /* 0x000018f000087802 */ /* 0x000fce0000000f00 */
[----:B0-----:R-:W-:Y:S05]  /*18e0*/  CALL.REL.NOINC `($__internal_3_$__cuda_sm20_div_u64) ;  /* 0x0000008000447944 */ /* 0x001fea0003c00000 */
.L_x_1630:
[----:B------:R-:W-:Y:S05]  /*18f0*/  BSYNC.RECONVERGENT B0 ;  /* 0x0000000000007941 */ /* 0x000fea0003800200 */
.L_x_1628:
        /* <DEDUP_REMOVED lines=25> */
.L_x_1632:
[----:B------:R-:W-:Y:S01]  /*1a90*/  IMAD.MOV.U32 R12, RZ, RZ, R14 ;  /* 0x000000ffff0c7224 */ /* 0x000fe200078e000e */
[----:B------:R-:W-:Y:S01]  /*1aa0*/  MOV R14, R24 ;  /* 0x00000018000e7202 */ /* 0x000fe20000000f00 */
[----:B------:R-:W-:Y:S01]  /*1ab0*/  IMAD.MOV.U32 R9, RZ, RZ, R25 ;  /* 0x000000ffff097224 */ /* 0x000fe200078e0019 */
[----:B------:R-:W-:-:S07]  /*1ac0*/  MOV R8, 0x1ae0 ;  /* 0x00001ae000087802 */ /* 0x000fce0000000f00 */
[----:B0-----:R-:W-:Y:S05]  /*1ad0*/  CALL.REL.NOINC `($__internal_4_$__cuda_sm20_rem_u64) ;  /* 0x0000008000dc7944 */ /* 0x001fea0003c00000 */
[----:B------:R-:W-:-:S07]  /*1ae0*/  IMAD.MOV.U32 R9, RZ, RZ, R12 ;  /* 0x000000ffff097224 */ /* 0x000fce00078e000c */
.L_x_1633:
[----:B------:R-:W-:Y:S05]  /*1af0*/  BSYNC.RECONVERGENT B0 ;  /* 0x0000000000007941 */ /* 0x000fea0003800200 */
.L_x_1631:
        /* <DEDUP_REMOVED lines=29> */
.L_x_1635:
[----:B------:R-:W-:Y:S01]  /*1cd0*/  IMAD.MOV.U32 R9, RZ, RZ, R13 ;  /* 0x000000ffff097224 */ /* 0x000fe200078e000d */
[----:B------:R-:W-:-:S07]  /*1ce0*/  MOV R8, 0x1d00 ;  /* 0x00001d0000087802 */ /* 0x000fce0000000f00 */
[----:B0-----:R-:W-:Y:S05]  /*1cf0*/  CALL.REL.NOINC `($__internal_3_$__cuda_sm20_div_u64) ;  /* 0x0000007c00407944 */ /* 0x001fea0003c00000 */
.L_x_1636:
[----:B------:R-:W-:Y:S05]  /*1d00*/  BSYNC.RECONVERGENT B0 ;  /* 0x0000000000007941 */ /* 0x000fea0003800200 */
.L_x_1634:
        /* <DEDUP_REMOVED lines=25> */
.L_x_1638:
[----:B------:R-:W-:Y:S01]  /*1ea0*/  IMAD.MOV.U32 R12, RZ, RZ, R14 ;  /* 0x000000ffff0c7224 */ /* 0x000fe200078e000e */
[----:B------:R-:W-:Y:S01]  /*1eb0*/  MOV R8, 0x1ef0 ;  /* 0x00001ef000087802 */ /* 0x000fe20000000f00 */
[----:B------:R-:W-:Y:S02]  /*1ec0*/  IMAD.MOV.U32 R14, RZ, RZ, R24 ;  /* 0x000000ffff0e7224 */ /* 0x000fe400078e0018 */
[----:B------:R-:W-:-:S07]  /*1ed0*/  IMAD.MOV.U32 R9, RZ, RZ, R25 ;  /* 0x000000ffff097224 */ /* 0x000fce00078e0019 */
[----:B0-----:R-:W-:Y:S05]  /*1ee0*/  CALL.REL.NOINC `($__internal_4_$__cuda_sm20_rem_u64) ;  /* 0x0000007c00d87944 */ /* 0x001fea0003c00000 */
[----:B------:R-:W-:-:S07]  /*1ef0*/  MOV R9, R12 ;  /* 0x0000000c00097202 */ /* 0x000fce0000000f00 */
.L_x_1639:
[----:B------:R-:W-:Y:S05]  /*1f00*/  BSYNC.RECONVERGENT B0 ;  /* 0x0000000000007941 */ /* 0x000fea0003800200 */
.L_x_1637:
        /* <DEDUP_REMOVED lines=29> */
.L_x_1641:
[----:B------:R-:W-:Y:S01]  /*20e0*/  IMAD.MOV.U32 R9, RZ, RZ, R13 ;  /* 0x000000ffff097224 */ /* 0x000fe200078e000d */
[----:B------:R-:W-:-:S07]  /*20f0*/  MOV R8, 0x2110 ;  /* 0x0000211000087802 */ /* 0x000fce0000000f00 */
[----:B0-----:R-:W-:Y:S05]  /*2100*/  CALL.REL.NOINC `($__internal_3_$__cuda_sm20_div_u64) ;  /* 0x00000078003c7944 */ /* 0x001fea0003c00000 */
.L_x_1642:
[----:B------:R-:W-:Y:S05]  /*2110*/  BSYNC.RECONVERGENT B0 ;  /* 0x0000000000007941 */ /* 0x000fea0003800200 */
.L_x_1640:
        /* <DEDUP_REMOVED lines=12> */
[----:B-1----:R-:W-:Y:S01]  /*21e0*/  MOV R8, RZ ;  /* 0x000000ff00087202 */ /* 0x002fe20000000f00 */
[----:B--2---:R-:W-:-:S04]  /*21f0*/  IMAD.MOV R13, RZ, RZ, -R9 ;  /* 0x000000ffff0d7224 */ /* 0x004fc800078e0a09 */
        /* <DEDUP_REMOVED lines=11> */
.L_x_1644:
[----:B------:R-:W-:Y:S01]  /*22b0*/  IMAD.MOV.U32 R12, RZ, RZ, R14 ;  /* 0x000000ffff0c7224 */ /* 0x000fe200078e000e */
[----:B------:R-:W-:Y:S01]  /*22c0*/  MOV R9, R25 ;  /* 0x0000001900097202 */ /* 0x000fe20000000f00 */
[----:B------:R-:W-:Y:S01]  /*22d0*/  IMAD.MOV.U32 R14, RZ, RZ, R24 ;  /* 0x000000ffff0e7224 */ /* 0x000fe200078e0018 */
[----:B------:R-:W-:-:S07]  /*22e0*/  MOV R8, 0x2300 ;  /* 0x0000230000087802 */ /* 0x000fce0000000f00 */
[----:B0-----:R-:W-:Y:S05]  /*22f0*/  CALL.REL.NOINC `($__internal_4_$__cuda_sm20_rem_u64) ;  /* 0x0000007800d47944 */ /* 0x001fea0003c00000 */
[----:B------:R-:W-:-:S07]  /*2300*/  IMAD.MOV.U32 R9, RZ, RZ, R12 ;  /* 0x000000ffff097224 */ /* 0x000fce00078e000c */
.L_x_1645:
[----:B------:R-:W-:Y:S05]  /*2310*/  BSYNC.RECONVERGENT B0 ;  /* 0x0000000000007941 */ /* 0x000fea0003800200 */
.L_x_1643:
        /* <DEDUP_REMOVED lines=17> */
[----:B------:R-:W-:-:S05]  /*2430*/  IMAD.HI.U32 R14, R9, R24, RZ ;  /* 0x00000018090e7227 */ /* 0x000fca00078e00ff */
[----:B------:R-:W-:-:S05]  /*2440*/  IADD3 R9, PT, PT, -R14, RZ, RZ ;  /* 0x000000ff0e097210 */ /* 0x000fca0007ffe1ff */
[----:B------:R-:W-:Y:S02]  /*2450*/  IMAD R24, R17, R9, R24 ;  /* 0x0000000911187224 */ /* 0x000fe400078e0218 */
[----:B------:R-:W-:-:S03]  /*2460*/  IMAD.MOV.U32 R9, RZ, RZ, RZ ;  /* 0x000000ffff097224 */ /* 0x000fc600078e00ff */
[----:B------:R-:W-:-:S13]  /*2470*/  ISETP.GE.U32.AND P0, PT, R24, R17, PT ;  /* 0x000000111800720c */ /* 0x000fda0003f06070 */
[----:B------:R-:W-:Y:S02]  /*2480*/  @P0 IMAD.IADD R24, R24, 0x1, -R17 ;  /* 0x0000000118180824 */ /* 0x000fe400078e0a11 */
[----:B------:R-:W-:-:S03]  /*2490*/  @P0 VIADD R14, R14, 0x1 ;  /* 0x000000010e0e0836 */ /* 0x000fc60000000000 */
[----:B------:R-:W-:-:S13]  /*24a0*/  ISETP.GE.U32.AND P1, PT, R24, R17, PT ;  /* 0x000000111800720c */ /* 0x000fda0003f26070 */
[----:B------:R-:W-:Y:S02]  /*24b0*/  @P1 IADD3 R14, PT, PT, R14, 0x1, RZ ;  /* 0x000000010e0e1810 */ /* 0x000fe40007ffe0ff */
[----:B------:R-:W-:Y:S01]  /*24c0*/  @!P3 LOP3.LUT R14, RZ, R17, RZ, 0x33, !PT ;  /* 0x00000011ff0eb212 */ /* 0x000fe200078e33ff */
[----:B------:R-:W-:Y:S06]  /*24d0*/  BRA `(.L_x_1648) ;  /* 0x0000000000147947 */ /* 0x000fec0003800000 */
.L_x_1647:
[----:B------:R-:W-:Y:S01]  /*24e0*/  IMAD.MOV.U32 R9, RZ, RZ, R13 ;  /* 0x000000ffff097224 */ /* 0x000fe200078e000d */
[----:B------:R-:W-:-:S07]  /*24f0*/  MOV R8, 0x2510 ;  /* 0x0000251000087802 */ /* 0x000fce0000000f00 */
[----:B0-----:R-:W-:Y:S05]  /*2500*/  CALL.REL.NOINC `($__internal_3_$__cuda_sm20_div_u64) ;  /* 0x00000074003c7944 */ /* 0x001fea0003c00000 */
[----:B------:R-:W-:Y:S01]  /*2510*/  MOV R14, R24 ;  /* 0x00000018000e7202 */ /* 0x000fe20000000f00 */
[----:B------:R-:W-:-:S07]  /*2520*/  IMAD.MOV.U32 R9, RZ, RZ, R25 ;  /* 0x000000ffff097224 */ /* 0x000fce00078e0019 */
.L_x_1648:
[----:B------:R-:W-:Y:S05]  /*2530*/  BSYNC.RECONVERGENT B0 ;  /* 0x0000000000007941 */ /* 0x000fea0003800200 */
.L_x_1646:
[----:B------:R-:W-:Y:S02]  /*2540*/  IADD3 R22, P0, PT, R22, 0x20, RZ ;  /* 0x0000002016167810 */ /* 0x000fe40007f1e0ff */
[----:B------:R-:W-:-:S03]  /*2550*/  IADD3 R20, P1, PT, R20, 0x20, RZ ;  /* 0x0000002014147810 */ /* 0x000fc60007f3e0ff */
[----:B------:R-:W-:Y:S01]  /*2560*/  IMAD.X R23, RZ, RZ, R23, P0 ;  /* 0x000000ffff177224 */ /* 0x000fe200000e0617 */
[----:B------:R-:W-:Y:S01]  /*2570*/  IADD3.X R21, PT, PT, RZ, R21, RZ, P1, !PT ;  /* 0x00000015ff157210 */ /* 0x000fe20000ffe4ff */
[----:B------:R-:W-:Y:S08]  /*2580*/  @P2 BRA `(.L_x_1649) ;  /* 0xffffffdc00c42947 */ /* 0x000ff0000383ffff */
[----:B------:R-:W1:Y:S02]  /*2590*/  LDCU UR4, c[0x0][0x3c8] ;  /* 0x00007900ff0477ac */ /* 0x000e640008000800 */
[----:B-1----:R-:W-:-:S06]  /*25a0*/  ULOP3.LUT UR4, UR4, 0xfffffff8, URZ, 0xc0, !UPT ;  /* 0xfffffff804047892 */ /* 0x002fcc000f8ec0ff */
[----:B------:R-:W-:-:S07]  /*25b0*/  IMAD.U32 R19, RZ, RZ, UR4 ;  /* 0x00000004ff137e24 */ /* 0x000fce000f8e00ff */
.L_x_1600:
[----:B------:R-:W-:-:S13]  /*25c0*/  ISETP.NE.AND P0, PT, R4, RZ, PT ;  /* 0x000000ff0400720c */ /* 0x000fda0003f05270 */
[----:B------:R-:W-:Y:S05]  /*25d0*/  @!P0 BRA `(.L_x_1650) ;  /* 0x0000001800f08947 */ /* 0x000fea0003800000 */
[----:B------:R-:W-:-:S05]  /*25e0*/  VIADD R8, R4, 0xffffffff ;  /* 0xffffffff04087836 */ /* 0x000fca0000000000 */
[----:B------:R-:W-:-:S13]  /*25f0*/  ISETP.GE.U32.AND P0, PT, R8, 0x3, PT ;  /* 0x000000030800780c */ /* 0x000fda0003f06070 */
[----:B------:R-:W-:Y:S05]  /*2600*/  @!P0 BRA `(.L_x_1651) ;  /* 0x0000001000208947 */ /* 0x000fea0003800000 */
[----:B------:R-:W1:Y:S02]  /*2610*/  LDC.64 R20, c[0x0][0x3a8] ;  /* 0x0000ea00ff147b82 */ /* 0x000e640000000a00 */
[----:B-1----:R-:W-:-:S05]  /*2620*/  IMAD.WIDE.U32 R20, R19, 0x4, R20 ;  /* 0x0000000413147825 */ /* 0x002fca00078e0014 */
        /* <DEDUP_REMOVED lines=25> */
.L_x_1653:
[----:B------:R-:W-:Y:S01]  /*27c0*/  IMAD.MOV.U32 R12, RZ, RZ, R16 ;  /* 0x000000ffff0c7224 */ /* 0x000fe200078e0010 */
[----:B------:R-:W-:-:S07]  /*27d0*/  MOV R8, 0x27f0 ;  /* 0x000027f000087802 */ /* 0x000fce0000000f00 */
[----:B0-----:R-:W-:Y:S05]  /*27e0*/  CALL.REL.NOINC `($__internal_4_$__cuda_sm20_rem_u64) ;  /* 0x0000007400987944 */ /* 0x001fea0003c00000 */
[----:B------:R-:W-:-:S07]  /*27f0*/  IMAD.MOV.U32 R13, RZ, RZ, R12 ;  /* 0x000000ffff0d7224 */ /* 0x000fce00078e000c */
.L_x_1654:
[----:B------:R-:W-:Y:S05]  /*2800*/  BSYNC.RECONVERGENT B0 ;  /* 0x0000000000007941 */ /* 0x000fea0003800200 */
.L_x_1652:
[----:B------:R-:W-:-:S05]  /*2810*/  IMAD.WIDE.U32 R22, R19, 0x4, R30 ;  /* 0x0000000413167825 */ /* 0x000fca00078e001e */
        /* <DEDUP_REMOVED lines=22> */
[----:B------:R-:W-:Y:S01]  /*2980*/  @P0 IMAD.IADD R9, R9, 0x1, -R17 ;  /* 0x0000000109090824 */ /* 0x000fe200078e0a11 */
[----:B------:R-:W-:-:S04]  /*2990*/  @P0 IADD3 R24, PT, PT, R24, 0x1, RZ ;  /* 0x0000000118180810 */ /* 0x000fc80007ffe0ff */
[----:B------:R-:W-:-:S13]  /*29a0*/  ISETP.GE.U32.AND P1, PT, R9, R17, PT ;  /* 0x000000110900720c */ /* 0x000fda0003f26070 */
[----:B------:R-:W-:Y:S01]  /*29b0*/  @P1 VIADD R24, R24, 0x1 ;  /* 0x0000000118181836 */ /* 0x000fe20000000000 */
[----:B------:R-:W-:Y:S01]  /*29c0*/  @!P2 LOP3.LUT R24, RZ, R17, RZ, 0x33, !PT ;  /* 0x00000011ff18a212 */ /* 0x000fe200078e33ff */
[----:B------:R-:W-:Y:S06]  /*29d0*/  BRA `(.L_x_1657) ;  /* 0x0000000000147947 */ /* 0x000fec0003800000 */
.L_x_1656:
[----:B------:R-:W-:Y:S01]  /*29e0*/  IMAD.MOV.U32 R25, RZ, RZ, R9 ;  /* 0x000000ffff197224 */ /* 0x000fe200078e0009 */
[----:B------:R-:W-:Y:S01]  /*29f0*/  MOV R24, R14 ;  /* 0x0000000e00187202 */ /* 0x000fe20000000f00 */
[----:B------:R-:W-:Y:S01]  /*2a00*/  IMAD.MOV.U32 R9, RZ, RZ, R12 ;  /* 0x000000ffff097224 */ /* 0x000fe200078e000c */
[----:B------:R-:W-:-:S07]  /*2a10*/  MOV R8, 0x2a30 ;  /* 0x00002a3000087802 */ /* 0x000fce0000000f00 */
[----:B0-----:R-:W-:Y:S05]  /*2a20*/  CALL.REL.NOINC `($__internal_3_$__cuda_sm20_div_u64) ;  /* 0x0000006c00f47944 */ /* 0x001fea0003c00000 */
.L_x_1657:
[----:B------:R-:W-:Y:S05]  /*2a30*/  BSYNC.RECONVERGENT B0 ;  /* 0x0000000000007941 */ /* 0x000fea0003800200 */
.L_x_1655:
        /* <DEDUP_REMOVED lines=25> */
.L_x_1659:
[----:B------:R-:W-:Y:S01]  /*2bd0*/  IMAD.MOV.U32 R12, RZ, RZ, R14 ;  /* 0x000000ffff0c7224 */ /* 0x000fe200078e000e */
[----:B------:R-:W-:Y:S01]  /*2be0*/  MOV R9, R25 ;  /* 0x0000001900097202 */ /* 0x000fe20000000f00 */
[----:B------:R-:W-:Y:S01]  /*2bf0*/  IMAD.MOV.U32 R14, RZ, RZ, R24 ;  /* 0x000000ffff0e7224 */ /* 0x000fe200078e0018 */
[----:B------:R-:W-:-:S07]  /*2c00*/  MOV R8, 0x2c20 ;  /* 0x00002c2000087802 */ /* 0x000fce0000000f00 */
[----:B0-----:R-:W-:Y:S05]  /*2c10*/  CALL.REL.NOINC `($__internal_4_$__cuda_sm20_rem_u64) ;  /* 0x00000070008c7944 */ /* 0x001fea0003c00000 */
[----:B------:R-:W-:-:S07]  /*2c20*/  IMAD.MOV.U32 R9, RZ, RZ, R12 ;  /* 0x000000ffff097224 */ /* 0x000fce00078e000c */
.L_x_1660:
[----:B------:R-:W-:Y:S05]  /*2c30*/  BSYNC.RECONVERGENT B0 ;  /* 0x0000000000007941 */ /* 0x000fea0003800200 */
.L_x_1658:
        /* <DEDUP_REMOVED lines=29> */
.L_x_1662:
[----:B------:R-:W-:Y:S02]  /*2e10*/  MOV R9, R13 ;  /* 0x0000000d00097202 */ /* 0x000fe40000000f00 */
[----:B------:R-:W-:-:S07]  /*2e20*/  MOV R8, 0x2e40 ;  /* 0x00002e4000087802 */ /* 0x000fce0000000f00 */
[----:B0-----:R-:W-:Y:S05]  /*2e30*/  CALL.REL.NOINC `($__internal_3_$__cuda_sm20_div_u64) ;  /* 0x0000006800f07944 */ /* 0x001fea0003c00000 */
.L_x_1663:
[----:B------:R-:W-:Y:S05]  /*2e40*/  BSYNC.RECONVERGENT B0 ;  /* 0x0000000000007941 */ /* 0x000fea0003800200 */
.L_x_1661:
        /* <DEDUP_REMOVED lines=25> */
.L_x_1665:
[----:B------:R-:W-:Y:S01]  /*2fe0*/  IMAD.MOV.U32 R12, RZ, RZ, R14 ;  /* 0x000000ffff0c7224 */ /* 0x000fe200078e000e */
[----:B------:R-:W-:Y:S01]  /*2ff0*/  MOV R14, R24 ;  /* 0x00000018000e7202 */ /* 0x000fe20000000f00 */
[----:B------:R-:W-:Y:S01]  /*3000*/  IMAD.MOV.U32 R9, RZ, RZ, R25 ;  /* 0x000000ffff097224 */ /* 0x000fe200078e0019 */
[----:B------:R-:W-:-:S07]  /*3010*/  MOV R8, 0x3030 ;  /* 0x0000303000087802 */ /* 0x000fce0000000f00 */
[----:B0-----:R-:W-:Y:S05]  /*3020*/  CALL.REL.NOINC `($__internal_4_$__cuda_sm20_rem_u64) ;  /* 0x0000006c00887944 */ /* 0x001fea0003c00000 */
[----:B------:R-:W-:-:S07]  /*3030*/  IMAD.MOV.U32 R9, RZ, RZ, R12 ;  /* 0x000000ffff097224 */ /* 0x000fce00078e000c */
.L_x_1666:
[----:B------:R-:W-:Y:S05]  /*3040*/  BSYNC.RECONVERGENT B0 ;  /* 0x0000000000007941 */ /* 0x000fea0003800200 */
.L_x_1664:
        /* <DEDUP_REMOVED lines=9> */
[----:B------:R-:W-:Y:S02]  /*30e0*/  ISETP.NE.U32.AND P2, PT, R17, RZ, PT ;  /* 0x000000ff1100720c */ /* 0x000fe40003f45070 */
[----:B------:R-:W-:-:S05]  /*30f0*/  MOV R25, RZ ;  /* 0x000000ff00197202 */ /* 0x000fca0000000f00 */
        /* <DEDUP_REMOVED lines=15> */
[----:B------:R-:W-:-:S05]  /*31f0*/  @!P2 LOP3.LUT R9, RZ, R17, RZ, 0x33, !PT ;  /* 0x00000011ff09a212 */ /* 0x000fca00078e33ff */
[----:B------:R-:W-:Y:S01]  /*3200*/  IMAD.MOV.U32 R24, RZ, RZ, R9 ;  /* 0x000000ffff187224 */ /* 0x000fe200078e0009 */
[----:B------:R-:W-:Y:S06]  /*3210*/  BRA `(.L_x_1669) ;  /* 0x00000000000c7947 */ /* 0x000fec0003800000 */
.L_x_1668:
[----:B------:R-:W-:Y:S01]  /*3220*/  IMAD.MOV.U32 R9, RZ, RZ, R13 ;  /* 0x000000ffff097224 */ /* 0x000fe200078e000d */
[----:B------:R-:W-:-:S07]  /*3230*/  MOV R8, 0x3250 ;  /* 0x0000325000087802 */ /* 0x000fce0000000f00 */
[----:B0-----:R-:W-:Y:S05]  /*3240*/  CALL.REL.NOINC `($__internal_3_$__cuda_sm20_div_u64) ;  /* 0x0000006400ec7944 */ /* 0x001fea0003c00000 */
.L_x_1669:
[----:B------:R-:W-:Y:S05]  /*3250*/  BSYNC.RECONVERGENT B0 ;  /* 0x0000000000007941 */ /* 0x000fea0003800200 */
.L_x_1667:
        /* <DEDUP_REMOVED lines=25> */
.L_x_1671:
[----:B------:R-:W-:Y:S01]  /*33f0*/  MOV R12, R14 ;  /* 0x0000000e000c7202 */ /* 0x000fe20000000f00 */
[----:B------:R-:W-:Y:S01]  /*3400*/  IMAD.MOV.U32 R14, RZ, RZ, R24 ;  /* 0x000000ffff0e7224 */ /* 0x000fe200078e0018 */
[----:B------:R-:W-:Y:S01]  /*3410*/  MOV R8, 0x3440 ;  /* 0x0000344000087802 */ /* 0x000fe20000000f00 */
[----:B------:R-:W-:-:S07]  /*3420*/  IMAD.MOV.U32 R9, RZ, RZ, R25 ;  /* 0x000000ffff097224 */ /* 0x000fce00078e0019 */
[----:B0-----:R-:W-:Y:S05]  /*3430*/  CALL.REL.NOINC `($__internal_4_$__cuda_sm20_rem_u64) ;  /* 0x0000006800847944 */ /* 0x001fea0003c00000 */
[----:B------:R-:W-:-:S07]  /*3440*/  MOV R9, R12 ;  /* 0x0000000c00097202 */ /* 0x000fce0000000f00 */
.L_x_1672:
[----:B------:R-:W-:Y:S05]  /*3450*/  BSYNC.RECONVERGENT B0 ;  /* 0x0000000000007941 */ /* 0x000fea0003800200 */
.L_x_1670:
        /* <DEDUP_REMOVED lines=19> */
[----:B------:R-:W-:Y:S02]  /*3590*/  IMAD R24, R17, R9, R24 ;  /* 0x0000000911187224 */ /* 0x000fe400078e0218 */
[----:B------:R-:W-:-:S03]  /*35a0*/  HFMA2 R9, -RZ, RZ, 0, 0 ;  /* 0x00000000ff097431 */ /* 0x000fc600000001ff */
[----:B------:R-:W-:-:S13]  /*35b0*/  ISETP.GE.U32.AND P0, PT, R24, R17, PT ;  /* 0x000000111800720c */ /* 0x000fda0003f06070 */
[----:B------:R-:W-:Y:S01]  /*35c0*/  @P0 IADD3 R24, PT, PT, R24, -R17, RZ ;  /* 0x8000001118180210 */ /* 0x000fe20007ffe0ff */
[----:B------:R-:W-:-:S03]  /*35d0*/  @P0 VIADD R14, R14, 0x1 ;  /* 0x000000010e0e0836 */ /* 0x000fc60000000000 */
[----:B------:R-:W-:-:S13]  /*35e0*/  ISETP.GE.U32.AND P1, PT, R24, R17, PT ;  /* 0x000000111800720c */ /* 0x000fda0003f26070 */
[----:B------:R-:W-:Y:S01]  /*35f0*/  @P1 VIADD R14, R14, 0x1 ;  /* 0x000000010e0e1836 */ /* 0x000fe20000000000 */
[----:B------:R-:W-:Y:S01]  /*3600*/  @!P2 LOP3.LUT R14, RZ, R17, RZ, 0x33, !PT ;  /* 0x00000011ff0ea212 */ /* 0x000fe200078e33ff */
[----:B------:R-:W-:Y:S06]  /*3610*/  BRA `(.L_x_1675) ;  /* 0x0000000000147947 */ /* 0x000fec0003800000 */
.L_x_1674:
[----:B------:R-:W-:Y:S01]  /*3620*/  IMAD.MOV.U32 R9, RZ, RZ, R13 ;  /* 0x000000ffff097224 */ /* 0x000fe200078e000d */
[----:B------:R-:W-:-:S07]  /*3630*/  MOV R8, 0x3650 ;  /* 0x0000365000087802 */ /* 0x000fce0000000f00 */
[----:B0-----:R-:W-:Y:S05]  /*3640*/  CALL.REL.NOINC `($__internal_3_$__cuda_sm20_div_u64) ;  /* 0x0000006000ec7944 */ /* 0x001fea0003c00000 */
[----:B------:R-:W-:Y:S01]  /*3650*/  IMAD.MOV.U32 R14, RZ, RZ, R24 ;  /* 0x000000ffff0e7224 */ /* 0x000fe200078e0018 */
[----:B------:R-:W-:-:S07]  /*3660*/  MOV R9, R25 ;  /* 0x0000001900097202 */ /* 0x000fce0000000f00 */
.L_x_1675:
[----:B------:R-:W-:Y:S05]  /*3670*/  BSYNC.RECONVERGENT B0 ;  /* 0x0000000000007941 */ /* 0x000fea0003800200 */
.L_x_1673:
[----:B------:R-:W-:-:S07]  /*3680*/  VIADD R19, R19, 0x4 ;  /* 0x0000000413137836 */ /* 0x000fce0000000000 */
.L_x_1651:
[----:B------:R-:W-:-:S13]  /*3690*/  ISETP.NE.AND P0, PT, R5, RZ, PT ;  /* 0x000000ff0500720c */ /* 0x000fda0003f05270 */
[----:B------:R-:W-:Y:S05]  /*36a0*/  @!P0 BRA `(.L_x_1650) ;  /* 0x0000000800bc8947 */ /* 0x000fea0003800000 */
[----:B------:R-:W-:-:S13]  /*36b0*/  ISETP.NE.AND P0, PT, R5, 0x1, PT ;  /* 0x000000010500780c */ /* 0x000fda0003f05270 */
[----:B------:R-:W-:Y:S05]  /*36c0*/  @!P0 BRA `(.L_x_1676) ;  /* 0x0000000800188947 */ /* 0x000fea0003800000 */
[----:B------:R-:W1:Y:S02]  /*36d0*/  LDC.64 R20, c[0x0][0x3a8] ;  /* 0x0000ea00ff147b82 */ /* 0x000e640000000a00 */
[----:B-1----:R-:W-:-:S05]  /*36e0*/  IMAD.WIDE.U32 R20, R19, 0x4, R20 ;  /* 0x0000000413147825 */ /* 0x002fca00078e0014 */
        /* <DEDUP_REMOVED lines=25> */
.L_x_1678:
[----:B------:R-:W-:Y:S02]  /*3880*/  MOV R12, R16 ;  /* 0x00000010000c7202 */ /* 0x000fe40000000f00 */
[----:B------:R-:W-:-:S07]  /*3890*/  MOV R8, 0x38b0 ;  /* 0x000038b000087802 */ /* 0x000fce0000000f00 */
[----:B0-----:R-:W-:Y:S05]  /*38a0*/  CALL.REL.NOINC `($__internal_4_$__cuda_sm20_rem_u64) ;  /* 0x0000006400687944 */ /* 0x001fea0003c00000 */
[----:B------:R-:W-:-:S07]  /*38b0*/  IMAD.MOV.U32 R13, RZ, RZ, R12 ;  /* 0x000000ffff0d7224 */ /* 0x000fce00078e000c */
.L_x_1679:
[----:B------:R-:W-:Y:S05]  /*38c0*/  BSYNC.RECONVERGENT B0 ;  /* 0x0000000000007941 */ /* 0x000fea0003800200 */
.L_x_1677:
[----:B------:R-:W-:-:S05]  /*38d0*/  IMAD.WIDE.U32 R22, R19, 0x4, R30 ;  /* 0x0000000413167825 */ /* 0x000fca00078e001e */
        /* <DEDUP_REMOVED lines=26> */
[----:B------:R-:W-:Y:S01]  /*3a80*/  @!P2 LOP3.LUT R24, RZ, R17, RZ, 0x33, !PT ;  /* 0x00000011ff18a212 */ /* 0x000fe200078e33ff */
[----:B------:R-:W-:Y:S06]  /*3a90*/  BRA `(.L_x_1682) ;  /* 0x0000000000147947 */ /* 0x000fec0003800000 */
.L_x_1681:
[----:B------:R-:W-:Y:S01]  /*3aa0*/  MOV R25, R9 ;  /* 0x0000000900197202 */ /* 0x000fe20000000f00 */
[----:B------:R-:W-:Y:S01]  /*3ab0*/  IMAD.MOV.U32 R24, RZ, RZ, R14 ;  /* 0x000000ffff187224 */ /* 0x000fe200078e000e */
[----:B------:R-:W-:Y:S01]  /*3ac0*/  MOV R8, 0x3af0 ;  /* 0x00003af000087802 */ /* 0x000fe20000000f00 */
[----:B------:R-:W-:-:S07]  /*3ad0*/  IMAD.MOV.U32 R9, RZ, RZ, R12 ;  /* 0x000000ffff097224 */ /* 0x000fce00078e000c */
[----:B0-----:R-:W-:Y:S05]  /*3ae0*/  CALL.REL.NOINC `($__internal_3_$__cuda_sm20_div_u64) ;  /* 0x0000005c00c47944 */ /* 0x001fea0003c00000 */
.L_x_1682:
[----:B------:R-:W-:Y:S05]  /*3af0*/  BSYNC.RECONVERGENT B0 ;  /* 0x0000000000007941 */ /* 0x000fea0003800200 */
.L_x_1680:
        /* <DEDUP_REMOVED lines=25> */
.L_x_1684:
[----:B------:R-:W-:Y:S01]  /*3c90*/  MOV R12, R14 ;  /* 0x0000000e000c7202 */ /* 0x000fe20000000f00 */
[----:B------:R-:W-:Y:S01]  /*3ca0*/  IMAD.MOV.U32 R14, RZ, RZ, R24 ;  /* 0x000000ffff0e7224 */ /* 0x000fe200078e0018 */
[----:B------:R-:W-:Y:S01]  /*3cb0*/  MOV R8, 0x3ce0 ;  /* 0x00003ce000087802 */ /* 0x000fe20000000f00 */
[----:B------:R-:W-:-:S07]  /*3cc0*/  IMAD.MOV.U32 R9, RZ, RZ, R25 ;  /* 0x000000ffff097224 */ /* 0x000fce00078e0019 */
[----:B0-----:R-:W-:Y:S05]  /*3cd0*/  CALL.REL.NOINC `($__internal_4_$__cuda_sm20_rem_u64) ;  /* 0x00000060005c7944 */ /* 0x001fea0003c00000 */
[----:B------:R-:W-:-:S07]  /*3ce0*/  MOV R9, R12 ;  /* 0x0000000c00097202 */ /* 0x000fce0000000f00 */
.L_x_1685:
[----:B------:R-:W-:Y:S05]  /*3cf0*/  BSYNC.RECONVERGENT B0 ;  /* 0x0000000000007941 */ /* 0x000fea0003800200 */
.L_x_1683:
        /* <DEDUP_REMOVED lines=28> */
.L_x_1687:
[----:B------:R-:W-:Y:S01]  /*3ec0*/  IMAD.MOV.U32 R9, RZ, RZ, R13 ;  /* 0x000000ffff097224 */ /* 0x000fe200078e000d */
[----:B------:R-:W-:-:S07]  /*3ed0*/  MOV R8, 0x3ef0 ;  /* 0x00003ef000087802 */ /* 0x000fce0000000f00 */
[----:B0-----:R-:W-:Y:S05]  /*3ee0*/  CALL.REL.NOINC `($__internal_3_$__cuda_sm20_div_u64) ;  /* 0x0000005800c47944 */ /* 0x001fea0003c00000 */
[----:B------:R-:W-:Y:S01]  /*3ef0*/  IMAD.MOV.U32 R14, RZ, RZ, R24 ;  /* 0x000000ffff0e7224 */ /* 0x000fe200078e0018 */
[----:B------:R-:W-:-:S07]  /*3f00*/  MOV R9, R25 ;  /* 0x0000001900097202 */ /* 0x000fce0000000f00 */
.L_x_1688:
[----:B------:R-:W-:Y:S05]  /*3f10*/  BSYNC.RECONVERGENT B0 ;  /* 0x0000000000007941 */ /* 0x000fea0003800200 */
.L_x_1686:
[----:B------:R-:W-:-:S07]  /*3f20*/  VIADD R19, R19, 0x2 ;  /* 0x0000000213137836 */ /* 0x000fce0000000000 */
.L_x_1676:
[----:B------:R-:W1:Y:S02]  /*3f30*/  LDCU UR4, c[0x0][0x3c8] ;  /* 0x00007900ff0477ac */ /* 0x000e640008000800 */
[----:B-1----:R-:W-:-:S04]  /*3f40*/  ULOP3.LUT UR4, UR4, 0x1, URZ, 0xc0, !UPT ;  /* 0x0000000104047892 */ /* 0x002fc8000f8ec0ff */
[----:B------:R-:W-:-:S09]  /*3f50*/  UISETP.NE.U32.AND UP0, UPT, UR4, 0x1, UPT ;  /* 0x000000010400788c */ /* 0x000fd2000bf05070 */
[----:B------:R-:W-:Y:S05]  /*3f60*/  BRA.U UP0, `(.L_x_1650) ;  /* 0x00000001008c7547 */ /* 0x000fea000b800000 */
[----:B------:R-:W1:Y:S02]  /*3f70*/  LDC.64 R12, c[0x0][0x3a8] ;  /* 0x0000ea00ff0c7b82 */ /* 0x000e640000000a00 */
[----:B-1----:R-:W-:-:S06]  /*3f80*/  IMAD.WIDE.U32 R12, R19, 0x4, R12 ;  /* 0x00000004130c7825 */ /* 0x002fcc00078e000c */
        /* <DEDUP_REMOVED lines=23> */
[----:B------:R-:W-:-:S04]  /*4100*/  @!P1 LOP3.LUT R9, RZ, R16, RZ, 0x33, !PT ;  /* 0x00000010ff099212 */ /* 0x000fc800078e33ff */
[----:B------:R-:W-:Y:S01]  /*4110*/  MOV R12, R9 ;  /* 0x00000009000c7202 */ /* 0x000fe20000000f00 */
[----:B------:R-:W-:Y:S06]  /*4120*/  BRA `(.L_x_1691) ;  /* 0x0000000000107947 */ /* 0x000fec0003800000 */
.L_x_1690:
[----:B------:R-:W-:Y:S01]  /*4130*/  IMAD.MOV.U32 R12, RZ, RZ, R16 ;  /* 0x000000ffff0c7224 */ /* 0x000fe200078e0010 */
[----:B------:R-:W-:Y:S01]  /*4140*/  MOV R8, 0x4170 ;  /* 0x0000417000087802 */ /* 0x000fe20000000f00 */
[----:B------:R-:W-:-:S07]  /*4150*/  IMAD.MOV.U32 R13, RZ, RZ, R18 ;  /* 0x000000ffff0d7224 */ /* 0x000fce00078e0012 */
[----:B0-----:R-:W-:Y:S05]  /*4160*/  CALL.REL.NOINC `($__internal_4_$__cuda_sm20_rem_u64) ;  /* 0x0000005c00387944 */ /* 0x001fea0003c00000 */
.L_x_1691:
[----:B------:R-:W-:Y:S05]  /*4170*/  BSYNC.RECONVERGENT B0 ;  /* 0x0000000000007941 */ /* 0x000fea0003800200 */
.L_x_1689:
[----:B------:R-:W-:-:S05]  /*4180*/  IMAD.WIDE.U32 R8, R19, 0x4, R30 ;  /* 0x0000000413087825 */ /* 0x000fca00078e001e */
[----:B------:R1:W-:Y:S02]  /*4190*/  STG.E desc[UR8][R8.64], R12 ;  /* 0x0000000c08007986 */ /* 0x0003e4000c101908 */
.L_x_1650:
[----:B------:R-:W2:Y:S01]  /*41a0*/  LDCU UR4, c[0x0][0x3c8] ;  /* 0x00007900ff0477ac */ /* 0x000ea20008000800 */
[----:B-1----:R-:W-:Y:S01]  /*41b0*/  HFMA2 R9, -RZ, RZ, 0, 0 ;  /* 0x00000000ff097431 */ /* 0x002fe200000001ff */
[----:B--2---:R-:W-:-:S09]  /*41c0*/  UISETP.GE.U32.AND UP0, UPT, UR4, 0x8, UPT ;  /* 0x000000080400788c */ /* 0x004fd2000bf06070 */
[----:B------:R-:W-:Y:S05]  /*41d0*/  BRA.U !UP0, `(.L_x_1692) ;  /* 0x0000000d08e87547 */ /* 0x000fea000b800000 */
[----:B------:R-:W-:-:S07]  /*41e0*/  IMAD.MOV.U32 R9, RZ, RZ, RZ ;  /* 0x000000ffff097224 */ /* 0x000fce00078e00ff */
.L_x_1709:
[----:B------:R-:W1:Y:S01]  /*41f0*/  LDC.64 R36, c[0x0][0x3a8] ;  /* 0x0000ea00ff247b82 */ /* 0x000e620000000a00 */
[----:B------:R-:W-:-:S05]  /*4200*/  IMAD.WIDE.U32 R26, R9, 0x4, R30 ;  /* 0x00000004091a7825 */ /* 0x000fca00078e001e */
[----:B------:R-:W2:Y:S02]  /*4210*/  LDG.E R41, desc[UR8][R26.64] ;  /* 0x000000081a297981 */ /* 0x000ea4000c1e1900 */
[----:B------:R-:W3:Y:S08]  /*4220*/  LDC.64 R38, c[0x0][0x3b0] ;  /* 0x0000ec00ff267b82 */ /* 0x000ef00000000a00 */
[----:B------:R-:W4:Y:S01]  /*4230*/  LDC.64 R24, c[0x0][0x3b8] ;  /* 0x0000ee00ff187b82 */ /* 0x000f220000000a00 */
[----:B-1----:R-:W-:-:S05]  /*4240*/  IMAD.WIDE.U32 R36, R9, 0x4, R36 ;  /* 0x0000000409247825 */ /* 0x002fca00078e0024 */
[----:B------:R-:W5:Y:S01]  /*4250*/  LDG.E R8, desc[UR8][R36.64] ;  /* 0x0000000824087981 */ /* 0x000f62000c1e1900 */
[----:B---3--:R-:W-:-:S05]  /*4260*/  IMAD.WIDE.U32 R38, R9, 0x8, R38 ;  /* 0x0000000809267825 */ /* 0x008fca00078e0026 */
[----:B------:R-:W3:Y:S01]  /*4270*/  LDG.E.64 R14, desc[UR8][R38.64] ;  /* 0x00000008260e7981 */ /* 0x000ee2000c1e1b00 */
[----:B----4-:R-:W-:-:S05]  /*4280*/  IMAD.WIDE.U32 R24, R9, 0x8, R24 ;  /* 0x0000000809187825 */ /* 0x010fca00078e0018 */
[----:B------:R-:W4:Y:S01]  /*4290*/  LDG.E.64 R12, desc[UR8][R24.64] ;  /* 0x00000008180c7981 */ /* 0x000f22000c1e1b00 */
[----:B------:R-:W-:Y:S01]  /*42a0*/  IMAD.MOV.U32 R18, RZ, RZ, 0x1 ;  /* 0x00000001ff127424 */ /* 0x000fe200078e00ff */
[----:B------:R-:W-:Y:S01]  /*42b0*/  BSSY.RECONVERGENT B1, `(.L_x_1693) ;  /* 0x0000018000017945 */ /* 0x000fe20003800200 */
[----:B-----5:R-:W1:Y:S08]  /*42c0*/  I2F.F64.U32 R16, R8 ;  /* 0x0000000800107312 */ /* 0x020e700000201800 */
[----:B-1----:R-:W1:Y:S01]  /*42d0*/  MUFU.RCP64H R19, R17 ;  /* 0x0000001100137308 */ /* 0x002e620000001800 */
[----:B--2---:R-:W-:Y:S01]  /*42e0*/  IADD3 R40, PT, PT, R8, -R41, RZ ;  /* 0x8000002908287210 */ /* 0x004fe20007ffe0ff */
[----:B-1----:R-:W-:-:S08]  /*42f0*/  DFMA R20, -R16, R18, 1 ;  /* 0x3ff000001014742b */ /* 0x002fd00000000112 */
[----:B------:R-:W-:Y:S02]  /*4300*/  DFMA R22, R20, R20, R20 ;  /* 0x000000141416722b */ /* 0x000fe40000000014 */
[----:B------:R-:W3:Y:S06]  /*4310*/  I2F.F64.U32 R20, R40 ;  /* 0x0000002800147312 */ /* 0x000eec0000201800 */
[----:B------:R-:W-:Y:S02]  /*4320*/  DFMA R18, R18, R22, R18 ;  /* 0x000000161212722b */ /* 0x000fe40000000012 */
[----:B------:R-:W4:Y:S01]  /*4330*/  I2F.F64.U32 R22, R41 ;  /* 0x0000002900167312 */ /* 0x000f220000201800 */
[----:B---3--:R-:W-:-:S05]  /*4340*/  DMUL R14, R14, R20 ;  /* 0x000000140e0e7228 */ /* 0x008fca0000000000 */
[----:B------:R-:W-:-:S03]  /*4350*/  DFMA R20, -R16, R18, 1 ;  /* 0x3ff000001014742b */ /* 0x000fc60000000112 */
[----:B----4-:R-:W-:-:S05]  /*4360*/  DFMA R14, R12, R22, R14 ;  /* 0x000000160c0e722b */ /* 0x010fca000000000e */
[----:B------:R-:W-:-:S08]  /*4370*/  DFMA R20, R18, R20, R18 ;  /* 0x000000141214722b */ /* 0x000fd00000000012 */
[----:B------:R-:W-:-:S08]  /*4380*/  DMUL R12, R14, R20 ;  /* 0x000000140e0c7228 */ /* 0x000fd00000000000 */
[----:B------:R-:W-:-:S08]  /*4390*/  DFMA R18, -R16, R12, R14 ;  /* 0x0000000c1012722b */ /* 0x000fd0000000010e */
[----:B------:R-:W-:Y:S01]  /*43a0*/  DFMA R12, R20, R18, R12 ;  /* 0x00000012140c722b */ /* 0x000fe2000000000c */
[----:B------:R-:W-:-:S09]  /*43b0*/  FSETP.GEU.AND P1, PT, |R15|, 6.5827683646048100446e-37, PT ;  /* 0x036000000f00780b */ /* 0x000fd20003f2e200 */
[----:B------:R-:W-:-:S05]  /*43c0*/  FFMA R8, RZ, R17, R13 ;  /* 0x00000011ff087223 */ /* 0x000fca000000000d */
[----:B------:R-:W-:-:S13]  /*43d0*/  FSETP.GT.AND P0, PT, |R8|, 1.469367938527859385e-39, PT ;  /* 0x001000000800780b */ /* 0x000fda0003f04200 */
[----:B------:R-:W-:Y:S05]  /*43e0*/  @P0 BRA P1, `(.L_x_1694) ;  /* 0x0000000000100947 */ /* 0x000fea0000800000 */
[----:B------:R-:W-:Y:S01]  /*43f0*/  IMAD.MOV.U32 R18, RZ, RZ, R14 ;  /* 0x000000ffff127224 */ /* 0x000fe200078e000e */
[----:B------:R-:W-:Y:S01]  /*4400*/  MOV R8, 0x4430 ;  /* 0x0000443000087802 */ /* 0x000fe20000000f00 */
[----:B------:R-:W-:-:S07]  /*4410*/  IMAD.MOV.U32 R19, RZ, RZ, R15 ;  /* 0x000000ffff137224 */ /* 0x000fce00078e000f */
[----:B0-----:R-:W-:Y:S05]  /*4420*/  CALL.REL.NOINC `($__internal_2_$__cuda_sm20_div_rn_f64_full) ;  /* 0x0000004c00f47944 */ /* 0x001fea0003c00000 */
.L_x_1694:
[----:B------:R-:W-:Y:S05]  /*4430*/  BSYNC.RECONVERGENT B1 ;  /* 0x0000000000017941 */ /* 0x000fea0003800200 */
.L_x_1693:
[----:B------:R-:W-:-:S05]  /*4440*/  IMAD.WIDE.U32 R22, R9, 0x8, R28 ;  /* 0x0000000809167825 */ /* 0x000fca00078e001c */
[----:B------:R1:W-:Y:S04]  /*4450*/  STG.E.64 desc[UR8][R22.64], R12 ;  /* 0x0000000c16007986 */ /* 0x0003e8000c101b08 */
[----:B------:R-:W2:Y:S04]  /*4460*/  LDG.E R8, desc[UR8][R36.64+0x4] ;  /* 0x0000040824087981 */ /* 0x000ea8000c1e1900 */
[----:B------:R-:W3:Y:S04]  /*4470*/  LDG.E R43, desc[UR8][R26.64+0x4] ;  /* 0x000004081a2b7981 */ /* 0x000ee8000c1e1900 */
[----:B------:R-:W4:Y:S04]  /*4480*/  LDG.E.64 R18, desc[UR8][R38.64+0x8] ;  /* 0x0000080826127981 */ /* 0x000f28000c1e1b00 */
[----:B------:R-:W5:Y:S01]  /*4490*/  LDG.E.64 R14, desc[UR8][R24.64+0x8] ;  /* 0x00000808180e7981 */ /* 0x000f62000c1e1b00 */
[----:B------:R-:W-:Y:S01]  /*44a0*/  MOV R20, 0x1 ;  /* 0x0000000100147802 */ /* 0x000fe20000000f00 */
[----:B------:R-:W-:Y:S01]  /*44b0*/  BSSY.RECONVERGENT B1, `(.L_x_1695) ;  /* 0x0000016000017945 */ /* 0x000fe20003800200 */
[----:B--2---:R-:W2:Y:S01]  /*44c0*/  I2F.F64.U32 R16, R8 ;  /* 0x0000000800107312 */ /* 0x004ea20000201800 */
[----:B---3--:R-:W-:-:S07]  /*44d0*/  IMAD.IADD R42, R8, 0x1, -R43 ;  /* 0x00000001082a7824 */ /* 0x008fce00078e0a2b */
[----:B-1----:R-:W4:Y:S08]  /*44e0*/  I2F.F64.U32 R12, R42 ;  /* 0x0000002a000c7312 */ /* 0x002f300000201800 */
[----:B--2---:R-:W1:Y:S01]  /*44f0*/  MUFU.RCP64H R21, R17 ;  /* 0x0000001100157308 */ /* 0x004e620000001800 */
[----:B----4-:R-:W-:Y:S02]  /*4500*/  DMUL R18, R18, R12 ;  /* 0x0000000c12127228 */ /* 0x010fe40000000000 */
[----:B-1----:R-:W-:-:S08]  /*4510*/  DFMA R40, -R16, R20, 1 ;  /* 0x3ff000001028742b */ /* 0x002fd00000000114 */
[----:B------:R-:W-:-:S08]  /*4520*/  DFMA R40, R40, R40, R40 ;  /* 0x000000282828722b */ /* 0x000fd00000000028 */
[----:B------:R-:W-:Y:S02]  /*4530*/  DFMA R20, R20, R40, R20 ;  /* 0x000000281414722b */ /* 0x000fe40000000014 */
[----:B------:R-:W5:Y:S06]  /*4540*/  I2F.F64.U32 R40, R43 ;  /* 0x0000002b00287312 */ /* 0x000f6c0000201800 */
[----:B------:R-:W-:-:S08]  /*4550*/  DFMA R12, -R16, R20, 1 ;  /* 0x3ff00000100c742b */ /* 0x000fd00000000114 */
[----:B------:R-:W-:Y:S02]  /*4560*/  DFMA R12, R20, R12, R20 ;  /* 0x0000000c140c722b */ /* 0x000fe40000000014 */
[----:B-----5:R-:W-:-:S08]  /*4570*/  DFMA R18, R14, R40, R18 ;  /* 0x000000280e12722b */ /* 0x020fd00000000012 */
[----:B------:R-:W-:Y:S02]  /*4580*/  DMUL R14, R18, R12 ;  /* 0x0000000c120e7228 */ /* 0x000fe40000000000 */
[----:B------:R-:W-:-:S06]  /*4590*/  FSETP.GEU.AND P1, PT, |R19|, 6.5827683646048100446e-37, PT ;  /* 0x036000001300780b */ /* 0x000fcc0003f2e200 */
[----:B------:R-:W-:-:S08]  /*45a0*/  DFMA R20, -R16, R14, R18 ;  /* 0x0000000e1014722b */ /* 0x000fd00000000112 */
[----:B------:R-:W-:-:S10]  /*45b0*/  DFMA R12, R12, R20, R14 ;  /* 0x000000140c0c722b */ /* 0x000fd4000000000e */
[----:B------:R-:W-:-:S05]  /*45c0*/  FFMA R8, RZ, R17, R13 ;  /* 0x00000011ff087223 */ /* 0x000fca000000000d */
[----:B------:R-:W-:-:S13]  /*45d0*/  FSETP.GT.AND P0, PT, |R8|, 1.469367938527859385e-39, PT ;  /* 0x001000000800780b */ /* 0x000fda0003f04200 */
[----:B------:R-:W-:Y:S05]  /*45e0*/  @P0 BRA P1, `(.L_x_1696) ;  /* 0x0000000000080947 */ /* 0x000fea0000800000 */
[----:B------:R-:W-:-:S07]  /*45f0*/  MOV R8, 0x4610 ;  /* 0x0000461000087802 */ /* 0x000fce0000000f00 */
[----:B0-----:R-:W-:Y:S05]  /*4600*/  CALL.REL.NOINC `($__internal_2_$__cuda_sm20_div_rn_f64_full) ;  /* 0x0000004c007c7944 */ /* 0x001fea0003c00000 */
.L_x_1696:
[----:B------:R-:W-:Y:S05]  /*4610*/  BSYNC.RECONVERGENT B1 ;  /* 0x0000000000017941 */ /* 0x000fea0003800200 */
.L_x_1695:
[----:B------:R1:W-:Y:S04]  /*4620*/  STG.E.64 desc[UR8][R22.64+0x8], R12 ;  /* 0x0000080c16007986 */ /* 0x0003e8000c101b08 */
[----:B------:R-:W2:Y:S04]  /*4630*/  LDG.E R8, desc[UR8][R36.64+0x8] ;  /* 0x0000080824087981 */ /* 0x000ea8000c1e1900 */
[----:B------:R-:W3:Y:S04]  /*4640*/  LDG.E R43, desc[UR8][R26.64+0x8] ;  /* 0x000008081a2b7981 */ /* 0x000ee8000c1e1900 */
[----:B------:R-:W4:Y:S04]  /*4650*/  LDG.E.64 R18, desc[UR8][R38.64+0x10] ;  /* 0x0000100826127981 */ /* 0x000f28000c1e1b00 */
[----:B------:R-:W5:Y:S01]  /*4660*/  LDG.E.64 R14, desc[UR8][R24.64+0x10] ;  /* 0x00001008180e7981 */ /* 0x000f62000c1e1b00 */
[----:B------:R-:W-:Y:S01]  /*4670*/  IMAD.MOV.U32 R20, RZ, RZ, 0x1 ;  /* 0x00000001ff147424 */ /* 0x000fe200078e00ff */
[----:B------:R-:W-:Y:S01]  /*4680*/  BSSY.RECONVERGENT B1, `(.L_x_1697) ;  /* 0x0000016000017945 */ /* 0x000fe20003800200 */
[----:B--2---:R-:W2:Y:S01]  /*4690*/  I2F.F64.U32 R16, R8 ;  /* 0x0000000800107312 */ /* 0x004ea20000201800 */
[----:B---3--:R-:W-:-:S07]  /*46a0*/  IADD3 R42, PT, PT, R8, -R43, RZ ;  /* 0x8000002b082a7210 */ /* 0x008fce0007ffe0ff */
        /* <DEDUP_REMOVED lines=19> */
.L_x_1698:
[----:B------:R-:W-:Y:S05]  /*47e0*/  BSYNC.RECONVERGENT B1 ;  /* 0x0000000000017941 */ /* 0x000fea0003800200 */
.L_x_1697:
        /* <DEDUP_REMOVED lines=28> */
.L_x_1700:
[----:B------:R-:W-:Y:S05]  /*49b0*/  BSYNC.RECONVERGENT B1 ;  /* 0x0000000000017941 */ /* 0x000fea0003800200 */
.L_x_1699:
        /* <DEDUP_REMOVED lines=28> */
.L_x_1702:
[----:B------:R-:W-:Y:S05]  /*4b80*/  BSYNC.RECONVERGENT B1 ;  /* 0x0000000000017941 */ /* 0x000fea0003800200 */
.L_x_1701:
        /* <DEDUP_REMOVED lines=28> */
.L_x_1704:
[----:B------:R-:W-:Y:S05]  /*4d50*/  BSYNC.RECONVERGENT B1 ;  /* 0x0000000000017941 */ /* 0x000fea0003800200 */
.L_x_1703:
        /* <DEDUP_REMOVED lines=28> */
.L_x_1706:
[----:B------:R-:W-:Y:S05]  /*4f20*/  BSYNC.RECONVERGENT B1 ;  /* 0x0000000000017941 */ /* 0x000fea0003800200 */
.L_x_1705:
        /* <DEDUP_REMOVED lines=14> */
[----:B------:R-:W-:Y:S01]  /*5010*/  DFMA R18, R14, R18, R14 ;  /* 0x000000120e12722b */ /* 0x000fe2000000000e */
[----:B------:R-:W5:Y:S07]  /*5020*/  I2F.F64.U32 R14, R27 ;  /* 0x0000001b000e7312 */ /* 0x000f6e0000201800 */
        /* <DEDUP_REMOVED lines=10> */
[----:B------:R-:W-:Y:S01]  /*50d0*/  IMAD.MOV.U32 R18, RZ, RZ, R24 ;  /* 0x000000ffff127224 */ /* 0x000fe200078e0018 */
[----:B------:R-:W-:Y:S02]  /*50e0*/  MOV R19, R25 ;  /* 0x0000001900137202 */ /* 0x000fe40000000f00 */
[----:B------:R-:W-:-:S07]  /*50f0*/  MOV R8, 0x5110 ;  /* 0x0000511000087802 */ /* 0x000fce0000000f00 */
[----:B0-----:R-:W-:Y:S05]  /*5100*/  CALL.REL.NOINC `($__internal_2_$__cuda_sm20_div_rn_f64_full) ;  /* 0x0000004000bc7944 */ /* 0x001fea0003c00000 */
.L_x_1708:
[----:B------:R-:W-:Y:S05]  /*5110*/  BSYNC.RECONVERGENT B1 ;  /* 0x0000000000017941 */ /* 0x000fea0003800200 */
.L_x_1707:
[----:B------:R-:W-:Y:S01]  /*5120*/  ULOP3.LUT UR4, UR11, 0xfffffff8, URZ, 0xc0, !UPT ;  /* 0xfffffff80b047892 */ /* 0x000fe2000f8ec0ff */
[----:B------:R1:W-:Y:S01]  /*5130*/  STG.E.64 desc[UR8][R22.64+0x38], R12 ;  /* 0x0000380c16007986 */ /* 0x0003e2000c101b08 */
[----:B------:R-:W-:-:S05]  /*5140*/  VIADD R9, R9, 0x8 ;  /* 0x0000000809097836 */ /* 0x000fca0000000000 */
[----:B------:R-:W-:-:S13]  /*5150*/  ISETP.NE.AND P0, PT, R9, UR4, PT ;  /* 0x0000000409007c0c */ /* 0x000fda000bf05270 */
[----:B-1----:R-:W-:Y:S05]  /*5160*/  @P0 BRA `(.L_x_1709) ;  /* 0xfffffff000200947 */ /* 0x002fea000383ffff */
[----:B------:R-:W-:-:S07]  /*5170*/  IMAD.U32 R9, RZ, RZ, UR4 ;  /* 0x00000004ff097e24 */ /* 0x000fce000f8e00ff */
.L_x_1692:
[----:B------:R-:W-:-:S13]  /*5180*/  ISETP.NE.AND P0, PT, R4, RZ, PT ;  /* 0x000000ff0400720c */ /* 0x000fda0003f05270 */
[----:B------:R-:W-:Y:S05]  /*5190*/  @!P0 BRA `(.L_x_1710) ;  /* 0x0000000c00e88947 */ /* 0x000fea0003800000 */
[----:B------:R-:W-:-:S04]  /*51a0*/  IADD3 R8, PT, PT, R4, -0x1, RZ ;  /* 0xffffffff04087810 */ /* 0x000fc80007ffe0ff */
[----:B------:R-:W-:-:S13]  /*51b0*/  ISETP.GE.U32.AND P0, PT, R8, 0x3, PT ;  /* 0x000000030800780c */ /* 0x000fda0003f06070 */
[----:B------:R-:W-:Y:S05]  /*51c0*/  @!P0 BRA `(.L_x_1711) ;  /* 0x0000000800048947 */ /* 0x000fea0003800000 */
        /* <DEDUP_REMOVED lines=15> */
[----:B--2---:R-:W-:Y:S01]  /*52c0*/  IMAD.IADD R40, R8, 0x1, -R41 ;  /* 0x0000000108287824 */ /* 0x004fe200078e0a29 */
        /* <DEDUP_REMOVED lines=16> */
[----:B------:R-:W-:Y:S01]  /*53d0*/  MOV R18, R14 ;  /* 0x0000000e00127202 */ /* 0x000fe20000000f00 */
[----:B------:R-:W-:Y:S01]  /*53e0*/  IMAD.MOV.U32 R19, RZ, RZ, R15 ;  /* 0x000000ffff137224 */ /* 0x000fe200078e000f */
[----:B------:R-:W-:-:S07]  /*53f0*/  MOV R8, 0x5410 ;  /* 0x0000541000087802 */ /* 0x000fce0000000f00 */
[----:B0-----:R-:W-:Y:S05]  /*5400*/  CALL.REL.NOINC `($__internal_2_$__cuda_sm20_div_rn_f64_full) ;  /* 0x0000003c00fc7944 */ /* 0x001fea0003c00000 */
.L_x_1713:
[----:B------:R-:W-:Y:S05]  /*5410*/  BSYNC.RECONVERGENT B1 ;  /* 0x0000000000017941 */ /* 0x000fea0003800200 */
.L_x_1712:
[----:B------:R-:W-:-:S05]  /*5420*/  IMAD.WIDE.U32 R22, R9, 0x8, R28 ;  /* 0x0000000809167825 */ /* 0x000fca00078e001c */
        /* <DEDUP_REMOVED lines=28> */
.L_x_1715:
[----:B------:R-:W-:Y:S05]  /*55f0*/  BSYNC.RECONVERGENT B1 ;  /* 0x0000000000017941 */ /* 0x000fea0003800200 */
.L_x_1714:
        /* <DEDUP_REMOVED lines=28> */
.L_x_1717:
[----:B------:R-:W-:Y:S05]  /*57c0*/  BSYNC.RECONVERGENT B1 ;  /* 0x0000000000017941 */ /* 0x000fea0003800200 */
.L_x_1716:
        /* <DEDUP_REMOVED lines=30> */
.L_x_1719:
[----:B------:R-:W-:Y:S05]  /*59b0*/  BSYNC.RECONVERGENT B1 ;  /* 0x0000000000017941 */ /* 0x000fea0003800200 */
.L_x_1718:
[----:B------:R1:W-:Y:S01]  /*59c0*/  STG.E.64 desc[UR8][R22.64+0x18], R12 ;  /* 0x0000180c16007986 */ /* 0x0003e2000c101b08 */
[----:B------:R-:W-:-:S07]  /*59d0*/  VIADD R9, R9, 0x4 ;  /* 0x0000000409097836 */ /* 0x000fce0000000000 */
.L_x_1711:
[----:B------:R-:W-:-:S13]  /*59e0*/  ISETP.NE.AND P0, PT, R5, RZ, PT ;  /* 0x000000ff0500720c */ /* 0x000fda0003f05270 */
[----:B------:R-:W-:Y:S05]  /*59f0*/  @!P0 BRA `(.L_x_1710) ;  /* 0x0000000400d08947 */ /* 0x000fea0003800000 */
[----:B------:R-:W-:-:S13]  /*5a00*/  ISETP.NE.AND P0, PT, R5, 0x1, PT ;  /* 0x000000010500780c */ /* 0x000fda0003f05270 */
[----:B------:R-:W-:Y:S05]  /*5a10*/  @!P0 BRA `(.L_x_1720) ;  /* 0x00000004001c8947 */ /* 0x000fea0003800000 */
[----:B------:R-:W2:Y:S01]  /*5a20*/  LDC.64 R38, c[0x0][0x3a8] ;  /* 0x0000ea00ff267b82 */ /* 0x000ea20000000a00 */
[----:B------:R-:W-:-:S05]  /*5a30*/  IMAD.WIDE.U32 R36, R9, 0x4, R30 ;  /* 0x0000000409247825 */ /* 0x000fca00078e001e */
[----:B------:R-:W3:Y:S02]  /*5a40*/  LDG.E R41, desc[UR8][R36.64] ;  /* 0x0000000824297981 */ /* 0x000ee4000c1e1900 */
[----:B------:R-:W4:Y:S08]  /*5a50*/  LDC.64 R26, c[0x0][0x3b0] ;  /* 0x0000ec00ff1a7b82 */ /* 0x000f300000000a00 */
[----:B------:R-:W5:Y:S01]  /*5a60*/  LDC.64 R24, c[0x0][0x3b8] ;  /* 0x0000ee00ff187b82 */ /* 0x000f620000000a00 */
[----:B--2---:R-:W-:-:S05]  /*5a70*/  IMAD.WIDE.U32 R38, R9, 0x4, R38 ;  /* 0x0000000409267825 */ /* 0x004fca00078e0026 */
[----:B------:R-:W2:Y:S01]  /*5a80*/  LDG.E R8, desc[UR8][R38.64] ;  /* 0x0000000826087981 */ /* 0x000ea2000c1e1900 */
[----:B----4-:R-:W-:-:S05]  /*5a90*/  IMAD.WIDE.U32 R26, R9, 0x8, R26 ;  /* 0x00000008091a7825 */ /* 0x010fca00078e001a */
[----:B------:R-:W4:Y:S01]  /*5aa0*/  LDG.E.64 R14, desc[UR8][R26.64] ;  /* 0x000000081a0e7981 */ /* 0x000f22000c1e1b00 */
[----:B-----5:R-:W-:-:S05]  /*5ab0*/  IMAD.WIDE.U32 R24, R9, 0x8, R24 ;  /* 0x0000000809187825 */ /* 0x020fca00078e0018 */
[----:B-1----:R-:W5:Y:S01]  /*5ac0*/  LDG.E.64 R12, desc[UR8][R24.64] ;  /* 0x00000008180c7981 */ /* 0x002f62000c1e1b00 */
[----:B------:R-:W-:Y:S01]  /*5ad0*/  IMAD.MOV.U32 R18, RZ, RZ, 0x1 ;  /* 0x00000001ff127424 */ /* 0x000fe200078e00ff */
[----:B------:R-:W-:Y:S01]  /*5ae0*/  BSSY.RECONVERGENT B1, `(.L_x_1721) ;  /* 0x0000018000017945 */ /* 0x000fe20003800200 */
[----:B--2---:R-:W1:Y:S08]  /*5af0*/  I2F.F64.U32 R16, R8 ;  /* 0x0000000800107312 */ /* 0x004e700000201800 */
[----:B-1----:R-:W1:Y:S01]  /*5b00*/  MUFU.RCP64H R19, R17 ;  /* 0x0000001100137308 */ /* 0x002e620000001800 */
[----:B---3--:R-:W-:Y:S01]  /*5b10*/  IADD3 R40, PT, PT, R8, -R41, RZ ;  /* 0x8000002908287210 */ /* 0x008fe20007ffe0ff */
[----:B-1----:R-:W-:-:S08]  /*5b20*/  DFMA R20, -R16, R18, 1 ;  /* 0x3ff000001014742b */ /* 0x002fd00000000112 */
[----:B------:R-:W-:Y:S02]  /*5b30*/  DFMA R22, R20, R20, R20 ;  /* 0x000000141416722b */ /* 0x000fe40000000014 */
[----:B------:R-:W4:Y:S06]  /*5b40*/  I2F.F64.U32 R20, R40 ;  /* 0x0000002800147312 */ /* 0x000f2c0000201800 */
[----:B------:R-:W-:Y:S02]  /*5b50*/  DFMA R18, R18, R22, R18 ;  /* 0x000000161212722b */ /* 0x000fe40000000012 */
[----:B------:R-:W5:Y:S01]  /*5b60*/  I2F.F64.U32 R22, R41 ;  /* 0x0000002900167312 */ /* 0x000f620000201800 */
[----:B----4-:R-:W-:-:S05]  /*5b70*/  DMUL R14, R14, R20 ;  /* 0x000000140e0e7228 */ /* 0x010fca0000000000 */
[----:B------:R-:W-:-:S03]  /*5b80*/  DFMA R20, -R16, R18, 1 ;  /* 0x3ff000001014742b */ /* 0x000fc60000000112 */
[----:B-----5:R-:W-:-:S05]  /*5b90*/  DFMA R14, R12, R22, R14 ;  /* 0x000000160c0e722b */ /* 0x020fca000000000e */
        /* <DEDUP_REMOVED lines=12> */
.L_x_1722:
[----:B------:R-:W-:Y:S05]  /*5c60*/  BSYNC.RECONVERGENT B1 ;  /* 0x0000000000017941 */ /* 0x000fea0003800200 */
.L_x_1721:
        /* <DEDUP_REMOVED lines=31> */
.L_x_1724:
[----:B------:R-:W-:Y:S05]  /*5e60*/  BSYNC.RECONVERGENT B1 ;  /* 0x0000000000017941 */ /* 0x000fea0003800200 */
.L_x_1723:
[----:B------:R2:W-:Y:S01]  /*5e70*/  STG.E.64 desc[UR8][R22.64+0x8], R12 ;  /* 0x0000080c16007986 */ /* 0x0005e2000c101b08 */
[----:B------:R-:W-:-:S07]  /*5e80*/  VIADD R9, R9, 0x2 ;  /* 0x0000000209097836 */ /* 0x000fce0000000000 */
.L_x_1720:
[----:B------:R-:W3:Y:S02]  /*5e90*/  LDCU UR4, c[0x0][0x3c8] ;  /* 0x00007900ff0477ac */ /* 0x000ee40008000800 */
[----:B---3--:R-:W-:-:S04]  /*5ea0*/  ULOP3.LUT UR4, UR4, 0x1, URZ, 0xc0, !UPT ;  /* 0x0000000104047892 */ /* 0x008fc8000f8ec0ff */
[----:B------:R-:W-:-:S09]  /*5eb0*/  UISETP.NE.U32.AND UP0, UPT, UR4, 0x1, UPT ;  /* 0x000000010400788c */ /* 0x000fd2000bf05070 */
[----:B------:R-:W-:Y:S05]  /*5ec0*/  BRA.U UP0, `(.L_x_1710) ;  /* 0x00000001009c7547 */ /* 0x000fea000b800000 */
[----:B------:R-:W3:Y:S01]  /*5ed0*/  LDC.64 R18, c[0x0][0x3a8] ;  /* 0x0000ea00ff127b82 */ /* 0x000ee20000000a00 */
[----:B------:R-:W-:-:S05]  /*5ee0*/  IMAD.WIDE.U32 R20, R9, 0x4, R30 ;  /* 0x0000000409147825 */ /* 0x000fca00078e001e */
[----:B------:R-:W4:Y:S02]  /*5ef0*/  LDG.E R27, desc[UR8][R20.64] ;  /* 0x00000008141b7981 */ /* 0x000f24000c1e1900 */
[----:B-12---:R-:W1:Y:S08]  /*5f00*/  LDC.64 R12, c[0x0][0x3b0] ;  /* 0x0000ec00ff0c7b82 */ /* 0x006e700000000a00 */
[----:B------:R-:W2:Y:S01]  /*5f10*/  LDC.64 R14, c[0x0][0x3b8] ;  /* 0x0000ee00ff0e7b82 */ /* 0x000ea20000000a00 */
[----:B---3--:R-:W-:-:S05]  /*5f20*/  IMAD.WIDE.U32 R18, R9, 0x4, R18 ;  /* 0x0000000409127825 */ /* 0x008fca00078e0012 */
[----:B------:R-:W3:Y:S01]  /*5f30*/  LDG.E R8, desc[UR8][R18.64] ;  /* 0x0000000812087981 */ /* 0x000ee2000c1e1900 */
[----:B-1----:R-:W-:-:S06]  /*5f40*/  IMAD.WIDE.U32 R12, R9, 0x8, R12 ;  /* 0x00000008090c7825 */ /* 0x002fcc00078e000c */
[----:B------:R-:W5:Y:S01]  /*5f50*/  LDG.E.64 R12, desc[UR8][R12.64] ;  /* 0x000000080c0c7981 */ /* 0x000f62000c1e1b00 */
[----:B--2---:R-:W-:-:S06]  /*5f60*/  IMAD.WIDE.U32 R14, R9, 0x8, R14 ;  /* 0x00000008090e7825 */ /* 0x004fcc00078e000e */
[----:B------:R-:W2:Y:S01]  /*5f70*/  LDG.E.64 R14, desc[UR8][R14.64] ;  /* 0x000000080e0e7981 */ /* 0x000ea2000c1e1b00 */
[----:B------:R-:W-:Y:S01]  /*5f80*/  IMAD.MOV.U32 R22, RZ, RZ, 0x1 ;  /* 0x00000001ff167424 */ /* 0x000fe200078e00ff */
[----:B------:R-:W-:Y:S01]  /*5f90*/  BSSY.RECONVERGENT B1, `(.L_x_1725) ;  /* 0x0000018000017945 */ /* 0x000fe20003800200 */
[----:B---3--:R-:W1:Y:S08]  /*5fa0*/  I2F.F64.U32 R16, R8 ;  /* 0x0000000800107312 */ /* 0x008e700000201800 */
[----:B-1----:R-:W1:Y:S01]  /*5fb0*/  MUFU.RCP64H R23, R17 ;  /* 0x0000001100177308 */ /* 0x002e620000001800 */
[----:B----4-:R-:W-:Y:S01]  /*5fc0*/  IADD3 R26, PT, PT, R8, -R27, RZ ;  /* 0x8000001b081a7210 */ /* 0x010fe20007ffe0ff */
[----:B-1----:R-:W-:-:S08]  /*5fd0*/  DFMA R18, -R16, R22, 1 ;  /* 0x3ff000001012742b */ /* 0x002fd00000000116 */
[----:B------:R-:W-:Y:S02]  /*5fe0*/  DFMA R24, R18, R18, R18 ;  /* 0x000000121218722b */ /* 0x000fe40000000012 */
[----:B------:R-:W5:Y:S06]  /*5ff0*/  I2F.F64.U32 R18, R26 ;  /* 0x0000001a00127312 */ /* 0x000f6c0000201800 */
[----:B------:R-:W-:Y:S02]  /*6000*/  DFMA R24, R22, R24, R22 ;  /* 0x000000181618722b */ /* 0x000fe40000000016 */
[----:B------:R-:W2:Y:S01]  /*6010*/  I2F.F64.U32 R20, R27 ;  /* 0x0000001b00147312 */ /* 0x000ea20000201800 */
[----:B-----5:R-:W-:-:S05]  /*6020*/  DMUL R12, R12, R18 ;  /* 0x000000120c0c7228 */ /* 0x020fca0000000000 */
[----:B------:R-:W-:-:S03]  /*6030*/  DFMA R18, -R16, R24, 1 ;  /* 0x3ff000001012742b */ /* 0x000fc60000000118 */
[----:B--2---:R-:W-:-:S05]  /*6040*/  DFMA R20, R14, R20, R12 ;  /* 0x000000140e14722b */ /* 0x004fca000000000c */
        /* <DEDUP_REMOVED lines=12> */
.L_x_1726:
[----:B------:R-:W-:Y:S05]  /*6110*/  BSYNC.RECONVERGENT B1 ;  /* 0x0000000000017941 */ /* 0x000fea0003800200 */
.L_x_1725:
[----:B------:R-:W-:-:S05]  /*6120*/  IMAD.WIDE.U32 R8, R9, 0x8, R28 ;  /* 0x0000000809087825 */ /* 0x000fca00078e001c */
[----:B------:R3:W-:Y:S02]  /*6130*/  STG.E.64 desc[UR8][R8.64], R12 ;  /* 0x0000000c08007986 */ /* 0x0007e4000c101b08 */
.L_x_1710:
[----:B---3--:R-:W3:Y:S01]  /*6140*/  LDC R8, c[0x0][0x3c8] ;  /* 0x0000f200ff087b82 */ /* 0x008ee20000000800 */
[----:B------:R-:W-:Y:S01]  /*6150*/  HFMA2 R15, -RZ, RZ, 1.984375, 0 ;  /* 0x3ff00000ff0f7431 */ /* 0x000fe200000001ff */
[----:B-12---:R-:W-:Y:S01]  /*6160*/  MOV R12, 0x0 ;  /* 0x00000000000c7802 */ /* 0x006fe20000000f00 */
[----:B------:R-:W-:Y:S01]  /*6170*/  IMAD.MOV.U32 R13, RZ, RZ, 0x3ff00000 ;  /* 0x3ff00000ff0d7424 */ /* 0x000fe200078e00ff */
[----:B------:R-:W-:Y:S01]  /*6180*/  CS2R R24, SRZ ;  /* 0x0000000000187805 */ /* 0x000fe2000001ff00 */
[----:B------:R-:W-:Y:S02]  /*6190*/  IMAD.MOV.U32 R14, RZ, RZ, 0x0 ;  /* 0x00000000ff0e7424 */ /* 0x000fe400078e00ff */
[----:B------:R-:W-:-:S03]  /*61a0*/  IMAD.MOV.U32 R9, RZ, RZ, RZ ;  /* 0x000000ffff097224 */ /* 0x000fc600078e00ff */
[----:B------:R1:W-:Y:S01]  /*61b0*/  STL.128 [R1], R12 ;  /* 0x0000000c01007387 */ /* 0x0003e20000100c00 */
[----:B---3--:R-:W-:-:S13]  /*61c0*/  ISETP.GE.U32.AND P0, PT, R8, 0x10, PT ;  /* 0x000000100800780c */ /* 0x008fda0003f06070 */
[----:B-1----:R-:W-:Y:S05]  /*61d0*/  @!P0 BRA `(.L_x_1727) ;  /* 0x0000000400048947 */ /* 0x002fea0003800000 */
[----:B------:R-:W-:Y:S01]  /*61e0*/  IMAD.MOV.U32 R9, RZ, RZ, RZ ;  /* 0x000000ffff097224 */ /* 0x000fe200078e00ff */
[----:B------:R-:W-:-:S07]  /*61f0*/  CS2R R24, SRZ ;  /* 0x0000000000187805 */ /* 0x000fce000001ff00 */
.L_x_1728:
[C---:B------:R-:W-:Y:S01]  /*6200*/  IMAD.WIDE.U32 R36, R9.reuse, 0x8, R28 ;  /* 0x0000000809247825 */ /* 0x040fe200078e001c */
[----:B------:R-:W-:-:S04]  /*6210*/  LEA R38, R9, R1, 0x3 ;  /* 0x0000000109267211 */ /* 0x000fc800078e18ff */
[----:B------:R-:W2:Y:S04]  /*6220*/  LDG.E.64 R42, desc[UR8][R36.64] ;  /* 0x00000008242a7981 */ /* 0x000ea8000c1e1b00 */
[----:B------:R-:W2:Y:S04]  /*6230*/  LDL.128 R20, [R38] ;  /* 0x0000000026147983 */ /* 0x000ea80000100c00 */
[----:B------:R-:W3:Y:S04]  /*6240*/  LDG.E.64 R40, desc[UR8][R36.64+0x8] ;  /* 0x0000080824287981 */ /* 0x000ee8000c1e1b00 */
[----:B------:R-:W4:Y:S04]  /*6250*/  LDG.E.64 R48, desc[UR8][R36.64+0x10] ;  /* 0x0000100824307981 */ /* 0x000f28000c1e1b00 */
[----:B------:R-:W4:Y:S04]  /*6260*/  LDL.128 R12, [R38+0x10] ;  /* 0x00001000260c7983 */ /* 0x000f280000100c00 */
[----:B------:R-:W5:Y:S04]  /*6270*/  LDG.E.64 R46, desc[UR8][R36.64+0x18] ;  /* 0x00001808242e7981 */ /* 0x000f68000c1e1b00 */
[----:B------:R-:W5:Y:S04]  /*6280*/  LDG.E.64 R26, desc[UR8][R36.64+0x20] ;  /* 0x00002008241a7981 */ /* 0x000f68000c1e1b00 */
[----:B------:R-:W5:Y:S04]  /*6290*/  LDL.128 R16, [R38+0x20] ;  /* 0x0000200026107983 */ /* 0x000f680000100c00 */
[----:B------:R-:W5:Y:S04]  /*62a0*/  LDG.E.64 R44, desc[UR8][R36.64+0x30] ;  /* 0x00003008242c7981 */ /* 0x000f68000c1e1b00 */
[----:B------:R-:W5:Y:S01]  /*62b0*/  LDG.E.64 R52, desc[UR8][R36.64+0x78] ;  /* 0x0000780824347981 */ /* 0x000f62000c1e1b00 */
[----:B--2---:R-:W-:-:S03]  /*62c0*/  DADD R20, R42, -R20 ;  /* 0x000000002a147229 */ /* 0x004fc60000000814 */
[----:B------:R-:W2:Y:S01]  /*62d0*/  LDG.E.64 R42, desc[UR8][R36.64+0x28] ;  /* 0x00002808242a7981 */ /* 0x000ea2000c1e1b00 */
[----:B---3--:R-:W-:-:S04]  /*62e0*/  DADD R40, -R22, R40 ;  /* 0x0000000016287229 */ /* 0x008fc80000000128 */
[----:B------:R-:W-:Y:S02]  /*62f0*/  DFMA R24, R20, R20, R24 ;  /* 0x000000141418722b */ /* 0x000fe40000000018 */
[----:B------:R-:W3:Y:S06]  /*6300*/  LDL.128 R20, [R38+0x30] ;  /* 0x0000300026147983 */ /* 0x000eec0000100c00 */
[----:B------:R-:W-:Y:S01]  /*6310*/  DFMA R24, R40, R40, R24 ;  /* 0x000000282818722b */ /* 0x000fe20000000018 */
[----:B------:R-:W3:Y:S01]  /*6320*/  LDG.E.64 R40, desc[UR8][R36.64+0x38] ;  /* 0x0000380824287981 */ /* 0x000ee2000c1e1b00 */
[----:B----4-:R-:W-:-:S02]  /*6330*/  DADD R48, R48, -R12 ;  /* 0x0000000030307229 */ /* 0x010fc4000000080c */
[----:B-----5:R-:W-:Y:S01]  /*6340*/  DADD R46, -R14, R46 ;  /* 0x000000000e2e7229 */ /* 0x020fe2000000012e */
[----:B------:R-:W4:Y:S05]  /*6350*/  LDL.128 R12, [R38+0x40] ;  /* 0x00004000260c7983 */ /* 0x000f2a0000100c00 */
[----:B------:R-:W-:Y:S01]  /*6360*/  DFMA R48, R48, R48, R24 ;  /* 0x000000303030722b */ /* 0x000fe20000000018 */
[----:B------:R-:W4:Y:S01]  /*6370*/  LDG.E.64 R24, desc[UR8][R36.64+0x40] ;  /* 0x0000400824187981 */ /* 0x000f22000c1e1b00 */
[----:B------:R-:W-:-:S06]  /*6380*/  DADD R26, R26, -R16 ;  /* 0x000000001a1a7229 */ /* 0x000fcc0000000810 */
[----:B------:R-:W-:Y:S01]  /*6390*/  DFMA R48, R46, R46, R48 ;  /* 0x0000002e2e30722b */ /* 0x000fe20000000030 */
[----:B------:R-:W5:Y:S07]  /*63a0*/  LDG.E.64 R46, desc[UR8][R36.64+0x58] ;  /* 0x00005808242e7981 */ /* 0x000f6e000c1e1b00 */
[----:B------:R-:W-:Y:S02]  /*63b0*/  DFMA R26, R26, R26, R48 ;  /* 0x0000001a1a1a722b */ /* 0x000fe40000000030 */
[----:B------:R-:W5:Y:S01]  /*63c0*/  LDG.E.64 R48, desc[UR8][R36.64+0x68] ;  /* 0x0000680824307981 */ /* 0x000f62000c1e1b00 */
[----:B--2---:R-:W-:-:S03]  /*63d0*/  DADD R18, -R18, R42 ;  /* 0x0000000012127229 */ /* 0x004fc6000000012a */
[----:B------:R-:W2:Y:S05]  /*63e0*/  LDG.E.64 R42, desc[UR8][R36.64+0x48] ;  /* 0x00004808242a7981 */ /* 0x000eaa000c1e1b00 */
[----:B------:R-:W-:Y:S02]  /*63f0*/  DFMA R26, R18, R18, R26 ;  /* 0x00000012121a722b */ /* 0x000fe4000000001a */
[----:B---3--:R-:W-:Y:S01]  /*6400*/  DADD R20, R44, -R20 ;  /* 0x000000002c147229 */ /* 0x008fe20000000814 */
[----:B------:R-:W3:Y:S04]  /*6410*/  LDL.128 R16, [R38+0x50] ;  /* 0x0000500026107983 */ /* 0x000ee80000100c00 */
[----:B------:R-:W3:Y:S01]  /*6420*/  LDG.E.64 R44, desc[UR8][R36.64+0x50] ;  /* 0x00005008242c7981 */ /* 0x000ee2000c1e1b00 */
[----:B------:R-:W-:-:S02]  /*6430*/  DADD R22, -R22, R40 ;  /* 0x0000000016167229 */ /* 0x000fc40000000128 */
[----:B------:R-:W-:Y:S01]  /*6440*/  DFMA R26, R20, R20, R26 ;  /* 0x00000014141a722b */ /* 0x000fe2000000001a */
[----:B------:R-:W5:Y:S07]  /*6450*/  LDG.E.64 R40, desc[UR8][R36.64+0x60] ;  /* 0x0000600824287981 */ /* 0x000f6e000c1e1b00 */
[----:B------:R-:W-:Y:S01]  /*6460*/  DFMA R50, R22, R22, R26 ;  /* 0x000000161632722b */ /* 0x000fe2000000001a */
[----:B------:R-:W5:Y:S01]  /*6470*/  LDL.128 R20, [R38+0x60] ;  /* 0x0000600026147983 */ /* 0x000f620000100c00 */
[----:B----4-:R-:W-:-:S03]  /*6480*/  DADD R12, R24, -R12 ;  /* 0x00000000180c7229 */ /* 0x010fc6000000080c */
[----:B------:R-:W4:Y:S05]  /*6490*/  LDL.128 R24, [R38+0x70] ;  /* 0x0000700026187983 */ /* 0x000f2a0000100c00 */
[----:B------:R-:W-:Y:S02]  /*64a0*/  DFMA R50, R12, R12, R50 ;  /* 0x0000000c0c32722b */ /* 0x000fe40000000032 */
[----:B------:R-:W4:Y:S01]  /*64b0*/  LDG.E.64 R12, desc[UR8][R36.64+0x70] ;  /* 0x00007008240c7981 */ /* 0x000f22000c1e1b00 */
[----:B------:R-:W-:Y:S01]  /*64c0*/  VIADD R9, R9, 0x10 ;  /* 0x0000001009097836 */ /* 0x000fe20000000000 */
[----:B--2---:R-:W-:-:S08]  /*64d0*/  DADD R14, -R14, R42 ;  /* 0x000000000e0e7229 */ /* 0x004fd0000000012a */
[----:B------:R-:W-:Y:S02]  /*64e0*/  DFMA R50, R14, R14, R50 ;  /* 0x0000000e0e32722b */ /* 0x000fe40000000032 */
[----:B---3--:R-:W-:Y:S02]  /*64f0*/  DADD R16, R44, -R16 ;  /* 0x000000002c107229 */ /* 0x008fe40000000810 */
[----:B-----5:R-:W-:-:S06]  /*6500*/  DADD R18, -R18, R46 ;  /* 0x0000000012127229 */ /* 0x020fcc000000012e */
[----:B------:R-:W-:Y:S02]  /*6510*/  DFMA R50, R16, R16, R50 ;  /* 0x000000101032722b */ /* 0x000fe40000000032 */
[----:B------:R-:W-:-:S06]  /*6520*/  DADD R20, R40, -R20 ;  /* 0x0000000028147229 */ /* 0x000fcc0000000814 */
[----:B------:R-:W-:Y:S02]  /*6530*/  DFMA R50, R18, R18, R50 ;  /* 0x000000121232722b */ /* 0x000fe40000000032 */
[----:B------:R-:W-:-:S06]  /*6540*/  DADD R22, -R22, R48 ;  /* 0x0000000016167229 */ /* 0x000fcc0000000130 */
[----:B------:R-:W-:Y:S02]  /*6550*/  DFMA R50, R20, R20, R50 ;  /* 0x000000141432722b */ /* 0x000fe40000000032 */
[----:B----4-:R-:W-:-:S06]  /*6560*/  DADD R12, R12, -R24 ;  /* 0x000000000c0c7229 */ /* 0x010fcc0000000818 */
[----:B------:R-:W-:-:S08]  /*6570*/  DFMA R50, R22, R22, R50 ;  /* 0x000000161632722b */ /* 0x000fd00000000032 */
[----:B------:R-:W-:Y:S01]  /*6580*/  DFMA R50, R12, R12, R50 ;  /* 0x0000000c0c32722b */ /* 0x000fe20000000032 */
[----:B------:R-:W-:-:S04]  /*6590*/  LOP3.LUT R12, R8, 0xfffffff0, RZ, 0xc0, !PT ;  /* 0xfffffff0080c7812 */ /* 0x000fc800078ec0ff */
[----:B------:R-:W-:Y:S01]  /*65a0*/  ISETP.NE.AND P1, PT, R9, R12, PT ;  /* 0x0000000c0900720c */ /* 0x000fe20003f25270 */
[----:B------:R-:W-:-:S08]  /*65b0*/  DADD R26, -R26, R52 ;  /* 0x000000001a1a7229 */ /* 0x000fd00000000134 */
[----:B------:R-:W-:-:S04]  /*65c0*/  DFMA R24, R26, R26, R50 ;  /* 0x0000001a1a18722b */ /* 0x000fc80000000032 */
[----:B------:R-:W-:Y:S07]  /*65d0*/  @P1 BRA `(.L_x_1728) ;  /* 0xfffffffc00081947 */ /* 0x000fee000383ffff */
[----:B------:R-:W-:-:S07]  /*65e0*/  IMAD.MOV.U32 R9, RZ, RZ, R12 ;  /* 0x000000ffff097224 */ /* 0x000fce00078e000c */
.L_x_1727:
[----:B------:R-:W-:-:S13]  /*65f0*/  ISETP.NE.AND P1, PT, R6, RZ, PT ;  /* 0x000000ff0600720c */ /* 0x000fda0003f25270 */
[----:B------:R-:W-:Y:S05]  /*6600*/  @!P1 BRA `(.L_x_1729) ;  /* 0x0000000400289947 */ /* 0x000fea0003800000 */
[----:B------:R-:W-:Y:S02]  /*6610*/  IADD3 R12, PT, PT, R6, -0x1, RZ ;  /* 0xffffffff060c7810 */ /* 0x000fe40007ffe0ff */
[----:B------:R-:W-:Y:S02]  /*6620*/  ISETP.NE.AND P3, PT, R4, RZ, PT ;  /* 0x000000ff0400720c */ /* 0x000fe40003f65270 */
[----:B------:R-:W-:-:S13]  /*6630*/  ISETP.GE.U32.AND P2, PT, R12, 0x7, PT ;  /* 0x000000070c00780c */ /* 0x000fda0003f46070 */
[----:B------:R-:W-:Y:S05]  /*6640*/  @!P2 BRA `(.L_x_1730) ;  /* 0x00000000007ca947 */ /* 0x000fea0003800000 */
[----:B------:R-:W-:-:S04]  /*6650*/  IMAD.WIDE.U32 R44, R9, 0x8, R28 ;  /* 0x00000008092c7825 */ /* 0x000fc800078e001c */
[----:B------:R-:W-:Y:S01]  /*6660*/  IMAD R52, R9, 0x8, R1 ;  /* 0x0000000809347824 */ /* 0x000fe200078e0201 */
        /* <DEDUP_REMOVED lines=11> */
[----:B------:R-:W2:Y:S05]  /*6720*/  LDG.E.64 R12, desc[UR8][R44.64+0x28] ;  /* 0x000028082c0c7981 */ /* 0x000eaa000c1e1b00 */
[----:B------:R-:W-:Y:S01]  /*6730*/  DFMA R48, R48, R48, R24 ;  /* 0x000000303030722b */ /* 0x000fe20000000018 */
[----:B------:R-:W2:Y:S01]  /*6740*/  LDL.128 R24, [R52+0x30] ;  /* 0x0000300034187983 */ /* 0x000ea20000100c00 */
[----:B---3--:R-:W-:Y:S02]  /*6750*/  DADD R14, R42, -R14 ;  /* 0x000000002a0e7229 */ /* 0x008fe4000000080e */
[----:B----4-:R-:W-:-:S06]  /*6760*/  DADD R16, R36, -R16 ;  /* 0x0000000024107229 */ /* 0x010fcc0000000810 */
[----:B------:R-:W-:Y:S02]  /*6770*/  DFMA R48, R14, R14, R48 ;  /* 0x0000000e0e30722b */ /* 0x000fe40000000030 */
[----:B-----5:R-:W-:-:S06]  /*6780*/  DADD R18, R38, -R18 ;  /* 0x0000000026127229 */ /* 0x020fcc0000000812 */
[----:B------:R-:W-:Y:S02]  /*6790*/  DFMA R48, R16, R16, R48 ;  /* 0x000000101030722b */ /* 0x000fe40000000030 */
[----:B------:R-:W-:-:S06]  /*67a0*/  DADD R20, R40, -R20 ;  /* 0x0000000028147229 */ /* 0x000fcc0000000814 */
[----:B------:R-:W-:-:S08]  /*67b0*/  DFMA R48, R18, R18, R48 ;  /* 0x000000121230722b */ /* 0x000fd00000000030 */
[----:B------:R-:W-:Y:S01]  /*67c0*/  DFMA R48, R20, R20, R48 ;  /* 0x000000141430722b */ /* 0x000fe20000000030 */
[----:B------:R-:W-:Y:S01]  /*67d0*/  VIADD R9, R9, 0x8 ;  /* 0x0000000809097836 */ /* 0x000fe20000000000 */
[----:B--2---:R-:W-:Y:S02]  /*67e0*/  DADD R12, R12, -R22 ;  /* 0x000000000c0c7229 */ /* 0x004fe40000000816 */
[----:B------:R-:W-:-:S06]  /*67f0*/  DADD R24, R46, -R24 ;  /* 0x000000002e187229 */ /* 0x000fcc0000000818 */
[----:B------:R-:W-:Y:S02]  /*6800*/  DFMA R48, R12, R12, R48 ;  /* 0x0000000c0c30722b */ /* 0x000fe40000000030 */
[----:B------:R-:W-:-:S06]  /*6810*/  DADD R26, R50, -R26 ;  /* 0x00000000321a7229 */ /* 0x000fcc000000081a */
[----:B------:R-:W-:-:S08]  /*6820*/  DFMA R24, R24, R24, R48 ;  /* 0x000000181818722b */ /* 0x000fd00000000030 */
[----:B------:R-:W-:-:S11]  /*6830*/  DFMA R24, R26, R26, R24 ;  /* 0x0000001a1a18722b */ /* 0x000fd60000000018 */
.L_x_1730:
[----:B------:R-:W-:Y:S05]  /*6840*/  @!P3 BRA `(.L_x_1729) ;  /* 0x000000000098b947 */ /* 0x000fea0003800000 */
[----:B------:R-:W-:Y:S02]  /*6850*/  IADD3 R12, PT, PT, R4, -0x1, RZ ;  /* 0xffffffff040c7810 */ /* 0x000fe40007ffe0ff */
[----:B------:R-:W-:Y:S02]  /*6860*/  ISETP.NE.AND P3, PT, R5, RZ, PT ;  /* 0x000000ff0500720c */ /* 0x000fe40003f65270 */
[----:B------:R-:W-:-:S13]  /*6870*/  ISETP.GE.U32.AND P2, PT, R12, 0x3, PT ;  /* 0x000000030c00780c */ /* 0x000fda0003f46070 */
[----:B------:R-:W-:Y:S05]  /*6880*/  @!P2 BRA `(.L_x_1731) ;  /* 0x000000000044a947 */ /* 0x000fea0003800000 */
[----:B------:R-:W-:-:S04]  /*6890*/  IMAD.WIDE.U32 R36, R9, 0x8, R28 ;  /* 0x0000000809247825 */ /* 0x000fc800078e001c */
[C---:B------:R-:W-:Y:S01]  /*68a0*/  IMAD R40, R9.reuse, 0x8, R1 ;  /* 0x0000000809287824 */ /* 0x040fe200078e0201 */
[----:B------:R-:W2:Y:S04]  /*68b0*/  LDG.E.64 R38, desc[UR8][R36.64] ;  /* 0x0000000824267981 */ /* 0x000ea8000c1e1b00 */
[----:B------:R-:W2:Y:S04]  /*68c0*/  LDL.128 R12, [R40] ;  /* 0x00000000280c7983 */ /* 0x000ea80000100c00 */
        /* <DEDUP_REMOVED lines=13> */
.L_x_1731:
[----:B------:R-:W-:Y:S05]  /*69a0*/  @!P3 BRA `(.L_x_1729) ;  /* 0x000000000040b947 */ /* 0x000fea0003800000 */
[C---:B------:R-:W-:Y:S01]  /*69b0*/  IMAD.WIDE.U32 R20, R9.reuse, 0x8, R28 ;  /* 0x0000000809147825 */ /* 0x040fe200078e001c */
[----:B------:R-:W-:-:S04]  /*69c0*/  LEA R9, R9, R1, 0x3 ;  /* 0x0000000109097211 */ /* 0x000fc800078e18ff */
[----:B------:R-:W2:Y:S04]  /*69d0*/  LDG.E.64 R16, desc[UR8][R20.64] ;  /* 0x0000000814107981 */ /* 0x000ea8000c1e1b00 */
[----:B------:R-:W2:Y:S01]  /*69e0*/  LDL.128 R12, [R9] ;  /* 0x00000000090c7983 */ /* 0x000ea20000100c00 */
[----:B------:R-:W-:Y:S01]  /*69f0*/  ISETP.NE.AND P2, PT, R5, 0x1, PT ;  /* 0x000000010500780c */ /* 0x000fe20003f45270 */
[----:B--2---:R-:W-:-:S08]  /*6a00*/  DADD R12, R16, -R12 ;  /* 0x00000000100c7229 */ /* 0x004fd0000000080c */
[----:B------:R-:W-:-:S04]  /*6a10*/  DFMA R24, R12, R12, R24 ;  /* 0x0000000c0c18722b */ /* 0x000fc80000000018 */
[----:B------:R-:W-:Y:S07]  /*6a20*/  @!P2 BRA `(.L_x_1729) ;  /* 0x000000000020a947 */ /* 0x000fee0003800000 */
[----:B------:R-:W-:Y:S01]  /*6a30*/  ISETP.NE.AND P2, PT, R5, 0x2, PT ;  /* 0x000000020500780c */ /* 0x000fe20003f45270 */
[----:B------:R-:W2:-:S12]  /*6a40*/  LDG.E.64 R12, desc[UR8][R20.64+0x8] ;  /* 0x00000808140c7981 */ /* 0x000e98000c1e1b00 */
[----:B------:R-:W3:Y:S04]  /*6a50*/  @P2 LDG.E.64 R16, desc[UR8][R20.64+0x10] ;  /* 0x0000100814102981 */ /* 0x000ee8000c1e1b00 */
[----:B------:R-:W3:Y:S01]  /*6a60*/  @P2 LDL.64 R18, [R9+0x10] ;  /* 0x0000100009122983 */ /* 0x000ee20000100a00 */
[----:B--2---:R-:W-:-:S08]  /*6a70*/  DADD R12, R12, -R14 ;  /* 0x000000000c0c7229 */ /* 0x004fd0000000080e */
[----:B------:R-:W-:Y:S02]  /*6a80*/  DFMA R24, R12, R12, R24 ;  /* 0x0000000c0c18722b */ /* 0x000fe40000000018 */
[----:B---3--:R-:W-:-:S08]  /*6a90*/  @P2 DADD R16, R16, -R18 ;  /* 0x0000000010102229 */ /* 0x008fd00000000812 */
[----:B------:R-:W-:-:S11]  /*6aa0*/  @P2 DFMA R24, R16, R16, R24 ;  /* 0x000000101018222b */ /* 0x000fd60000000018 */
.L_x_1729:
        /* <DEDUP_REMOVED lines=11> */
[----:B------:R-:W-:Y:S02]  /*6b60*/  MOV R9, RZ ;  /* 0x000000ff00097202 */ /* 0x000fe40000000f00 */
[----:B------:R-:W-:-:S07]  /*6b70*/  CS2R R24, SRZ ;  /* 0x0000000000187805 */ /* 0x000fce000001ff00 */
.L_x_1735:
[----:B------:R-:W-:-:S04]  /*6b80*/  IMAD.WIDE.U32 R36, R9, 0x8, R28 ;  /* 0x0000000809247825 */ /* 0x000fc800078e001c */
[----:B------:R-:W-:Y:S01]  /*6b90*/  IMAD R38, R9, 0x8, R1 ;  /* 0x0000000809267824 */ /* 0x000fe200078e0201 */
[----:B------:R-:W2:Y:S04]  /*6ba0*/  LDG.E.64 R42, desc[UR8][R36.64] ;  /* 0x00000008242a7981 */ /* 0x000ea8000c1e1b00 */
[----:B------:R-:W2:Y:S04]  /*6bb0*/  LDL.128 R20, [R38] ;  /* 0x0000000026147983 */ /* 0x000ea80000100c00 */
[----:B------:R-:W3:Y:S04]  /*6bc0*/  LDG.E.64 R40, desc[UR8][R36.64+0x8] ;  /* 0x0000080824287981 */ /* 0x000ee8000c1e1b00 */
[----:B------:R-:W4:Y:S04]  /*6bd0*/  LDG.E.64 R48, desc[UR8][R36.64+0x10] ;  /* 0x0000100824307981 */ /* 0x000f28000c1e1b00 */
[----:B-1----:R-:W4:Y:S04]  /*6be0*/  LDL.128 R12, [R38+0x10] ;  /* 0x00001000260c7983 */ /* 0x002f280000100c00 */
        /* <DEDUP_REMOVED lines=55> */
[----:B------:R-:W-:-:S07]  /*6f60*/  MOV R9, R12 ;  /* 0x0000000c00097202 */ /* 0x000fce0000000f00 */
.L_x_1734:
[----:B------:R-:W-:Y:S05]  /*6f70*/  @!P1 BRA `(.L_x_1736) ;  /* 0x0000000400289947 */ /* 0x000fea0003800000 */
[----:B-1----:R-:W-:Y:S01]  /*6f80*/  VIADD R12, R6, 0xffffffff ;  /* 0xffffffff060c7836 */ /* 0x002fe20000000000 */
[----:B------:R-:W-:-:S04]  /*6f90*/  ISETP.NE.AND P3, PT, R4, RZ, PT ;  /* 0x000000ff0400720c */ /* 0x000fc80003f65270 */
        /* <DEDUP_REMOVED lines=26> */
[----:B------:R-:W-:Y:S01]  /*7140*/  IADD3 R9, PT, PT, R9, 0x8, RZ ;  /* 0x0000000809097810 */ /* 0x000fe20007ffe0ff */
[----:B--2---:R-:W-:Y:S02]  /*7150*/  DADD R12, R12, -R22 ;  /* 0x000000000c0c7229 */ /* 0x004fe40000000816 */
[----:B------:R-:W-:-:S06]  /*7160*/  DADD R24, R46, -R24 ;  /* 0x000000002e187229 */ /* 0x000fcc0000000818 */
[----:B------:R-:W-:Y:S02]  /*7170*/  DFMA R48, R12, R12, R48 ;  /* 0x0000000c0c30722b */ /* 0x000fe40000000030 */
[----:B------:R-:W-:-:S06]  /*7180*/  DADD R26, R50, -R26 ;  /* 0x00000000321a7229 */ /* 0x000fcc000000081a */
[----:B------:R-:W-:-:S08]  /*7190*/  DFMA R24, R24, R24, R48 ;  /* 0x000000181818722b */ /* 0x000fd00000000030 */
[----:B------:R-:W-:-:S11]  /*71a0*/  DFMA R24, R26, R26, R24 ;  /* 0x0000001a1a18722b */ /* 0x000fd60000000018 */
.L_x_1737:
[----:B------:R-:W-:Y:S05]  /*71b0*/  @!P3 BRA `(.L_x_1736) ;  /* 0x000000000098b947 */ /* 0x000fea0003800000 */
[----:B------:R-:W-:Y:S01]  /*71c0*/  VIADD R12, R4, 0xffffffff ;  /* 0xffffffff040c7836 */ /* 0x000fe20000000000 */
[----:B------:R-:W-:-:S04]  /*71d0*/  ISETP.NE.AND P3, PT, R5, RZ, PT ;  /* 0x000000ff0500720c */ /* 0x000fc80003f65270 */
        /* <DEDUP_REMOVED lines=10> */
[----:B------:R-:W-:Y:S01]  /*7280*/  IADD3 R9, PT, PT, R9, 0x4, RZ ;  /* 0x0000000409097810 */ /* 0x000fe20007ffe0ff */
        /* <DEDUP_REMOVED lines=8> */
.L_x_1738:
[----:B------:R-:W-:Y:S05]  /*7310*/  @!P3 BRA `(.L_x_1736) ;  /* 0x000000000040b947 */ /* 0x000fea0003800000 */
[----:B------:R-:W-:-:S04]  /*7320*/  IMAD.WIDE.U32 R20, R9, 0x8, R28 ;  /* 0x0000000809147825 */ /* 0x000fc800078e001c */
[----:B------:R-:W-:Y:S01]  /*7330*/  IMAD R9, R9, 0x8, R1 ;  /* 0x0000000809097824 */ /* 0x000fe200078e0201 */
        /* <DEDUP_REMOVED lines=14> */
.L_x_1736:
        /* <DEDUP_REMOVED lines=13> */
[----:B------:R-:W-:Y:S01]  /*74f0*/  IMAD.MOV.U32 R9, RZ, RZ, RZ ;  /* 0x000000ffff097224 */ /* 0x000fe200078e00ff */
[----:B------:R-:W-:-:S07]  /*7500*/  CS2R R24, SRZ ;  /* 0x0000000000187805 */ /* 0x000fce000001ff00 */
.L_x_1741:
        /* <DEDUP_REMOVED lines=44> */
[----:B------:R-:W-:Y:S01]  /*77d0*/  IADD3 R9, PT, PT, R9, 0x10, RZ ;  /* 0x0000001009097810 */ /* 0x000fe20007ffe0ff */
        /* <DEDUP_REMOVED lines=18> */
.L_x_1740:
[----:B------:R-:W-:Y:S05]  /*7900*/  @!P1 BRA `(.L_x_1742) ;  /* 0x0000000400289947 */ /* 0x000fea0003800000 */
[----:B-1----:R-:W-:Y:S01]  /*7910*/  VIADD R12, R6, 0xffffffff ;  /* 0xffffffff060c7836 */ /* 0x002fe20000000000 */
[----:B------:R-:W-:-:S04]  /*7920*/  ISETP.NE.AND P3, PT, R4, RZ, PT ;  /* 0x000000ff0400720c */ /* 0x000fc80003f65270 */
[----:B------:R-:W-:-:S13]  /*7930*/  ISETP.GE.U32.AND P2, PT, R12, 0x7, PT ;  /* 0x000000070c00780c */ /* 0x000fda0003f46070 */
[----:B------:R-:W-:Y:S05]  /*7940*/  @!P2 BRA `(.L_x_1743) ;  /* 0x00000000007ca947 */ /* 0x000fea0003800000 */
        /* <DEDUP_REMOVED lines=31> */
.L_x_1743:
[----:B------:R-:W-:Y:S05]  /*7b40*/  @!P3 BRA `(.L_x_1742) ;  /* 0x000000000098b947 */ /* 0x000fea0003800000 */
[----:B------:R-:W-:Y:S01]  /*7b50*/  VIADD R12, R4, 0xffffffff ;  /* 0xffffffff040c7836 */ /* 0x000fe20000000000 */
        /* <DEDUP_REMOVED lines=20> */
.L_x_1744:
        /* <DEDUP_REMOVED lines=17> */
.L_x_1742:
[----:B------:R2:W-:Y:S01]  /*7db0*/  STG.E.64 desc[UR8][R32.64], R24 ;  /* 0x0000001820007986 */ /* 0x0005e2000c101b08 */
[----:B------:R-:W-:Y:S01]  /*7dc0*/  MOV R9, RZ ;  /* 0x000000ff00097202 */ /* 0x000fe20000000f00 */
[----:B------:R-:W-:Y:S06]  /*7dd0*/  @!P0 BRA `(.L_x_1745) ;  /* 0x0000000000a08947 */ /* 0x000fec0003800000 */
[----:B------:R-:W-:-:S07]  /*7de0*/  IMAD.MOV.U32 R9, RZ, RZ, RZ ;  /* 0x000000ffff097224 */ /* 0x000fce00078e00ff */
.L_x_1746:
[----:B-1----:R-:W-:-:S05]  /*7df0*/  IMAD.WIDE.U32 R14, R9, 0x8, R28 ;  /* 0x00000008090e7825 */ /* 0x002fca00078e001c */
[----:B----4-:R-:W3:Y:S01]  /*7e00*/  LDG.E.64 R16, desc[UR8][R14.64] ;  /* 0x000000080e107981 */ /* 0x010ee2000c1e1b00 */
[----:B------:R-:W-:-:S05]  /*7e10*/  IMAD.WIDE.U32 R12, R9, 0x8, R10 ;  /* 0x00000008090c7825 */ /* 0x000fca00078e000a */
[----:B---3--:R1:W-:Y:S04]  /*7e20*/  STG.E.64 desc[UR8][R12.64], R16 ;  /* 0x000000100c007986 */ /* 0x0083e8000c101b08 */
[----:B------:R-:W3:Y:S04]  /*7e30*/  LDG.E.64 R18, desc[UR8][R14.64+0x8] ;  /* 0x000008080e127981 */ /* 0x000ee8000c1e1b00 */
[----:B---3--:R3:W-:Y:S04]  /*7e40*/  STG.E.64 desc[UR8][R12.64+0x8], R18 ;  /* 0x000008120c007986 */ /* 0x0087e8000c101b08 */
[----:B------:R-:W4:Y:S04]  /*7e50*/  LDG.E.64 R20, desc[UR8][R14.64+0x10] ;  /* 0x000010080e147981 */ /* 0x000f28000c1e1b00 */
[----:B----4-:R4:W-:Y:S04]  /*7e60*/  STG.E.64 desc[UR8][R12.64+0x10], R20 ;  /* 0x000010140c007986 */ /* 0x0109e8000c101b08 */
[----:B------:R-:W5:Y:S04]  /*7e70*/  LDG.E.64 R22, desc[UR8][R14.64+0x18] ;  /* 0x000018080e167981 */ /* 0x000f68000c1e1b00 */
[----:B-----5:R5:W-:Y:S04]  /*7e80*/  STG.E.64 desc[UR8][R12.64+0x18], R22 ;  /* 0x000018160c007986 */ /* 0x020be8000c101b08 */
[----:B--2---:R-:W2:Y:S04]  /*7e90*/  LDG.E.64 R24, desc[UR8][R14.64+0x20] ;  /* 0x000020080e187981 */ /* 0x004ea8000c1e1b00 */
[----:B--2---:R2:W-:Y:S04]  /*7ea0*/  STG.E.64 desc[UR8][R12.64+0x20], R24 ;  /* 0x000020180c007986 */ /* 0x0045e8000c101b08 */
[----:B------:R-:W3:Y:S04]  /*7eb0*/  LDG.E.64 R26, desc[UR8][R14.64+0x28] ;  /* 0x000028080e1a7981 */ /* 0x000ee8000c1e1b00 */
[----:B---3--:R3:W-:Y:S04]  /*7ec0*/  STG.E.64 desc[UR8][R12.64+0x28], R26 ;  /* 0x0000281a0c007986 */ /* 0x0087e8000c101b08 */
[----:B-1----:R-:W4:Y:S04]  /*7ed0*/  LDG.E.64 R16, desc[UR8][R14.64+0x30] ;  /* 0x000030080e107981 */ /* 0x002f28000c1e1b00 */
[----:B----4-:R1:W-:Y:S04]  /*7ee0*/  STG.E.64 desc[UR8][R12.64+0x30], R16 ;  /* 0x000030100c007986 */ /* 0x0103e8000c101b08 */
[----:B------:R-:W4:Y:S04]  /*7ef0*/  LDG.E.64 R18, desc[UR8][R14.64+0x38] ;  /* 0x000038080e127981 */ /* 0x000f28000c1e1b00 */
[----:B----4-:R4:W-:Y:S04]  /*7f00*/  STG.E.64 desc[UR8][R12.64+0x38], R18 ;  /* 0x000038120c007986 */ /* 0x0109e8000c101b08 */
[----:B------:R-:W5:Y:S04]  /*7f10*/  LDG.E.64 R20, desc[UR8][R14.64+0x40] ;  /* 0x000040080e147981 */ /* 0x000f68000c1e1b00 */
[----:B-----5:R5:W-:Y:S04]  /*7f20*/  STG.E.64 desc[UR8][R12.64+0x40], R20 ;  /* 0x000040140c007986 */ /* 0x020be8000c101b08 */
[----:B------:R-:W2:Y:S04]  /*7f30*/  LDG.E.64 R22, desc[UR8][R14.64+0x48] ;  /* 0x000048080e167981 */ /* 0x000ea8000c1e1b00 */
[----:B--2---:R2:W-:Y:S04]  /*7f40*/  STG.E.64 desc[UR8][R12.64+0x48], R22 ;  /* 0x000048160c007986 */ /* 0x0045e8000c101b08 */
[----:B------:R-:W3:Y:S04]  /*7f50*/  LDG.E.64 R24, desc[UR8][R14.64+0x50] ;  /* 0x000050080e187981 */ /* 0x000ee8000c1e1b00 */
[----:B---3--:R3:W-:Y:S04]  /*7f60*/  STG.E.64 desc[UR8][R12.64+0x50], R24 ;  /* 0x000050180c007986 */ /* 0x0087e8000c101b08 */
[----:B------:R-:W4:Y:S04]  /*7f70*/  LDG.E.64 R26, desc[UR8][R14.64+0x58] ;  /* 0x000058080e1a7981 */ /* 0x000f28000c1e1b00 */
[----:B----4-:R4:W-:Y:S04]  /*7f80*/  STG.E.64 desc[UR8][R12.64+0x58], R26 ;  /* 0x0000581a0c007986 */ /* 0x0109e8000c101b08 */
[----:B-1----:R-:W5:Y:S04]  /*7f90*/  LDG.E.64 R16, desc[UR8][R14.64+0x60] ;  /* 0x000060080e107981 */ /* 0x002f68000c1e1b00 */
[----:B-----5:R4:W-:Y:S04]  /*7fa0*/  STG.E.64 desc[UR8][R12.64+0x60], R16 ;  /* 0x000060100c007986 */ /* 0x0209e8000c101b08 */
[----:B------:R-:W5:Y:S04]  /*7fb0*/  LDG.E.64 R18, desc[UR8][R14.64+0x68] ;  /* 0x000068080e127981 */ /* 0x000f68000c1e1b00 */
[----:B-----5:R4:W-:Y:S04]  /*7fc0*/  STG.E.64 desc[UR8][R12.64+0x68], R18 ;  /* 0x000068120c007986 */ /* 0x0209e8000c101b08 */
[----:B------:R-:W5:Y:S04]  /*7fd0*/  LDG.E.64 R20, desc[UR8][R14.64+0x70] ;  /* 0x000070080e147981 */ /* 0x000f68000c1e1b00 */
[----:B-----5:R4:W-:Y:S04]  /*7fe0*/  STG.E.64 desc[UR8][R12.64+0x70], R20 ;  /* 0x000070140c007986 */ /* 0x0209e8000c101b08 */
[----:B--2---:R-:W2:Y:S01]  /*7ff0*/  LDG.E.64 R22, desc[UR8][R14.64+0x78] ;  /* 0x000078080e167981 */ /* 0x004ea2000c1e1b00 */
[----:B------:R-:W-:Y:S01]  /*8000*/  VIADD R9, R9, 0x10 ;  /* 0x0000001009097836 */ /* 0x000fe20000000000 */
[----:B---3--:R-:W-:-:S04]  /*8010*/  LOP3.LUT R24, R8, 0xfffffff0, RZ, 0xc0, !PT ;  /* 0xfffffff008187812 */ /* 0x008fc800078ec0ff */
[----:B------:R-:W-:Y:S01]  /*8020*/  ISETP.NE.AND P0, PT, R9, R24, PT ;  /* 0x000000180900720c */ /* 0x000fe20003f05270 */
[----:B--2---:R4:W-:-:S12]  /*8030*/  STG.E.64 desc[UR8][R12.64+0x78], R22 ;  /* 0x000078160c007986 */ /* 0x0049d8000c101b08 */
[----:B------:R-:W-:Y:S05]  /*8040*/  @P0 BRA `(.L_x_1746) ;  /* 0xfffffffc00680947 */ /* 0x000fea000383ffff */
[----:B------:R-:W-:-:S07]  /*8050*/  MOV R9, R24 ;  /* 0x0000001800097202 */ /* 0x000fce0000000f00 */
.L_x_1745:
[----:B------:R-:W-:Y:S05]  /*8060*/  @!P1 BRA `(.L_x_1747) ;  /* 0x0000000000d09947 */ /* 0x000fea0003800000 */
[----:B------:R-:W-:Y:S01]  /*8070*/  VIADD R8, R6, 0xffffffff ;  /* 0xffffffff06087836 */ /* 0x000fe20000000000 */
[----:B------:R-:W-:-:S04]  /*8080*/  ISETP.NE.AND P1, PT, R4, RZ, PT ;  /* 0x000000ff0400720c */ /* 0x000fc80003f25270 */
[----:B------:R-:W-:-:S13]  /*8090*/  ISETP.GE.U32.AND P0, PT, R8, 0x7, PT ;  /* 0x000000070800780c */ /* 0x000fda0003f06070 */
[----:B------:R-:W-:Y:S05]  /*80a0*/  @!P0 BRA `(.L_x_1748) ;  /* 0x00000000004c8947 */ /* 0x000fea0003800000 */
[----:B-1--4-:R-:W-:-:S05]  /*80b0*/  IMAD.WIDE.U32 R12, R9, 0x8, R28 ;  /* 0x00000008090c7825 */ /* 0x012fca00078e001c */
[----:B------:R-:W3:Y:S01]  /*80c0*/  LDG.E.64 R14, desc[UR8][R12.64] ;  /* 0x000000080c0e7981 */ /* 0x000ee2000c1e1b00 */
        /* <DEDUP_REMOVED lines=10> */
[----:B------:R-:W2:Y:S04]  /*8170*/  LDG.E.64 R26, desc[UR8][R12.64+0x28] ;  /* 0x000028080c1a7981 */ /* 0x000ea8000c1e1b00 */
[----:B--2---:R4:W-:Y:S04]  /*8180*/  STG.E.64 desc[UR8][R16.64+0x28], R26 ;  /* 0x0000281a10007986 */ /* 0x0049e8000c101b08 */
[----:B-1----:R-:W2:Y:S04]  /*8190*/  LDG.E.64 R14, desc[UR8][R12.64+0x30] ;  /* 0x000030080c0e7981 */ /* 0x002ea8000c1e1b00 */
[----:B--2---:R4:W-:Y:S04]  /*81a0*/  STG.E.64 desc[UR8][R16.64+0x30], R14 ;  /* 0x0000300e10007986 */ /* 0x0049e8000c101b08 */
[----:B---3--:R-:W2:Y:S01]  /*81b0*/  LDG.E.64 R18, desc[UR8][R12.64+0x38] ;  /* 0x000038080c127981 */ /* 0x008ea2000c1e1b00 */
[----:B------:R-:W-:-:S03]  /*81c0*/  VIADD R9, R9, 0x8 ;  /* 0x0000000809097836 */ /* 0x000fc60000000000 */
[----:B--2---:R4:W-:Y:S04]  /*81d0*/  STG.E.64 desc[UR8][R16.64+0x38], R18 ;  /* 0x0000381210007986 */ /* 0x0049e8000c101b08 */
.L_x_1748:
[----:B------:R-:W-:Y:S05]  /*81e0*/  @!P1 BRA `(.L_x_1747) ;  /* 0x0000000000709947 */ /* 0x000fea0003800000 */
[----:B------:R-:W-:Y:S02]  /*81f0*/  IADD3 R8, PT, PT, R4, -0x1, RZ ;  /* 0xffffffff04087810 */ /* 0x000fe40007ffe0ff */
[----:B------:R-:W-:Y:S02]  /*8200*/  ISETP.NE.AND P1, PT, R5, RZ, PT ;  /* 0x000000ff0500720c */ /* 0x000fe40003f25270 */
[----:B------:R-:W-:-:S13]  /*8210*/  ISETP.GE.U32.AND P0, PT, R8, 0x3, PT ;  /* 0x000000030800780c */ /* 0x000fda0003f06070 */
[----:B------:R-:W-:Y:S05]  /*8220*/  @!P0 BRA `(.L_x_1749) ;  /* 0x00000000002c8947 */ /* 0x000fea0003800000 */
[----:B----4-:R-:W-:-:S05]  /*8230*/  IMAD.WIDE.U32 R20, R9, 0x8, R28 ;  /* 0x0000000809147825 */ /* 0x010fca00078e001c */
[----:B-1----:R-:W3:Y:S01]  /*8240*/  LDG.E.64 R12, desc[UR8][R20.64] ;  /* 0x00000008140c7981 */ /* 0x002ee2000c1e1b00 */
[----:B------:R-:W-:-:S05]  /*8250*/  IMAD.WIDE.U32 R22, R9, 0x8, R10 ;  /* 0x0000000809167825 */ /* 0x000fca00078e000a */
[----:B---3--:R3:W-:Y:S04]  /*8260*/  STG.E.64 desc[UR8][R22.64], R12 ;  /* 0x0000000c16007986 */ /* 0x0087e8000c101b08 */
[----:B------:R-:W4:Y:S04]  /*8270*/  LDG.E.64 R14, desc[UR8][R20.64+0x8] ;  /* 0x00000808140e7981 */ /* 0x000f28000c1e1b00 */
[----:B----4-:R3:W-:Y:S04]  /*8280*/  STG.E.64 desc[UR8][R22.64+0x8], R14 ;  /* 0x0000080e16007986 */ /* 0x0107e8000c101b08 */
[----:B------:R-:W4:Y:S04]  /*8290*/  LDG.E.64 R16, desc[UR8][R20.64+0x10] ;  /* 0x0000100814107981 */ /* 0x000f28000c1e1b00 */
[----:B----4-:R3:W-:Y:S04]  /*82a0*/  STG.E.64 desc[UR8][R22.64+0x10], R16 ;  /* 0x0000101016007986 */ /* 0x0107e8000c101b08 */
[----:B------:R-:W4:Y:S01]  /*82b0*/  LDG.E.64 R18, desc[UR8][R20.64+0x18] ;  /* 0x0000180814127981 */ /* 0x000f22000c1e1b00 */
[----:B------:R-:W-:-:S03]  /*82c0*/  VIADD R9, R9, 0x4 ;  /* 0x0000000409097836 */ /* 0x000fc60000000000 */
[----:B----4-:R3:W-:Y:S04]  /*82d0*/  STG.E.64 desc[UR8][R22.64+0x18], R18 ;  /* 0x0000181216007986 */ /* 0x0107e8000c101b08 */
.L_x_1749:
[----:B------:R-:W-:Y:S05]  /*82e0*/  @!P1 BRA `(.L_x_1747) ;  /* 0x0000000000309947 */ /* 0x000fea0003800000 */
[----:B-1-34-:R-:W-:-:S05]  /*82f0*/  IMAD.WIDE.U32 R14, R9, 0x8, R28 ;  /* 0x00000008090e7825 */ /* 0x01afca00078e001c */
[----:B------:R-:W3:Y:S01]  /*8300*/  LDG.E.64 R12, desc[UR8][R14.64] ;  /* 0x000000080e0c7981 */ /* 0x000ee2000c1e1b00 */
[----:B------:R-:W-:Y:S01]  /*8310*/  IMAD.WIDE.U32 R16, R9, 0x8, R10 ;  /* 0x0000000809107825 */ /* 0x000fe200078e000a */
[----:B------:R-:W-:-:S04]  /*8320*/  ISETP.NE.AND P0, PT, R5, 0x1, PT ;  /* 0x000000010500780c */ /* 0x000fc80003f05270 */
[----:B---3--:R1:W-:Y:S09]  /*8330*/  STG.E.64 desc[UR8][R16.64], R12 ;  /* 0x0000000c10007986 */ /* 0x0083f2000c101b08 */
[----:B------:R-:W-:Y:S05]  /*8340*/  @!P0 BRA `(.L_x_1747) ;  /* 0x0000000000188947 */ /* 0x000fea0003800000 */
[----:B------:R-:W3:Y:S01]  /*8350*/  LDG.E.64 R8, desc[UR8][R14.64+0x8] ;  /* 0x000008080e087981 */ /* 0x000ee2000c1e1b00 */
[----:B------:R-:W-:-:S03]  /*8360*/  ISETP.NE.AND P0, PT, R5, 0x2, PT ;  /* 0x000000020500780c */ /* 0x000fc60003f05270 */
[----:B---3--:R3:W-:Y:S10]  /*8370*/  STG.E.64 desc[UR8][R16.64+0x8], R8 ;  /* 0x0000080810007986 */ /* 0x0087f4000c101b08 */
[----:B------:R-:W-:Y:S05]  /*8380*/  @!P0 BRA `(.L_x_1747) ;  /* 0x0000000000088947 */ /* 0x000fea0003800000 */
[----:B---3--:R-:W3:Y:S04]  /*8390*/  LDG.E.64 R8, desc[UR8][R14.64+0x10] ;  /* 0x000010080e087981 */ /* 0x008ee8000c1e1b00 */
[----:B---3--:R3:W-:Y:S02]  /*83a0*/  STG.E.64 desc[UR8][R16.64+0x10], R8 ;  /* 0x0000100810007986 */ /* 0x0087e4000c101b08 */
.L_x_1747:
[----:B-1-34-:R-:W-:-:S05]  /*83b0*/  IMAD.MOV.U32 R17, RZ, RZ, 0x1 ;  /* 0x00000001ff117424 */ /* 0x01afca00078e00ff */
[----:B------:R1:W-:Y:S01]  /*83c0*/  STG.E.U8 desc[UR8][R34.64], R17 ;  /* 0x0000001122007986 */ /* 0x0003e2000c101108 */
[----:B------:R-:W-:Y:S05]  /*83d0*/  BRA `(.L_x_1733) ;  /* 0x0000000c00dc7947 */ /* 0x000fea0003800000 */
.L_x_1739:
[----:B-1----:R-:W-:Y:S02]  /*83e0*/  HFMA2 R12, -RZ, RZ, -0.05206298828125, -0.052093505859375 ;  /* 0xaaaaaaabff0c7431 */ /* 0x002fe400000001ff */
[----:B------:R-:W-:Y:S01]  /*83f0*/  IMAD.MOV.U32 R13, RZ, RZ, 0x4002aaaa ;  /* 0x4002aaaaff0d7424 */ /* 0x000fe200078e00ff */
[----:B------:R-:W-:Y:S01]  /*8400*/  MOV R15, 0x400aaaaa ;  /* 0x400aaaaa000f7802 */ /* 0x000fe20000000f00 */
[----:B------:R-:W-:Y:S01]  /*8410*/  IMAD.MOV.U32 R14, RZ, RZ, -0x55555555 ;  /* 0xaaaaaaabff0e7424 */ /* 0x000fe200078e00ff */
[----:B------:R-:W-:Y:S01]  /*8420*/  CS2R R24, SRZ ;  /* 0x0000000000187805 */ /* 0x000fe2000001ff00 */
[----:B------:R-:W-:-:S03]  /*8430*/  IMAD.MOV.U32 R9, RZ, RZ, RZ ;  /* 0x000000ffff097224 */ /* 0x000fc600078e00ff */
[----:B------:R1:W-:Y:S01]  /*8440*/  STL.128 [R1], R12 ;  /* 0x0000000c01007387 */ /* 0x0003e20000100c00 */
[----:B------:R-:W-:Y:S05]  /*8450*/  @!P0 BRA `(.L_x_1750) ;  /* 0x0000000400048947 */ /* 0x000fea0003800000 */
[----:B------:R-:W-:Y:S01]  /*8460*/  IMAD.MOV.U32 R9, RZ, RZ, RZ ;  /* 0x000000ffff097224 */ /* 0x000fe200078e00ff */
[----:B------:R-:W-:-:S07]  /*8470*/  CS2R R24, SRZ ;  /* 0x0000000000187805 */ /* 0x000fce000001ff00 */
.L_x_1751:
[C---:B------:R-:W-:Y:S01]  /*8480*/  IMAD.WIDE.U32 R36, R9.reuse, 0x8, R28 ;  /* 0x0000000809247825 */ /* 0x040fe200078e001c */
[----:B------:R-:W-:-:S04]  /*8490*/  LEA R38, R9, R1, 0x3 ;  /* 0x0000000109267211 */ /* 0x000fc800078e18ff */
        /* <DEDUP_REMOVED lines=61> */
.L_x_1750:
[----:B------:R-:W-:Y:S05]  /*8870*/  @!P1 BRA `(.L_x_1752) ;  /* 0x0000000400289947 */ /* 0x000fea0003800000 */
[----:B-1----:R-:W-:Y:S02]  /*8880*/  IADD3 R12, PT, PT, R6, -0x1, RZ ;  /* 0xffffffff060c7810 */ /* 0x002fe40007ffe0ff */
        /* <DEDUP_REMOVED lines=34> */
.L_x_1753:
        /* <DEDUP_REMOVED lines=22> */
.L_x_1754:
        /* <DEDUP_REMOVED lines=17> */
.L_x_1752:
[----:B-1----:R-:W2:Y:S02]  /*8d20*/  LDG.E.64 R12, desc[UR8][R32.64] ;  /* 0x00000008200c7981 */ /* 0x002ea4000c1e1b00 */
[----:B--2---:R-:W-:-:S14]  /*8d30*/  DSETP.GEU.AND P2, PT, R24, R12, PT ;  /* 0x0000000c1800722a */ /* 0x004fdc0003f4e000 */
[----:B------:R-:W-:Y:S05]  /*8d40*/  @P2 BRA `(.L_x_1733) ;  /* 0x0000000400802947 */ /* 0x000fea0003800000 */
[----:B------:R-:W-:Y:S01]  /*8d50*/  IMAD.MOV.U32 R9, RZ, RZ, RZ ;  /* 0x000000ffff097224 */ /* 0x000fe200078e00ff */
[----:B------:R-:W-:Y:S06]  /*8d60*/  @!P0 BRA `(.L_x_1755) ;  /* 0x0000000000a08947 */ /* 0x000fec0003800000 */
[----:B------:R-:W-:-:S07]  /*8d70*/  IMAD.MOV.U32 R9, RZ, RZ, RZ ;  /* 0x000000ffff097224 */ /* 0x000fce00078e00ff */
.L_x_1756:
[----:B------:R-:W-:-:S05]  /*8d80*/  IMAD.WIDE.U32 R14, R9, 0x8, R28 ;  /* 0x00000008090e7825 */ /* 0x000fca00078e001c */
[----:B---3--:R-:W2:Y:S01]  /*8d90*/  LDG.E.64 R16, desc[UR8][R14.64] ;  /* 0x000000080e107981 */ /* 0x008ea2000c1e1b00 */
[----:B------:R-:W-:-:S05]  /*8da0*/  IMAD.WIDE.U32 R12, R9, 0x8, R10 ;  /* 0x00000008090c7825 */ /* 0x000fca00078e000a */
        /* <DEDUP_REMOVED lines=9> */
[----:B------:R-:W2:Y:S04]  /*8e40*/  LDG.E.64 R36, desc[UR8][R14.64+0x28] ;  /* 0x000028080e247981 */ /* 0x000ea8000c1e1b00 */
[----:B--2---:R2:W-:Y:S04]  /*8e50*/  STG.E.64 desc[UR8][R12.64+0x28], R36 ;  /* 0x000028240c007986 */ /* 0x0045e8000c101b08 */
[----:B-1----:R-:W3:Y:S04]  /*8e60*/  LDG.E.64 R16, desc[UR8][R14.64+0x30] ;  /* 0x000030080e107981 */ /* 0x002ee8000c1e1b00 */
[----:B---3--:R1:W-:Y:S04]  /*8e70*/  STG.E.64 desc[UR8][R12.64+0x30], R16 ;  /* 0x000030100c007986 */ /* 0x0083e8000c101b08 */
        /* <DEDUP_REMOVED lines=10> */
[----:B-1----:R-:W4:Y:S04]  /*8f20*/  LDG.E.64 R16, desc[UR8][R14.64+0x60] ;  /* 0x000060080e107981 */ /* 0x002f28000c1e1b00 */
[----:B----4-:R3:W-:Y:S04]  /*8f30*/  STG.E.64 desc[UR8][R12.64+0x60], R16 ;  /* 0x000060100c007986 */ /* 0x0107e8000c101b08 */
[----:B------:R-:W4:Y:S04]  /*8f40*/  LDG.E.64 R18, desc[UR8][R14.64+0x68] ;  /* 0x000068080e127981 */ /* 0x000f28000c1e1b00 */
[----:B----4-:R3:W-:Y:S04]  /*8f50*/  STG.E.64 desc[UR8][R12.64+0x68], R18 ;  /* 0x000068120c007986 */ /* 0x0107e8000c101b08 */
[----:B------:R-:W4:Y:S04]  /*8f60*/  LDG.E.64 R20, desc[UR8][R14.64+0x70] ;  /* 0x000070080e147981 */ /* 0x000f28000c1e1b00 */
[----:B----4-:R3:W-:Y:S04]  /*8f70*/  STG.E.64 desc[UR8][R12.64+0x70], R20 ;  /* 0x000070140c007986 */ /* 0x0107e8000c101b08 */
[----:B-----5:R-:W4:Y:S01]  /*8f80*/  LDG.E.64 R22, desc[UR8][R14.64+0x78] ;  /* 0x000078080e167981 */ /* 0x020f22000c1e1b00 */
[----:B--2---:R-:W-:-:S02]  /*8f90*/  LOP3.LUT R26, R8, 0xfffffff0, RZ, 0xc0, !PT ;  /* 0xfffffff0081a7812 */ /* 0x004fc400078ec0ff */
[----:B------:R-:W-:-:S04]  /*8fa0*/  IADD3 R9, PT, PT, R9, 0x10, RZ ;  /* 0x0000001009097810 */ /* 0x000fc80007ffe0ff */
[----:B------:R-:W-:Y:S01]  /*8fb0*/  ISETP.NE.AND P0, PT, R9, R26, PT ;  /* 0x0000001a0900720c */ /* 0x000fe20003f05270 */
[----:B----4-:R3:W-:-:S12]  /*8fc0*/  STG.E.64 desc[UR8][R12.64+0x78], R22 ;  /* 0x000078160c007986 */ /* 0x0107d8000c101b08 */
[----:B------:R-:W-:Y:S05]  /*8fd0*/  @P0 BRA `(.L_x_1756) ;  /* 0xfffffffc00680947 */ /* 0x000fea000383ffff */
[----:B------:R-:W-:-:S07]  /*8fe0*/  IMAD.MOV.U32 R9, RZ, RZ, R26 ;  /* 0x000000ffff097224 */ /* 0x000fce00078e001a */
.L_x_1755:
[----:B------:R-:W-:Y:S05]  /*8ff0*/  @!P1 BRA `(.L_x_1757) ;  /* 0x0000000000d09947 */ /* 0x000fea0003800000 */
[----:B------:R-:W-:Y:S01]  /*9000*/  VIADD R8, R6, 0xffffffff ;  /* 0xffffffff06087836 */ /* 0x000fe20000000000 */
[----:B------:R-:W-:-:S04]  /*9010*/  ISETP.NE.AND P1, PT, R4, RZ, PT ;  /* 0x000000ff0400720c */ /* 0x000fc80003f25270 */
[----:B------:R-:W-:-:S13]  /*9020*/  ISETP.GE.U32.AND P0, PT, R8, 0x7, PT ;  /* 0x000000070800780c */ /* 0x000fda0003f06070 */
[----:B------:R-:W-:Y:S05]  /*9030*/  @!P0 BRA `(.L_x_1758) ;  /* 0x00000000004c8947 */ /* 0x000fea0003800000 */
[----:B---3--:R-:W-:-:S05]  /*9040*/  IMAD.WIDE.U32 R12, R9, 0x8, R28 ;  /* 0x00000008090c7825 */ /* 0x008fca00078e001c */
[----:B------:R-:W2:Y:S01]  /*9050*/  LDG.E.64 R14, desc[UR8][R12.64] ;  /* 0x000000080c0e7981 */ /* 0x000ea2000c1e1b00 */
[----:B------:R-:W-:-:S05]  /*9060*/  IMAD.WIDE.U32 R16, R9, 0x8, R10 ;  /* 0x0000000809107825 */ /* 0x000fca00078e000a */
        /* <DEDUP_REMOVED lines=9> */
[----:B------:R-:W3:Y:S04]  /*9100*/  LDG.E.64 R36, desc[UR8][R12.64+0x28] ;  /* 0x000028080c247981 */ /* 0x000ee8000c1e1b00 */
[----:B---3--:R4:W-:Y:S04]  /*9110*/  STG.E.64 desc[UR8][R16.64+0x28], R36 ;  /* 0x0000282410007986 */ /* 0x0089e8000c101b08 */
[----:B-1----:R-:W3:Y:S04]  /*9120*/  LDG.E.64 R14, desc[UR8][R12.64+0x30] ;  /* 0x000030080c0e7981 */ /* 0x002ee8000c1e1b00 */
[----:B---3--:R4:W-:Y:S04]  /*9130*/  STG.E.64 desc[UR8][R16.64+0x30], R14 ;  /* 0x0000300e10007986 */ /* 0x0089e8000c101b08 */
[----:B--2---:R-:W2:Y:S01]  /*9140*/  LDG.E.64 R18, desc[UR8][R12.64+0x38] ;  /* 0x000038080c127981 */ /* 0x004ea2000c1e1b00 */
[----:B------:R-:W-:-:S03]  /*9150*/  IADD3 R9, PT, PT, R9, 0x8, RZ ;  /* 0x0000000809097810 */ /* 0x000fc60007ffe0ff */
[----:B--2---:R4:W-:Y:S04]  /*9160*/  STG.E.64 desc[UR8][R16.64+0x38], R18 ;  /* 0x0000381210007986 */ /* 0x0049e8000c101b08 */
.L_x_1758:
[----:B------:R-:W-:Y:S05]  /*9170*/  @!P1 BRA `(.L_x_1757) ;  /* 0x0000000000709947 */ /* 0x000fea0003800000 */
[----:B------:R-:W-:Y:S01]  /*9180*/  VIADD R8, R4, 0xffffffff ;  /* 0xffffffff04087836 */ /* 0x000fe20000000000 */
[----:B------:R-:W-:-:S04]  /*9190*/  ISETP.NE.AND P1, PT, R5, RZ, PT ;  /* 0x000000ff0500720c */ /* 0x000fc80003f25270 */
[----:B------:R-:W-:-:S13]  /*91a0*/  ISETP.GE.U32.AND P0, PT, R8, 0x3, PT ;  /* 0x000000030800780c */ /* 0x000fda0003f06070 */
[----:B------:R-:W-:Y:S05]  /*91b0*/  @!P0 BRA `(.L_x_1759) ;  /* 0x00000000002c8947 */ /* 0x000fea0003800000 */
[----:B---34-:R-:W-:-:S05]  /*91c0*/  IMAD.WIDE.U32 R20, R9, 0x8, R28 ;  /* 0x0000000809147825 */ /* 0x018fca00078e001c */
        /* <DEDUP_REMOVED lines=10> */
.L_x_1759:
[----:B------:R-:W-:Y:S05]  /*9270*/  @!P1 BRA `(.L_x_1757) ;  /* 0x0000000000309947 */ /* 0x000fea0003800000 */
[----:B-1--4-:R-:W-:-:S05]  /*9280*/  IMAD.WIDE.U32 R14, R9, 0x8, R28 ;  /* 0x00000008090e7825 */ /* 0x012fca00078e001c */
[----:B---3--:R-:W2:Y:S01]  /*9290*/  LDG.E.64 R12, desc[UR8][R14.64] ;  /* 0x000000080e0c7981 */ /* 0x008ea2000c1e1b00 */
[----:B------:R-:W-:Y:S01]  /*92a0*/  IMAD.WIDE.U32 R16, R9, 0x8, R10 ;  /* 0x0000000809107825 */ /* 0x000fe200078e000a */
[----:B------:R-:W-:-:S04]  /*92b0*/  ISETP.NE.AND P0, PT, R5, 0x1, PT ;  /* 0x000000010500780c */ /* 0x000fc80003f05270 */
[----:B--2---:R2:W-:Y:S09]  /*92c0*/  STG.E.64 desc[UR8][R16.64], R12 ;  /* 0x0000000c10007986 */ /* 0x0045f2000c101b08 */
[----:B------:R-:W-:Y:S05]  /*92d0*/  @!P0 BRA `(.L_x_1757) ;  /* 0x0000000000188947 */ /* 0x000fea0003800000 */
[----:B------:R-:W3:Y:S01]  /*92e0*/  LDG.E.64 R8, desc[UR8][R14.64+0x8] ;  /* 0x000008080e087981 */ /* 0x000ee2000c1e1b00 */
[----:B------:R-:W-:-:S03]  /*92f0*/  ISETP.NE.AND P0, PT, R5, 0x2, PT ;  /* 0x000000020500780c */ /* 0x000fc60003f05270 */
[----:B---3--:R1:W-:Y:S10]  /*9300*/  STG.E.64 desc[UR8][R16.64+0x8], R8 ;  /* 0x0000080810007986 */ /* 0x0083f4000c101b08 */
[----:B------:R-:W-:Y:S05]  /*9310*/  @!P0 BRA `(.L_x_1757) ;  /* 0x0000000000088947 */ /* 0x000fea0003800000 */
[----:B-1----:R-:W3:Y:S04]  /*9320*/  LDG.E.64 R8, desc[UR8][R14.64+0x10] ;  /* 0x000010080e087981 */ /* 0x002ee8000c1e1b00 */
[----:B---3--:R1:W-:Y:S02]  /*9330*/  STG.E.64 desc[UR8][R16.64+0x10], R8 ;  /* 0x0000100810007986 */ /* 0x0083e4000c101b08 */
.L_x_1757:
[----:B------:R0:W-:Y:S02]  /*9340*/  STG.E.64 desc[UR8][R32.64], R24 ;  /* 0x0000001820007986 */ /* 0x0001e4000c101b08 */
.L_x_1733:
[----:B------:R-:W-:Y:S05]  /*9350*/  BSYNC.RECONVERGENT B0 ;  /* 0x0000000000007941 */ /* 0x000fea0003800200 */
.L_x_1732:
[----:B------:R-:W5:Y:S01]  /*9360*/  LDCU UR4, c[0x0][0x360] ;  /* 0x00006c00ff0477ac */ /* 0x000f620008000800 */
[----:B-1----:R-:W5:Y:S01]  /*9370*/  LDC R8, c[0x0][0x370] ;  /* 0x0000dc00ff087b82 */ /* 0x002f620000000800 */
[----:B------:R-:W1:Y:S01]  /*9380*/  LDCU.64 UR6, c[0x0][0x3c0] ;  /* 0x00007800ff0677ac */ /* 0x000e620008000a00 */
[----:B-----5:R-:W-:-:S05]  /*9390*/  IMAD R9, R8, UR4, RZ ;  /* 0x0000000408097c24 */ /* 0x020fca000f8e02ff */
[----:B------:R-:W-:-:S04]  /*93a0*/  IADD3 R0, P0, PT, R9, R0, RZ ;  /* 0x0000000009007210 */ /* 0x000fc80007f1e0ff */
[----:B------:R-:W-:Y:S02]  /*93b0*/  IADD3.X R2, PT, PT, RZ, R2, RZ, P0, !PT ;  /* 0x00000002ff027210 */ /* 0x000fe400007fe4ff */
[----:B-1----:R-:W-:-:S04]  /*93c0*/  ISETP.GE.U32.AND P0, PT, R0, UR6, PT ;  /* 0x0000000600007c0c */ /* 0x002fc8000bf06070 */
[----:B------:R-:W-:-:S13]  /*93d0*/  ISETP.GE.U32.AND.EX P0, PT, R2, UR7, PT, P0 ;  /* 0x0000000702007c0c */ /* 0x000fda000bf06100 */
[----:B------:R-:W-:Y:S05]  /*93e0*/  @!P0 BRA `(.L_x_1760) ;  /* 0xffffff6c00ec8947 */ /* 0x000fea000383ffff */
[----:B------:R-:W-:Y:S05]  /*93f0*/  EXIT ;  /* 0x000000000000794d */ /* 0x000fea0003800000 */
        .weak           $__internal_2_$__cuda_sm20_div_rn_f64_full
        .type           $__internal_2_$__cuda_sm20_div_rn_f64_full,@function
        .size           $__internal_2_$__cuda_sm20_div_rn_f64_full,($__internal_3_$__cuda_sm20_div_u64 - $__internal_2_$__cuda_sm20_div_rn_f64_full)
$__internal_2_$__cuda_sm20_div_rn_f64_full:
[C---:B------:R-:W-:Y:S01]  /*9400*/  FSETP.GEU.AND P0, PT, |R17|.reuse, 1.469367938527859385e-39, PT ;  /* 0x001000001100780b */ /* 0x040fe20003f0e200 */
[----:B------:R-:W-:Y:S01]  /*9410*/  IMAD.MOV.U32 R20, RZ, RZ, 0x1 ;  /* 0x00000001ff147424 */ /* 0x000fe200078e00ff */
[----:B------:R-:W-:Y:S01]  /*9420*/  LOP3.LUT R14, R17, 0x800fffff, RZ, 0xc0, !PT ;  /* 0x800fffff110e7812 */ /* 0x000fe200078ec0ff */
[----:B------:R-:W-:Y:S01]  /*9430*/  BSSY.RECONVERGENT B0, `(.L_x_1761) ;  /* 0x0000057000007945 */ /* 0x000fe20003800200 */
[C---:B------:R-:W-:Y:S02]  /*9440*/  FSETP.GEU.AND P2, PT, |R19|.reuse, 1.469367938527859385e-39, PT ;  /* 0x001000001300780b */ /* 0x040fe40003f4e200 */
[----:B------:R-:W-:Y:S01]  /*9450*/  LOP3.LUT R15, R14, 0x3ff00000, RZ, 0xfc, !PT ;  /* 0x3ff000000e0f7812 */ /* 0x000fe200078efcff */
[----:B------:R-:W-:Y:S01]  /*9460*/  IMAD.MOV.U32 R14, RZ, RZ, R16 ;  /* 0x000000ffff0e7224 */ /* 0x000fe200078e0010 */
[----:B------:R-:W-:Y:S02]  /*9470*/  LOP3.LUT R12, R19, 0x7ff00000, RZ, 0xc0, !PT ;  /* 0x7ff00000130c7812 */ /* 0x000fe400078ec0ff */
[----:B------:R-:W-:-:S02]  /*9480*/  LOP3.LUT R41, R17, 0x7ff00000, RZ, 0xc0, !PT ;  /* 0x7ff0000011297812 */ /* 0x000fc400078ec0ff */
[----:B------:R-:W-:Y:S01]  /*9490*/  MOV R40, R12 ;  /* 0x0000000c00287202 */ /* 0x000fe20000000f00 */
[----:B------:R-:W-:Y:S01]  /*94a0*/  @!P0 DMUL R14, R16, 8.98846567431157953865e+307 ;  /* 0x7fe00000100e8828 */ /* 0x000fe20000000000 */
[----:B------:R-:W-:-:S03]  /*94b0*/  ISETP.GE.U32.AND P1, PT, R12, R41, PT ;  /* 0x000000290c00720c */ /* 0x000fc60003f26070 */
[----:B------:R-:W-:Y:S01]  /*94c0*/  @!P2 LOP3.LUT R13, R17, 0x7ff00000, RZ, 0xc0, !PT ;  /* 0x7ff00000110da812 */ /* 0x000fe200078ec0ff */
[----:B------:R-:W-:Y:S01]  /*94d0*/  @!P2 IMAD.MOV.U32 R44, RZ, RZ, RZ ;  /* 0x000000ffff2ca224 */ /* 0x000fe200078e00ff */
[----:B------:R-:W0:Y:S02]  /*94e0*/  MUFU.RCP64H R21, R15 ;  /* 0x0000000f00157308 */ /* 0x000e240000001800 */
[----:B------:R-:W-:Y:S02]  /*94f0*/  @!P2 ISETP.GE.U32.AND P3, PT, R12, R13, PT ;  /* 0x0000000d0c00a20c */ /* 0x000fe40003f66070 */
[----:B------:R-:W-:Y:S02]  /*9500*/  MOV R13, 0x1ca00000 ;  /* 0x1ca00000000d7802 */ /* 0x000fe40000000f00 */
[----:B------:R-:W-:Y:S02]  /*9510*/  @!P0 LOP3.LUT R41, R15, 0x7ff00000, RZ, 0xc0, !PT ;  /* 0x7ff000000f298812 */ /* 0x000fe400078ec0ff */
[----:B------:R-:W-:Y:S01]  /*9520*/  @!P2 SEL R43, R13, 0x63400000, !P3 ;  /* 0x634000000d2ba807 */ /* 0x000fe20005800000 */
[----:B0-----:R-:W-:-:S08]  /*9530*/  DFMA R46, R20, -R14, 1 ;  /* 0x3ff00000142e742b */ /* 0x001fd0000000080e */
[----:B------:R-:W-:-:S08]  /*9540*/  DFMA R46, R46, R46, R46 ;  /* 0x0000002e2e2e722b */ /* 0x000fd0000000002e */
[----:B------:R-:W-:Y:S01]  /*9550*/  DFMA R46, R20, R46, R20 ;  /* 0x0000002e142e722b */ /* 0x000fe20000000014 */
[--C-:B------:R-:W-:Y:S02]  /*9560*/  @!P2 LOP3.LUT R20, R43, 0x80000000, R19.reuse, 0xf8, !PT ;  /* 0x800000002b14a812 */ /* 0x100fe400078ef813 */
[----:B------:R-:W-:Y:S02]  /*9570*/  SEL R21, R13, 0x63400000, !P1 ;  /* 0x634000000d157807 */ /* 0x000fe40004800000 */
[----:B------:R-:W-:Y:S01]  /*9580*/  @!P2 LOP3.LUT R45, R20, 0x100000, RZ, 0xfc, !PT ;  /* 0x00100000142da812 */ /* 0x000fe200078efcff */
[----:B------:R-:W-:Y:S01]  /*9590*/  IMAD.MOV.U32 R20, RZ, RZ, R18 ;  /* 0x000000ffff147224 */ /* 0x000fe200078e0012 */
[----:B------:R-:W-:Y:S01]  /*95a0*/  LOP3.LUT R21, R21, 0x800fffff, R19, 0xf8, !PT ;  /* 0x800fffff15157812 */ /* 0x000fe200078ef813 */
[----:B------:R-:W-:-:S05]  /*95b0*/  DFMA R42, R46, -R14, 1 ;  /* 0x3ff000002e2a742b */ /* 0x000fca000000080e */
[----:B------:R-:W-:-:S03]  /*95c0*/  @!P2 DFMA R20, R20, 2, -R44 ;  /* 0x400000001414a82b */ /* 0x000fc6000000082c */
[----:B------:R-:W-:-:S07]  /*95d0*/  DFMA R46, R46, R42, R46 ;  /* 0x0000002a2e2e722b */ /* 0x000fce000000002e */
[----:B------:R-:W-:Y:S01]  /*95e0*/  @!P2 LOP3.LUT R40, R21, 0x7ff00000, RZ, 0xc0, !PT ;  /* 0x7ff000001528a812 */ /* 0x000fe200078ec0ff */
[----:B------:R-:W-:-:S04]  /*95f0*/  DMUL R44, R46, R20 ;  /* 0x000000142e2c7228 */ /* 0x000fc80000000000 */
[----:B------:R-:W-:-:S04]  /*9600*/  VIADD R42, R40, 0xffffffff ;  /* 0xffffffff282a7836 */ /* 0x000fc80000000000 */
[----:B------:R-:W-:Y:S01]  /*9610*/  DFMA R48, R44, -R14, R20 ;  /* 0x8000000e2c30722b */ /* 0x000fe20000000014 */
[----:B------:R-:W-:Y:S01]  /*9620*/  ISETP.GT.U32.AND P0, PT, R42, 0x7feffffe, PT ;  /* 0x7feffffe2a00780c */ /* 0x000fe20003f04070 */
[----:B------:R-:W-:-:S05]  /*9630*/  VIADD R42, R41, 0xffffffff ;  /* 0xffffffff292a7836 */ /* 0x000fca0000000000 */
[----:B------:R-:W-:Y:S01]  /*9640*/  ISETP.GT.U32.OR P0, PT, R42, 0x7feffffe, P0 ;  /* 0x7feffffe2a00780c */ /* 0x000fe20000704470 */
[----:B------:R-:W-:-:S12]  /*9650*/  DFMA R42, R46, R48, R44 ;  /* 0x000000302e2a722b */ /* 0x000fd8000000002c */
[----:B------:R-:W-:Y:S05]  /*9660*/  @P0 BRA `(.L_x_1762) ;  /* 0x0000000000700947 */ /* 0x000fea0003800000 */
[----:B------:R-:W-:-:S04]  /*9670*/  LOP3.LUT R19, R17, 0x7ff00000, RZ, 0xc0, !PT ;  /* 0x7ff0000011137812 */ /* 0x000fc800078ec0ff */
[CC--:B------:R-:W-:Y:S02]  /*9680*/  VIADDMNMX R18, R12.reuse, -R19.reuse, 0xb9600000, !PT ;  /* 0xb96000000c127446 */ /* 0x0c0fe40007800913 */
[----:B------:R-:W-:Y:S02]  /*9690*/  ISETP.GE.U32.AND P0, PT, R12, R19, PT ;  /* 0x000000130c00720c */ /* 0x000fe40003f06070 */
[----:B------:R-:W-:Y:S02]  /*96a0*/  VIMNMX R18, PT, PT, R18, 0x46a00000, PT ;  /* 0x46a0000012127848 */ /* 0x000fe40003fe0100 */
[----:B------:R-:W-:-:S04]  /*96b0*/  SEL R13, R13, 0x63400000, !P0 ;  /* 0x634000000d0d7807 */ /* 0x000fc80004000000 */
[----:B------:R-:W-:Y:S01]  /*96c0*/  IADD3 R13, PT, PT, -R13, R18, RZ ;  /* 0x000000120d0d7210 */ /* 0x000fe20007ffe1ff */
[----:B------:R-:W-:-:S04]  /*96d0*/  IMAD.MOV.U32 R18, RZ, RZ, RZ ;  /* 0x000000ffff127224 */ /* 0x000fc800078e00ff */
        /* <DEDUP_REMOVED lines=11> */
[----:B------:R-:W-:Y:S01]  /*9790*/  IADD3 R13, PT, PT, -R13, -0x43300000, RZ ;  /* 0xbcd000000d0d7810 */ /* 0x000fe20007ffe1ff */
[----:B------:R-:W-:-:S06]  /*97a0*/  IMAD.MOV.U32 R14, RZ, RZ, RZ ;  /* 0x000000ffff0e7224 */ /* 0x000fcc00078e00ff */
[----:B------:R-:W-:Y:S02]  /*97b0*/  DFMA R14, R44, -R14, R42 ;  /* 0x8000000e2c0e722b */ /* 0x000fe4000000002a */
[----:B------:R-:W-:-:S08]  /*97c0*/  DMUL.RP R42, R42, R18 ;  /* 0x000000122a2a7228 */ /* 0x000fd00000008000 */
[----:B------:R-:W-:Y:S02]  /*97d0*/  FSETP.NEU.AND P0, PT, |R15|, R13, PT ;  /* 0x0000000d0f00720b */ /* 0x000fe40003f0d200 */
[----:B------:R-:W-:Y:S02]  /*97e0*/  LOP3.LUT R16, R43, R16, RZ, 0x3c, !PT ;  /* 0x000000102b107212 */ /* 0x000fe400078e3cff */
[----:B------:R-:W-:Y:S02]  /*97f0*/  FSEL R12, R42, R44, !P0 ;  /* 0x0000002c2a0c7208 */ /* 0x000fe40004000000 */
[----:B------:R-:W-:Y:S02]  /*9800*/  FSEL R45, R16, R45, !P0 ;  /* 0x0000002d102d7208 */ /* 0x000fe40004000000 */
[----:B------:R-:W-:Y:S01]  /*9810*/  MOV R44, R12 ;  /* 0x0000000c002c7202 */ /* 0x000fe20000000f00 */
[----:B------:R-:W-:Y:S06]  /*9820*/  BRA `(.L_x_1763) ;  /* 0x00000000005c7947 */ /* 0x000fec0003800000 */
.L_x_1762:
        /* <DEDUP_REMOVED lines=16> */
.L_x_1765:
[----:B------:R-:W-:Y:S02]  /*9930*/  LOP3.LUT R13, R17, 0x80000, RZ, 0xfc, !PT ;  /* 0x00080000110d7812 */ /* 0x000fe400078efcff */
[----:B------:R-:W-:-:S03]  /*9940*/  MOV R44, R16 ;  /* 0x00000010002c7202 */ /* 0x000fc60000000f00 */
[----:B------:R-:W-:Y:S01]  /*9950*/  IMAD.MOV.U32 R45, RZ, RZ, R13 ;  /* 0x000000ffff2d7224 */ /* 0x000fe200078e000d */
[----:B------:R-:W-:Y:S06]  /*9960*/  BRA `(.L_x_1763) ;  /* 0x00000000000c7947 */ /* 0x000fec0003800000 */
.L_x_1764:
[----:B------:R-:W-:Y:S01]  /*9970*/  LOP3.LUT R13, R19, 0x80000, RZ, 0xfc, !PT ;  /* 0x00080000130d7812 */ /* 0x000fe200078efcff */
[----:B------:R-:W-:-:S03]  /*9980*/  IMAD.MOV.U32 R44, RZ, RZ, R18 ;  /* 0x000000ffff2c7224 */ /* 0x000fc600078e0012 */
[----:B------:R-:W-:-:S07]  /*9990*/  MOV R45, R13 ;  /* 0x0000000d002d7202 */ /* 0x000fce0000000f00 */
.L_x_1763:
[----:B------:R-:W-:Y:S05]  /*99a0*/  BSYNC.RECONVERGENT B0 ;  /* 0x0000000000007941 */ /* 0x000fea0003800200 */
.L_x_1761:
[----:B------:R-:W-:Y:S01]  /*99b0*/  MOV R14, R8 ;  /* 0x00000008000e7202 */ /* 0x000fe20000000f00 */
[----:B------:R-:W-:Y:S02]  /*99c0*/  IMAD.MOV.U32 R15, RZ, RZ, 0x0 ;  /* 0x00000000ff0f7424 */ /* 0x000fe400078e00ff */
[----:B------:R-:W-:Y:S02]  /*99d0*/  IMAD.MOV.U32 R12, RZ, RZ, R44 ;  /* 0x000000ffff0c7224 */ /* 0x000fe400078e002c */
[----:B------:R-:W-:Y:S01]  /*99e0*/  IMAD.MOV.U32 R13, RZ, RZ, R45 ;  /* 0x000000ffff0d7224 */ /* 0x000fe200078e002d */
[----:B------:R-:W-:Y:S06]  /*99f0*/  RET.REL.NODEC R14 `(_Z7kernel0PjPdS0_S0_PbS_S0_S0_mj) ;  /* 0xffffff640e807950 */ /* 0x000fec0003c3ffff */
        .weak           $__internal_3_$__cuda_sm20_div_u64
        .type           $__internal_3_$__cuda_sm20_div_u64,@function
        .size           $__internal_3_$__cuda_sm20_div_u64,($__internal_4_$__cuda_sm20_rem_u64 - $__internal_3_$__cuda_sm20_div_u64)
$__internal_3_$__cuda_sm20_div_u64:
[----:B------:R-:W-:Y:S01]  /*9a00*/  IMAD.MOV.U32 R26, RZ, RZ, R17 ;  /* 0x000000ffff1a7224 */ /* 0x000fe200078e0011 */
[----:B------:R-:W-:-:S04]  /*9a10*/  MOV R27, R9 ;  /* 0x00000009001b7202 */ /* 0x000fc80000000f00 */
[----:B------:R-:W0:Y:S08]  /*9a20*/  I2F.U64.RP R16, R26 ;  /* 0x0000001a00107312 */ /* 0x000e300000309000 */
[----:B0-----:R-:W0:Y:S02]  /*9a30*/  MUFU.RCP R16, R16 ;  /* 0x0000001000107308 */ /* 0x001e240000001000 */
[----:B0-----:R-:W-:-:S06]  /*9a40*/  VIADD R12, R16, 0x1ffffffe ;  /* 0x1ffffffe100c7836 */ /* 0x001fcc0000000000 */
[----:B------:R-:W0:Y:S02]  /*9a50*/  F2I.U64.TRUNC R12, R12 ;  /* 0x0000000c000c7311 */ /* 0x000e24000020d800 */
[----:B0-----:R-:W-:-:S04]  /*9a60*/  IMAD.WIDE.U32 R14, R12, R17, RZ ;  /* 0x000000110c0e7225 */ /* 0x001fc800078e00ff */
[----:B------:R-:W-:Y:S01]  /*9a70*/  IMAD R15, R12, R9, R15 ;  /* 0x000000090c0f7224 */ /* 0x000fe200078e020f */
[----:B------:R-:W-:-:S03]  /*9a80*/  IADD3 R37, P0, PT, RZ, -R14, RZ ;  /* 0x8000000eff257210 */ /* 0x000fc60007f1e0ff */
[----:B------:R-:W-:Y:S02]  /*9a90*/  IMAD R15, R13, R17, R15 ;  /* 0x000000110d0f7224 */ /* 0x000fe400078e020f */
[----:B------:R-:W-:-:S04]  /*9aa0*/  IMAD.HI.U32 R14, R12, R37, RZ ;  /* 0x000000250c0e7227 */ /* 0x000fc800078e00ff */
[----:B------:R-:W-:Y:S01]  /*9ab0*/  IMAD.X R39, RZ, RZ, ~R15, P0 ;  /* 0x000000ffff277224 */ /* 0x000fe200000e0e0f */
[----:B------:R-:W-:-:S03]  /*9ac0*/  MOV R15, R12 ;  /* 0x0000000c000f7202 */ /* 0x000fc60000000f00 */
[-C--:B------:R-:W-:Y:S02]  /*9ad0*/  IMAD R27, R13, R39.reuse, RZ ;  /* 0x000000270d1b7224 */ /* 0x080fe400078e02ff */
[----:B------:R-:W-:-:S04]  /*9ae0*/  IMAD.WIDE.U32 R14, P0, R12, R39, R14 ;  /* 0x000000270c0e7225 */ /* 0x000fc8000780000e */
[----:B------:R-:W-:-:S04]  /*9af0*/  IMAD.HI.U32 R39, R13, R39, RZ ;  /* 0x000000270d277227 */ /* 0x000fc800078e00ff */
[----:B------:R-:W-:-:S05]  /*9b00*/  IMAD.HI.U32 R14, P1, R13, R37, R14 ;  /* 0x000000250d0e7227 */ /* 0x000fca000782000e */
[----:B------:R-:W-:Y:S01]  /*9b10*/  IADD3 R15, P3, PT, R27, R14, RZ ;  /* 0x0000000e1b0f7210 */ /* 0x000fe20007f7e0ff */
[----:B------:R-:W-:-:S04]  /*9b20*/  IMAD.X R14, R39, 0x1, R13, P0 ;  /* 0x00000001270e7824 */ /* 0x000fc800000e060d */
[----:B------:R-:W-:Y:S01]  /*9b30*/  IMAD.WIDE.U32 R12, R15, R17, RZ ;  /* 0x000000110f0c7225 */ /* 0x000fe200078e00ff */
[----:B------:R-:W-:-:S03]  /*9b40*/  IADD3.X R16, PT, PT, RZ, RZ, R14, P3, P1 ;  /* 0x000000ffff107210 */ /* 0x000fc60001fe240e */
[----:B------:R-:W-:Y:S01]  /*9b50*/  IMAD R13, R15, R9, R13 ;  /* 0x000000090f0d7224 */ /* 0x000fe200078e020d */
[----:B------:R-:W-:-:S03]  /*9b60*/  IADD3 R27, P0, PT, RZ, -R12, RZ ;  /* 0x8000000cff1b7210 */ /* 0x000fc60007f1e0ff */
[----:B------:R-:W-:Y:S02]  /*9b70*/  IMAD R13, R16, R17, R13 ;  /* 0x00000011100d7224 */ /* 0x000fe400078e020d */
[----:B------:R-:W-:-:S04]  /*9b80*/  IMAD.HI.U32 R14, R15, R27, RZ ;  /* 0x0000001b0f0e7227 */ /* 0x000fc800078e00ff */
[----:B------:R-:W-:-:S04]  /*9b90*/  IMAD.X R13, RZ, RZ, ~R13, P0 ;  /* 0x000000ffff0d7224 */ /* 0x000fc800000e0e0d */
[----:B------:R-:W-:-:S04]  /*9ba0*/  IMAD.WIDE.U32 R14, P0, R15, R13, R14 ;  /* 0x0000000d0f0e7225 */ /* 0x000fc8000780000e */
[C---:B------:R-:W-:Y:S02]  /*9bb0*/  IMAD R12, R16.reuse, R13, RZ ;  /* 0x0000000d100c7224 */ /* 0x040fe400078e02ff */
[----:B------:R-:W-:-:S04]  /*9bc0*/  IMAD.HI.U32 R15, P1, R16, R27, R14 ;  /* 0x0000001b100f7227 */ /* 0x000fc8000782000e */
[----:B------:R-:W-:Y:S01]  /*9bd0*/  IMAD.HI.U32 R13, R16, R13, RZ ;  /* 0x0000000d100d7227 */ /* 0x000fe200078e00ff */
[----:B------:R-:W-:-:S04]  /*9be0*/  IADD3 R15, P3, PT, R12, R15, RZ ;  /* 0x0000000f0c0f7210 */ /* 0x000fc80007f7e0ff */
[----:B------:R-:W-:Y:S01]  /*9bf0*/  IADD3.X R16, PT, PT, R13, R16, RZ, P0, !PT ;  /* 0x000000100d107210 */ /* 0x000fe200007fe4ff */
[----:B------:R-:W-:-:S03]  /*9c00*/  IMAD.HI.U32 R12, R15, R24, RZ ;  /* 0x000000180f0c7227 */ /* 0x000fc600078e00ff */
[----:B------:R-:W-:Y:S01]  /*9c10*/  IADD3.X R16, PT, PT, RZ, RZ, R16, P3, P1 ;  /* 0x000000ffff107210 */ /* 0x000fe20001fe2410 */
[----:B------:R-:W-:Y:S02]  /*9c20*/  IMAD.MOV.U32 R13, RZ, RZ, RZ ;  /* 0x000000ffff0d7224 */ /* 0x000fe400078e00ff */
[----:B------:R-:W-:-:S04]  /*9c30*/  IMAD.WIDE.U32 R12, R15, R25, R12 ;  /* 0x000000190f0c7225 */ /* 0x000fc800078e000c */
[C---:B------:R-:W-:Y:S02]  /*9c40*/  IMAD R15, R16.reuse, R25, RZ ;  /* 0x00000019100f7224 */ /* 0x040fe400078e02ff */
[----:B------:R-:W-:-:S04]  /*9c50*/  IMAD.HI.U32 R12, P0, R16, R24, R12 ;  /* 0x00000018100c7227 */ /* 0x000fc8000780000c */
[----:B------:R-:W-:Y:S01]  /*9c60*/  IMAD.HI.U32 R14, R16, R25, RZ ;  /* 0x00000019100e7227 */ /* 0x000fe200078e00ff */
[----:B------:R-:W-:-:S03]  /*9c70*/  IADD3 R16, P1, PT, R15, R12, RZ ;  /* 0x0000000c0f107210 */ /* 0x000fc60007f3e0ff */
[----:B------:R-:W-:Y:S02]  /*9c80*/  IMAD.X R14, RZ, RZ, R14, P0 ;  /* 0x000000ffff0e7224 */ /* 0x000fe400000e060e */
[----:B------:R-:W-:-:S03]  /*9c90*/  IMAD.WIDE.U32 R12, R16, R17, RZ ;  /* 0x00000011100c7225 */ /* 0x000fc600078e00ff */
[----:B------:R-:W-:Y:S01]  /*9ca0*/  IADD3.X R14, PT, PT, RZ, R14, RZ, P1, !PT ;  /* 0x0000000eff0e7210 */ /* 0x000fe20000ffe4ff */
[----:B------:R-:W-:Y:S01]  /*9cb0*/  IMAD R13, R16, R9, R13 ;  /* 0x00000009100d7224 */ /* 0x000fe200078e020d */
[----:B------:R-:W-:-:S03]  /*9cc0*/  IADD3 R24, P1, PT, -R12, R24, RZ ;  /* 0x000000180c187210 */ /* 0x000fc60007f3e1ff */
[-C--:B------:R-:W-:Y:S01]  /*9cd0*/  IMAD R12, R14, R17.reuse, R13 ;  /* 0x000000110e0c7224 */ /* 0x080fe200078e020d */
[----:B------:R-:W-:-:S03]  /*9ce0*/  ISETP.GE.U32.AND P0, PT, R24, R17, PT ;  /* 0x000000111800720c */ /* 0x000fc60003f06070 */
[----:B------:R-:W-:Y:S01]  /*9cf0*/  IMAD.X R26, R25, 0x1, ~R12, P1 ;  /* 0x00000001191a7824 */ /* 0x000fe200008e0e0c */
[----:B------:R-:W-:Y:S02]  /*9d00*/  IADD3 R12, P3, PT, -R17, R24, RZ ;  /* 0x00000018110c7210 */ /* 0x000fe40007f7e1ff */
[----:B------:R-:W-:Y:S02]  /*9d10*/  IADD3 R13, P1, PT, R16, 0x1, RZ ;  /* 0x00000001100d7810 */ /* 0x000fe40007f3e0ff */
[C---:B------:R-:W-:Y:S01]  /*9d20*/  ISETP.GE.U32.AND.EX P0, PT, R26.reuse, R9, PT, P0 ;  /* 0x000000091a00720c */ /* 0x040fe20003f06100 */
[----:B------:R-:W-:Y:S01]  /*9d30*/  IMAD.X R18, R26, 0x1, ~R9, P3 ;  /* 0x000000011a127824 */ /* 0x000fe200018e0e09 */
[----:B------:R-:W-:Y:S02]  /*9d40*/  IADD3.X R15, PT, PT, RZ, R14, RZ, P1, !PT ;  /* 0x0000000eff0f7210 */ /* 0x000fe40000ffe4ff */
[----:B------:R-:W-:Y:S02]  /*9d50*/  SEL R13, R13, R16, P0 ;  /* 0x000000100d0d7207 */ /* 0x000fe40000000000 */
[----:B------:R-:W-:-:S02]  /*9d60*/  SEL R12, R12, R24, P0 ;  /* 0x000000180c0c7207 */ /* 0x000fc40000000000 */
[----:B------:R-:W-:Y:S02]  /*9d70*/  SEL R14, R15, R14, P0 ;  /* 0x0000000e0f0e7207 */ /* 0x000fe40000000000 */
[----:B------:R-:W-:Y:S02]  /*9d80*/  IADD3 R24, P3, PT, R13, 0x1, RZ ;  /* 0x000000010d187810 */ /* 0x000fe40007f7e0ff */
[----:B------:R-:W-:Y:S02]  /*9d90*/  SEL R16, R18, R26, P0 ;  /* 0x0000001a12107207 */ /* 0x000fe40000000000 */
[----:B------:R-:W-:Y:S01]  /*9da0*/  ISETP.GE.U32.AND P0, PT, R12, R17, PT ;  /* 0x000000110c00720c */ /* 0x000fe20003f06070 */
[----:B------:R-:W-:Y:S01]  /*9db0*/  IMAD.X R25, RZ, RZ, R14, P3 ;  /* 0x000000ffff197224 */ /* 0x000fe200018e060e */
[----:B------:R-:W-:Y:S02]  /*9dc0*/  ISETP.NE.U32.AND P1, PT, R17, RZ, PT ;  /* 0x000000ff1100720c */ /* 0x000fe40003f25070 */
[----:B------:R-:W-:-:S02]  /*9dd0*/  ISETP.GE.U32.AND.EX P0, PT, R16, R9, PT, P0 ;  /* 0x000000091000720c */ /* 0x000fc40003f06100 */
[----:B------:R-:W-:Y:S01]  /*9de0*/  ISETP.NE.AND.EX P1, PT, R9, RZ, PT, P1 ;  /* 0x000000ff0900720c */ /* 0x000fe20003f25310 */
[----:B------:R-:W-:Y:S01]  /*9df0*/  IMAD.MOV.U32 R9, RZ, RZ, 0x0 ;  /* 0x00000000ff097424 */ /* 0x000fe200078e00ff */
[----:B------:R-:W-:Y:S02]  /*9e00*/  SEL R24, R24, R13, P0 ;  /* 0x0000000d18187207 */ /* 0x000fe40000000000 */
[----:B------:R-:W-:Y:S02]  /*9e10*/  SEL R25, R25, R14, P0 ;  /* 0x0000000e19197207 */ /* 0x000fe40000000000 */
[----:B------:R-:W-:Y:S02]  /*9e20*/  SEL R24, R24, 0xffffffff, P1 ;  /* 0xffffffff18187807 */ /* 0x000fe40000800000 */
[----:B------:R-:W-:Y:S01]  /*9e30*/  SEL R25, R25, 0xffffffff, P1 ;  /* 0xffffffff19197807 */ /* 0x000fe20000800000 */
[----:B------:R-:W-:Y:S06]  /*9e40*/  RET.REL.NODEC R8 `(_Z7kernel0PjPdS0_S0_PbS_S0_S0_mj) ;  /* 0xffffff60086c7950 */ /* 0x000fec0003c3ffff */
        .weak           $__internal_4_$__cuda_sm20_rem_u64
        .type           $__internal_4_$__cuda_sm20_rem_u64,@function
        .size           $__internal_4_$__cuda_sm20_rem_u64,(.L_x_1771 - $__internal_4_$__cuda_sm20_rem_u64)
$__internal_4_$__cuda_sm20_rem_u64:
[----:B------:R-:W0:Y:S08]  /*9e50*/  I2F.U64.RP R26, R12 ;  /* 0x0000000c001a7312 */ /* 0x000e300000309000 */
[----:B0-----:R-:W0:Y:S02]  /*9e60*/  MUFU.RCP R17, R26 ;  /* 0x0000001a00117308 */ /* 0x001e240000001000 */
[----:B0-----:R-:W-:-:S06]  /*9e70*/  IADD3 R17, PT, PT, R17, 0x1ffffffe, RZ ;  /* 0x1ffffffe11117810 */ /* 0x001fcc0007ffe0ff */
[----:B------:R-:W0:Y:S02]  /*9e80*/  F2I.U64.TRUNC R38, R17 ;  /* 0x0000001100267311 */ /* 0x000e24000020d800 */
[----:B0-----:R-:W-:-:S04]  /*9e90*/  IMAD.WIDE.U32 R36, R38, R12, RZ ;  /* 0x0000000c26247225 */ /* 0x001fc800078e00ff */
[C---:B------:R-:W-:Y:S01]  /*9ea0*/  IMAD R15, R38.reuse, R13, R37 ;  /* 0x0000000d260f7224 */ /* 0x040fe200078e0225 */
[----:B------:R-:W-:Y:S01]  /*9eb0*/  IADD3 R18, P0, PT, RZ, -R36, RZ ;  /* 0x80000024ff127210 */ /* 0x000fe20007f1e0ff */
[----:B------:R-:W-:Y:S02]  /*9ec0*/  IMAD.MOV.U32 R37, RZ, RZ, R38 ;  /* 0x000000ffff257224 */ /* 0x000fe400078e0026 */
        /* <DEDUP_REMOVED lines=9> */
[----:B------:R-:W-:-:S03]  /*9f60*/  IMAD.WIDE.U32 R26, R37, R12, RZ ;  /* 0x0000000c251a7225 */ /* 0x000fc600078e00ff */
[----:B------:R-:W-:Y:S01]  /*9f70*/  IADD3.X R15, PT, PT, RZ, RZ, R15, P3, P1 ;  /* 0x000000ffff0f7210 */ /* 0x000fe20001fe240f */
[----:B------:R-:W-:Y:S01]  /*9f80*/  IMAD R16, R37, R13, R27 ;  /* 0x0000000d25107224 */ /* 0x000fe200078e021b */
[----:B------:R-:W-:Y:S01]  /*9f90*/  IADD3 R26, P0, PT, RZ, -R26, RZ ;  /* 0x8000001aff1a7210 */ /* 0x000fe20007f1e0ff */
[----:B------:R-:W-:Y:S02]  /*9fa0*/  HFMA2 R27, -RZ, RZ, 0, 0 ;  /* 0x00000000ff1b7431 */ /* 0x000fe400000001ff */
[----:B------:R-:W-:Y:S02]  /*9fb0*/  IMAD R16, R15, R12, R16 ;  /* 0x0000000c0f107224 */ /* 0x000fe400078e0210 */
[----:B------:R-:W-:-:S04]  /*9fc0*/  IMAD.HI.U32 R36, R37, R26, RZ ;  /* 0x0000001a25247227 */ /* 0x000fc800078e00ff */
[----:B------:R-:W-:-:S04]  /*9fd0*/  IMAD.X R18, RZ, RZ, ~R16, P0 ;  /* 0x000000ffff127224 */ /* 0x000fc800000e0e10 */
[----:B------:R-:W-:-:S04]  /*9fe0*/  IMAD.WIDE.U32 R36, P0, R37, R18, R36 ;  /* 0x0000001225247225 */ /* 0x000fc80007800024 */
[C---:B------:R-:W-:Y:S02]  /*9ff0*/  IMAD R16, R15.reuse, R18, RZ ;  /* 0x000000120f107224 */ /* 0x040fe400078e02ff */
[----:B------:R-:W-:-:S04]  /*a000*/  IMAD.HI.U32 R17, P1, R15, R26, R36 ;  /* 0x0000001a0f117227 */ /* 0x000fc80007820024 */
[----:B------:R-:W-:Y:S01]  /*a010*/  IMAD.HI.U32 R18, R15, R18, RZ ;  /* 0x000000120f127227 */ /* 0x000fe200078e00ff */
[----:B------:R-:W-:-:S03]  /*a020*/  IADD3 R16, P3, PT, R16, R17, RZ ;  /* 0x0000001110107210 */ /* 0x000fc60007f7e0ff */
[----:B------:R-:W-:Y:S02]  /*a030*/  IMAD.X R18, R18, 0x1, R15, P0 ;  /* 0x0000000112127824 */ /* 0x000fe400000e060f */
[----:B------:R-:W-:-:S03]  /*a040*/  IMAD.HI.U32 R26, R16, R14, RZ ;  /* 0x0000000e101a7227 */ /* 0x000fc600078e00ff */
[----:B------:R-:W-:Y:S01]  /*a050*/  IADD3.X R18, PT, PT, RZ, RZ, R18, P3, P1 ;  /* 0x000000ffff127210 */ /* 0x000fe20001fe2412 */
[----:B------:R-:W-:-:S04]  /*a060*/  IMAD.WIDE.U32 R16, R16, R9, R26 ;  /* 0x0000000910107225 */ /* 0x000fc800078e001a */
[C---:B------:R-:W-:Y:S02]  /*a070*/  IMAD R15, R18.reuse, R9, RZ ;  /* 0x00000009120f7224 */ /* 0x040fe400078e02ff */
[----:B------:R-:W-:-:S04]  /*a080*/  IMAD.HI.U32 R16, P0, R18, R14, R16 ;  /* 0x0000000e12107227 */ /* 0x000fc80007800010 */
[----:B------:R-:W-:Y:S01]  /*a090*/  IMAD.HI.U32 R18, R18, R9, RZ ;  /* 0x0000000912127227 */ /* 0x000fe200078e00ff */
[----:B------:R-:W-:-:S03]  /*a0a0*/  IADD3 R15, P1, PT, R15, R16, RZ ;  /* 0x000000100f0f7210 */ /* 0x000fc60007f3e0ff */
[----:B------:R-:W-:Y:S02]  /*a0b0*/  IMAD.X R17, RZ, RZ, R18, P0 ;  /* 0x000000ffff117224 */ /* 0x000fe400000e0612 */
[----:B------:R-:W-:-:S04]  /*a0c0*/  IMAD.WIDE.U32 R26, R15, R12, RZ ;  /* 0x0000000c0f1a7225 */ /* 0x000fc800078e00ff */
[----:B------:R-:W-:Y:S02]  /*a0d0*/  IMAD.X R17, RZ, RZ, R17, P1 ;  /* 0x000000ffff117224 */ /* 0x000fe400008e0611 */
[----:B------:R-:W-:Y:S01]  /*a0e0*/  IMAD R15, R15, R13, R27 ;  /* 0x0000000d0f0f7224 */ /* 0x000fe200078e021b */
[----:B------:R-:W-:-:S03]  /*a0f0*/  IADD3 R27, P1, PT, -R26, R14, RZ ;  /* 0x0000000e1a1b7210 */ /* 0x000fc60007f3e1ff */
[-C--:B------:R-:W-:Y:S01]  /*a100*/  IMAD R16, R17, R12.reuse, R15 ;  /* 0x0000000c11107224 */ /* 0x080fe200078e020f */
[----:B------:R-:W-:Y:S01]  /*a110*/  ISETP.GE.U32.AND P0, PT, R27, R12, PT ;  /* 0x0000000c1b00720c */ /* 0x000fe20003f06070 */
[----:B------:R-:W-:-:S03]  /*a120*/  IMAD.MOV.U32 R17, RZ, RZ, 0x0 ;  /* 0x00000000ff117424 */ /* 0x000fc600078e00ff */
[----:B------:R-:W-:Y:S02]  /*a130*/  IADD3.X R16, PT, PT, ~R16, R9, RZ, P1, !PT ;  /* 0x0000000910107210 */ /* 0x000fe40000ffe5ff */
[----:B------:R-:W-:Y:S02]  /*a140*/  IADD3 R18, P1, PT, -R12, R27, RZ ;  /* 0x0000001b0c127210 */ /* 0x000fe40007f3e1ff */
[----:B------:R-:W-:-:S03]  /*a150*/  ISETP.GE.U32.AND.EX P0, PT, R16, R13, PT, P0 ;  /* 0x0000000d1000720c */ /* 0x000fc60003f06100 */
[----:B------:R-:W-:Y:S01]  /*a160*/  IMAD.X R15, R16, 0x1, ~R13, P1 ;  /* 0x00000001100f7824 */ /* 0x000fe200008e0e0d */
[----:B------:R-:W-:Y:S02]  /*a170*/  SEL R27, R18, R27, P0 ;  /* 0x0000001b121b7207 */ /* 0x000fe40000000000 */
[----:B------:R-:W-:Y:S02]  /*a180*/  ISETP.NE.U32.AND P1, PT, R12, RZ, PT ;  /* 0x000000ff0c00720c */ /* 0x000fe40003f25070 */
[----:B------:R-:W-:Y:S02]  /*a190*/  SEL R16, R15, R16, P0 ;  /* 0x000000100f107207 */ /* 0x000fe40000000000 */
[C---:B------:R-:W-:Y:S01]  /*a1a0*/  ISETP.GE.U32.AND P0, PT, R27.reuse, R12, PT ;  /* 0x0000000c1b00720c */ /* 0x040fe20003f06070 */
[----:B------:R-:W-:Y:S01]  /*a1b0*/  IMAD.IADD R12, R27, 0x1, -R12 ;  /* 0x000000011b0c7824 */ /* 0x000fe200078e0a0c */
[----:B------:R-:W-:Y:S02]  /*a1c0*/  ISETP.NE.AND.EX P1, PT, R13, RZ, PT, P1 ;  /* 0x000000ff0d00720c */ /* 0x000fe40003f25310 */
[----:B------:R-:W-:-:S02]  /*a1d0*/  ISETP.GE.U32.AND.EX P0, PT, R16, R13, PT, P0 ;  /* 0x0000000d1000720c */ /* 0x000fc40003f06100 */
[----:B------:R-:W-:Y:S02]  /*a1e0*/  MOV R16, R8 ;  /* 0x0000000800107202 */ /* 0x000fe40000000f00 */
[----:B------:R-:W-:-:S04]  /*a1f0*/  SEL R12, R12, R27, P0 ;  /* 0x0000001b0c0c7207 */ /* 0x000fc80000000000 */
[----:B------:R-:W-:Y:S01]  /*a200*/  SEL R12, R12, 0xffffffff, P1 ;  /* 0xffffffff0c0c7807 */ /* 0x000fe20000800000 */
[----:B------:R-:W-:Y:S06]  /*a210*/  RET.REL.NODEC R16 `(_Z7kernel0PjPdS0_S0_PbS_S0_S0_mj) ;  /* 0xffffff5c10787950 */ /* 0x000fec0003c3ffff */
.L_x_1766:
        /* <DEDUP_REMOVED lines=14> */
.L_x_1771:


//--------------------- .nv.shared._ZN3cub18CUB_300001_SM_10006detail6reduce28DeviceReduceSingleTileKernelINS2_10policy_hubIN4cuda3std3__45tupleIJblEEEyN6thrust24THRUST_300001_SM_1000_NS8cuda_cub9__find_if7functorIS9_EEE10Policy1000EPS9_SI_iSF_S9_S9_NS7_10__identityEEEvT0_T1_T2_T3_T4_T6_ --------------------------
	.section	.nv.shared._ZN3cub18CUB_300001_SM_10006detail6reduce28DeviceReduceSingleTileKernelINS2_10policy_hubIN4cuda3std3__45tupleIJblEEEyN6thrust24THRUST_300001_SM_1000_NS8cuda_cub9__find_if7functorIS9_EEE10Policy1000EPS9_SI_iSF_S9_S9_NS7_10__identityEEEvT0_T1_T2_T3_T4_T6_,"aw",@nobits
	.sectionflags	@""
	.align	8
.nv.shared._ZN3cub18CUB_300001_SM_10006detail6reduce28DeviceReduceSingleTileKernelINS2_10policy_hubIN4cuda3std3__45tupleIJblEEEyN6thrust24THRUST_300001_SM_1000_NS8cuda_cub9__find_if7functorIS9_EEE10Policy1000EPS9_SI_iSF_S9_S9_NS7_10__identityEEEvT0_T1_T2_T3_T4_T6_:
	.zero		1176


//--------------------- .nv.shared.reserved.0     --------------------------
	.section	.nv.shared.reserved.0,"aw",@nobits
	.weak		__nv_reservedSMEM_offset_0_alias
	.size		__nv_reservedSMEM_offset_0_alias, 0, 64
	.other		__nv_reservedSMEM_offset_0_alias,@"STO_CUDA_RESERVED_SHARED STV_DEFAULT"
__nv_reservedSMEM_offset_0_alias:
	.zero		0
	.zero		64


//--------------------- .nv.global                --------------------------
	.section	.nv.global,"aw",@nobits
.nv.global:
	.type		_ZN34_INTERNAL_9d5d6bf7_4_k_cu_38d60a8e6thrust24THRUST_300001_SM_1000_NS12placeholders2_8E,@object
	.size		_ZN34_INTERNAL_9d5d6bf7_4_k_cu_38d60a8e6thrust24THRUST_300001_SM_1000_NS12placeholders2_8E,(_ZN34_INTERNAL_9d5d6bf7_4_k_cu_38d60a8e4cuda3std3__436_GLOBAL__N__9d5d6bf7_4_k_cu_38d60a8e6ignoreE - _ZN34_INTERNAL_9d5d6bf7_4_k_cu_38d60a8e6thrust24THRUST_300001_SM_1000_NS12placeholders2_8E)
_ZN34_INTERNAL_9d5d6bf7_4_k_cu_38d60a8e6thrust24THRUST_300001_SM_1000_NS12placeholders2_8E:
	.zero		1
	.type		_ZN34_INTERNAL_9d5d6bf7_4_k_cu_38d60a8e4cuda3std3__436_GLOBAL__N__9d5d6bf7_4_k_cu_38d60a8e6ignoreE,@object
	.size		_ZN34_INTERNAL_9d5d6bf7_4_k_cu_38d60a8e4cuda3std3__436_GLOBAL__N__9d5d6bf7_4_k_cu_38d60a8e6ignoreE,(_ZN34_INTERNAL_9d5d6bf7_4_k_cu_38d60a8e4cuda3std6ranges3__45__cpo4dataE - _ZN34_INTERNAL_9d5d6bf7_4_k_cu_38d60a8e4cuda3std3__436_GLOBAL__N__9d5d6bf7_4_k_cu_38d60a8e6ignoreE)
_ZN34_INTERNAL_9d5d6bf7_4_k_cu_38d60a8e4cuda3std3__436_GLOBAL__N__9d5d6bf7_4_k_cu_38d60a8e6ignoreE:
	.zero		1
	.type		_ZN34_INTERNAL_9d5d6bf7_4_k_cu_38d60a8e4cuda3std6ranges3__45__cpo4dataE,@object
	.size		_ZN34_INTERNAL_9d5d6bf7_4_k_cu_38d60a8e4cuda3std6ranges3__45__cpo4dataE,(_ZN34_INTERNAL_9d5d6bf7_4_k_cu_38d60a8e6thrust24THRUST_300001_SM_1000_NS6system3cpp3parE - _ZN34_INTERNAL_9d5d6bf7_4_k_cu_38d60a8e4cuda3std6ranges3__45__cpo4dataE)
_ZN34_INTERNAL_9d5d6bf7_4_k_cu_38d60a8e4cuda3std6ranges3__45__cpo4dataE:
	.zero		1
	.type		_ZN34_INTERNAL_9d5d6bf7_4_k_cu_38d60a8e6thrust24THRUST_300001_SM_1000_NS6system3cpp3parE,@object
	.size		_ZN34_INTERNAL_9d5d6bf7_4_k_cu_38d60a8e6thrust24THRUST_300001_SM_1000_NS6system3cpp3parE,(_ZN34_INTERNAL_9d5d6bf7_4_k_cu_38d60a8e4cuda3std3__45__cpo5beginE - _ZN34_INTERNAL_9d5d6bf7_4_k_cu_38d60a8e6thrust24THRUST_300001_SM_1000_NS6system3cpp3parE)
_ZN34_INTERNAL_9d5d6bf7_4_k_cu_38d60a8e6thrust24THRUST_300001_SM_1000_NS6system3cpp3parE:
	.zero		1
	.type		_ZN34_INTERNAL_9d5d6bf7_4_k_cu_38d60a8e4cuda3std3__45__cpo5beginE,@object
	.size		_ZN34_INTERNAL_9d5d6bf7_4_k_cu_38d60a8e4cuda3std3__45__cpo5beginE,(_ZN34_INTERNAL_9d5d6bf7_4_k_cu_38d60a8e4cuda3std6ranges3__45__cpo5beginE - _ZN34_INTERNAL_9d5d6bf7_4_k_cu_38d60a8e4cuda3std3__45__cpo5beginE)
_ZN34_INTERNAL_9d5d6bf7_4_k_cu_38d60a8e4cuda3std3__45__cpo5beginE:
	.zero		1
	.type		_ZN34_INTERNAL_9d5d6bf7_4_k_cu_38d60a8e4cuda3std6ranges3__45__cpo5beginE,@object
	.size		_ZN34_INTERNAL_9d5d6bf7_4_k_cu_38d60a8e4cuda3std6ranges3__45__cpo5beginE,(_ZN34_INTERNAL_9d5d6bf7_4_k_cu_38d60a8e6thrust24THRUST_300001_SM_1000_NS6deviceE - _ZN34_INTERNAL_9d5d6bf7_4_k_cu_38d60a8e4cuda3std6ranges3__45__cpo5beginE)
_ZN34_INTERNAL_9d5d6bf7_4_k_cu_38d60a8e4cuda3std6ranges3__45__cpo5beginE:
	.zero		1
	.type		_ZN34_INTERNAL_9d5d6bf7_4_k_cu_38d60a8e6thrust24THRUST_300001_SM_1000_NS6deviceE,@object
	.size		_ZN34_INTERNAL_9d5d6bf7_4_k_cu_38d60a8e6thrust24THRUST_300001_SM_1000_NS6deviceE,(_ZN34_INTERNAL_9d5d6bf7_4_k_cu_38d60a8e4cuda3std3__47nulloptE - _ZN34_INTERNAL_9d5d6bf7_4_k_cu_38d60a8e6thrust24THRUST_300001_SM_1000_NS6deviceE)
_ZN34_INTERNAL_9d5d6bf7_4_k_cu_38d60a8e6thrust24THRUST_300001_SM_1000_NS6deviceE:
	.zero		1
	.type		_ZN34_INTERNAL_9d5d6bf7_4_k_cu_38d60a8e4cuda3std3__47nulloptE,@object
	.size		_ZN34_INTERNAL_9d5d6bf7_4_k_cu_38d60a8e4cuda3std3__47nulloptE,(_ZN34_INTERNAL_9d5d6bf7_4_k_cu_38d60a8e4cuda3std6ranges3__45__cpo8distanceE - _ZN34_INTERNAL_9d5d6bf7_4_k_cu_38d60a8e4cuda3std3__47nulloptE)
_ZN34_INTERNAL_9d5d6bf7_4_k_cu_38d60a8e4cuda3std3__47nulloptE:
	.zero		1
	.type		_ZN34_INTERNAL_9d5d6bf7_4_k_cu_38d60a8e4cuda3std6ranges3__45__cpo8distanceE,@object
	.size		_ZN34_INTERNAL_9d5d6bf7_4_k_cu_38d60a8e4cuda3std6ranges3__45__cpo8distanceE,(_ZN34_INTERNAL_9d5d6bf7_4_k_cu_38d60a8e6thrust24THRUST_300001_SM_1000_NS12placeholders2_4E - _ZN34_INTERNAL_9d5d6bf7_4_k_cu_38d60a8e4cuda3std6ranges3__45__cpo8distanceE)
_ZN34_INTERNAL_9d5d6bf7_4_k_cu_38d60a8e4cuda3std6ranges3__45__cpo8distanceE:
	.zero		1
	.type		_ZN34_INTERNAL_9d5d6bf7_4_k_cu_38d60a8e6thrust24THRUST_300001_SM_1000_NS12placeholders2_4E,@object
	.size		_ZN34_INTERNAL_9d5d6bf7_4_k_cu_38d60a8e6thrust24THRUST_300001_SM_1000_NS12placeholders2_4E,(_ZN34_INTERNAL_9d5d6bf7_4_k_cu_38d60a8e4cuda3std3__45__cpo6rbeginE - _ZN34_INTERNAL_9d5d6bf7_4_k_cu_38d60a8e6thrust24THRUST_300001_SM_1000_NS12placeholders2_4E)
_ZN34_INTERNAL_9d5d6bf7_4_k_cu_38d60a8e6thrust24THRUST_300001_SM_1000_NS12placeholders2_4E:
	.zero		1
	.type		_ZN34_INTERNAL_9d5d6bf7_4_k_cu_38d60a8e4cuda3std3__45__cpo6rbeginE,@object
	.size		_ZN34_INTERNAL_9d5d6bf7_4_k_cu_38d60a8e4cuda3std3__45__cpo6rbeginE,(_ZN34_INTERNAL_9d5d6bf7_4_k_cu_38d60a8e4cuda3std6ranges3__45__cpo7advanceE - _ZN34_INTERNAL_9d5d6bf7_4_k_cu_38d60a8e4cuda3std3__45__cpo6rbeginE)
_ZN34_INTERNAL_9d5d6bf7_4_k_cu_38d60a8e4cuda3std3__45__cpo6rbeginE:
	.zero		1
	.type		_ZN34_INTERNAL_9d5d6bf7_4_k_cu_38d60a8e4cuda3std6ranges3__45__cpo7advanceE,@object
	.size		_ZN34_INTERNAL_9d5d6bf7_4_k_cu_38d60a8e4cuda3std6ranges3__45__cpo7advanceE,(_ZN34_INTERNAL_9d5d6bf7_4_k_cu_38d60a8e6thrust24THRUST_300001_SM_1000_NS12placeholders3_10E - _ZN34_INTERNAL_9d5d6bf7_4_k_cu_38d60a8e4cuda3std6ranges3__45__cpo7advanceE)
_ZN34_INTERNAL_9d5d6bf7_4_k_cu_38d60a8e4cuda3std6ranges3__45__cpo7advanceE:
	.zero		1
	.type		_ZN34_INTERNAL_9d5d6bf7_4_k_cu_38d60a8e6thrust24THRUST_300001_SM_1000_NS12placeholders3_10E,@object
	.size		_ZN34_INTERNAL_9d5d6bf7_4_k_cu_38d60a8e6thrust24THRUST_300001_SM_1000_NS12placeholders3_10E,(_ZN34_INTERNAL_9d5d6bf7_4_k_cu_38d60a8e4cuda3std3__48in_placeE - _ZN34_INTERNAL_9d5d6bf7_4_k_cu_38d60a8e6thrust24THRUST_300001_SM_1000_NS12placeholders3_10E)
_ZN34_INTERNAL_9d5d6bf7_4_k_cu_38d60a8e6thrust24THRUST_300001_SM_1000_NS12placeholders3_10E:
	.zero		1
	.type		_ZN34_INTERNAL_9d5d6bf7_4_k_cu_38d60a8e4cuda3std3__48in_placeE,@object
	.size		_ZN34_INTERNAL_9d5d6bf7_4_k_cu_38d60a8e4cuda3std3__48in_placeE,(_ZN34_INTERNAL_9d5d6bf7_4_k_cu_38d60a8e4cuda3std6ranges3__45__cpo4sizeE - _ZN34_INTERNAL_9d5d6bf7_4_k_cu_38d60a8e4cuda3std3__48in_placeE)
_ZN34_INTERNAL_9d5d6bf7_4_k_cu_38d60a8e4cuda3std3__48in_placeE:
	.zero		1
	.type		_ZN34_INTERNAL_9d5d6bf7_4_k_cu_38d60a8e4cuda3std6ranges3__45__cpo4sizeE,@object
	.size		_ZN34_INTERNAL_9d5d6bf7_4_k_cu_38d60a8e4cuda3std6ranges3__45__cpo4sizeE,(_ZN34_INTERNAL_9d5d6bf7_4_k_cu_38d60a8e6thrust24THRUST_300001_SM_1000_NS12placeholders2_2E - _ZN34_INTERNAL_9d5d6bf7_4_k_cu_38d60a8e4cuda3std6ranges3__45__cpo4sizeE)
_ZN34_INTERNAL_9d5d6bf7_4_k_cu_38d60a8e4cuda3std6ranges3__45__cpo4sizeE:
	.zero		1
	.type		_ZN34_INTERNAL_9d5d6bf7_4_k_cu_38d60a8e6thrust24THRUST_300001_SM_1000_NS12placeholders2_2E,@object
	.size		_ZN34_INTERNAL_9d5d6bf7_4_k_cu_38d60a8e6thrust24THRUST_300001_SM_1000_NS12placeholders2_2E,(_ZN34_INTERNAL_9d5d6bf7_4_k_cu_38d60a8e4cuda3std3__45__cpo6cbeginE - _ZN34_INTERNAL_9d5d6bf7_4_k_cu_38d60a8e6thrust24THRUST_300001_SM_1000_NS12placeholders2_2E)
_ZN34_INTERNAL_9d5d6bf7_4_k_cu_38d60a8e6thrust24THRUST_300001_SM_1000_NS12placeholders2_2E:
	.zero		1
	.type		_ZN34_INTERNAL_9d5d6bf7_4_k_cu_38d60a8e4cuda3std3__45__cpo6cbeginE,@object
	.size		_ZN34_INTERNAL_9d5d6bf7_4_k_cu_38d60a8e4cuda3std3__45__cpo6cbeginE,(_ZN34_INTERNAL_9d5d6bf7_4_k_cu_38d60a8e4cuda3std6ranges3__45__cpo6cbeginE - _ZN34_INTERNAL_9d5d6bf7_4_k_cu_38d60a8e4cuda3std3__45__cpo6cbeginE)
_ZN34_INTERNAL_9d5d6bf7_4_k_cu_38d60a8e4cuda3std3__45__cpo6cbeginE:
	.zero		1
	.type		_ZN34_INTERNAL_9d5d6bf7_4_k_cu_38d60a8e4cuda3std6ranges3__45__cpo6cbeginE,@object
	.size		_ZN34_INTERNAL_9d5d6bf7_4_k_cu_38d60a8e4cuda3std6ranges3__45__cpo6cbeginE,(_ZN34_INTERNAL_9d5d6bf7_4_k_cu_38d60a8e6thrust24THRUST_300001_SM_1000_NS12placeholders2_6E - _ZN34_INTERNAL_9d5d6bf7_4_k_cu_38d60a8e4cuda3std6ranges3__45__cpo6cbeginE)
_ZN34_INTERNAL_9d5d6bf7_4_k_cu_38d60a8e4cuda3std6ranges3__45__cpo6cbeginE:
	.zero		1
	.type		_ZN34_INTERNAL_9d5d6bf7_4_k_cu_38d60a8e6thrust24THRUST_300001_SM_1000_NS12placeholders2_6E,@object
	.size		_ZN34_INTERNAL_9d5d6bf7_4_k_cu_38d60a8e6thrust24THRUST_300001_SM_1000_NS12placeholders2_6E,(_ZN34_INTERNAL_9d5d6bf7_4_k_cu_38d60a8e4cuda3std3__45__cpo7crbeginE - _ZN34_INTERNAL_9d5d6bf7_4_k_cu_38d60a8e6thrust24THRUST_300001_SM_1000_NS12placeholders2_6E)
_ZN34_INTERNAL_9d5d6bf7_4_k_cu_38d60a8e6thrust24THRUST_300001_SM_1000_NS12placeholders2_6E:
	.zero		1
	.type		_ZN34_INTERNAL_9d5d6bf7_4_k_cu_38d60a8e4cuda3std3__45__cpo7crbeginE,@object
	.size		_ZN34_INTERNAL_9d5d6bf7_4_k_cu_38d60a8e4cuda3std3__45__cpo7crbeginE,(_ZN34_INTERNAL_9d5d6bf7_4_k_cu_38d60a8e4cuda3std6ranges3__45__cpo4nextE - _ZN34_INTERNAL_9d5d6bf7_4_k_cu_38d60a8e4cuda3std3__45__cpo7crbeginE)
_ZN34_INTERNAL_9d5d6bf7_4_k_cu_38d60a8e4cuda3std3__45__cpo7crbeginE:
	.zero		1
	.type		_ZN34_INTERNAL_9d5d6bf7_4_k_cu_38d60a8e4cuda3std6ranges3__45__cpo4nextE,@object
	.size		_ZN34_INTERNAL_9d5d6bf7_4_k_cu_38d60a8e4cuda3std6ranges3__45__cpo4nextE,(_ZN34_INTERNAL_9d5d6bf7_4_k_cu_38d60a8e4cuda3std6ranges3__45__cpo4swapE - _ZN34_INTERNAL_9d5d6bf7_4_k_cu_38d60a8e4cuda3std6ranges3__45__cpo4nextE)
_ZN34_INTERNAL_9d5d6bf7_4_k_cu_38d60a8e4cuda3std6ranges3__45__cpo4nextE:
	.zero		1
	.type		_ZN34_INTERNAL_9d5d6bf7_4_k_cu_38d60a8e4cuda3std6ranges3__45__cpo4swapE,@object
	.size		_ZN34_INTERNAL_9d5d6bf7_4_k_cu_38d60a8e4cuda3std6ranges3__45__cpo4swapE,(_ZN34_INTERNAL_9d5d6bf7_4_k_cu_38d60a8e6thrust24THRUST_300001_SM_1000_NS8cuda_cub10par_nosyncE - _ZN34_INTERNAL_9d5d6bf7_4_k_cu_38d60a8e4cuda3std6ranges3__45__cpo4swapE)
_ZN34_INTERNAL_9d5d6bf7_4_k_cu_38d60a8e4cuda3std6ranges3__45__cpo4swapE:
	.zero		1
	.type		_ZN34_INTERNAL_9d5d6bf7_4_k_cu_38d60a8e6thrust24THRUST_300001_SM_1000_NS8cuda_cub10par_nosyncE,@object
	.size		_ZN34_INTERNAL_9d5d6bf7_4_k_cu_38d60a8e6thrust24THRUST_300001_SM_1000_NS8cuda_cub10par_nosyncE,(_ZN34_INTERNAL_9d5d6bf7_4_k_cu_38d60a8e6thrust24THRUST_300001_SM_1000_NS3seqE - _ZN34_INTERNAL_9d5d6bf7_4_k_cu_38d60a8e6thrust24THRUST_300001_SM_1000_NS8cuda_cub10par_nosyncE)
_ZN34_INTERNAL_9d5d6bf7_4_k_cu_38d60a8e6thrust24THRUST_300001_SM_1000_NS8cuda_cub10par_nosyncE:
	.zero		1
	.type		_ZN34_INTERNAL_9d5d6bf7_4_k_cu_38d60a8e6thrust24THRUST_300001_SM_1000_NS3seqE,@object
	.size		_ZN34_INTERNAL_9d5d6bf7_4_k_cu_38d60a8e6thrust24THRUST_300001_SM_1000_NS3seqE,(_ZN34_INTERNAL_9d5d6bf7_4_k_cu_38d60a8e4cuda3std3__420unreachable_sentinelE - _ZN34_INTERNAL_9d5d6bf7_4_k_cu_38d60a8e6thrust24THRUST_300001_SM_1000_NS3seqE)
_ZN34_INTERNAL_9d5d6bf7_4_k_cu_38d60a8e6thrust24THRUST_300001_SM_1000_NS3seqE:
	.zero		1
	.type		_ZN34_INTERNAL_9d5d6bf7_4_k_cu_38d60a8e4cuda3std3__420unreachable_sentinelE,@object
	.size		_ZN34_INTERNAL_9d5d6bf7_4_k_cu_38d60a8e4cuda3std3__420unreachable_sentinelE,(_ZN34_INTERNAL_9d5d6bf7_4_k_cu_38d60a8e4cuda3std6ranges3__45__cpo5ssizeE - _ZN34_INTERNAL_9d5d6bf7_4_k_cu_38d60a8e4cuda3std3__420unreachable_sentinelE)
_ZN34_INTERNAL_9d5d6bf7_4_k_cu_38d60a8e4cuda3std3__420unreachable_sentinelE:
	.zero		1
	.type		_ZN34_INTERNAL_9d5d6bf7_4_k_cu_38d60a8e4cuda3std6ranges3__45__cpo5ssizeE,@object
	.size		_ZN34_INTERNAL_9d5d6bf7_4_k_cu_38d60a8e4cuda3std6ranges3__45__cpo5ssizeE,(_ZN34_INTERNAL_9d5d6bf7_4_k_cu_38d60a8e6thrust24THRUST_300001_SM_1000_NS12placeholders2_3E - _ZN34_INTERNAL_9d5d6bf7_4_k_cu_38d60a8e4cuda3std6ranges3__45__cpo5ssizeE)
_ZN34_INTERNAL_9d5d6bf7_4_k_cu_38d60a8e4cuda3std6ranges3__45__cpo5ssizeE:
	.zero		1
	.type		_ZN34_INTERNAL_9d5d6bf7_4_k_cu_38d60a8e6thrust24THRUST_300001_SM_1000_NS12placeholders2_3E,@object
	.size		_ZN34_INTERNAL_9d5d6bf7_4_k_cu_38d60a8e6thrust24THRUST_300001_SM_1000_NS12placeholders2_3E,(_ZN34_INTERNAL_9d5d6bf7_4_k_cu_38d60a8e4cuda3std3__45__cpo4cendE - _ZN34_INTERNAL_9d5d6bf7_4_k_cu_38d60a8e6thrust24THRUST_300001_SM_1000_NS12placeholders2_3E)
_ZN34_INTERNAL_9d5d6bf7_4_k_cu_38d60a8e6thrust24THRUST_300001_SM_1000_NS12placeholders2_3E:
	.zero		1
	.type		_ZN34_INTERNAL_9d5d6bf7_4_k_cu_38d60a8e4cuda3std3__45__cpo4cendE,@object
	.size		_ZN34_INTERNAL_9d5d6bf7_4_k_cu_38d60a8e4cuda3std3__45__cpo4cendE,(_ZN34_INTERNAL_9d5d6bf7_4_k_cu_38d60a8e4cuda3std6ranges3__45__cpo4cendE - _ZN34_INTERNAL_9d5d6bf7_4_k_cu_38d60a8e4cuda3std3__45__cpo4cendE)
_ZN34_INTERNAL_9d5d6bf7_4_k_cu_38d60a8e4cuda3std3__45__cpo4cendE:
	.zero		1
	.type		_ZN34_INTERNAL_9d5d6bf7_4_k_cu_38d60a8e4cuda3std6ranges3__45__cpo4cendE,@object
	.size		_ZN34_INTERNAL_9d5d6bf7_4_k_cu_38d60a8e4cuda3std6ranges3__45__cpo4cendE,(_ZN34_INTERNAL_9d5d6bf7_4_k_cu_38d60a8e6thrust24THRUST_300001_SM_1000_NS12placeholders2_7E - _ZN34_INTERNAL_9d5d6bf7_4_k_cu_38d60a8e4cuda3std6ranges3__45__cpo4cendE)
_ZN34_INTERNAL_9d5d6bf7_4_k_cu_38d60a8e4cuda3std6ranges3__45__cpo4cendE:
	.zero		1
	.type		_ZN34_INTERNAL_9d5d6bf7_4_k_cu_38d60a8e6thrust24THRUST_300001_SM_1000_NS12placeholders2_7E,@object
	.size		_ZN34_INTERNAL_9d5d6bf7_4_k_cu_38d60a8e6thrust24THRUST_300001_SM_1000_NS12placeholders2_7E,(_ZN34_INTERNAL_9d5d6bf7_4_k_cu_38d60a8e4cuda3std3__45__cpo5crendE - _ZN34_INTERNAL_9d5d6bf7_4_k_cu_38d60a8e6thrust24THRUST_300001_SM_1000_NS12placeholders2_7E)
_ZN34_INTERNAL_9d5d6bf7_4_k_cu_38d60a8e6thrust24THRUST_300001_SM_1000_NS12placeholders2_7E:
	.zero		1
	.type		_ZN34_INTERNAL_9d5d6bf7_4_k_cu_38d60a8e4cuda3std3__45__cpo5crendE,@object
	.size		_ZN34_INTERNAL_9d5d6bf7_4_k_cu_38d60a8e4cuda3std3__45__cpo5crendE,(_ZN34_INTERNAL_9d5d6bf7_4_k_cu_38d60a8e4cuda3std6ranges3__45__cpo4prevE - _ZN34_INTERNAL_9d5d6bf7_4_k_cu_38d60a8e4cuda3std3__45__cpo5crendE)
_ZN34_INTERNAL_9d5d6bf7_4_k_cu_38d60a8e4cuda3std3__45__cpo5crendE:
	.zero		1
	.type		_ZN34_INTERNAL_9d5d6bf7_4_k_cu_38d60a8e4cuda3std6ranges3__45__cpo4prevE,@object
	.size		_ZN34_INTERNAL_9d5d6bf7_4_k_cu_38d60a8e4cuda3std6ranges3__45__cpo4prevE,(_ZN34_INTERNAL_9d5d6bf7_4_k_cu_38d60a8e4cuda3std6ranges3__45__cpo9iter_moveE - _ZN34_INTERNAL_9d5d6bf7_4_k_cu_38d60a8e4cuda3std6ranges3__45__cpo4prevE)
_ZN34_INTERNAL_9d5d6bf7_4_k_cu_38d60a8e4cuda3std6ranges3__45__cpo4prevE:
	.zero		1
	.type		_ZN34_INTERNAL_9d5d6bf7_4_k_cu_38d60a8e4cuda3std6ranges3__45__cpo9iter_moveE,@object
	.size		_ZN34_INTERNAL_9d5d6bf7_4_k_cu_38d60a8e4cuda3std6ranges3__45__cpo9iter_moveE,(_ZN34_INTERNAL_9d5d6bf7_4_k_cu_38d60a8e6thrust24THRUST_300001_SM_1000_NS6system6detail10sequential3seqE - _ZN34_INTERNAL_9d5d6bf7_4_k_cu_38d60a8e4cuda3std6ranges3__45__cpo9iter_moveE)
_ZN34_INTERNAL_9d5d6bf7_4_k_cu_38d60a8e4cuda3std6ranges3__45__cpo9iter_moveE:
	.zero		1
	.type		_ZN34_INTERNAL_9d5d6bf7_4_k_cu_38d60a8e6thrust24THRUST_300001_SM_1000_NS6system6detail10sequential3seqE,@object
	.size		_ZN34_INTERNAL_9d5d6bf7_4_k_cu_38d60a8e6thrust24THRUST_300001_SM_1000_NS6system6detail10sequential3seqE,(_ZN34_INTERNAL_9d5d6bf7_4_k_cu_38d60a8e6thrust24THRUST_300001_SM_1000_NS12placeholders2_9E - _ZN34_INTERNAL_9d5d6bf7_4_k_cu_38d60a8e6thrust24THRUST_300001_SM_1000_NS6system6detail10sequential3seqE)
_ZN34_INTERNAL_9d5d6bf7_4_k_cu_38d60a8e6thrust24THRUST_300001_SM_1000_NS6system6detail10sequential3seqE:
	.zero		1
	.type		_ZN34_INTERNAL_9d5d6bf7_4_k_cu_38d60a8e6thrust24THRUST_300001_SM_1000_NS12placeholders2_9E,@object
	.size		_ZN34_INTERNAL_9d5d6bf7_4_k_cu_38d60a8e6thrust24THRUST_300001_SM_1000_NS12placeholders2_9E,(_ZN34_INTERNAL_9d5d6bf7_4_k_cu_38d60a8e4cuda3std3__419piecewise_constructE - _ZN34_INTERNAL_9d5d6bf7_4_k_cu_38d60a8e6thrust24THRUST_300001_SM_1000_NS12placeholders2_9E)
_ZN34_INTERNAL_9d5d6bf7_4_k_cu_38d60a8e6thrust24THRUST_300001_SM_1000_NS12placeholders2_9E:
	.zero		1
	.type		_ZN34_INTERNAL_9d5d6bf7_4_k_cu_38d60a8e4cuda3std3__419piecewise_constructE,@object
	.size		_ZN34_INTERNAL_9d5d6bf7_4_k_cu_38d60a8e4cuda3std3__419piecewise_constructE,(_ZN34_INTERNAL_9d5d6bf7_4_k_cu_38d60a8e4cuda3std6ranges3__45__cpo5cdataE - _ZN34_INTERNAL_9d5d6bf7_4_k_cu_38d60a8e4cuda3std3__419piecewise_constructE)
_ZN34_INTERNAL_9d5d6bf7_4_k_cu_38d60a8e4cuda3std3__419piecewise_constructE:
	.zero		1
	.type		_ZN34_INTERNAL_9d5d6bf7_4_k_cu_38d60a8e4cuda3std6ranges3__45__cpo5cdataE,@object
	.size		_ZN34_INTERNAL_9d5d6bf7_4_k_cu_38d60a8e4cuda3std6ranges3__45__cpo5cdataE,(_ZN34_INTERNAL_9d5d6bf7_4_k_cu_38d60a8e6thrust24THRUST_300001_SM_1000_NS12placeholders2_1E - _ZN34_INTERNAL_9d5d6bf7_4_k_cu_38d60a8e4cuda3std6ranges3__45__cpo5cdataE)
_ZN34_INTERNAL_9d5d6bf7_4_k_cu_38d60a8e4cuda3std6ranges3__45__cpo5cdataE:
	.zero		1
	.type		_ZN34_INTERNAL_9d5d6bf7_4_k_cu_38d60a8e6thrust24THRUST_300001_SM_1000_NS12placeholders2_1E,@object
	.size		_ZN34_INTERNAL_9d5d6bf7_4_k_cu_38d60a8e6thrust24THRUST_300001_SM_1000_NS12placeholders2_1E,(_ZN34_INTERNAL_9d5d6bf7_4_k_cu_38d60a8e4cuda3std3__45__cpo3endE - _ZN34_INTERNAL_9d5d6bf7_4_k_cu_38d60a8e6thrust24THRUST_300001_SM_1000_NS12placeholders2_1E)
_ZN34_INTERNAL_9d5d6bf7_4_k_cu_38d60a8e6thrust24THRUST_300001_SM_1000_NS12placeholders2_1E:
	.zero		1
	.type		_ZN34_INTERNAL_9d5d6bf7_4_k_cu_38d60a8e4cuda3std3__45__cpo3endE,@object
	.size		_ZN34_INTERNAL_9d5d6bf7_4_k_cu_38d60a8e4cuda3std3__45__cpo3endE,(_ZN34_INTERNAL_9d5d6bf7_4_k_cu_38d60a8e4cuda3std6ranges3__45__cpo3endE - _ZN34_INTERNAL_9d5d6bf7_4_k_cu_38d60a8e4cuda3std3__45__cpo3endE)
_ZN34_INTERNAL_9d5d6bf7_4_k_cu_38d60a8e4cuda3std3__45__cpo3endE:
	.zero		1
	.type		_ZN34_INTERNAL_9d5d6bf7_4_k_cu_38d60a8e4cuda3std6ranges3__45__cpo3endE,@object
	.size		_ZN34_INTERNAL_9d5d6bf7_4_k_cu_38d60a8e4cuda3std6ranges3__45__cpo3endE,(_ZN34_INTERNAL_9d5d6bf7_4_k_cu_38d60a8e6thrust24THRUST_300001_SM_1000_NS12placeholders2_5E - _ZN34_INTERNAL_9d5d6bf7_4_k_cu_38d60a8e4cuda3std6ranges3__45__cpo3endE)
_ZN34_INTERNAL_9d5d6bf7_4_k_cu_38d60a8e4cuda3std6ranges3__45__cpo3endE:
	.zero		1
	.type		_ZN34_INTERNAL_9d5d6bf7_4_k_cu_38d60a8e6thrust24THRUST_300001_SM_1000_NS12placeholders2_5E,@object
	.size		_ZN34_INTERNAL_9d5d6bf7_4_k_cu_38d60a8e6thrust24THRUST_300001_SM_1000_NS12placeholders2_5E,(_ZN34_INTERNAL_9d5d6bf7_4_k_cu_38d60a8e4cuda3std3__45__cpo4rendE - _ZN34_INTERNAL_9d5d6bf7_4_k_cu_38d60a8e6thrust24THRUST_300001_SM_1000_NS12placeholders2_5E)
_ZN34_INTERNAL_9d5d6bf7_4_k_cu_38d60a8e6thrust24THRUST_300001_SM_1000_NS12placeholders2_5E:
	.zero		1
	.type		_ZN34_INTERNAL_9d5d6bf7_4_k_cu_38d60a8e4cuda3std3__45__cpo4rendE,@object
	.size		_ZN34_INTERNAL_9d5d6bf7_4_k_cu_38d60a8e4cuda3std3__45__cpo4rendE,(_ZN34_INTERNAL_9d5d6bf7_4_k_cu_38d60a8e4cuda3std6ranges3__45__cpo9iter_swapE - _ZN34_INTERNAL_9d5d6bf7_4_k_cu_38d60a8e4cuda3std3__45__cpo4rendE)
_ZN34_INTERNAL_9d5d6bf7_4_k_cu_38d60a8e4cuda3std3__45__cpo4rendE:
	.zero		1
	.type		_ZN34_INTERNAL_9d5d6bf7_4_k_cu_38d60a8e4cuda3std6ranges3__45__cpo9iter_swapE,@object
	.size		_ZN34_INTERNAL_9d5d6bf7_4_k_cu_38d60a8e4cuda3std6ranges3__45__cpo9iter_swapE,(_ZN34_INTERNAL_9d5d6bf7_4_k_cu_38d60a8e4cuda3std3__48unexpectE - _ZN34_INTERNAL_9d5d6bf7_4_k_cu_38d60a8e4cuda3std6ranges3__45__cpo9iter_swapE)
_ZN34_INTERNAL_9d5d6bf7_4_k_cu_38d60a8e4cuda3std6ranges3__45__cpo9iter_swapE:
	.zero		1
	.type		_ZN34_INTERNAL_9d5d6bf7_4_k_cu_38d60a8e4cuda3std3__48unexpectE,@object
	.size		_ZN34_INTERNAL_9d5d6bf7_4_k_cu_38d60a8e4cuda3std3__48unexpectE,(_ZN34_INTERNAL_9d5d6bf7_4_k_cu_38d60a8e6thrust24THRUST_300001_SM_1000_NS8cuda_cub3parE - _ZN34_INTERNAL_9d5d6bf7_4_k_cu_38d60a8e4cuda3std3__48unexpectE)
_ZN34_INTERNAL_9d5d6bf7_4_k_cu_38d60a8e4cuda3std3__48unexpectE:
	.zero		1
	.type		_ZN34_INTERNAL_9d5d6bf7_4_k_cu_38d60a8e6thrust24THRUST_300001_SM_1000_NS8cuda_cub3parE,@object
	.size		_ZN34_INTERNAL_9d5d6bf7_4_k_cu_38d60a8e6thrust24THRUST_300001_SM_1000_NS8cuda_cub3parE,(.L_29 - _ZN34_INTERNAL_9d5d6bf7_4_k_cu_38d60a8e6thrust24THRUST_300001_SM_1000_NS8cuda_cub3parE)
_ZN34_INTERNAL_9d5d6bf7_4_k_cu_38d60a8e6thrust24THRUST_300001_SM_1000_NS8cuda_cub3parE:
	.zero		1
.L_29:


//--------------------- .nv.shared._ZN3cub18CUB_300001_SM_10006detail6reduce18DeviceReduceKernelINS2_10policy_hubIN4cuda3std3__45tupleIJblEEEyN6thrust24THRUST_300001_SM_1000_NS8cuda_cub9__find_if7functorIS9_EEE10Policy1000ENSB_12zip_iteratorINS8_IJNSD_26transform_input_iterator_tIbNSB_6detail15normal_iteratorINSB_10device_ptrIbEEEENSK_10functional5actorINSP_9compositeIJNSP_16operator_adaptorINS7_8equal_toIvEEEENSQ_INSP_8argumentILj0EEEEENSQ_INSP_5valueIbEEEEEEEEEEENSB_17counting_iteratorIlNSB_11use_defaultES16_S16_EEEEEEEySF_S9_NS7_10__identityEEEvT0_PT3_T1_NS0_13GridEvenShareIS1E_EET2_T4_ --------------------------
	.section	.nv.shared._ZN3cub18CUB_300001_SM_10006detail6reduce18DeviceReduceKernelINS2_10policy_hubIN4cuda3std3__45tupleIJblEEEyN6thrust24THRUST_300001_SM_1000_NS8cuda_cub9__find_if7functorIS9_EEE10Policy1000ENSB_12zip_iteratorINS8_IJNSD_26transform_input_iterator_tIbNSB_6detail15normal_iteratorINSB_10device_ptrIbEEEENSK_10functional5actorINSP_9compositeIJNSP_16operator_adaptorINS7_8equal_toIvEEEENSQ_INSP_8argumentILj0EEEEENSQ_INSP_5valueIbEEEEEEEEEEENSB_17counting_iteratorIlNSB_11use_defaultES16_S16_EEEEEEEySF_S9_NS7_10__identityEEEvT0_PT3_T1_NS0_13GridEvenShareIS1E_EET2_T4_,"aw",@nobits
	.sectionflags	@""
	.align	8
.nv.shared._ZN3cub18CUB_300001_SM_10006detail6reduce18DeviceReduceKernelINS2_10policy_hubIN4cuda3std3__45tupleIJblEEEyN6thrust24THRUST_300001_SM_1000_NS8cuda_cub9__find_if7functorIS9_EEE10Policy1000ENSB_12zip_iteratorINS8_IJNSD_26transform_input_iterator_tIbNSB_6detail15normal_iteratorINSB_10device_ptrIbEEEENSK_10functional5actorINSP_9compositeIJNSP_16operator_adaptorINS7_8equal_toIvEEEENSQ_INSP_8argumentILj0EEEEENSQ_INSP_5valueIbEEEEEEEEEEENSB_17counting_iteratorIlNSB_11use_defaultES16_S16_EEEEEEEySF_S9_NS7_10__identityEEEvT0_PT3_T1_NS0_13GridEvenShareIS1E_EET2_T4_:
	.zero		1176


//--------------------- .nv.shared._ZN3cub18CUB_300001_SM_10006detail6reduce28DeviceReduceSingleTileKernelINS2_10policy_hubIN4cuda3std3__45tupleIJblEEEyN6thrust24THRUST_300001_SM_1000_NS8cuda_cub9__find_if7functorIS9_EEE10Policy1000ENSB_12zip_iteratorINS8_IJNSD_26transform_input_iterator_tIbNSB_6detail15normal_iteratorINSB_10device_ptrIbEEEENSK_10functional5actorINSP_9compositeIJNSP_16operator_adaptorINS7_8equal_toIvEEEENSQ_INSP_8argumentILj0EEEEENSQ_INSP_5valueIbEEEEEEEEEEENSB_17counting_iteratorIlNSB_11use_defaultES16_S16_EEEEEEEPS9_ySF_S9_S9_NS7_10__identityEEEvT0_T1_T2_T3_T4_T6_ --------------------------
	.section	.nv.shared._ZN3cub18CUB_300001_SM_10006detail6reduce28DeviceReduceSingleTileKernelINS2_10policy_hubIN4cuda3std3__45tupleIJblEEEyN6thrust24THRUST_300001_SM_1000_NS8cuda_cub9__find_if7functorIS9_EEE10Policy1000ENSB_12zip_iteratorINS8_IJNSD_26transform_input_iterator_tIbNSB_6detail15normal_iteratorINSB_10device_ptrIbEEEENSK_10functional5actorINSP_9compositeIJNSP_16operator_adaptorINS7_8equal_toIvEEEENSQ_INSP_8argumentILj0EEEEENSQ_INSP_5valueIbEEEEEEEEEEENSB_17counting_iteratorIlNSB_11use_defaultES16_S16_EEEEEEEPS9_ySF_S9_S9_NS7_10__identityEEEvT0_T1_T2_T3_T4_T6_,"aw",@nobits
	.sectionflags	@""
	.align	8
.nv.shared._ZN3cub18CUB_300001_SM_10006detail6reduce28DeviceReduceSingleTileKernelINS2_10policy_hubIN4cuda3std3__45tupleIJblEEEyN6thrust24THRUST_300001_SM_1000_NS8cuda_cub9__find_if7functorIS9_EEE10Policy1000ENSB_12zip_iteratorINS8_IJNSD_26transform_input_iterator_tIbNSB_6detail15normal_iteratorINSB_10device_ptrIbEEEENSK_10functional5actorINSP_9compositeIJNSP_16operator_adaptorINS7_8equal_toIvEEEENSQ_INSP_8argumentILj0EEEEENSQ_INSP_5valueIbEEEEEEEEEEENSB_17counting_iteratorIlNSB_11use_defaultES16_S16_EEEEEEEPS9_ySF_S9_S9_NS7_10__identityEEEvT0_T1_T2_T3_T4_T6_:
	.zero		1176


//--------------------- .nv.shared._ZN3cub18CUB_300001_SM_10006detail6reduce28DeviceReduceSingleTileKernelINS2_10policy_hubIN4cuda3std3__45tupleIJblEEEjN6thrust24THRUST_300001_SM_1000_NS8cuda_cub9__find_if7functorIS9_EEE10Policy1000EPS9_SI_iSF_S9_S9_NS7_10__identityEEEvT0_T1_T2_T3_T4_T6_ --------------------------
	.section	.nv.shared._ZN3cub18CUB_300001_SM_10006detail6reduce28DeviceReduceSingleTileKernelINS2_10policy_hubIN4cuda3std3__45tupleIJblEEEjN6thrust24THRUST_300001_SM_1000_NS8cuda_cub9__find_if7functorIS9_EEE10Policy1000EPS9_SI_iSF_S9_S9_NS7_10__identityEEEvT0_T1_T2_T3_T4_T6_,"aw",@nobits
	.sectionflags	@""
	.align	8
.nv.shared._ZN3cub18CUB_300001_SM_10006detail6reduce28DeviceReduceSingleTileKernelINS2_10policy_hubIN4cuda3std3__45tupleIJblEEEjN6thrust24THRUST_300001_SM_1000_NS8cuda_cub9__find_if7functorIS9_EEE10Policy1000EPS9_SI_iSF_S9_S9_NS7_10__identityEEEvT0_T1_T2_T3_T4_T6_:
	.zero		1176


//--------------------- .nv.shared._ZN3cub18CUB_300001_SM_10006detail6reduce18DeviceReduceKernelINS2_10policy_hubIN4cuda3std3__45tupleIJblEEEjN6thrust24THRUST_300001_SM_1000_NS8cuda_cub9__find_if7functorIS9_EEE10Policy1000ENSB_12zip_iteratorINS8_IJNSD_26transform_input_iterator_tIbNSB_6detail15normal_iteratorINSB_10device_ptrIbEEEENSK_10functional5actorINSP_9compositeIJNSP_16operator_adaptorINS7_8equal_toIvEEEENSQ_INSP_8argumentILj0EEEEENSQ_INSP_5valueIbEEEEEEEEEEENSB_17counting_iteratorIlNSB_11use_defaultES16_S16_EEEEEEEjSF_S9_NS7_10__identityEEEvT0_PT3_T1_NS0_13GridEvenShareIS1E_EET2_T4_ --------------------------
	.section	.nv.shared._ZN3cub18CUB_300001_SM_10006detail6reduce18DeviceReduceKernelINS2_10policy_hubIN4cuda3std3__45tupleIJblEEEjN6thrust24THRUST_300001_SM_1000_NS8cuda_cub9__find_if7functorIS9_EEE10Policy1000ENSB_12zip_iteratorINS8_IJNSD_26transform_input_iterator_tIbNSB_6detail15normal_iteratorINSB_10device_ptrIbEEEENSK_10functional5actorINSP_9compositeIJNSP_16operator_adaptorINS7_8equal_toIvEEEENSQ_INSP_8argumentILj0EEEEENSQ_INSP_5valueIbEEEEEEEEEEENSB_17counting_iteratorIlNSB_11use_defaultES16_S16_EEEEEEEjSF_S9_NS7_10__identityEEEvT0_PT3_T1_NS0_13GridEvenShareIS1E_EET2_T4_,"aw",@nobits
	.sectionflags	@""
	.align	8
.nv.shared._ZN3cub18CUB_300001_SM_10006detail6reduce18DeviceReduceKernelINS2_10policy_hubIN4cuda3std3__45tupleIJblEEEjN6thrust24THRUST_300001_SM_1000_NS8cuda_cub9__find_if7functorIS9_EEE10Policy1000ENSB_12zip_iteratorINS8_IJNSD_26transform_input_iterator_tIbNSB_6detail15normal_iteratorINSB_10device_ptrIbEEEENSK_10functional5actorINSP_9compositeIJNSP_16operator_adaptorINS7_8equal_toIvEEEENSQ_INSP_8argumentILj0EEEEENSQ_INSP_5valueIbEEEEEEEEEEENSB_17counting_iteratorIlNSB_11use_defaultES16_S16_EEEEEEEjSF_S9_NS7_10__identityEEEvT0_PT3_T1_NS0_13GridEvenShareIS1E_EET2_T4_:
	.zero		1176


//--------------------- .nv.shared._ZN3cub18CUB_300001_SM_10006detail6reduce28DeviceReduceSingleTileKernelINS2_10policy_hubIN4cuda3std3__45tupleIJblEEEjN6thrust24THRUST_300001_SM_1000_NS8cuda_cub9__find_if7functorIS9_EEE10Policy1000ENSB_12zip_iteratorINS8_IJNSD_26transform_input_iterator_tIbNSB_6detail15normal_iteratorINSB_10device_ptrIbEEEENSK_10functional5actorINSP_9compositeIJNSP_16operator_adaptorINS7_8equal_toIvEEEENSQ_INSP_8argumentILj0EEEEENSQ_INSP_5valueIbEEEEEEEEEEENSB_17counting_iteratorIlNSB_11use_defaultES16_S16_EEEEEEEPS9_jSF_S9_S9_NS7_10__identityEEEvT0_T1_T2_T3_T4_T6_ --------------------------
	.section	.nv.shared._ZN3cub18CUB_300001_SM_10006detail6reduce28DeviceReduceSingleTileKernelINS2_10policy_hubIN4cuda3std3__45tupleIJblEEEjN6thrust24THRUST_300001_SM_1000_NS8cuda_cub9__find_if7functorIS9_EEE10Policy1000ENSB_12zip_iteratorINS8_IJNSD_26transform_input_iterator_tIbNSB_6detail15normal_iteratorINSB_10device_ptrIbEEEENSK_10functional5actorINSP_9compositeIJNSP_16operator_adaptorINS7_8equal_toIvEEEENSQ_INSP_8argumentILj0EEEEENSQ_INSP_5valueIbEEEEEEEEEEENSB_17counting_iteratorIlNSB_11use_defaultES16_S16_EEEEEEEPS9_jSF_S9_S9_NS7_10__identityEEEvT0_T1_T2_T3_T4_T6_,"aw",@nobits
	.sectionflags	@""
	.align	8
.nv.shared._ZN3cub18CUB_300001_SM_10006detail6reduce28DeviceReduceSingleTileKernelINS2_10policy_hubIN4cuda3std3__45tupleIJblEEEjN6thrust24THRUST_300001_SM_1000_NS8cuda_cub9__find_if7functorIS9_EEE10Policy1000ENSB_12zip_iteratorINS8_IJNSD_26transform_input_iterator_tIbNSB_6detail15normal_iteratorINSB_10device_ptrIbEEEENSK_10functional5actorINSP_9compositeIJNSP_16operator_adaptorINS7_8equal_toIvEEEENSQ_INSP_8argumentILj0EEEEENSQ_INSP_5valueIbEEEEEEEEEEENSB_17counting_iteratorIlNSB_11use_defaultES16_S16_EEEEEEEPS9_jSF_S9_S9_NS7_10__identityEEEvT0_T1_T2_T3_T4_T6_:
	.zero		1176


//--------------------- .nv.shared._ZN3cub18CUB_300001_SM_10006detail6reduce28DeviceReduceSingleTileKernelINS2_10policy_hubIjy11max_functorIjEE10Policy1000EPjS9_iS6_jjN4cuda3std3__410__identityEEEvT0_T1_T2_T3_T4_T6_ --------------------------
	.section	.nv.shared._ZN3cub18CUB_300001_SM_10006detail6reduce28DeviceReduceSingleTileKernelINS2_10policy_hubIjy11max_functorIjEE10Policy1000EPjS9_iS6_jjN4cuda3std3__410__identityEEEvT0_T1_T2_T3_T4_T6_,"aw",@nobits
	.sectionflags	@""
	.align	4
.nv.shared._ZN3cub18CUB_300001_SM_10006detail6reduce28DeviceReduceSingleTileKernelINS2_10policy_hubIjy11max_functorIjEE10Policy1000EPjS9_iS6_jjN4cuda3std3__410__identityEEEvT0_T1_T2_T3_T4_T6_:
	.zero		1068


//--------------------- .nv.shared._ZN3cub18CUB_300001_SM_10006detail6reduce18DeviceReduceKernelINS2_10policy_hubIjy11max_functorIjEE10Policy1000EN6thrust24THRUST_300001_SM_1000_NS6detail15normal_iteratorINSA_10device_ptrIjEEEEyS6_jN4cuda3std3__410__identityEEEvT0_PT3_T1_NS0_13GridEvenShareISN_EET2_T4_ --------------------------
	.section	.nv.shared._ZN3cub18CUB_300001_SM_10006detail6reduce18DeviceReduceKernelINS2_10policy_hubIjy11max_functorIjEE10Policy1000EN6thrust24THRUST_300001_SM_1000_NS6detail15normal_iteratorINSA_10device_ptrIjEEEEyS6_jN4cuda3std3__410__identityEEEvT0_PT3_T1_NS0_13GridEvenShareISN_EET2_T4_,"aw",@nobits
	.sectionflags	@""
	.align	4
.nv.shared._ZN3cub18CUB_300001_SM_10006detail6reduce18DeviceReduceKernelINS2_10policy_hubIjy11max_functorIjEE10Policy1000EN6thrust24THRUST_300001_SM_1000_NS6detail15normal_iteratorINSA_10device_ptrIjEEEEyS6_jN4cuda3std3__410__identityEEEvT0_PT3_T1_NS0_13GridEvenShareISN_EET2_T4_:
	.zero		1068


//--------------------- .nv.shared._ZN3cub18CUB_300001_SM_10006detail6reduce28DeviceReduceSingleTileKernelINS2_10policy_hubIjy11max_functorIjEE10Policy1000EN6thrust24THRUST_300001_SM_1000_NS6detail15normal_iteratorINSA_10device_ptrIjEEEEPjyS6_jjN4cuda3std3__410__identityEEEvT0_T1_T2_T3_T4_T6_ --------------------------
	.section	.nv.shared._ZN3cub18CUB_300001_SM_10006detail6reduce28DeviceReduceSingleTileKernelINS2_10policy_hubIjy11max_functorIjEE10Policy1000EN6thrust24THRUST_300001_SM_1000_NS6detail15normal_iteratorINSA_10device_ptrIjEEEEPjyS6_jjN4cuda3std3__410__identityEEEvT0_T1_T2_T3_T4_T6_,"aw",@nobits
	.sectionflags	@""
	.align	4
.nv.shared._ZN3cub18CUB_300001_SM_10006detail6reduce28DeviceReduceSingleTileKernelINS2_10policy_hubIjy11max_functorIjEE10Policy1000EN6thrust24THRUST_300001_SM_1000_NS6detail15normal_iteratorINSA_10device_ptrIjEEEEPjyS6_jjN4cuda3std3__410__identityEEEvT0_T1_T2_T3_T4_T6_:
	.zero		1068


//--------------------- .nv.shared._ZN3cub18CUB_300001_SM_10006detail6reduce28DeviceReduceSingleTileKernelINS2_10policy_hubIjj11max_functorIjEE10Policy1000EPjS9_iS6_jjN4cuda3std3__410__identityEEEvT0_T1_T2_T3_T4_T6_ --------------------------
	.section	.nv.shared._ZN3cub18CUB_300001_SM_10006detail6reduce28DeviceReduceSingleTileKernelINS2_10policy_hubIjj11max_functorIjEE10Policy1000EPjS9_iS6_jjN4cuda3std3__410__identityEEEvT0_T1_T2_T3_T4_T6_,"aw",@nobits
	.sectionflags	@""
	.align	4
.nv.shared._ZN3cub18CUB_300001_SM_10006detail6reduce28DeviceReduceSingleTileKernelINS2_10policy_hubIjj11max_functorIjEE10Policy1000EPjS9_iS6_jjN4cuda3std3__410__identityEEEvT0_T1_T2_T3_T4_T6_:
	.zero		1068


//--------------------- .nv.shared._ZN3cub18CUB_300001_SM_10006detail6reduce18DeviceReduceKernelINS2_10policy_hubIjj11max_functorIjEE10Policy1000EN6thrust24THRUST_300001_SM_1000_NS6detail15normal_iteratorINSA_10device_ptrIjEEEEjS6_jN4cuda3std3__410__identityEEEvT0_PT3_T1_NS0_13GridEvenShareISN_EET2_T4_ --------------------------
	.section	.nv.shared._ZN3cub18CUB_300001_SM_10006detail6reduce18DeviceReduceKernelINS2_10policy_hubIjj11max_functorIjEE10Policy1000EN6thrust24THRUST_300001_SM_1000_NS6detail15normal_iteratorINSA_10device_ptrIjEEEEjS6_jN4cuda3std3__410__identityEEEvT0_PT3_T1_NS0_13GridEvenShareISN_EET2_T4_,"aw",@nobits
	.sectionflags	@""
	.align	4
.nv.shared._ZN3cub18CUB_300001_SM_10006detail6reduce18DeviceReduceKernelINS2_10policy_hubIjj11max_functorIjEE10Policy1000EN6thrust24THRUST_300001_SM_1000_NS6detail15normal_iteratorINSA_10device_ptrIjEEEEjS6_jN4cuda3std3__410__identityEEEvT0_PT3_T1_NS0_13GridEvenShareISN_EET2_T4_:
	.zero		1068


//--------------------- .nv.shared._ZN3cub18CUB_300001_SM_10006detail6reduce28DeviceReduceSingleTileKernelINS2_10policy_hubIjj11max_functorIjEE10Policy1000EN6thrust24THRUST_300001_SM_1000_NS6detail15normal_iteratorINSA_10device_ptrIjEEEEPjjS6_jjN4cuda3std3__410__identityEEEvT0_T1_T2_T3_T4_T6_ --------------------------
	.section	.nv.shared._ZN3cub18CUB_300001_SM_10006detail6reduce28DeviceReduceSingleTileKernelINS2_10policy_hubIjj11max_functorIjEE10Policy1000EN6thrust24THRUST_300001_SM_1000_NS6detail15normal_iteratorINSA_10device_ptrIjEEEEPjjS6_jjN4cuda3std3__410__identityEEEvT0_T1_T2_T3_T4_T6_,"aw",@nobits
	.sectionflags	@""
	.align	4
.nv.shared._ZN3cub18CUB_300001_SM_10006detail6reduce28DeviceReduceSingleTileKernelINS2_10policy_hubIjj11max_functorIjEE10Policy1000EN6thrust24THRUST_300001_SM_1000_NS6detail15normal_iteratorINSA_10device_ptrIjEEEEPjjS6_jjN4cuda3std3__410__identityEEEvT0_T1_T2_T3_T4_T6_:
	.zero		1068


//--------------------- .nv.shared._ZN3cub18CUB_300001_SM_10006detail6reduce28DeviceReduceSingleTileKernelINS2_10policy_hubIdy11add_functorIdEE10Policy1000EPdS9_iS6_ddN4cuda3std3__410__identityEEEvT0_T1_T2_T3_T4_T6_ --------------------------
	.section	.nv.shared._ZN3cub18CUB_300001_SM_10006detail6reduce28DeviceReduceSingleTileKernelINS2_10policy_hubIdy11add_functorIdEE10Policy1000EPdS9_iS6_ddN4cuda3std3__410__identityEEEvT0_T1_T2_T3_T4_T6_,"aw",@nobits
	.sectionflags	@""
	.align	8
.nv.shared._ZN3cub18CUB_300001_SM_10006detail6reduce28DeviceReduceSingleTileKernelINS2_10policy_hubIdy11add_functorIdEE10Policy1000EPdS9_iS6_ddN4cuda3std3__410__identityEEEvT0_T1_T2_T3_T4_T6_:
	.zero		1104


//--------------------- .nv.shared._ZN3cub18CUB_300001_SM_10006detail6reduce18DeviceReduceKernelINS2_10policy_hubIdy11add_functorIdEE10Policy1000EN6thrust24THRUST_300001_SM_1000_NS6detail15normal_iteratorINSA_10device_ptrIdEEEEyS6_d14square_functorIdEEEvT0_PT3_T1_NS0_13GridEvenShareISL_EET2_T4_ --------------------------
	.section	.nv.shared._ZN3cub18CUB_300001_SM_10006detail6reduce18DeviceReduceKernelINS2_10policy_hubIdy11add_functorIdEE10Policy1000EN6thrust24THRUST_300001_SM_1000_NS6detail15normal_iteratorINSA_10device_ptrIdEEEEyS6_d14square_functorIdEEEvT0_PT3_T1_NS0_13GridEvenShareISL_EET2_T4_,"aw",@nobits
	.sectionflags	@""
	.align	8
.nv.shared._ZN3cub18CUB_300001_SM_10006detail6reduce18DeviceReduceKernelINS2_10policy_hubIdy11add_functorIdEE10Policy1000EN6thrust24THRUST_300001_SM_1000_NS6detail15normal_iteratorINSA_10device_ptrIdEEEEyS6_d14square_functorIdEEEvT0_PT3_T1_NS0_13GridEvenShareISL_EET2_T4_:
	.zero		1104


//--------------------- .nv.shared._ZN3cub18CUB_300001_SM_10006detail6reduce28DeviceReduceSingleTileKernelINS2_10policy_hubIdy11add_functorIdEE10Policy1000EN6thrust24THRUST_300001_SM_1000_NS6detail15normal_iteratorINSA_10device_ptrIdEEEEPdyS6_dd14square_functorIdEEEvT0_T1_T2_T3_T4_T6_ --------------------------
	.section	.nv.shared._ZN3cub18CUB_300001_SM_10006detail6reduce28DeviceReduceSingleTileKernelINS2_10policy_hubIdy11add_functorIdEE10Policy1000EN6thrust24THRUST_300001_SM_1000_NS6detail15normal_iteratorINSA_10device_ptrIdEEEEPdyS6_dd14square_functorIdEEEvT0_T1_T2_T3_T4_T6_,"aw",@nobits
	.sectionflags	@""
	.align	8
.nv.shared._ZN3cub18CUB_300001_SM_10006detail6reduce28DeviceReduceSingleTileKernelINS2_10policy_hubIdy11add_functorIdEE10Policy1000EN6thrust24THRUST_300001_SM_1000_NS6detail15normal_iteratorINSA_10device_ptrIdEEEEPdyS6_dd14square_functorIdEEEvT0_T1_T2_T3_T4_T6_:
	.zero		1104


//--------------------- .nv.shared._ZN3cub18CUB_300001_SM_10006detail6reduce28DeviceReduceSingleTileKernelINS2_10policy_hubIdj11add_functorIdEE10Policy1000EPdS9_iS6_ddN4cuda3std3__410__identityEEEvT0_T1_T2_T3_T4_T6_ --------------------------
	.section	.nv.shared._ZN3cub18CUB_300001_SM_10006detail6reduce28DeviceReduceSingleTileKernelINS2_10policy_hubIdj11add_functorIdEE10Policy1000EPdS9_iS6_ddN4cuda3std3__410__identityEEEvT0_T1_T2_T3_T4_T6_,"aw",@nobits
	.sectionflags	@""
	.align	8
.nv.shared._ZN3cub18CUB_300001_SM_10006detail6reduce28DeviceReduceSingleTileKernelINS2_10policy_hubIdj11add_functorIdEE10Policy1000EPdS9_iS6_ddN4cuda3std3__410__identityEEEvT0_T1_T2_T3_T4_T6_:
	.zero		1104


//--------------------- .nv.shared._ZN3cub18CUB_300001_SM_10006detail6reduce18DeviceReduceKernelINS2_10policy_hubIdj11add_functorIdEE10Policy1000EN6thrust24THRUST_300001_SM_1000_NS6detail15normal_iteratorINSA_10device_ptrIdEEEEjS6_d14square_functorIdEEEvT0_PT3_T1_NS0_13GridEvenShareISL_EET2_T4_ --------------------------
	.section	.nv.shared._ZN3cub18CUB_300001_SM_10006detail6reduce18DeviceReduceKernelINS2_10policy_hubIdj11add_functorIdEE10Policy1000EN6thrust24THRUST_300001_SM_1000_NS6detail15normal_iteratorINSA_10device_ptrIdEEEEjS6_d14square_functorIdEEEvT0_PT3_T1_NS0_13GridEvenShareISL_EET2_T4_,"aw",@nobits
	.sectionflags	@""
	.align	8
.nv.shared._ZN3cub18CUB_300001_SM_10006detail6reduce18DeviceReduceKernelINS2_10policy_hubIdj11add_functorIdEE10Policy1000EN6thrust24THRUST_300001_SM_1000_NS6detail15normal_iteratorINSA_10device_ptrIdEEEEjS6_d14square_functorIdEEEvT0_PT3_T1_NS0_13GridEvenShareISL_EET2_T4_:
	.zero		1104


//--------------------- .nv.shared._ZN3cub18CUB_300001_SM_10006detail6reduce28DeviceReduceSingleTileKernelINS2_10policy_hubIdj11add_functorIdEE10Policy1000EN6thrust24THRUST_300001_SM_1000_NS6detail15normal_iteratorINSA_10device_ptrIdEEEEPdjS6_dd14square_functorIdEEEvT0_T1_T2_T3_T4_T6_ --------------------------
	.section	.nv.shared._ZN3cub18CUB_300001_SM_10006detail6reduce28DeviceReduceSingleTileKernelINS2_10policy_hubIdj11add_functorIdEE10Policy1000EN6thrust24THRUST_300001_SM_1000_NS6detail15normal_iteratorINSA_10device_ptrIdEEEEPdjS6_dd14square_functorIdEEEvT0_T1_T2_T3_T4_T6_,"aw",@nobits
	.sectionflags	@""
	.align	8
.nv.shared._ZN3cub18CUB_300001_SM_10006detail6reduce28DeviceReduceSingleTileKernelINS2_10policy_hubIdj11add_functorIdEE10Policy1000EN6thrust24THRUST_300001_SM_1000_NS6detail15normal_iteratorINSA_10device_ptrIdEEEEPdjS6_dd14square_functorIdEEEvT0_T1_T2_T3_T4_T6_:
	.zero		1104


//--------------------- .nv.shared._ZN3cub18CUB_300001_SM_10006detail6reduce28DeviceReduceSingleTileKernelINS2_10policy_hubIdy11max_functorIdEE10Policy1000EPdS9_iS6_ddN4cuda3std3__410__identityEEEvT0_T1_T2_T3_T4_T6_ --------------------------
	.section	.nv.shared._ZN3cub18CUB_300001_SM_10006detail6reduce28DeviceReduceSingleTileKernelINS2_10policy_hubIdy11max_functorIdEE10Policy1000EPdS9_iS6_ddN4cuda3std3__410__identityEEEvT0_T1_T2_T3_T4_T6_,"aw",@nobits
	.sectionflags	@""
	.align	8
.nv.shared._ZN3cub18CUB_300001_SM_10006detail6reduce28DeviceReduceSingleTileKernelINS2_10policy_hubIdy11max_functorIdEE10Policy1000EPdS9_iS6_ddN4cuda3std3__410__identityEEEvT0_T1_T2_T3_T4_T6_:
	.zero		1104


//--------------------- .nv.shared._ZN3cub18CUB_300001_SM_10006detail6reduce18DeviceReduceKernelINS2_10policy_hubIdy11max_functorIdEE10Policy1000EN6thrust24THRUST_300001_SM_1000_NS6detail15normal_iteratorINSA_10device_ptrIdEEEEyS6_dN4cuda3std3__410__identityEEEvT0_PT3_T1_NS0_13GridEvenShareISN_EET2_T4_ --------------------------
	.section	.nv.shared._ZN3cub18CUB_300001_SM_10006detail6reduce18DeviceReduceKernelINS2_10policy_hubIdy11max_functorIdEE10Policy1000EN6thrust24THRUST_300001_SM_1000_NS6detail15normal_iteratorINSA_10device_ptrIdEEEEyS6_dN4cuda3std3__410__identityEEEvT0_PT3_T1_NS0_13GridEvenShareISN_EET2_T4_,"aw",@nobits
	.sectionflags	@""
	.align	8
.nv.shared._ZN3cub18CUB_300001_SM_10006detail6reduce18DeviceReduceKernelINS2_10policy_hubIdy11max_functorIdEE10Policy1000EN6thrust24THRUST_300001_SM_1000_NS6detail15normal_iteratorINSA_10device_ptrIdEEEEyS6_dN4cuda3std3__410__identityEEEvT0_PT3_T1_NS0_13GridEvenShareISN_EET2_T4_:
	.zero		1104


//--------------------- .nv.shared._ZN3cub18CUB_300001_SM_10006detail6reduce28DeviceReduceSingleTileKernelINS2_10policy_hubIdy11max_functorIdEE10Policy1000EN6thrust24THRUST_300001_SM_1000_NS6detail15normal_iteratorINSA_10device_ptrIdEEEEPdyS6_ddN4cuda3std3__410__identityEEEvT0_T1_T2_T3_T4_T6_ --------------------------
	.section	.nv.shared._ZN3cub18CUB_300001_SM_10006detail6reduce28DeviceReduceSingleTileKernelINS2_10policy_hubIdy11max_functorIdEE10Policy1000EN6thrust24THRUST_300001_SM_1000_NS6detail15normal_iteratorINSA_10device_ptrIdEEEEPdyS6_ddN4cuda3std3__410__identityEEEvT0_T1_T2_T3_T4_T6_,"aw",@nobits
	.sectionflags	@""
	.align	8
.nv.shared._ZN3cub18CUB_300001_SM_10006detail6reduce28DeviceReduceSingleTileKernelINS2_10policy_hubIdy11max_functorIdEE10Policy1000EN6thrust24THRUST_300001_SM_1000_NS6detail15normal_iteratorINSA_10device_ptrIdEEEEPdyS6_ddN4cuda3std3__410__identityEEEvT0_T1_T2_T3_T4_T6_:
	.zero		1104


//--------------------- .nv.shared._ZN3cub18CUB_300001_SM_10006detail6reduce28DeviceReduceSingleTileKernelINS2_10policy_hubIdj11max_functorIdEE10Policy1000EPdS9_iS6_ddN4cuda3std3__410__identityEEEvT0_T1_T2_T3_T4_T6_ --------------------------
	.section	.nv.shared._ZN3cub18CUB_300001_SM_10006detail6reduce28DeviceReduceSingleTileKernelINS2_10policy_hubIdj11max_functorIdEE10Policy1000EPdS9_iS6_ddN4cuda3std3__410__identityEEEvT0_T1_T2_T3_T4_T6_,"aw",@nobits
	.sectionflags	@""
	.align	8
.nv.shared._ZN3cub18CUB_300001_SM_10006detail6reduce28DeviceReduceSingleTileKernelINS2_10policy_hubIdj11max_functorIdEE10Policy1000EPdS9_iS6_ddN4cuda3std3__410__identityEEEvT0_T1_T2_T3_T4_T6_:
	.zero		1104


//--------------------- .nv.shared._ZN3cub18CUB_300001_SM_10006detail6reduce18DeviceReduceKernelINS2_10policy_hubIdj11max_functorIdEE10Policy1000EN6thrust24THRUST_300001_SM_1000_NS6detail15normal_iteratorINSA_10device_ptrIdEEEEjS6_dN4cuda3std3__410__identityEEEvT0_PT3_T1_NS0_13GridEvenShareISN_EET2_T4_ --------------------------
	.section	.nv.shared._ZN3cub18CUB_300001_SM_10006detail6reduce18DeviceReduceKernelINS2_10policy_hubIdj11max_functorIdEE10Policy1000EN6thrust24THRUST_300001_SM_1000_NS6detail15normal_iteratorINSA_10device_ptrIdEEEEjS6_dN4cuda3std3__410__identityEEEvT0_PT3_T1_NS0_13GridEvenShareISN_EET2_T4_,"aw",@nobits
	.sectionflags	@""
	.align	8
.nv.shared._ZN3cub18CUB_300001_SM_10006detail6reduce18DeviceReduceKernelINS2_10policy_hubIdj11max_functorIdEE10Policy1000EN6thrust24THRUST_300001_SM_1000_NS6detail15normal_iteratorINSA_10device_ptrIdEEEEjS6_dN4cuda3std3__410__identityEEEvT0_PT3_T1_NS0_13GridEvenShareISN_EET2_T4_:
	.zero		1104


//--------------------- .nv.shared._ZN3cub18CUB_300001_SM_10006detail6reduce28DeviceReduceSingleTileKernelINS2_10policy_hubIdj11max_functorIdEE10Policy1000EN6thrust24THRUST_300001_SM_1000_NS6detail15normal_iteratorINSA_10device_ptrIdEEEEPdjS6_ddN4cuda3std3__410__identityEEEvT0_T1_T2_T3_T4_T6_ --------------------------
	.section	.nv.shared._ZN3cub18CUB_300001_SM_10006detail6reduce28DeviceReduceSingleTileKernelINS2_10policy_hubIdj11max_functorIdEE10Policy1000EN6thrust24THRUST_300001_SM_1000_NS6detail15normal_iteratorINSA_10device_ptrIdEEEEPdjS6_ddN4cuda3std3__410__identityEEEvT0_T1_T2_T3_T4_T6_,"aw",@nobits
	.sectionflags	@""
	.align	8
.nv.shared._ZN3cub18CUB_300001_SM_10006detail6reduce28DeviceReduceSingleTileKernelINS2_10policy_hubIdj11max_functorIdEE10Policy1000EN6thrust24THRUST_300001_SM_1000_NS6detail15normal_iteratorINSA_10device_ptrIdEEEEPdjS6_ddN4cuda3std3__410__identityEEEvT0_T1_T2_T3_T4_T6_:
	.zero		1104


//--------------------- .nv.shared._ZN3cub18CUB_300001_SM_10006detail6reduce28DeviceReduceSingleTileKernelINS2_10policy_hubImy11mul_functorImEE10Policy1000EPmS9_iS6_mmN4cuda3std3__410__identityEEEvT0_T1_T2_T3_T4_T6_ --------------------------
	.section	.nv.shared._ZN3cub18CUB_300001_SM_10006detail6reduce28DeviceReduceSingleTileKernelINS2_10policy_hubImy11mul_functorImEE10Policy1000EPmS9_iS6_mmN4cuda3std3__410__identityEEEvT0_T1_T2_T3_T4_T6_,"aw",@nobits
	.sectionflags	@""
	.align	8
.nv.shared._ZN3cub18CUB_300001_SM_10006detail6reduce28DeviceReduceSingleTileKernelINS2_10policy_hubImy11mul_functorImEE10Policy1000EPmS9_iS6_mmN4cuda3std3__410__identityEEEvT0_T1_T2_T3_T4_T6_:
	.zero		1104


//--------------------- .nv.shared._ZN3cub18CUB_300001_SM_10006detail6reduce18DeviceReduceKernelINS2_10policy_hubImy11mul_functorImEE10Policy1000EN6thrust24THRUST_300001_SM_1000_NS6detail15normal_iteratorINSA_10device_ptrIjEEEEyS6_m11inc_functorIjEEEvT0_PT3_T1_NS0_13GridEvenShareISL_EET2_T4_ --------------------------
	.section	.nv.shared._ZN3cub18CUB_300001_SM_10006detail6reduce18DeviceReduceKernelINS2_10policy_hubImy11mul_functorImEE10Policy1000EN6thrust24THRUST_300001_SM_1000_NS6detail15normal_iteratorINSA_10device_ptrIjEEEEyS6_m11inc_functorIjEEEvT0_PT3_T1_NS0_13GridEvenShareISL_EET2_T4_,"aw",@nobits
	.sectionflags	@""
	.align	8
.nv.shared._ZN3cub18CUB_300001_SM_10006detail6reduce18DeviceReduceKernelINS2_10policy_hubImy11mul_functorImEE10Policy1000EN6thrust24THRUST_300001_SM_1000_NS6detail15normal_iteratorINSA_10device_ptrIjEEEEyS6_m11inc_functorIjEEEvT0_PT3_T1_NS0_13GridEvenShareISL_EET2_T4_:
	.zero		1104


//--------------------- .nv.shared._ZN3cub18CUB_300001_SM_10006detail6reduce28DeviceReduceSingleTileKernelINS2_10policy_hubImy11mul_functorImEE10Policy1000EN6thrust24THRUST_300001_SM_1000_NS6detail15normal_iteratorINSA_10device_ptrIjEEEEPmyS6_mm11inc_functorIjEEEvT0_T1_T2_T3_T4_T6_ --------------------------
	.section	.nv.shared._ZN3cub18CUB_300001_SM_10006detail6reduce28DeviceReduceSingleTileKernelINS2_10policy_hubImy11mul_functorImEE10Policy1000EN6thrust24THRUST_300001_SM_1000_NS6detail15normal_iteratorINSA_10device_ptrIjEEEEPmyS6_mm11inc_functorIjEEEvT0_T1_T2_T3_T4_T6_,"aw",@nobits
	.sectionflags	@""
	.align	8
.nv.shared._ZN3cub18CUB_300001_SM_10006detail6reduce28DeviceReduceSingleTileKernelINS2_10policy_hubImy11mul_functorImEE10Policy1000EN6thrust24THRUST_300001_SM_1000_NS6detail15normal_iteratorINSA_10device_ptrIjEEEEPmyS6_mm11inc_functorIjEEEvT0_T1_T2_T3_T4_T6_:
	.zero		1104


//--------------------- .nv.shared._ZN3cub18CUB_300001_SM_10006detail6reduce28DeviceReduceSingleTileKernelINS2_10policy_hubImj11mul_functorImEE10Policy1000EPmS9_iS6_mmN4cuda3std3__410__identityEEEvT0_T1_T2_T3_T4_T6_ --------------------------
	.section	.nv.shared._ZN3cub18CUB_300001_SM_10006detail6reduce28DeviceReduceSingleTileKernelINS2_10policy_hubImj11mul_functorImEE10Policy1000EPmS9_iS6_mmN4cuda3std3__410__identityEEEvT0_T1_T2_T3_T4_T6_,"aw",@nobits
	.sectionflags	@""
	.align	8
.nv.shared._ZN3cub18CUB_300001_SM_10006detail6reduce28DeviceReduceSingleTileKernelINS2_10policy_hubImj11mul_functorImEE10Policy1000EPmS9_iS6_mmN4cuda3std3__410__identityEEEvT0_T1_T2_T3_T4_T6_:
	.zero		1104


//--------------------- .nv.shared._ZN3cub18CUB_300001_SM_10006detail6reduce18DeviceReduceKernelINS2_10policy_hubImj11mul_functorImEE10Policy1000EN6thrust24THRUST_300001_SM_1000_NS6detail15normal_iteratorINSA_10device_ptrIjEEEEjS6_m11inc_functorIjEEEvT0_PT3_T1_NS0_13GridEvenShareISL_EET2_T4_ --------------------------
	.section	.nv.shared._ZN3cub18CUB_300001_SM_10006detail6reduce18DeviceReduceKernelINS2_10policy_hubImj11mul_functorImEE10Policy1000EN6thrust24THRUST_300001_SM_1000_NS6detail15normal_iteratorINSA_10device_ptrIjEEEEjS6_m11inc_functorIjEEEvT0_PT3_T1_NS0_13GridEvenShareISL_EET2_T4_,"aw",@nobits
	.sectionflags	@""
	.align	8
.nv.shared._ZN3cub18CUB_300001_SM_10006detail6reduce18DeviceReduceKernelINS2_10policy_hubImj11mul_functorImEE10Policy1000EN6thrust24THRUST_300001_SM_1000_NS6detail15normal_iteratorINSA_10device_ptrIjEEEEjS6_m11inc_functorIjEEEvT0_PT3_T1_NS0_13GridEvenShareISL_EET2_T4_:
	.zero		1104


//--------------------- .nv.shared._ZN3cub18CUB_300001_SM_10006detail6reduce28DeviceReduceSingleTileKernelINS2_10policy_hubImj11mul_functorImEE10Policy1000EN6thrust24THRUST_300001_SM_1000_NS6detail15normal_iteratorINSA_10device_ptrIjEEEEPmjS6_mm11inc_functorIjEEEvT0_T1_T2_T3_T4_T6_ --------------------------
	.section	.nv.shared._ZN3cub18CUB_300001_SM_10006detail6reduce28DeviceReduceSingleTileKernelINS2_10policy_hubImj11mul_functorImEE10Policy1000EN6thrust24THRUST_300001_SM_1000_NS6detail15normal_iteratorINSA_10device_ptrIjEEEEPmjS6_mm11inc_functorIjEEEvT0_T1_T2_T3_T4_T6_,"aw",@nobits
	.sectionflags	@""
	.align	8
.nv.shared._ZN3cub18CUB_300001_SM_10006detail6reduce28DeviceReduceSingleTileKernelINS2_10policy_hubImj11mul_functorImEE10Policy1000EN6thrust24THRUST_300001_SM_1000_NS6detail15normal_iteratorINSA_10device_ptrIjEEEEPmjS6_mm11inc_functorIjEEEvT0_T1_T2_T3_T4_T6_:
	.zero		1104


//--------------------- .nv.constant0._ZN3cub18CUB_300001_SM_10006detail6reduce28DeviceReduceSingleTileKernelINS2_10policy_hubIN4cuda3std3__45tupleIJblEEEyN6thrust24THRUST_300001_SM_1000_NS8cuda_cub9__find_if7functorIS9_EEE10Policy1000EPS9_SI_iSF_S9_S9_NS7_10__identityEEEvT0_T1_T2_T3_T4_T6_ --------------------------
	.section	.nv.constant0._ZN3cub18CUB_300001_SM_10006detail6reduce28DeviceReduceSingleTileKernelINS2_10policy_hubIN4cuda3std3__45tupleIJblEEEyN6thrust24THRUST_300001_SM_1000_NS8cuda_cub9__find_if7functorIS9_EEE10Policy1000EPS9_SI_iSF_S9_S9_NS7_10__identityEEEvT0_T1_T2_T3_T4_T6_,"a",@progbits
	.sectionflags	@""
	.align	4
.nv.constant0._ZN3cub18CUB_300001_SM_10006detail6reduce28DeviceReduceSingleTileKernelINS2_10policy_hubIN4cuda3std3__45tupleIJblEEEyN6thrust24THRUST_300001_SM_1000_NS8cuda_cub9__find_if7functorIS9_EEE10Policy1000EPS9_SI_iSF_S9_S9_NS7_10__identityEEEvT0_T1_T2_T3_T4_T6_:
	.zero		937


//--------------------- .nv.constant0._ZN3cub18CUB_300001_SM_10006detail6reduce18DeviceReduceKernelINS2_10policy_hubIN4cuda3std3__45tupleIJblEEEyN6thrust24THRUST_300001_SM_1000_NS8cuda_cub9__find_if7functorIS9_EEE10Policy1000ENSB_12zip_iteratorINS8_IJNSD_26transform_input_iterator_tIbNSB_6detail15normal_iteratorINSB_10device_ptrIbEEEENSK_10functional5actorINSP_9compositeIJNSP_16operator_adaptorINS7_8equal_toIvEEEENSQ_INSP_8argumentILj0EEEEENSQ_INSP_5valueIbEEEEEEEEEEENSB_17counting_iteratorIlNSB_11use_defaultES16_S16_EEEEEEEySF_S9_NS7_10__identityEEEvT0_PT3_T1_NS0_13GridEvenShareIS1E_EET2_T4_ --------------------------
	.section	.nv.constant0._ZN3cub18CUB_300001_SM_10006detail6reduce18DeviceReduceKernelINS2_10policy_hubIN4cuda3std3__45tupleIJblEEEyN6thrust24THRUST_300001_SM_1000_NS8cuda_cub9__find_if7functorIS9_EEE10Policy1000ENSB_12zip_iteratorINS8_IJNSD_26transform_input_iterator_tIbNSB_6detail15normal_iteratorINSB_10device_ptrIbEEEENSK_10functional5actorINSP_9compositeIJNSP_16operator_adaptorINS7_8equal_toIvEEEENSQ_INSP_8argumentILj0EEEEENSQ_INSP_5valueIbEEEEEEEEEEENSB_17counting_iteratorIlNSB_11use_defaultES16_S16_EEEEEEEySF_S9_NS7_10__identityEEEvT0_PT3_T1_NS0_13GridEvenShareIS1E_EET2_T4_,"a",@progbits
	.sectionflags	@""
	.align	4
.nv.constant0._ZN3cub18CUB_300001_SM_10006detail6reduce18DeviceReduceKernelINS2_10policy_hubIN4cuda3std3__45tupleIJblEEEyN6thrust24THRUST_300001_SM_1000_NS8cuda_cub9__find_if7functorIS9_EEE10Policy1000ENSB_12zip_iteratorINS8_IJNSD_26transform_input_iterator_tIbNSB_6detail15normal_iteratorINSB_10device_ptrIbEEEENSK_10functional5actorINSP_9compositeIJNSP_16operator_adaptorINS7_8equal_toIvEEEENSQ_INSP_8argumentILj0EEEEENSQ_INSP_5valueIbEEEEEEEEEEENSB_17counting_iteratorIlNSB_11use_defaultES16_S16_EEEEEEEySF_S9_NS7_10__identityEEEvT0_PT3_T1_NS0_13GridEvenShareIS1E_EET2_T4_:
	.zero		1010


//--------------------- .nv.constant0._ZN3cub18CUB_300001_SM_10006detail6reduce28DeviceReduceSingleTileKernelINS2_10policy_hubIN4cuda3std3__45tupleIJblEEEyN6thrust24THRUST_300001_SM_1000_NS8cuda_cub9__find_if7functorIS9_EEE10Policy1000ENSB_12zip_iteratorINS8_IJNSD_26transform_input_iterator_tIbNSB_6detail15normal_iteratorINSB_10device_ptrIbEEEENSK_10functional5actorINSP_9compositeIJNSP_16operator_adaptorINS7_8equal_toIvEEEENSQ_INSP_8argumentILj0EEEEENSQ_INSP_5valueIbEEEEEEEEEEENSB_17counting_iteratorIlNSB_11use_defaultES16_S16_EEEEEEEPS9_ySF_S9_S9_NS7_10__identityEEEvT0_T1_T2_T3_T4_T6_ --------------------------
	.section	.nv.constant0._ZN3cub18CUB_300001_SM_10006detail6reduce28DeviceReduceSingleTileKernelINS2_10policy_hubIN4cuda3std3__45tupleIJblEEEyN6thrust24THRUST_300001_SM_1000_NS8cuda_cub9__find_if7functorIS9_EEE10Policy1000ENSB_12zip_iteratorINS8_IJNSD_26transform_input_iterator_tIbNSB_6detail15normal_iteratorINSB_10device_ptrIbEEEENSK_10functional5actorINSP_9compositeIJNSP_16operator_adaptorINS7_8equal_toIvEEEENSQ_INSP_8argumentILj0EEEEENSQ_INSP_5valueIbEEEEEEEEEEENSB_17counting_iteratorIlNSB_11use_defaultES16_S16_EEEEEEEPS9_ySF_S9_S9_NS7_10__identityEEEvT0_T1_T2_T3_T4_T6_,"a",@progbits
	.sectionflags	@""
	.align	4
.nv.constant0._ZN3cub18CUB_300001_SM_10006detail6reduce28DeviceReduceSingleTileKernelINS2_10policy_hubIN4cuda3std3__45tupleIJblEEEyN6thrust24THRUST_300001_SM_1000_NS8cuda_cub9__find_if7functorIS9_EEE10Policy1000ENSB_12zip_iteratorINS8_IJNSD_26transform_input_iterator_tIbNSB_6detail15normal_iteratorINSB_10device_ptrIbEEEENSK_10functional5actorINSP_9compositeIJNSP_16operator_adaptorINS7_8equal_toIvEEEENSQ_INSP_8argumentILj0EEEEENSQ_INSP_5valueIbEEEEEEEEEEENSB_17counting_iteratorIlNSB_11use_defaultES16_S16_EEEEEEEPS9_ySF_S9_S9_NS7_10__identityEEEvT0_T1_T2_T3_T4_T6_:
	.zero		961


//--------------------- .nv.constant0._ZN3cub18CUB_300001_SM_10006detail6reduce28DeviceReduceSingleTileKernelINS2_10policy_hubIN4cuda3std3__45tupleIJblEEEjN6thrust24THRUST_300001_SM_1000_NS8cuda_cub9__find_if7functorIS9_EEE10Policy1000EPS9_SI_iSF_S9_S9_NS7_10__identityEEEvT0_T1_T2_T3_T4_T6_ --------------------------
	.section	.nv.constant0._ZN3cub18CUB_300001_SM_10006detail6reduce28DeviceReduceSingleTileKernelINS2_10policy_hubIN4cuda3std3__45tupleIJblEEEjN6thrust24THRUST_300001_SM_1000_NS8cuda_cub9__find_if7functorIS9_EEE10Policy1000EPS9_SI_iSF_S9_S9_NS7_10__identityEEEvT0_T1_T2_T3_T4_T6_,"a",@progbits
	.sectionflags	@""
	.align	4
.nv.constant0._ZN3cub18CUB_300001_SM_10006detail6reduce28DeviceReduceSingleTileKernelINS2_10policy_hubIN4cuda3std3__45tupleIJblEEEjN6thrust24THRUST_300001_SM_1000_NS8cuda_cub9__find_if7functorIS9_EEE10Policy1000EPS9_SI_iSF_S9_S9_NS7_10__identityEEEvT0_T1_T2_T3_T4_T6_:
	.zero		937


//--------------------- .nv.constant0._ZN3cub18CUB_300001_SM_10006detail6reduce18DeviceReduceKernelINS2_10policy_hubIN4cuda3std3__45tupleIJblEEEjN6thrust24THRUST_300001_SM_1000_NS8cuda_cub9__find_if7functorIS9_EEE10Policy1000ENSB_12zip_iteratorINS8_IJNSD_26transform_input_iterator_tIbNSB_6detail15normal_iteratorINSB_10device_ptrIbEEEENSK_10functional5actorINSP_9compositeIJNSP_16operator_adaptorINS7_8equal_toIvEEEENSQ_INSP_8argumentILj0EEEEENSQ_INSP_5valueIbEEEEEEEEEEENSB_17counting_iteratorIlNSB_11use_defaultES16_S16_EEEEEEEjSF_S9_NS7_10__identityEEEvT0_PT3_T1_NS0_13GridEvenShareIS1E_EET2_T4_ --------------------------
	.section	.nv.constant0._ZN3cub18CUB_300001_SM_10006detail6reduce18DeviceReduceKernelINS2_10policy_hubIN4cuda3std3__45tupleIJblEEEjN6thrust24THRUST_300001_SM_1000_NS8cuda_cub9__find_if7functorIS9_EEE10Policy1000ENSB_12zip_iteratorINS8_IJNSD_26transform_input_iterator_tIbNSB_6detail15normal_iteratorINSB_10device_ptrIbEEEENSK_10functional5actorINSP_9compositeIJNSP_16operator_adaptorINS7_8equal_toIvEEEENSQ_INSP_8argumentILj0EEEEENSQ_INSP_5valueIbEEEEEEEEEEENSB_17counting_iteratorIlNSB_11use_defaultES16_S16_EEEEEEEjSF_S9_NS7_10__identityEEEvT0_PT3_T1_NS0_13GridEvenShareIS1E_EET2_T4_,"a",@progbits
	.sectionflags	@""
	.align	4
.nv.constant0._ZN3cub18CUB_300001_SM_10006detail6reduce18DeviceReduceKernelINS2_10policy_hubIN4cuda3std3__45tupleIJblEEEjN6thrust24THRUST_300001_SM_1000_NS8cuda_cub9__find_if7functorIS9_EEE10Policy1000ENSB_12zip_iteratorINS8_IJNSD_26transform_input_iterator_tIbNSB_6detail15normal_iteratorINSB_10device_ptrIbEEEENSK_10functional5actorINSP_9compositeIJNSP_16operator_adaptorINS7_8equal_toIvEEEENSQ_INSP_8argumentILj0EEEEENSQ_INSP_5valueIbEEEEEEEEEEENSB_17counting_iteratorIlNSB_11use_defaultES16_S16_EEEEEEEjSF_S9_NS7_10__identityEEEvT0_PT3_T1_NS0_13GridEvenShareIS1E_EET2_T4_:
	.zero		974


//--------------------- .nv.constant0._ZN3cub18CUB_300001_SM_10006detail6reduce28DeviceReduceSingleTileKernelINS2_10policy_hubIN4cuda3std3__45tupleIJblEEEjN6thrust24THRUST_300001_SM_1000_NS8cuda_cub9__find_if7functorIS9_EEE10Policy1000ENSB_12zip_iteratorINS8_IJNSD_26transform_input_iterator_tIbNSB_6detail15normal_iteratorINSB_10device_ptrIbEEEENSK_10functional5actorINSP_9compositeIJNSP_16operator_adaptorINS7_8equal_toIvEEEENSQ_INSP_8argumentILj0EEEEENSQ_INSP_5valueIbEEEEEEEEEEENSB_17counting_iteratorIlNSB_11use_defaultES16_S16_EEEEEEEPS9_jSF_S9_S9_NS7_10__identityEEEvT0_T1_T2_T3_T4_T6_ --------------------------
	.section	.nv.constant0._ZN3cub18CUB_300001_SM_10006detail6reduce28DeviceReduceSingleTileKernelINS2_10policy_hubIN4cuda3std3__45tupleIJblEEEjN6thrust24THRUST_300001_SM_1000_NS8cuda_cub9__find_if7functorIS9_EEE10Policy1000ENSB_12zip_iteratorINS8_IJNSD_26transform_input_iterator_tIbNSB_6detail15normal_iteratorINSB_10device_ptrIbEEEENSK_10functional5actorINSP_9compositeIJNSP_16operator_adaptorINS7_8equal_toIvEEEENSQ_INSP_8argumentILj0EEEEENSQ_INSP_5valueIbEEEEEEEEEEENSB_17counting_iteratorIlNSB_11use_defaultES16_S16_EEEEEEEPS9_jSF_S9_S9_NS7_10__identityEEEvT0_T1_T2_T3_T4_T6_,"a",@progbits
	.sectionflags	@""
	.align	4
.nv.constant0._ZN3cub18CUB_300001_SM_10006detail6reduce28DeviceReduceSingleTileKernelINS2_10policy_hubIN4cuda3std3__45tupleIJblEEEjN6thrust24THRUST_300001_SM_1000_NS8cuda_cub9__find_if7functorIS9_EEE10Policy1000ENSB_12zip_iteratorINS8_IJNSD_26transform_input_iterator_tIbNSB_6detail15normal_iteratorINSB_10device_ptrIbEEEENSK_10functional5actorINSP_9compositeIJNSP_16operator_adaptorINS7_8equal_toIvEEEENSQ_INSP_8argumentILj0EEEEENSQ_INSP_5valueIbEEEEEEEEEEENSB_17counting_iteratorIlNSB_11use_defaultES16_S16_EEEEEEEPS9_jSF_S9_S9_NS7_10__identityEEEvT0_T1_T2_T3_T4_T6_:
	.zero		953


//--------------------- .nv.constant0._ZN3cub18CUB_300001_SM_10006detail6reduce28DeviceReduceSingleTileKernelINS2_10policy_hubIjy11max_functorIjEE10Policy1000EPjS9_iS6_jjN4cuda3std3__410__identityEEEvT0_T1_T2_T3_T4_T6_ --------------------------
	.section	.nv.constant0._ZN3cub18CUB_300001_SM_10006detail6reduce28DeviceReduceSingleTileKernelINS2_10policy_hubIjy11max_functorIjEE10Policy1000EPjS9_iS6_jjN4cuda3std3__410__identityEEEvT0_T1_T2_T3_T4_T6_,"a",@progbits
	.sectionflags	@""
	.align	4
.nv.constant0._ZN3cub18CUB_300001_SM_10006detail6reduce28DeviceReduceSingleTileKernelINS2_10policy_hubIjy11max_functorIjEE10Policy1000EPjS9_iS6_jjN4cuda3std3__410__identityEEEvT0_T1_T2_T3_T4_T6_:
	.zero		925


//--------------------- .nv.constant0._ZN3cub18CUB_300001_SM_10006detail6reduce18DeviceReduceKernelINS2_10policy_hubIjy11max_functorIjEE10Policy1000EN6thrust24THRUST_300001_SM_1000_NS6detail15normal_iteratorINSA_10device_ptrIjEEEEyS6_jN4cuda3std3__410__identityEEEvT0_PT3_T1_NS0_13GridEvenShareISN_EET2_T4_ --------------------------
	.section	.nv.constant0._ZN3cub18CUB_300001_SM_10006detail6reduce18DeviceReduceKernelINS2_10policy_hubIjy11max_functorIjEE10Policy1000EN6thrust24THRUST_300001_SM_1000_NS6detail15normal_iteratorINSA_10device_ptrIjEEEEyS6_jN4cuda3std3__410__identityEEEvT0_PT3_T1_NS0_13GridEvenShareISN_EET2_T4_,"a",@progbits
	.sectionflags	@""
	.align	4
.nv.constant0._ZN3cub18CUB_300001_SM_10006detail6reduce18DeviceReduceKernelINS2_10policy_hubIjy11max_functorIjEE10Policy1000EN6thrust24THRUST_300001_SM_1000_NS6detail15normal_iteratorINSA_10device_ptrIjEEEEyS6_jN4cuda3std3__410__identityEEEvT0_PT3_T1_NS0_13GridEvenShareISN_EET2_T4_:
	.zero		994


//--------------------- .nv.constant0._ZN3cub18CUB_300001_SM_10006detail6reduce28DeviceReduceSingleTileKernelINS2_10policy_hubIjy11max_functorIjEE10Policy1000EN6thrust24THRUST_300001_SM_1000_NS6detail15normal_iteratorINSA_10device_ptrIjEEEEPjyS6_jjN4cuda3std3__410__identityEEEvT0_T1_T2_T3_T4_T6_ --------------------------
	.section	.nv.constant0._ZN3cub18CUB_300001_SM_10006detail6reduce28DeviceReduceSingleTileKernelINS2_10policy_hubIjy11max_functorIjEE10Policy1000EN6thrust24THRUST_300001_SM_1000_NS6detail15normal_iteratorINSA_10device_ptrIjEEEEPjyS6_jjN4cuda3std3__410__identityEEEvT0_T1_T2_T3_T4_T6_,"a",@progbits
	.sectionflags	@""
	.align	4
.nv.constant0._ZN3cub18CUB_300001_SM_10006detail6reduce28DeviceReduceSingleTileKernelINS2_10policy_hubIjy11max_functorIjEE10Policy1000EN6thrust24THRUST_300001_SM_1000_NS6detail15normal_iteratorINSA_10device_ptrIjEEEEPjyS6_jjN4cuda3std3__410__identityEEEvT0_T1_T2_T3_T4_T6_:
	.zero		929


//--------------------- .nv.constant0._ZN3cub18CUB_300001_SM_10006detail6reduce28DeviceReduceSingleTileKernelINS2_10policy_hubIjj11max_functorIjEE10Policy1000EPjS9_iS6_jjN4cuda3std3__410__identityEEEvT0_T1_T2_T3_T4_T6_ --------------------------
	.section	.nv.constant0._ZN3cub18CUB_300001_SM_10006detail6reduce28DeviceReduceSingleTileKernelINS2_10policy_hubIjj11max_functorIjEE10Policy1000EPjS9_iS6_jjN4cuda3std3__410__identityEEEvT0_T1_T2_T3_T4_T6_,"a",@progbits
	.sectionflags	@""
	.align	4
.nv.constant0._ZN3cub18CUB_300001_SM_10006detail6reduce28DeviceReduceSingleTileKernelINS2_10policy_hubIjj11max_functorIjEE10Policy1000EPjS9_iS6_jjN4cuda3std3__410__identityEEEvT0_T1_T2_T3_T4_T6_:
	.zero		925


//--------------------- .nv.constant0._ZN3cub18CUB_300001_SM_10006detail6reduce18DeviceReduceKernelINS2_10policy_hubIjj11max_functorIjEE10Policy1000EN6thrust24THRUST_300001_SM_1000_NS6detail15normal_iteratorINSA_10device_ptrIjEEEEjS6_jN4cuda3std3__410__identityEEEvT0_PT3_T1_NS0_13GridEvenShareISN_EET2_T4_ --------------------------
	.section	.nv.constant0._ZN3cub18CUB_300001_SM_10006detail6reduce18DeviceReduceKernelINS2_10policy_hubIjj11max_functorIjEE10Policy1000EN6thrust24THRUST_300001_SM_1000_NS6detail15normal_iteratorINSA_10device_ptrIjEEEEjS6_jN4cuda3std3__410__identityEEEvT0_PT3_T1_NS0_13GridEvenShareISN_EET2_T4_,"a",@progbits
	.sectionflags	@""
	.align	4
.nv.constant0._ZN3cub18CUB_300001_SM_10006detail6reduce18DeviceReduceKernelINS2_10policy_hubIjj11max_functorIjEE10Policy1000EN6thrust24THRUST_300001_SM_1000_NS6detail15normal_iteratorINSA_10device_ptrIjEEEEjS6_jN4cuda3std3__410__identityEEEvT0_PT3_T1_NS0_13GridEvenShareISN_EET2_T4_:
	.zero		958


//--------------------- .nv.constant0._ZN3cub18CUB_300001_SM_10006detail6reduce28DeviceReduceSingleTileKernelINS2_10policy_hubIjj11max_functorIjEE10Policy1000EN6thrust24THRUST_300001_SM_1000_NS6detail15normal_iteratorINSA_10device_ptrIjEEEEPjjS6_jjN4cuda3std3__410__identityEEEvT0_T1_T2_T3_T4_T6_ --------------------------
	.section	.nv.constant0._ZN3cub18CUB_300001_SM_10006detail6reduce28DeviceReduceSingleTileKernelINS2_10policy_hubIjj11max_functorIjEE10Policy1000EN6thrust24THRUST_300001_SM_1000_NS6detail15normal_iteratorINSA_10device_ptrIjEEEEPjjS6_jjN4cuda3std3__410__identityEEEvT0_T1_T2_T3_T4_T6_,"a",@progbits
	.sectionflags	@""
	.align	4
.nv.constant0._ZN3cub18CUB_300001_SM_10006detail6reduce28DeviceReduceSingleTileKernelINS2_10policy_hubIjj11max_functorIjEE10Policy1000EN6thrust24THRUST_300001_SM_1000_NS6detail15normal_iteratorINSA_10device_ptrIjEEEEPjjS6_jjN4cuda3std3__410__identityEEEvT0_T1_T2_T3_T4_T6_:
	.zero		925


//--------------------- .nv.constant0._ZN3cub18CUB_300001_SM_10006detail6reduce28DeviceReduceSingleTileKernelINS2_10policy_hubIdy11add_functorIdEE10Policy1000EPdS9_iS6_ddN4cuda3std3__410__identityEEEvT0_T1_T2_T3_T4_T6_ --------------------------
	.section	.nv.constant0._ZN3cub18CUB_300001_SM_10006detail6reduce28DeviceReduceSingleTileKernelINS2_10policy_hubIdy11add_functorIdEE10Policy1000EPdS9_iS6_ddN4cuda3std3__410__identityEEEvT0_T1_T2_T3_T4_T6_,"a",@progbits
	.sectionflags	@""
	.align	4
.nv.constant0._ZN3cub18CUB_300001_SM_10006detail6reduce28DeviceReduceSingleTileKernelINS2_10policy_hubIdy11add_functorIdEE10Policy1000EPdS9_iS6_ddN4cuda3std3__410__identityEEEvT0_T1_T2_T3_T4_T6_:
	.zero		929


//--------------------- .nv.constant0._ZN3cub18CUB_300001_SM_10006detail6reduce18DeviceReduceKernelINS2_10policy_hubIdy11add_functorIdEE10Policy1000EN6thrust24THRUST_300001_SM_1000_NS6detail15normal_iteratorINSA_10device_ptrIdEEEEyS6_d14square_functorIdEEEvT0_PT3_T1_NS0_13GridEvenShareISL_EET2_T4_ --------------------------
	.section	.nv.constant0._ZN3cub18CUB_300001_SM_10006detail6reduce18DeviceReduceKernelINS2_10policy_hubIdy11add_functorIdEE10Policy1000EN6thrust24THRUST_300001_SM_1000_NS6detail15normal_iteratorINSA_10device_ptrIdEEEEyS6_d14square_functorIdEEEvT0_PT3_T1_NS0_13GridEvenShareISL_EET2_T4_,"a",@progbits
	.sectionflags	@""
	.align	4
.nv.constant0._ZN3cub18CUB_300001_SM_10006detail6reduce18DeviceReduceKernelINS2_10policy_hubIdy11add_functorIdEE10Policy1000EN6thrust24THRUST_300001_SM_1000_NS6detail15normal_iteratorINSA_10device_ptrIdEEEEyS6_d14square_functorIdEEEvT0_PT3_T1_NS0_13GridEvenShareISL_EET2_T4_:
	.zero		994


//--------------------- .nv.constant0._ZN3cub18CUB_300001_SM_10006detail6reduce28DeviceReduceSingleTileKernelINS2_10policy_hubIdy11add_functorIdEE10Policy1000EN6thrust24THRUST_300001_SM_1000_NS6detail15normal_iteratorINSA_10device_ptrIdEEEEPdyS6_dd14square_functorIdEEEvT0_T1_T2_T3_T4_T6_ --------------------------
	.section	.nv.constant0._ZN3cub18CUB_300001_SM_10006detail6reduce28DeviceReduceSingleTileKernelINS2_10policy_hubIdy11add_functorIdEE10Policy1000EN6thrust24THRUST_300001_SM_1000_NS6detail15normal_iteratorINSA_10device_ptrIdEEEEPdyS6_dd14square_functorIdEEEvT0_T1_T2_T3_T4_T6_,"a",@progbits
	.sectionflags	@""
	.align	4
.nv.constant0._ZN3cub18CUB_300001_SM_10006detail6reduce28DeviceReduceSingleTileKernelINS2_10policy_hubIdy11add_functorIdEE10Policy1000EN6thrust24THRUST_300001_SM_1000_NS6detail15normal_iteratorINSA_10device_ptrIdEEEEPdyS6_dd14square_functorIdEEEvT0_T1_T2_T3_T4_T6_:
	.zero		937


//--------------------- .nv.constant0._ZN3cub18CUB_300001_SM_10006detail6reduce28DeviceReduceSingleTileKernelINS2_10policy_hubIdj11add_functorIdEE10Policy1000EPdS9_iS6_ddN4cuda3std3__410__identityEEEvT0_T1_T2_T3_T4_T6_ --------------------------
	.section	.nv.constant0._ZN3cub18CUB_300001_SM_10006detail6reduce28DeviceReduceSingleTileKernelINS2_10policy_hubIdj11add_functorIdEE10Policy1000EPdS9_iS6_ddN4cuda3std3__410__identityEEEvT0_T1_T2_T3_T4_T6_,"a",@progbits
	.sectionflags	@""
	.align	4
.nv.constant0._ZN3cub18CUB_300001_SM_10006detail6reduce28DeviceReduceSingleTileKernelINS2_10policy_hubIdj11add_functorIdEE10Policy1000EPdS9_iS6_ddN4cuda3std3__410__identityEEEvT0_T1_T2_T3_T4_T6_:
	.zero		929


//--------------------- .nv.constant0._ZN3cub18CUB_300001_SM_10006detail6reduce18DeviceReduceKernelINS2_10policy_hubIdj11add_functorIdEE10Policy1000EN6thrust24THRUST_300001_SM_1000_NS6detail15normal_iteratorINSA_10device_ptrIdEEEEjS6_d14square_functorIdEEEvT0_PT3_T1_NS0_13GridEvenShareISL_EET2_T4_ --------------------------
	.section	.nv.constant0._ZN3cub18CUB_300001_SM_10006detail6reduce18DeviceReduceKernelINS2_10policy_hubIdj11add_functorIdEE10Policy1000EN6thrust24THRUST_300001_SM_1000_NS6detail15normal_iteratorINSA_10device_ptrIdEEEEjS6_d14square_functorIdEEEvT0_PT3_T1_NS0_13GridEvenShareISL_EET2_T4_,"a",@progbits
	.sectionflags	@""
	.align	4
.nv.constant0._ZN3cub18CUB_300001_SM_10006detail6reduce18DeviceReduceKernelINS2_10policy_hubIdj11add_functorIdEE10Policy1000EN6thrust24THRUST_300001_SM_1000_NS6detail15normal_iteratorINSA_10device_ptrIdEEEEjS6_d14square_functorIdEEEvT0_PT3_T1_NS0_13GridEvenShareISL_EET2_T4_:
	.zero		958


//--------------------- .nv.constant0._ZN3cub18CUB_300001_SM_10006detail6reduce28DeviceReduceSingleTileKernelINS2_10policy_hubIdj11add_functorIdEE10Policy1000EN6thrust24THRUST_300001_SM_1000_NS6detail15normal_iteratorINSA_10device_ptrIdEEEEPdjS6_dd14square_functorIdEEEvT0_T1_T2_T3_T4_T6_ --------------------------
	.section	.nv.constant0._ZN3cub18CUB_300001_SM_10006detail6reduce28DeviceReduceSingleTileKernelINS2_10policy_hubIdj11add_functorIdEE10Policy1000EN6thrust24THRUST_300001_SM_1000_NS6detail15normal_iteratorINSA_10device_ptrIdEEEEPdjS6_dd14square_functorIdEEEvT0_T1_T2_T3_T4_T6_,"a",@progbits
	.sectionflags	@""
	.align	4
.nv.constant0._ZN3cub18CUB_300001_SM_10006detail6reduce28DeviceReduceSingleTileKernelINS2_10policy_hubIdj11add_functorIdEE10Policy1000EN6thrust24THRUST_300001_SM_1000_NS6detail15normal_iteratorINSA_10device_ptrIdEEEEPdjS6_dd14square_functorIdEEEvT0_T1_T2_T3_T4_T6_:
	.zero		929


//--------------------- .nv.constant0._ZN3cub18CUB_300001_SM_10006detail6reduce28DeviceReduceSingleTileKernelINS2_10policy_hubIdy11max_functorIdEE10Policy1000EPdS9_iS6_ddN4cuda3std3__410__identityEEEvT0_T1_T2_T3_T4_T6_ --------------------------
	.section	.nv.constant0._ZN3cub18CUB_300001_SM_10006detail6reduce28DeviceReduceSingleTileKernelINS2_10policy_hubIdy11max_functorIdEE10Policy1000EPdS9_iS6_ddN4cuda3std3__410__identityEEEvT0_T1_T2_T3_T4_T6_,"a",@progbits
	.sectionflags	@""
	.align	4
.nv.constant0._ZN3cub18CUB_300001_SM_10006detail6reduce28DeviceReduceSingleTileKernelINS2_10policy_hubIdy11max_functorIdEE10Policy1000EPdS9_iS6_ddN4cuda3std3__410__identityEEEvT0_T1_T2_T3_T4_T6_:
	.zero		929


//--------------------- .nv.constant0._ZN3cub18CUB_300001_SM_10006detail6reduce18DeviceReduceKernelINS2_10policy_hubIdy11max_functorIdEE10Policy1000EN6thrust24THRUST_300001_SM_1000_NS6detail15normal_iteratorINSA_10device_ptrIdEEEEyS6_dN4cuda3std3__410__identityEEEvT0_PT3_T1_NS0_13GridEvenShareISN_EET2_T4_ --------------------------
	.section	.nv.constant0._ZN3cub18CUB_300001_SM_10006detail6reduce18DeviceReduceKernelINS2_10policy_hubIdy11max_functorIdEE10Policy1000EN6thrust24THRUST_300001_SM_1000_NS6detail15normal_iteratorINSA_10device_ptrIdEEEEyS6_dN4cuda3std3__410__identityEEEvT0_PT3_T1_NS0_13GridEvenShareISN_EET2_T4_,"a",@progbits
	.sectionflags	@""
	.align	4
.nv.constant0._ZN3cub18CUB_300001_SM_10006detail6reduce18DeviceReduceKernelINS2_10policy_hubIdy11max_functorIdEE10Policy1000EN6thrust24THRUST_300001_SM_1000_NS6detail15normal_iteratorINSA_10device_ptrIdEEEEyS6_dN4cuda3std3__410__identityEEEvT0_PT3_T1_NS0_13GridEvenShareISN_EET2_T4_:
	.zero		994


//--------------------- .nv.constant0._ZN3cub18CUB_300001_SM_10006detail6reduce28DeviceReduceSingleTileKernelINS2_10policy_hubIdy11max_functorIdEE10Policy1000EN6thrust24THRUST_300001_SM_1000_NS6detail15normal_iteratorINSA_10device_ptrIdEEEEPdyS6_ddN4cuda3std3__410__identityEEEvT0_T1_T2_T3_T4_T6_ --------------------------
	.section	.nv.constant0._ZN3cub18CUB_300001_SM_10006detail6reduce28DeviceReduceSingleTileKernelINS2_10policy_hubIdy11max_functorIdEE10Policy1000EN6thrust24THRUST_300001_SM_1000_NS6detail15normal_iteratorINSA_10device_ptrIdEEEEPdyS6_ddN4cuda3std3__410__identityEEEvT0_T1_T2_T3_T4_T6_,"a",@progbits
	.sectionflags	@""
	.align	4
.nv.constant0._ZN3cub18CUB_300001_SM_10006detail6reduce28DeviceReduceSingleTileKernelINS2_10policy_hubIdy11max_functorIdEE10Policy1000EN6thrust24THRUST_300001_SM_1000_NS6detail15normal_iteratorINSA_10device_ptrIdEEEEPdyS6_ddN4cuda3std3__410__identityEEEvT0_T1_T2_T3_T4_T6_:
	.zero		937


//--------------------- .nv.constant0._ZN3cub18CUB_300001_SM_10006detail6reduce28DeviceReduceSingleTileKernelINS2_10policy_hubIdj11max_functorIdEE10Policy1000EPdS9_iS6_ddN4cuda3std3__410__identityEEEvT0_T1_T2_T3_T4_T6_ --------------------------
	.section	.nv.constant0._ZN3cub18CUB_300001_SM_10006detail6reduce28DeviceReduceSingleTileKernelINS2_10policy_hubIdj11max_functorIdEE10Policy1000EPdS9_iS6_ddN4cuda3std3__410__identityEEEvT0_T1_T2_T3_T4_T6_,"a",@progbits
	.sectionflags	@""
	.align	4
.nv.constant0._ZN3cub18CUB_300001_SM_10006detail6reduce28DeviceReduceSingleTileKernelINS2_10policy_hubIdj11max_functorIdEE10Policy1000EPdS9_iS6_ddN4cuda3std3__410__identityEEEvT0_T1_T2_T3_T4_T6_:
	.zero		929


//--------------------- .nv.constant0._ZN3cub18CUB_300001_SM_10006detail6reduce18DeviceReduceKernelINS2_10policy_hubIdj11max_functorIdEE10Policy1000EN6thrust24THRUST_300001_SM_1000_NS6detail15normal_iteratorINSA_10device_ptrIdEEEEjS6_dN4cuda3std3__410__identityEEEvT0_PT3_T1_NS0_13GridEvenShareISN_EET2_T4_ --------------------------
	.section	.nv.constant0._ZN3cub18CUB_300001_SM_10006detail6reduce18DeviceReduceKernelINS2_10policy_hubIdj11max_functorIdEE10Policy1000EN6thrust24THRUST_300001_SM_1000_NS6detail15normal_iteratorINSA_10device_ptrIdEEEEjS6_dN4cuda3std3__410__identityEEEvT0_PT3_T1_NS0_13GridEvenShareISN_EET2_T4_,"a",@progbits
	.sectionflags	@""
	.align	4
.nv.constant0._ZN3cub18CUB_300001_SM_10006detail6reduce18DeviceReduceKernelINS2_10policy_hubIdj11max_functorIdEE10Policy1000EN6thrust24THRUST_300001_SM_1000_NS6detail15normal_iteratorINSA_10device_ptrIdEEEEjS6_dN4cuda3std3__410__identityEEEvT0_PT3_T1_NS0_13GridEvenShareISN_EET2_T4_:
	.zero		958


//--------------------- .nv.constant0._ZN3cub18CUB_300001_SM_10006detail6reduce28DeviceReduceSingleTileKernelINS2_10policy_hubIdj11max_functorIdEE10Policy1000EN6thrust24THRUST_300001_SM_1000_NS6detail15normal_iteratorINSA_10device_ptrIdEEEEPdjS6_ddN4cuda3std3__410__identityEEEvT0_T1_T2_T3_T4_T6_ --------------------------
	.section	.nv.constant0._ZN3cub18CUB_300001_SM_10006detail6reduce28DeviceReduceSingleTileKernelINS2_10policy_hubIdj11max_functorIdEE10Policy1000EN6thrust24THRUST_300001_SM_1000_NS6detail15normal_iteratorINSA_10device_ptrIdEEEEPdjS6_ddN4cuda3std3__410__identityEEEvT0_T1_T2_T3_T4_T6_,"a",@progbits
	.sectionflags	@""
	.align	4
.nv.constant0._ZN3cub18CUB_300001_SM_10006detail6reduce28DeviceReduceSingleTileKernelINS2_10policy_hubIdj11max_functorIdEE10Policy1000EN6thrust24THRUST_300001_SM_1000_NS6detail15normal_iteratorINSA_10device_ptrIdEEEEPdjS6_ddN4cuda3std3__410__identityEEEvT0_T1_T2_T3_T4_T6_:
	.zero		929


//--------------------- .nv.constant0._ZN3cub18CUB_300001_SM_10006detail6reduce28DeviceReduceSingleTileKernelINS2_10policy_hubImy11mul_functorImEE10Policy1000EPmS9_iS6_mmN4cuda3std3__410__identityEEEvT0_T1_T2_T3_T4_T6_ --------------------------
	.section	.nv.constant0._ZN3cub18CUB_300001_SM_10006detail6reduce28DeviceReduceSingleTileKernelINS2_10policy_hubImy11mul_functorImEE10Policy1000EPmS9_iS6_mmN4cuda3std3__410__identityEEEvT0_T1_T2_T3_T4_T6_,"a",@progbits
	.sectionflags	@""
	.align	4
.nv.constant0._ZN3cub18CUB_300001_SM_10006detail6reduce28DeviceReduceSingleTileKernelINS2_10policy_hubImy11mul_functorImEE10Policy1000EPmS9_iS6_mmN4cuda3std3__410__identityEEEvT0_T1_T2_T3_T4_T6_:
	.zero		929


//--------------------- .nv.constant0._ZN3cub18CUB_300001_SM_10006detail6reduce18DeviceReduceKernelINS2_10policy_hubImy11mul_functorImEE10Policy1000EN6thrust24THRUST_300001_SM_1000_NS6detail15normal_iteratorINSA_10device_ptrIjEEEEyS6_m11inc_functorIjEEEvT0_PT3_T1_NS0_13GridEvenShareISL_EET2_T4_ --------------------------
	.section	.nv.constant0._ZN3cub18CUB_300001_SM_10006detail6reduce18DeviceReduceKernelINS2_10policy_hubImy11mul_functorImEE10Policy1000EN6thrust24THRUST_300001_SM_1000_NS6detail15normal_iteratorINSA_10device_ptrIjEEEEyS6_m11inc_functorIjEEEvT0_PT3_T1_NS0_13GridEvenShareISL_EET2_T4_,"a",@progbits
	.sectionflags	@""
	.align	4
.nv.constant0._ZN3cub18CUB_300001_SM_10006detail6reduce18DeviceReduceKernelINS2_10policy_hubImy11mul_functorImEE10Policy1000EN6thrust24THRUST_300001_SM_1000_NS6detail15normal_iteratorINSA_10device_ptrIjEEEEyS6_m11inc_functorIjEEEvT0_PT3_T1_NS0_13GridEvenShareISL_EET2_T4_:
	.zero		994


//--------------------- .nv.constant0._ZN3cub18CUB_300001_SM_10006detail6reduce28DeviceReduceSingleTileKernelINS2_10policy_hubImy11mul_functorImEE10Policy1000EN6thrust24THRUST_300001_SM_1000_NS6detail15normal_iteratorINSA_10device_ptrIjEEEEPmyS6_mm11inc_functorIjEEEvT0_T1_T2_T3_T4_T6_ --------------------------
	.section	.nv.constant0._ZN3cub18CUB_300001_SM_10006detail6reduce28DeviceReduceSingleTileKernelINS2_10policy_hubImy11mul_functorImEE10Policy1000EN6thrust24THRUST_300001_SM_1000_NS6detail15normal_iteratorINSA_10device_ptrIjEEEEPmyS6_mm11inc_functorIjEEEvT0_T1_T2_T3_T4_T6_,"a",@progbits
	.sectionflags	@""
	.align	4
.nv.constant0._ZN3cub18CUB_300001_SM_10006detail6reduce28DeviceReduceSingleTileKernelINS2_10policy_hubImy11mul_functorImEE10Policy1000EN6thrust24THRUST_300001_SM_1000_NS6detail15normal_iteratorINSA_10device_ptrIjEEEEPmyS6_mm11inc_functorIjEEEvT0_T1_T2_T3_T4_T6_:
	.zero		937


//--------------------- .nv.constant0._ZN3cub18CUB_300001_SM_10006detail6reduce28DeviceReduceSingleTileKernelINS2_10policy_hubImj11mul_functorImEE10Policy1000EPmS9_iS6_mmN4cuda3std3__410__identityEEEvT0_T1_T2_T3_T4_T6_ --------------------------
	.section	.nv.constant0._ZN3cub18CUB_300001_SM_10006detail6reduce28DeviceReduceSingleTileKernelINS2_10policy_hubImj11mul_functorImEE10Policy1000EPmS9_iS6_mmN4cuda3std3__410__identityEEEvT0_T1_T2_T3_T4_T6_,"a",@progbits
	.sectionflags	@""
	.align	4
.nv.constant0._ZN3cub18CUB_300001_SM_10006detail6reduce28DeviceReduceSingleTileKernelINS2_10policy_hubImj11mul_functorImEE10Policy1000EPmS9_iS6_mmN4cuda3std3__410__identityEEEvT0_T1_T2_T3_T4_T6_:
	.zero		929


//--------------------- .nv.constant0._ZN3cub18CUB_300001_SM_10006detail6reduce18DeviceReduceKernelINS2_10policy_hubImj11mul_functorImEE10Policy1000EN6thrust24THRUST_300001_SM_1000_NS6detail15normal_iteratorINSA_10device_ptrIjEEEEjS6_m11inc_functorIjEEEvT0_PT3_T1_NS0_13GridEvenShareISL_EET2_T4_ --------------------------
	.section	.nv.constant0._ZN3cub18CUB_300001_SM_10006detail6reduce18DeviceReduceKernelINS2_10policy_hubImj11mul_functorImEE10Policy1000EN6thrust24THRUST_300001_SM_1000_NS6detail15normal_iteratorINSA_10device_ptrIjEEEEjS6_m11inc_functorIjEEEvT0_PT3_T1_NS0_13GridEvenShareISL_EET2_T4_,"a",@progbits
	.sectionflags	@""
	.align	4
.nv.constant0._ZN3cub18CUB_300001_SM_10006detail6reduce18DeviceReduceKernelINS2_10policy_hubImj11mul_functorImEE10Policy1000EN6thrust24THRUST_300001_SM_1000_NS6detail15normal_iteratorINSA_10device_ptrIjEEEEjS6_m11inc_functorIjEEEvT0_PT3_T1_NS0_13GridEvenShareISL_EET2_T4_:
	.zero		958


//--------------------- .nv.constant0._ZN3cub18CUB_300001_SM_10006detail6reduce28DeviceReduceSingleTileKernelINS2_10policy_hubImj11mul_functorImEE10Policy1000EN6thrust24THRUST_300001_SM_1000_NS6detail15normal_iteratorINSA_10device_ptrIjEEEEPmjS6_mm11inc_functorIjEEEvT0_T1_T2_T3_T4_T6_ --------------------------
	.section	.nv.constant0._ZN3cub18CUB_300001_SM_10006detail6reduce28DeviceReduceSingleTileKernelINS2_10policy_hubImj11mul_functorImEE10Policy1000EN6thrust24THRUST_300001_SM_1000_NS6detail15normal_iteratorINSA_10device_ptrIjEEEEPmjS6_mm11inc_functorIjEEEvT0_T1_T2_T3_T4_T6_,"a",@progbits
	.sectionflags	@""
	.align	4
.nv.constant0._ZN3cub18CUB_300001_SM_10006detail6reduce28DeviceReduceSingleTileKernelINS2_10policy_hubImj11mul_functorImEE10Policy1000EN6thrust24THRUST_300001_SM_1000_NS6detail15normal_iteratorINSA_10device_ptrIjEEEEPmjS6_mm11inc_functorIjEEEvT0_T1_T2_T3_T4_T6_:
	.zero		929


//--------------------- .nv.constant0._ZN3cub18CUB_300001_SM_10006detail9transform16transform_kernelINS2_10policy_hubILb1EN4cuda3std3__45tupleIJN6thrust24THRUST_300001_SM_1000_NS6detail15normal_iteratorINSA_10device_ptrIdEEEESF_EEEE10policy1000El11sub_functorIdESF_JPdSL_EEEvT0_iT1_T2_DpNS2_10kernel_argIT3_EE --------------------------
	.section	.nv.constant0._ZN3cub18CUB_300001_SM_10006detail9transform16transform_kernelINS2_10policy_hubILb1EN4cuda3std3__45tupleIJN6thrust24THRUST_300001_SM_1000_NS6detail15normal_iteratorINSA_10device_ptrIdEEEESF_EEEE10policy1000El11sub_functorIdESF_JPdSL_EEEvT0_iT1_T2_DpNS2_10kernel_argIT3_EE,"a",@progbits
	.sectionflags	@""
	.align	4
.nv.constant0._ZN3cub18CUB_300001_SM_10006detail9transform16transform_kernelINS2_10policy_hubILb1EN4cuda3std3__45tupleIJN6thrust24THRUST_300001_SM_1000_NS6detail15normal_iteratorINSA_10device_ptrIdEEEESF_EEEE10policy1000El11sub_functorIdESF_JPdSL_EEEvT0_iT1_T2_DpNS2_10kernel_argIT3_EE:
	.zero		952


//--------------------- .nv.constant0._ZN3cub18CUB_300001_SM_10006detail9transform16transform_kernelINS2_10policy_hubILb1EN4cuda3std3__45tupleIJN6thrust24THRUST_300001_SM_1000_NS6detail15normal_iteratorINSA_10device_ptrIdEEEESF_EEEE10policy1000Ei11sub_functorIdESF_JPdSL_EEEvT0_iT1_T2_DpNS2_10kernel_argIT3_EE --------------------------
	.section	.nv.constant0._ZN3cub18CUB_300001_SM_10006detail9transform16transform_kernelINS2_10policy_hubILb1EN4cuda3std3__45tupleIJN6thrust24THRUST_300001_SM_1000_NS6detail15normal_iteratorINSA_10device_ptrIdEEEESF_EEEE10policy1000Ei11sub_functorIdESF_JPdSL_EEEvT0_iT1_T2_DpNS2_10kernel_argIT3_EE,"a",@progbits
	.sectionflags	@""
	.align	4
.nv.constant0._ZN3cub18CUB_300001_SM_10006detail9transform16transform_kernelINS2_10policy_hubILb1EN4cuda3std3__45tupleIJN6thrust24THRUST_300001_SM_1000_NS6detail15normal_iteratorINSA_10device_ptrIdEEEESF_EEEE10policy1000Ei11sub_functorIdESF_JPdSL_EEEvT0_iT1_T2_DpNS2_10kernel_argIT3_EE:
	.zero		952


//--------------------- .nv.constant0._ZN3cub18CUB_300001_SM_10006detail9transform16transform_kernelINS2_10policy_hubILb1EN4cuda3std3__45tupleIJN6thrust24THRUST_300001_SM_1000_NS6detail15normal_iteratorINSA_10device_ptrIdEEEEEEEE10policy1000El11abs_functorIdESF_JPdEEEvT0_iT1_T2_DpNS2_10kernel_argIT3_EE --------------------------
	.section	.nv.constant0._ZN3cub18CUB_300001_SM_10006detail9transform16transform_kernelINS2_10policy_hubILb1EN4cuda3std3__45tupleIJN6thrust24THRUST_300001_SM_1000_NS6detail15normal_iteratorINSA_10device_ptrIdEEEEEEEE10policy1000El11abs_functorIdESF_JPdEEEvT0_iT1_T2_DpNS2_10kernel_argIT3_EE,"a",@progbits
	.sectionflags	@""
	.align	4
.nv.constant0._ZN3cub18CUB_300001_SM_10006detail9transform16transform_kernelINS2_10policy_hubILb1EN4cuda3std3__45tupleIJN6thrust24THRUST_300001_SM_1000_NS6detail15normal_iteratorINSA_10device_ptrIdEEEEEEEE10policy1000El11abs_functorIdESF_JPdEEEvT0_iT1_T2_DpNS2_10kernel_argIT3_EE:
	.zero		936


//--------------------- .nv.constant0._ZN3cub18CUB_300001_SM_10006detail9transform16transform_kernelINS2_10policy_hubILb1EN4cuda3std3__45tupleIJN6thrust24THRUST_300001_SM_1000_NS6detail15normal_iteratorINSA_10device_ptrIdEEEEEEEE10policy1000Ei11abs_functorIdESF_JPdEEEvT0_iT1_T2_DpNS2_10kernel_argIT3_EE --------------------------
	.section	.nv.constant0._ZN3cub18CUB_300001_SM_10006detail9transform16transform_kernelINS2_10policy_hubILb1EN4cuda3std3__45tupleIJN6thrust24THRUST_300001_SM_1000_NS6detail15normal_iteratorINSA_10device_ptrIdEEEEEEEE10policy1000Ei11abs_functorIdESF_JPdEEEvT0_iT1_T2_DpNS2_10kernel_argIT3_EE,"a",@progbits
	.sectionflags	@""
	.align	4
.nv.constant0._ZN3cub18CUB_300001_SM_10006detail9transform16transform_kernelINS2_10policy_hubILb1EN4cuda3std3__45tupleIJN6thrust24THRUST_300001_SM_1000_NS6detail15normal_iteratorINSA_10device_ptrIdEEEEEEEE10policy1000Ei11abs_functorIdESF_JPdEEEvT0_iT1_T2_DpNS2_10kernel_argIT3_EE:
	.zero		936


//--------------------- .nv.constant0._ZN3cub18CUB_300001_SM_10006detail9transform16transform_kernelINS2_10policy_hubILb1EN4cuda3std3__45tupleIJN6thrust24THRUST_300001_SM_1000_NS6detail15normal_iteratorINSA_10device_ptrIdEEEESF_EEEE10policy1000El12diff_functorIdESF_JPdSL_EEEvT0_iT1_T2_DpNS2_10kernel_argIT3_EE --------------------------
	.section	.nv.constant0._ZN3cub18CUB_300001_SM_10006detail9transform16transform_kernelINS2_10policy_hubILb1EN4cuda3std3__45tupleIJN6thrust24THRUST_300001_SM_1000_NS6detail15normal_iteratorINSA_10device_ptrIdEEEESF_EEEE10policy1000El12diff_functorIdESF_JPdSL_EEEvT0_iT1_T2_DpNS2_10kernel_argIT3_EE,"a",@progbits
	.sectionflags	@""
	.align	4
.nv.constant0._ZN3cub18CUB_300001_SM_10006detail9transform16transform_kernelINS2_10policy_hubILb1EN4cuda3std3__45tupleIJN6thrust24THRUST_300001_SM_1000_NS6detail15normal_iteratorINSA_10device_ptrIdEEEESF_EEEE10policy1000El12diff_functorIdESF_JPdSL_EEEvT0_iT1_T2_DpNS2_10kernel_argIT3_EE:
	.zero		952


//--------------------- .nv.constant0._ZN3cub18CUB_300001_SM_10006detail9transform16transform_kernelINS2_10policy_hubILb1EN4cuda3std3__45tupleIJN6thrust24THRUST_300001_SM_1000_NS6detail15normal_iteratorINSA_10device_ptrIdEEEESF_EEEE10policy1000Ei12diff_functorIdESF_JPdSL_EEEvT0_iT1_T2_DpNS2_10kernel_argIT3_EE --------------------------
	.section	.nv.constant0._ZN3cub18CUB_300001_SM_10006detail9transform16transform_kernelINS2_10policy_hubILb1EN4cuda3std3__45tupleIJN6thrust24THRUST_300001_SM_1000_NS6detail15normal_iteratorINSA_10device_ptrIdEEEESF_EEEE10policy1000Ei12diff_functorIdESF_JPdSL_EEEvT0_iT1_T2_DpNS2_10kernel_argIT3_EE,"a",@progbits
	.sectionflags	@""
	.align	4
.nv.constant0._ZN3cub18CUB_300001_SM_10006detail9transform16transform_kernelINS2_10policy_hubILb1EN4cuda3std3__45tupleIJN6thrust24THRUST_300001_SM_1000_NS6detail15normal_iteratorINSA_10device_ptrIdEEEESF_EEEE10policy1000Ei12diff_functorIdESF_JPdSL_EEEvT0_iT1_T2_DpNS2_10kernel_argIT3_EE:
	.zero		952


//--------------------- .nv.constant0._ZN3cub18CUB_300001_SM_10006detail8for_each13static_kernelINS2_12policy_hub_t12policy_500_tEmN6thrust24THRUST_300001_SM_1000_NS8cuda_cub20__uninitialized_fill7functorINS7_10device_ptrIbEEbEEEEvT0_T1_ --------------------------
	.section	.nv.constant0._ZN3cub18CUB_300001_SM_10006detail8for_each13static_kernelINS2_12policy_hub_t12policy_500_tEmN6thrust24THRUST_300001_SM_1000_NS8cuda_cub20__uninitialized_fill7functorINS7_10device_ptrIbEEbEEEEvT0_T1_,"a",@progbits
	.sectionflags	@""
	.align	4
.nv.constant0._ZN3cub18CUB_300001_SM_10006detail8for_each13static_kernelINS2_12policy_hub_t12policy_500_tEmN6thrust24THRUST_300001_SM_1000_NS8cuda_cub20__uninitialized_fill7functorINS7_10device_ptrIbEEbEEEEvT0_T1_:
	.zero		920


//--------------------- .nv.constant0._ZN3cub18CUB_300001_SM_10006detail8for_each13static_kernelINS2_12policy_hub_t12policy_500_tEmN6thrust24THRUST_300001_SM_1000_NS8cuda_cub20__uninitialized_fill7functorINS7_10device_ptrIdEEdEEEEvT0_T1_ --------------------------
	.section	.nv.constant0._ZN3cub18CUB_300001_SM_10006detail8for_each13static_kernelINS2_12policy_hub_t12policy_500_tEmN6thrust24THRUST_300001_SM_1000_NS8cuda_cub20__uninitialized_fill7functorINS7_10device_ptrIdEEdEEEEvT0_T1_,"a",@progbits
	.sectionflags	@""
	.align	4
.nv.constant0._ZN3cub18CUB_300001_SM_10006detail8for_each13static_kernelINS2_12policy_hub_t12policy_500_tEmN6thrust24THRUST_300001_SM_1000_NS8cuda_cub20__uninitialized_fill7functorINS7_10device_ptrIdEEdEEEEvT0_T1_:
	.zero		920


//--------------------- .nv.constant0._ZN3cub18CUB_300001_SM_10006detail8for_each13static_kernelINS2_12policy_hub_t12policy_500_tEmN6thrust24THRUST_300001_SM_1000_NS8cuda_cub20__uninitialized_fill7functorINS7_10device_ptrIjEEjEEEEvT0_T1_ --------------------------
	.section	.nv.constant0._ZN3cub18CUB_300001_SM_10006detail8for_each13static_kernelINS2_12policy_hub_t12policy_500_tEmN6thrust24THRUST_300001_SM_1000_NS8cuda_cub20__uninitialized_fill7functorINS7_10device_ptrIjEEjEEEEvT0_T1_,"a",@progbits
	.sectionflags	@""
	.align	4
.nv.constant0._ZN3cub18CUB_300001_SM_10006detail8for_each13static_kernelINS2_12policy_hub_t12policy_500_tEmN6thrust24THRUST_300001_SM_1000_NS8cuda_cub20__uninitialized_fill7functorINS7_10device_ptrIjEEjEEEEvT0_T1_:
	.zero		920


//--------------------- .nv.constant0._ZN3cub18CUB_300001_SM_10006detail11EmptyKernelIvEEvv --------------------------
	.section	.nv.constant0._ZN3cub18CUB_300001_SM_10006detail11EmptyKernelIvEEvv,"a",@progbits
	.sectionflags	@""
	.align	4
.nv.constant0._ZN3cub18CUB_300001_SM_10006detail11EmptyKernelIvEEvv:
	.zero		896


//--------------------- .nv.constant0._Z7kernel2PdS_S_S_PbS_S_ddij --------------------------
	.section	.nv.constant0._Z7kernel2PdS_S_S_PbS_S_ddij,"a",@progbits
	.sectionflags	@""
	.align	4
.nv.constant0._Z7kernel2PdS_S_S_PbS_S_ddij:
	.zero		976


//--------------------- .nv.constant0._Z7kernel1PdS_S_S_Pbjddjj --------------------------
	.section	.nv.constant0._Z7kernel1PdS_S_S_Pbjddjj,"a",@progbits
	.sectionflags	@""
	.align	4
.nv.constant0._Z7kernel1PdS_S_S_Pbjddjj:
	.zero		968


//--------------------- .nv.constant0._Z7kernel0PjPdS0_S0_PbS_S0_S0_mj --------------------------
	.section	.nv.constant0._Z7kernel0PjPdS0_S0_PbS_S0_S0_mj,"a",@progbits
	.sectionflags	@""
	.align	4
.nv.constant0._Z7kernel0PjPdS0_S0_PbS_S0_S0_mj:
	.zero		972


//--------------------- SYMBOLS --------------------------

	.type		.nv.reservedSmem.offset0,@object
	.size		.nv.reservedSmem.offset0,0x4
	.type		.nv.reservedSmem.cap,@object
	.size		.nv.reservedSmem.cap,0x4
